	.target	sm_80

	.elftype	@"ET_EXEC"


//--------------------- .note.nv.tkinfo           --------------------------
	.section	.note.nv.tkinfo,"",@"SHT_NOTE"
	.sectionflags	@"SHF_NOTE_NV_TKINFO"
	.tkinfo
        /*0018*/ 	.word	0x00000002
        /*0030*/ 	.string	""
        /*0030*/ 	.string	"ptxas"
        /*0030*/ 	.string	"Cuda compilation tools, release 13.0, V13.0.88"
        /*0030*/ 	.string	"Build cuda_13.0.r13.0/compiler.36424714_0"
        /*0030*/ 	.string	"-arch sm_80 -m 64 "



//--------------------- .note.nv.cuinfo           --------------------------
	.section	.note.nv.cuinfo,"",@"SHT_NOTE"
	.sectionflags	@"SHF_NOTE_NV_CUINFO"
        /*0018*/ 	.short	0x0002
        /*001a*/ 	.short	0x0050
        /*001c*/ 	.short	0x0082
	.zero		2


//--------------------- .nv.info                  --------------------------
	.section	.nv.info,"",@"SHT_CUDA_INFO"
	.align	4


	//----- nvinfo : EIATTR_REGCOUNT
	.align		4
        /*0000*/ 	.byte	0x04, 0x2f
        /*0002*/ 	.short	(.L_12 - .L_11)
	.align		4
.L_11:
        /*0004*/ 	.word	index@(_ZN7cutlass13device_kernelIN5flash19enable_sm80_to_sm89INS1_16FlashAttnFwdSm80INS1_25CollectiveMainloopFwdSm80ILi8ELi2ELb0EN4cute5tupleIJNS5_1CILi128EEENS7_ILi64EEENS7_ILi192EEEEEELi192ENS_6half_tEfNS_4arch4Sm80ELb1ELb0ELb1ELb1ELb1ELb1ELb1ELb0EEENS1_21CollectiveEpilogueFwdINS6_IJS8_SA_S9_EEENS6_IJNS7_ILi1EEESI_SI_EEESC_SE_Li256ELb1ELb1ELb0ELb0EEENS1_19SingleTileSchedulerILb1ELb0ELb1ELi128EEEEEEEEEvNT_6ParamsE)
        /*0008*/ 	.word	0x000000f2


	//----- nvinfo : EIATTR_FRAME_SIZE
	.align		4
.L_12:
        /*000c*/ 	.byte	0x04, 0x11
        /*000e*/ 	.short	(.L_14 - .L_13)
	.align		4
.L_13:
        /*0010*/ 	.word	index@(_ZN7cutlass13device_kernelIN5flash19enable_sm80_to_sm89INS1_16FlashAttnFwdSm80INS1_25CollectiveMainloopFwdSm80ILi8ELi2ELb0EN4cute5tupleIJNS5_1CILi128EEENS7_ILi64EEENS7_ILi192EEEEEELi192ENS_6half_tEfNS_4arch4Sm80ELb1ELb0ELb1ELb1ELb1ELb1ELb1ELb0EEENS1_21CollectiveEpilogueFwdINS6_IJS8_SA_S9_EEENS6_IJNS7_ILi1EEESI_SI_EEESC_SE_Li256ELb1ELb1ELb0ELb0EEENS1_19SingleTileSchedulerILb1ELb0ELb1ELi128EEEEEEEEEvNT_6ParamsE)
        /*0014*/ 	.word	0x00000000


	//----- nvinfo : EIATTR_REGCOUNT
	.align		4
.L_14:
        /*0018*/ 	.byte	0x04, 0x2f
        /*001a*/ 	.short	(.L_16 - .L_15)
	.align		4
.L_15:
        /*001c*/ 	.word	index@(_ZN7cutlass13device_kernelIN5flash19enable_sm80_to_sm89INS1_16FlashAttnFwdSm80INS1_25CollectiveMainloopFwdSm80ILi8ELi2ELb0EN4cute5tupleIJNS5_1CILi128EEENS7_ILi64EEENS7_ILi192EEEEEELi192ENS_6half_tEfNS_4arch4Sm80ELb1ELb0ELb1ELb1ELb1ELb0ELb1ELb0EEENS1_21CollectiveEpilogueFwdINS6_IJS8_SA_S9_EEENS6_IJNS7_ILi1EEESI_SI_EEESC_SE_Li256ELb1ELb1ELb0ELb0EEENS1_19SingleTileSchedulerILb1ELb0ELb1ELi128EEEEEEEEEvNT_6ParamsE)
        /*0020*/ 	.word	0x000000fe


	//----- nvinfo : EIATTR_FRAME_SIZE
	.align		4
.L_16:
        /*0024*/ 	.byte	0x04, 0x11
        /*0026*/ 	.short	(.L_18 - .L_17)
	.align		4
.L_17:
        /*0028*/ 	.word	index@(_ZN7cutlass13device_kernelIN5flash19enable_sm80_to_sm89INS1_16FlashAttnFwdSm80INS1_25CollectiveMainloopFwdSm80ILi8ELi2ELb0EN4cute5tupleIJNS5_1CILi128EEENS7_ILi64EEENS7_ILi192EEEEEELi192ENS_6half_tEfNS_4arch4Sm80ELb1ELb0ELb1ELb1ELb1ELb0ELb1ELb0EEENS1_21CollectiveEpilogueFwdINS6_IJS8_SA_S9_EEENS6_IJNS7_ILi1EEESI_SI_EEESC_SE_Li256ELb1ELb1ELb0ELb0EEENS1_19SingleTileSchedulerILb1ELb0ELb1ELi128EEEEEEEEEvNT_6ParamsE)
        /*002c*/ 	.word	0x00000000


	//----- nvinfo : EIATTR_REGCOUNT
	.align		4
.L_18:
        /*0030*/ 	.byte	0x04, 0x2f
        /*0032*/ 	.short	(.L_20 - .L_19)
	.align		4
.L_19:
        /*0034*/ 	.word	index@(_ZN7cutlass13device_kernelIN5flash19enable_sm80_to_sm89INS1_16FlashAttnFwdSm80INS1_25CollectiveMainloopFwdSm80ILi8ELi2ELb0EN4cute5tupleIJNS5_1CILi128EEENS7_ILi64EEENS7_ILi192EEEEEELi192ENS_6half_tEfNS_4arch4Sm80ELb1ELb0ELb1ELb0ELb1ELb0ELb1ELb0EEENS1_21CollectiveEpilogueFwdINS6_IJS8_SA_S9_EEENS6_IJNS7_ILi1EEESI_SI_EEESC_SE_Li256ELb0ELb1ELb0ELb0EEENS1_30DynamicPersistentTileSchedulerILi256ELi256ELb0ELb1ELb0EEEEEEEEEvNT_6ParamsE)
        /*0038*/ 	.word	0x000000ff


	//----- nvinfo : EIATTR_FRAME_SIZE
	.align		4
.L_20:
        /*003c*/ 	.byte	0x04, 0x11
        /*003e*/ 	.short	(.L_22 - .L_21)
	.align		4
.L_21:
        /*0040*/ 	.word	index@($__internal_3_$__cuda_sm70_shflsync_idx_p)
        /*0044*/ 	.word	0x00000000


	//----- nvinfo : EIATTR_FRAME_SIZE
	.align		4
.L_22:
        /*0048*/ 	.byte	0x04, 0x11
        /*004a*/ 	.short	(.L_24 - .L_23)
	.align		4
.L_23:
        /*004c*/ 	.word	index@($__internal_2_$__cuda_sm70_shflsync_bfly_p)
        /*0050*/ 	.word	0x00000000


	//----- nvinfo : EIATTR_FRAME_SIZE
	.align		4
.L_24:
        /*0054*/ 	.byte	0x04, 0x11
        /*0056*/ 	.short	(.L_26 - .L_25)
	.align		4
.L_25:
        /*0058*/ 	.word	index@(_ZN7cutlass13device_kernelIN5flash19enable_sm80_to_sm89INS1_16FlashAttnFwdSm80INS1_25CollectiveMainloopFwdSm80ILi8ELi2ELb0EN4cute5tupleIJNS5_1CILi128EEENS7_ILi64EEENS7_ILi192EEEEEELi192ENS_6half_tEfNS_4arch4Sm80ELb1ELb0ELb1ELb0ELb1ELb0ELb1ELb0EEENS1_21CollectiveEpilogueFwdINS6_IJS8_SA_S9_EEENS6_IJNS7_ILi1EEESI_SI_EEESC_SE_Li256ELb0ELb1ELb0ELb0EEENS1_30DynamicPersistentTileSchedulerILi256ELi256ELb0ELb1ELb0EEEEEEEEEvNT_6ParamsE)
        /*005c*/ 	.word	0x00000040


	//----- nvinfo : EIATTR_REGCOUNT
	.align		4
.L_26:
        /*0060*/ 	.byte	0x04, 0x2f
        /*0062*/ 	.short	(.L_28 - .L_27)
	.align		4
.L_27:
        /*0064*/ 	.word	index@(_ZN7cutlass13device_kernelIN5flash19enable_sm80_to_sm89INS1_16FlashAttnFwdSm80INS1_25CollectiveMainloopFwdSm80ILi8ELi2ELb0EN4cute5tupleIJNS5_1CILi128EEENS7_ILi64EEENS7_ILi192EEEEEELi192ENS_6half_tEfNS_4arch4Sm80ELb0ELb1ELb1ELb1ELb1ELb1ELb1ELb0EEENS1_21CollectiveEpilogueFwdINS6_IJS8_SA_S9_EEENS6_IJNS7_ILi1EEESI_SI_EEESC_SE_Li256ELb1ELb1ELb0ELb0EEENS1_19SingleTileSchedulerILb1ELb0ELb1ELi128EEEEEEEEEvNT_6ParamsE)
        /*0068*/ 	.word	0x000000f1


	//----- nvinfo : EIATTR_FRAME_SIZE
	.align		4
.L_28:
        /*006c*/ 	.byte	0x04, 0x11
        /*006e*/ 	.short	(.L_30 - .L_29)
	.align		4
.L_29:
        /*0070*/ 	.word	index@(_ZN7cutlass13device_kernelIN5flash19enable_sm80_to_sm89INS1_16FlashAttnFwdSm80INS1_25CollectiveMainloopFwdSm80ILi8ELi2ELb0EN4cute5tupleIJNS5_1CILi128EEENS7_ILi64EEENS7_ILi192EEEEEELi192ENS_6half_tEfNS_4arch4Sm80ELb0ELb1ELb1ELb1ELb1ELb1ELb1ELb0EEENS1_21CollectiveEpilogueFwdINS6_IJS8_SA_S9_EEENS6_IJNS7_ILi1EEESI_SI_EEESC_SE_Li256ELb1ELb1ELb0ELb0EEENS1_19SingleTileSchedulerILb1ELb0ELb1ELi128EEEEEEEEEvNT_6ParamsE)
        /*0074*/ 	.word	0x00000000


	//----- nvinfo : EIATTR_REGCOUNT
	.align		4
.L_30:
        /*0078*/ 	.byte	0x04, 0x2f
        /*007a*/ 	.short	(.L_32 - .L_31)
	.align		4
.L_31:
        /*007c*/ 	.word	index@(_ZN7cutlass13device_kernelIN5flash19enable_sm80_to_sm89INS1_16FlashAttnFwdSm80INS1_25CollectiveMainloopFwdSm80ILi8ELi2ELb0EN4cute5tupleIJNS5_1CILi128EEENS7_ILi64EEENS7_ILi192EEEEEELi192ENS_6half_tEfNS_4arch4Sm80ELb0ELb1ELb1ELb1ELb1ELb0ELb1ELb0EEENS1_21CollectiveEpilogueFwdINS6_IJS8_SA_S9_EEENS6_IJNS7_ILi1EEESI_SI_EEESC_SE_Li256ELb1ELb1ELb0ELb0EEENS1_19SingleTileSchedulerILb1ELb0ELb1ELi128EEEEEEEEEvNT_6ParamsE)
        /*0080*/ 	.word	0x000000fe


	//----- nvinfo : EIATTR_FRAME_SIZE
	.align		4
.L_32:
        /*0084*/ 	.byte	0x04, 0x11
        /*0086*/ 	.short	(.L_34 - .L_33)
	.align		4
.L_33:
        /*0088*/ 	.word	index@(_ZN7cutlass13device_kernelIN5flash19enable_sm80_to_sm89INS1_16FlashAttnFwdSm80INS1_25CollectiveMainloopFwdSm80ILi8ELi2ELb0EN4cute5tupleIJNS5_1CILi128EEENS7_ILi64EEENS7_ILi192EEEEEELi192ENS_6half_tEfNS_4arch4Sm80ELb0ELb1ELb1ELb1ELb1ELb0ELb1ELb0EEENS1_21CollectiveEpilogueFwdINS6_IJS8_SA_S9_EEENS6_IJNS7_ILi1EEESI_SI_EEESC_SE_Li256ELb1ELb1ELb0ELb0EEENS1_19SingleTileSchedulerILb1ELb0ELb1ELi128EEEEEEEEEvNT_6ParamsE)
        /*008c*/ 	.word	0x00000000


	//----- nvinfo : EIATTR_REGCOUNT
	.align		4
.L_34:
        /*0090*/ 	.byte	0x04, 0x2f
        /*0092*/ 	.short	(.L_36 - .L_35)
	.align		4
.L_35:
        /*0094*/ 	.word	index@(_ZN7cutlass13device_kernelIN5flash19enable_sm80_to_sm89INS1_16FlashAttnFwdSm80INS1_25CollectiveMainloopFwdSm80ILi8ELi2ELb0EN4cute5tupleIJNS5_1CILi128EEENS7_ILi64EEENS7_ILi192EEEEEELi192ENS_6half_tEfNS_4arch4Sm80ELb0ELb1ELb1ELb0ELb1ELb0ELb1ELb0EEENS1_21CollectiveEpilogueFwdINS6_IJS8_SA_S9_EEENS6_IJNS7_ILi1EEESI_SI_EEESC_SE_Li256ELb0ELb1ELb0ELb0EEENS1_19SingleTileSchedulerILb0ELb0ELb1ELi128EEEEEEEEEvNT_6ParamsE)
        /*0098*/ 	.word	0x000000ff


	//----- nvinfo : EIATTR_FRAME_SIZE
	.align		4
.L_36:
        /*009c*/ 	.byte	0x04, 0x11
        /*009e*/ 	.short	(.L_38 - .L_37)
	.align		4
.L_37:
        /*00a0*/ 	.word	index@(_ZN7cutlass13device_kernelIN5flash19enable_sm80_to_sm89INS1_16FlashAttnFwdSm80INS1_25CollectiveMainloopFwdSm80ILi8ELi2ELb0EN4cute5tupleIJNS5_1CILi128EEENS7_ILi64EEENS7_ILi192EEEEEELi192ENS_6half_tEfNS_4arch4Sm80ELb0ELb1ELb1ELb0ELb1ELb0ELb1ELb0EEENS1_21CollectiveEpilogueFwdINS6_IJS8_SA_S9_EEENS6_IJNS7_ILi1EEESI_SI_EEESC_SE_Li256ELb0ELb1ELb0ELb0EEENS1_19SingleTileSchedulerILb0ELb0ELb1ELi128EEEEEEEEEvNT_6ParamsE)
        /*00a4*/ 	.word	0x00000000


	//----- nvinfo : EIATTR_REGCOUNT
	.align		4
.L_38:
        /*00a8*/ 	.byte	0x04, 0x2f
        /*00aa*/ 	.short	(.L_40 - .L_39)
	.align		4
.L_39:
        /*00ac*/ 	.word	index@(_ZN7cutlass13device_kernelIN5flash19enable_sm80_to_sm89INS1_16FlashAttnFwdSm80INS1_25CollectiveMainloopFwdSm80ILi8ELi2ELb0EN4cute5tupleIJNS5_1CILi128EEENS7_ILi64EEENS7_ILi192EEEEEELi192ENS_6half_tEfNS_4arch4Sm80ELb0ELb0ELb1ELb1ELb1ELb1ELb1ELb0EEENS1_21CollectiveEpilogueFwdINS6_IJS8_SA_S9_EEENS6_IJNS7_ILi1EEESI_SI_EEESC_SE_Li256ELb1ELb1ELb0ELb0EEENS1_19SingleTileSchedulerILb1ELb0ELb1ELi128EEEEEEEEEvNT_6ParamsE)
        /*00b0*/ 	.word	0x000000ec


	//----- nvinfo : EIATTR_FRAME_SIZE
	.align		4
.L_40:
        /*00b4*/ 	.byte	0x04, 0x11
        /*00b6*/ 	.short	(.L_42 - .L_41)
	.align		4
.L_41:
        /*00b8*/ 	.word	index@(_ZN7cutlass13device_kernelIN5flash19enable_sm80_to_sm89INS1_16FlashAttnFwdSm80INS1_25CollectiveMainloopFwdSm80ILi8ELi2ELb0EN4cute5tupleIJNS5_1CILi128EEENS7_ILi64EEENS7_ILi192EEEEEELi192ENS_6half_tEfNS_4arch4Sm80ELb0ELb0ELb1ELb1ELb1ELb1ELb1ELb0EEENS1_21CollectiveEpilogueFwdINS6_IJS8_SA_S9_EEENS6_IJNS7_ILi1EEESI_SI_EEESC_SE_Li256ELb1ELb1ELb0ELb0EEENS1_19SingleTileSchedulerILb1ELb0ELb1ELi128EEEEEEEEEvNT_6ParamsE)
        /*00bc*/ 	.word	0x00000000


	//----- nvinfo : EIATTR_REGCOUNT
	.align		4
.L_42:
        /*00c0*/ 	.byte	0x04, 0x2f
        /*00c2*/ 	.short	(.L_44 - .L_43)
	.align		4
.L_43:
        /*00c4*/ 	.word	index@(_ZN7cutlass13device_kernelIN5flash19enable_sm80_to_sm89INS1_16FlashAttnFwdSm80INS1_25CollectiveMainloopFwdSm80ILi8ELi2ELb0EN4cute5tupleIJNS5_1CILi128EEENS7_ILi64EEENS7_ILi192EEEEEELi192ENS_6half_tEfNS_4arch4Sm80ELb0ELb0ELb1ELb1ELb1ELb0ELb1ELb0EEENS1_21CollectiveEpilogueFwdINS6_IJS8_SA_S9_EEENS6_IJNS7_ILi1EEESI_SI_EEESC_SE_Li256ELb1ELb1ELb0ELb0EEENS1_19SingleTileSchedulerILb1ELb0ELb1ELi128EEEEEEEEEvNT_6ParamsE)
        /*00c8*/ 	.word	0x000000f1


	//----- nvinfo : EIATTR_FRAME_SIZE
	.align		4
.L_44:
        /*00cc*/ 	.byte	0x04, 0x11
        /*00ce*/ 	.short	(.L_46 - .L_45)
	.align		4
.L_45:
        /*00d0*/ 	.word	index@(_ZN7cutlass13device_kernelIN5flash19enable_sm80_to_sm89INS1_16FlashAttnFwdSm80INS1_25CollectiveMainloopFwdSm80ILi8ELi2ELb0EN4cute5tupleIJNS5_1CILi128EEENS7_ILi64EEENS7_ILi192EEEEEELi192ENS_6half_tEfNS_4arch4Sm80ELb0ELb0ELb1ELb1ELb1ELb0ELb1ELb0EEENS1_21CollectiveEpilogueFwdINS6_IJS8_SA_S9_EEENS6_IJNS7_ILi1EEESI_SI_EEESC_SE_Li256ELb1ELb1ELb0ELb0EEENS1_19SingleTileSchedulerILb1ELb0ELb1ELi128EEEEEEEEEvNT_6ParamsE)
        /*00d4*/ 	.word	0x00000000


	//----- nvinfo : EIATTR_REGCOUNT
	.align		4
.L_46:
        /*00d8*/ 	.byte	0x04, 0x2f
        /*00da*/ 	.short	(.L_48 - .L_47)
	.align		4
.L_47:
        /*00dc*/ 	.word	index@(_ZN7cutlass13device_kernelIN5flash19enable_sm80_to_sm89INS1_16FlashAttnFwdSm80INS1_25CollectiveMainloopFwdSm80ILi8ELi2ELb0EN4cute5tupleIJNS5_1CILi128EEENS7_ILi64EEENS7_ILi192EEEEEELi192ENS_6half_tEfNS_4arch4Sm80ELb0ELb0ELb1ELb0ELb1ELb0ELb1ELb0EEENS1_21CollectiveEpilogueFwdINS6_IJS8_SA_S9_EEENS6_IJNS7_ILi1EEESI_SI_EEESC_SE_Li256ELb0ELb1ELb0ELb0EEENS1_19SingleTileSchedulerILb0ELb0ELb1ELi128EEEEEEEEEvNT_6ParamsE)
        /*00e0*/ 	.word	0x000000ef


	//----- nvinfo : EIATTR_FRAME_SIZE
	.align		4
.L_48:
        /*00e4*/ 	.byte	0x04, 0x11
        /*00e6*/ 	.short	(.L_50 - .L_49)
	.align		4
.L_49:
        /*00e8*/ 	.word	index@(_ZN7cutlass13device_kernelIN5flash19enable_sm80_to_sm89INS1_16FlashAttnFwdSm80INS1_25CollectiveMainloopFwdSm80ILi8ELi2ELb0EN4cute5tupleIJNS5_1CILi128EEENS7_ILi64EEENS7_ILi192EEEEEELi192ENS_6half_tEfNS_4arch4Sm80ELb0ELb0ELb1ELb0ELb1ELb0ELb1ELb0EEENS1_21CollectiveEpilogueFwdINS6_IJS8_SA_S9_EEENS6_IJNS7_ILi1EEESI_SI_EEESC_SE_Li256ELb0ELb1ELb0ELb0EEENS1_19SingleTileSchedulerILb0ELb0ELb1ELi128EEEEEEEEEvNT_6ParamsE)
        /*00ec*/ 	.word	0x00000000


	//----- nvinfo : EIATTR_REGCOUNT
	.align		4
.L_50:
        /*00f0*/ 	.byte	0x04, 0x2f
        /*00f2*/ 	.short	(.L_52 - .L_51)
	.align		4
.L_51:
        /*00f4*/ 	.word	index@(_ZN7cutlass13device_kernelIN5flash19enable_sm80_to_sm89INS1_16FlashAttnFwdSm80INS1_25CollectiveMainloopFwdSm80ILi8ELi1ELb0EN4cute5tupleIJNS5_1CILi128EEENS7_ILi64EEENS7_ILi192EEEEEELi192ENS_6half_tEfNS_4arch4Sm80ELb1ELb0ELb1ELb1ELb1ELb1ELb1ELb0EEENS1_21CollectiveEpilogueFwdINS6_IJS8_SA_S9_EEENS6_IJNS7_ILi1EEESI_SI_EEESC_SE_Li256ELb1ELb1ELb0ELb0EEENS1_19SingleTileSchedulerILb1ELb0ELb1ELi128EEEEEEEEEvNT_6ParamsE)
        /*00f8*/ 	.word	0x000000f4


	//----- nvinfo : EIATTR_FRAME_SIZE
	.align		4
.L_52:
        /*00fc*/ 	.byte	0x04, 0x11
        /*00fe*/ 	.short	(.L_54 - .L_53)
	.align		4
.L_53:
        /*0100*/ 	.word	index@(_ZN7cutlass13device_kernelIN5flash19enable_sm80_to_sm89INS1_16FlashAttnFwdSm80INS1_25CollectiveMainloopFwdSm80ILi8ELi1ELb0EN4cute5tupleIJNS5_1CILi128EEENS7_ILi64EEENS7_ILi192EEEEEELi192ENS_6half_tEfNS_4arch4Sm80ELb1ELb0ELb1ELb1ELb1ELb1ELb1ELb0EEENS1_21CollectiveEpilogueFwdINS6_IJS8_SA_S9_EEENS6_IJNS7_ILi1EEESI_SI_EEESC_SE_Li256ELb1ELb1ELb0ELb0EEENS1_19SingleTileSchedulerILb1ELb0ELb1ELi128EEEEEEEEEvNT_6ParamsE)
        /*0104*/ 	.word	0x00000000


	//----- nvinfo : EIATTR_REGCOUNT
	.align		4
.L_54:
        /*0108*/ 	.byte	0x04, 0x2f
        /*010a*/ 	.short	(.L_56 - .L_55)
	.align		4
.L_55:
        /*010c*/ 	.word	index@(_ZN7cutlass13device_kernelIN5flash19enable_sm80_to_sm89INS1_16FlashAttnFwdSm80INS1_25CollectiveMainloopFwdSm80ILi8ELi1ELb0EN4cute5tupleIJNS5_1CILi128EEENS7_ILi64EEENS7_ILi192EEEEEELi192ENS_6half_tEfNS_4arch4Sm80ELb1ELb0ELb1ELb1ELb1ELb0ELb1ELb0EEENS1_21CollectiveEpilogueFwdINS6_IJS8_SA_S9_EEENS6_IJNS7_ILi1EEESI_SI_EEESC_SE_Li256ELb1ELb1ELb0ELb0EEENS1_19SingleTileSchedulerILb1ELb0ELb1ELi128EEEEEEEEEvNT_6ParamsE)
        /*0110*/ 	.word	0x000000ff


	//----- nvinfo : EIATTR_FRAME_SIZE
	.align		4
.L_56:
        /*0114*/ 	.byte	0x04, 0x11
        /*0116*/ 	.short	(.L_58 - .L_57)
	.align		4
.L_57:
        /*0118*/ 	.word	index@(_ZN7cutlass13device_kernelIN5flash19enable_sm80_to_sm89INS1_16FlashAttnFwdSm80INS1_25CollectiveMainloopFwdSm80ILi8ELi1ELb0EN4cute5tupleIJNS5_1CILi128EEENS7_ILi64EEENS7_ILi192EEEEEELi192ENS_6half_tEfNS_4arch4Sm80ELb1ELb0ELb1ELb1ELb1ELb0ELb1ELb0EEENS1_21CollectiveEpilogueFwdINS6_IJS8_SA_S9_EEENS6_IJNS7_ILi1EEESI_SI_EEESC_SE_Li256ELb1ELb1ELb0ELb0EEENS1_19SingleTileSchedulerILb1ELb0ELb1ELi128EEEEEEEEEvNT_6ParamsE)
        /*011c*/ 	.word	0x00000000


	//----- nvinfo : EIATTR_REGCOUNT
	.align		4
.L_58:
        /*0120*/ 	.byte	0x04, 0x2f
        /*0122*/ 	.short	(.L_60 - .L_59)
	.align		4
.L_59:
        /*0124*/ 	.word	index@(_ZN7cutlass13device_kernelIN5flash19enable_sm80_to_sm89INS1_16FlashAttnFwdSm80INS1_25CollectiveMainloopFwdSm80ILi8ELi1ELb0EN4cute5tupleIJNS5_1CILi128EEENS7_ILi64EEENS7_ILi192EEEEEELi192ENS_6half_tEfNS_4arch4Sm80ELb1ELb0ELb1ELb0ELb1ELb0ELb1ELb0EEENS1_21CollectiveEpilogueFwdINS6_IJS8_SA_S9_EEENS6_IJNS7_ILi1EEESI_SI_EEESC_SE_Li256ELb0ELb1ELb0ELb0EEENS1_30DynamicPersistentTileSchedulerILi256ELi256ELb0ELb1ELb0EEEEEEEEEvNT_6ParamsE)
        /*0128*/ 	.word	0x000000ff


	//----- nvinfo : EIATTR_FRAME_SIZE
	.align		4
.L_60:
        /*012c*/ 	.byte	0x04, 0x11
        /*012e*/ 	.short	(.L_62 - .L_61)
	.align		4
.L_61:
        /*0130*/ 	.word	index@($__internal_1_$__cuda_sm70_shflsync_idx_p)
        /*0134*/ 	.word	0x00000000


	//----- nvinfo : EIATTR_FRAME_SIZE
	.align		4
.L_62:
        /*0138*/ 	.byte	0x04, 0x11
        /*013a*/ 	.short	(.L_64 - .L_63)
	.align		4
.L_63:
        /*013c*/ 	.word	index@($__internal_0_$__cuda_sm70_shflsync_bfly_p)
        /*0140*/ 	.word	0x00000000


	//----- nvinfo : EIATTR_FRAME_SIZE
	.align		4
.L_64:
        /*0144*/ 	.byte	0x04, 0x11
        /*0146*/ 	.short	(.L_66 - .L_65)
	.align		4
.L_65:
        /*0148*/ 	.word	index@(_ZN7cutlass13device_kernelIN5flash19enable_sm80_to_sm89INS1_16FlashAttnFwdSm80INS1_25CollectiveMainloopFwdSm80ILi8ELi1ELb0EN4cute5tupleIJNS5_1CILi128EEENS7_ILi64EEENS7_ILi192EEEEEELi192ENS_6half_tEfNS_4arch4Sm80ELb1ELb0ELb1ELb0ELb1ELb0ELb1ELb0EEENS1_21CollectiveEpilogueFwdINS6_IJS8_SA_S9_EEENS6_IJNS7_ILi1EEESI_SI_EEESC_SE_Li256ELb0ELb1ELb0ELb0EEENS1_30DynamicPersistentTileSchedulerILi256ELi256ELb0ELb1ELb0EEEEEEEEEvNT_6ParamsE)
        /*014c*/ 	.word	0x00000030


	//----- nvinfo : EIATTR_REGCOUNT
	.align		4
.L_66:
        /*0150*/ 	.byte	0x04, 0x2f
        /*0152*/ 	.short	(.L_68 - .L_67)
	.align		4
.L_67:
        /*0154*/ 	.word	index@(_ZN7cutlass13device_kernelIN5flash19enable_sm80_to_sm89INS1_16FlashAttnFwdSm80INS1_25CollectiveMainloopFwdSm80ILi8ELi1ELb0EN4cute5tupleIJNS5_1CILi128EEENS7_ILi64EEENS7_ILi192EEEEEELi192ENS_6half_tEfNS_4arch4Sm80ELb0ELb1ELb1ELb1ELb1ELb1ELb1ELb0EEENS1_21CollectiveEpilogueFwdINS6_IJS8_SA_S9_EEENS6_IJNS7_ILi1EEESI_SI_EEESC_SE_Li256ELb1ELb1ELb0ELb0EEENS1_19SingleTileSchedulerILb1ELb0ELb1ELi128EEEEEEEEEvNT_6ParamsE)
        /*0158*/ 	.word	0x000000fb


	//----- nvinfo : EIATTR_FRAME_SIZE
	.align		4
.L_68:
        /*015c*/ 	.byte	0x04, 0x11
        /*015e*/ 	.short	(.L_70 - .L_69)
	.align		4
.L_69:
        /*0160*/ 	.word	index@(_ZN7cutlass13device_kernelIN5flash19enable_sm80_to_sm89INS1_16FlashAttnFwdSm80INS1_25CollectiveMainloopFwdSm80ILi8ELi1ELb0EN4cute5tupleIJNS5_1CILi128EEENS7_ILi64EEENS7_ILi192EEEEEELi192ENS_6half_tEfNS_4arch4Sm80ELb0ELb1ELb1ELb1ELb1ELb1ELb1ELb0EEENS1_21CollectiveEpilogueFwdINS6_IJS8_SA_S9_EEENS6_IJNS7_ILi1EEESI_SI_EEESC_SE_Li256ELb1ELb1ELb0ELb0EEENS1_19SingleTileSchedulerILb1ELb0ELb1ELi128EEEEEEEEEvNT_6ParamsE)
        /*0164*/ 	.word	0x00000000


	//----- nvinfo : EIATTR_REGCOUNT
	.align		4
.L_70:
        /*0168*/ 	.byte	0x04, 0x2f
        /*016a*/ 	.short	(.L_72 - .L_71)
	.align		4
.L_71:
        /*016c*/ 	.word	index@(_ZN7cutlass13device_kernelIN5flash19enable_sm80_to_sm89INS1_16FlashAttnFwdSm80INS1_25CollectiveMainloopFwdSm80ILi8ELi1ELb0EN4cute5tupleIJNS5_1CILi128EEENS7_ILi64EEENS7_ILi192EEEEEELi192ENS_6half_tEfNS_4arch4Sm80ELb0ELb1ELb1ELb1ELb1ELb0ELb1ELb0EEENS1_21CollectiveEpilogueFwdINS6_IJS8_SA_S9_EEENS6_IJNS7_ILi1EEESI_SI_EEESC_SE_Li256ELb1ELb1ELb0ELb0EEENS1_19SingleTileSchedulerILb1ELb0ELb1ELi128EEEEEEEEEvNT_6ParamsE)
        /*0170*/ 	.word	0x000000ff


	//----- nvinfo : EIATTR_FRAME_SIZE
	.align		4
.L_72:
        /*0174*/ 	.byte	0x04, 0x11
        /*0176*/ 	.short	(.L_74 - .L_73)
	.align		4
.L_73:
        /*0178*/ 	.word	index@(_ZN7cutlass13device_kernelIN5flash19enable_sm80_to_sm89INS1_16FlashAttnFwdSm80INS1_25CollectiveMainloopFwdSm80ILi8ELi1ELb0EN4cute5tupleIJNS5_1CILi128EEENS7_ILi64EEENS7_ILi192EEEEEELi192ENS_6half_tEfNS_4arch4Sm80ELb0ELb1ELb1ELb1ELb1ELb0ELb1ELb0EEENS1_21CollectiveEpilogueFwdINS6_IJS8_SA_S9_EEENS6_IJNS7_ILi1EEESI_SI_EEESC_SE_Li256ELb1ELb1ELb0ELb0EEENS1_19SingleTileSchedulerILb1ELb0ELb1ELi128EEEEEEEEEvNT_6ParamsE)
        /*017c*/ 	.word	0x00000000


	//----- nvinfo : EIATTR_REGCOUNT
	.align		4
.L_74:
        /*0180*/ 	.byte	0x04, 0x2f
        /*0182*/ 	.short	(.L_76 - .L_75)
	.align		4
.L_75:
        /*0184*/ 	.word	index@(_ZN7cutlass13device_kernelIN5flash19enable_sm80_to_sm89INS1_16FlashAttnFwdSm80INS1_25CollectiveMainloopFwdSm80ILi8ELi1ELb0EN4cute5tupleIJNS5_1CILi128EEENS7_ILi64EEENS7_ILi192EEEEEELi192ENS_6half_tEfNS_4arch4Sm80ELb0ELb1ELb1ELb0ELb1ELb0ELb1ELb0EEENS1_21CollectiveEpilogueFwdINS6_IJS8_SA_S9_EEENS6_IJNS7_ILi1EEESI_SI_EEESC_SE_Li256ELb0ELb1ELb0ELb0EEENS1_19SingleTileSchedulerILb0ELb0ELb1ELi128EEEEEEEEEvNT_6ParamsE)
        /*0188*/ 	.word	0x000000ff


	//----- nvinfo : EIATTR_FRAME_SIZE
	.align		4
.L_76:
        /*018c*/ 	.byte	0x04, 0x11
        /*018e*/ 	.short	(.L_78 - .L_77)
	.align		4
.L_77:
        /*0190*/ 	.word	index@(_ZN7cutlass13device_kernelIN5flash19enable_sm80_to_sm89INS1_16FlashAttnFwdSm80INS1_25CollectiveMainloopFwdSm80ILi8ELi1ELb0EN4cute5tupleIJNS5_1CILi128EEENS7_ILi64EEENS7_ILi192EEEEEELi192ENS_6half_tEfNS_4arch4Sm80ELb0ELb1ELb1ELb0ELb1ELb0ELb1ELb0EEENS1_21CollectiveEpilogueFwdINS6_IJS8_SA_S9_EEENS6_IJNS7_ILi1EEESI_SI_EEESC_SE_Li256ELb0ELb1ELb0ELb0EEENS1_19SingleTileSchedulerILb0ELb0ELb1ELi128EEEEEEEEEvNT_6ParamsE)
        /*0194*/ 	.word	0x00000000


	//----- nvinfo : EIATTR_REGCOUNT
	.align		4
.L_78:
        /*0198*/ 	.byte	0x04, 0x2f
        /*019a*/ 	.short	(.L_80 - .L_79)
	.align		4
.L_79:
        /*019c*/ 	.word	index@(_ZN7cutlass13device_kernelIN5flash19enable_sm80_to_sm89INS1_16FlashAttnFwdSm80INS1_25CollectiveMainloopFwdSm80ILi8ELi1ELb0EN4cute5tupleIJNS5_1CILi128EEENS7_ILi64EEENS7_ILi192EEEEEELi192ENS_6half_tEfNS_4arch4Sm80ELb0ELb0ELb1ELb1ELb1ELb1ELb1ELb0EEENS1_21CollectiveEpilogueFwdINS6_IJS8_SA_S9_EEENS6_IJNS7_ILi1EEESI_SI_EEESC_SE_Li256ELb1ELb1ELb0ELb0EEENS1_19SingleTileSchedulerILb1ELb0ELb1ELi128EEEEEEEEEvNT_6ParamsE)
        /*01a0*/ 	.word	0x000000ff


	//----- nvinfo : EIATTR_FRAME_SIZE
	.align		4
.L_80:
        /*01a4*/ 	.byte	0x04, 0x11
        /*01a6*/ 	.short	(.L_82 - .L_81)
	.align		4
.L_81:
        /*01a8*/ 	.word	index@(_ZN7cutlass13device_kernelIN5flash19enable_sm80_to_sm89INS1_16FlashAttnFwdSm80INS1_25CollectiveMainloopFwdSm80ILi8ELi1ELb0EN4cute5tupleIJNS5_1CILi128EEENS7_ILi64EEENS7_ILi192EEEEEELi192ENS_6half_tEfNS_4arch4Sm80ELb0ELb0ELb1ELb1ELb1ELb1ELb1ELb0EEENS1_21CollectiveEpilogueFwdINS6_IJS8_SA_S9_EEENS6_IJNS7_ILi1EEESI_SI_EEESC_SE_Li256ELb1ELb1ELb0ELb0EEENS1_19SingleTileSchedulerILb1ELb0ELb1ELi128EEEEEEEEEvNT_6ParamsE)
        /*01ac*/ 	.word	0x00000000


	//----- nvinfo : EIATTR_REGCOUNT
	.align		4
.L_82:
        /*01b0*/ 	.byte	0x04, 0x2f
        /*01b2*/ 	.short	(.L_84 - .L_83)
	.align		4
.L_83:
        /*01b4*/ 	.word	index@(_ZN7cutlass13device_kernelIN5flash19enable_sm80_to_sm89INS1_16FlashAttnFwdSm80INS1_25CollectiveMainloopFwdSm80ILi8ELi1ELb0EN4cute5tupleIJNS5_1CILi128EEENS7_ILi64EEENS7_ILi192EEEEEELi192ENS_6half_tEfNS_4arch4Sm80ELb0ELb0ELb1ELb1ELb1ELb0ELb1ELb0EEENS1_21CollectiveEpilogueFwdINS6_IJS8_SA_S9_EEENS6_IJNS7_ILi1EEESI_SI_EEESC_SE_Li256ELb1ELb1ELb0ELb0EEENS1_19SingleTileSchedulerILb1ELb0ELb1ELi128EEEEEEEEEvNT_6ParamsE)
        /*01b8*/ 	.word	0x000000ff


	//----- nvinfo : EIATTR_FRAME_SIZE
	.align		4
.L_84:
        /*01bc*/ 	.byte	0x04, 0x11
        /*01be*/ 	.short	(.L_86 - .L_85)
	.align		4
.L_85:
        /*01c0*/ 	.word	index@(_ZN7cutlass13device_kernelIN5flash19enable_sm80_to_sm89INS1_16FlashAttnFwdSm80INS1_25CollectiveMainloopFwdSm80ILi8ELi1ELb0EN4cute5tupleIJNS5_1CILi128EEENS7_ILi64EEENS7_ILi192EEEEEELi192ENS_6half_tEfNS_4arch4Sm80ELb0ELb0ELb1ELb1ELb1ELb0ELb1ELb0EEENS1_21CollectiveEpilogueFwdINS6_IJS8_SA_S9_EEENS6_IJNS7_ILi1EEESI_SI_EEESC_SE_Li256ELb1ELb1ELb0ELb0EEENS1_19SingleTileSchedulerILb1ELb0ELb1ELi128EEEEEEEEEvNT_6ParamsE)
        /*01c4*/ 	.word	0x00000000


	//----- nvinfo : EIATTR_REGCOUNT
	.align		4
.L_86:
        /*01c8*/ 	.byte	0x04, 0x2f
        /*01ca*/ 	.short	(.L_88 - .L_87)
	.align		4
.L_87:
        /*01cc*/ 	.word	index@(_ZN7cutlass13device_kernelIN5flash19enable_sm80_to_sm89INS1_16FlashAttnFwdSm80INS1_25CollectiveMainloopFwdSm80ILi8ELi1ELb0EN4cute5tupleIJNS5_1CILi128EEENS7_ILi64EEENS7_ILi192EEEEEELi192ENS_6half_tEfNS_4arch4Sm80ELb0ELb0ELb1ELb0ELb1ELb0ELb1ELb0EEENS1_21CollectiveEpilogueFwdINS6_IJS8_SA_S9_EEENS6_IJNS7_ILi1EEESI_SI_EEESC_SE_Li256ELb0ELb1ELb0ELb0EEENS1_19SingleTileSchedulerILb0ELb0ELb1ELi128EEEEEEEEEvNT_6ParamsE)
        /*01d0*/ 	.word	0x000000ff


	//----- nvinfo : EIATTR_FRAME_SIZE
	.align		4
.L_88:
        /*01d4*/ 	.byte	0x04, 0x11
        /*01d6*/ 	.short	(.L_90 - .L_89)
	.align		4
.L_89:
        /*01d8*/ 	.word	index@(_ZN7cutlass13device_kernelIN5flash19enable_sm80_to_sm89INS1_16FlashAttnFwdSm80INS1_25CollectiveMainloopFwdSm80ILi8ELi1ELb0EN4cute5tupleIJNS5_1CILi128EEENS7_ILi64EEENS7_ILi192EEEEEELi192ENS_6half_tEfNS_4arch4Sm80ELb0ELb0ELb1ELb0ELb1ELb0ELb1ELb0EEENS1_21CollectiveEpilogueFwdINS6_IJS8_SA_S9_EEENS6_IJNS7_ILi1EEESI_SI_EEESC_SE_Li256ELb0ELb1ELb0ELb0EEENS1_19SingleTileSchedulerILb0ELb0ELb1ELi128EEEEEEEEEvNT_6ParamsE)
        /*01dc*/ 	.word	0x00000000


	//----- nvinfo : EIATTR_MIN_STACK_SIZE
	.align		4
.L_90:
        /*01e0*/ 	.byte	0x04, 0x12
        /*01e2*/ 	.short	(.L_92 - .L_91)
	.align		4
.L_91:
        /*01e4*/ 	.word	index@(_ZN7cutlass13device_kernelIN5flash19enable_sm80_to_sm89INS1_16FlashAttnFwdSm80INS1_25CollectiveMainloopFwdSm80ILi8ELi1ELb0EN4cute5tupleIJNS5_1CILi128EEENS7_ILi64EEENS7_ILi192EEEEEELi192ENS_6half_tEfNS_4arch4Sm80ELb0ELb0ELb1ELb0ELb1ELb0ELb1ELb0EEENS1_21CollectiveEpilogueFwdINS6_IJS8_SA_S9_EEENS6_IJNS7_ILi1EEESI_SI_EEESC_SE_Li256ELb0ELb1ELb0ELb0EEENS1_19SingleTileSchedulerILb0ELb0ELb1ELi128EEEEEEEEEvNT_6ParamsE)
        /*01e8*/ 	.word	0x00000000


	//----- nvinfo : EIATTR_MIN_STACK_SIZE
	.align		4
.L_92:
        /*01ec*/ 	.byte	0x04, 0x12
        /*01ee*/ 	.short	(.L_94 - .L_93)
	.align		4
.L_93:
        /*01f0*/ 	.word	index@(_ZN7cutlass13device_kernelIN5flash19enable_sm80_to_sm89INS1_16FlashAttnFwdSm80INS1_25CollectiveMainloopFwdSm80ILi8ELi1ELb0EN4cute5tupleIJNS5_1CILi128EEENS7_ILi64EEENS7_ILi192EEEEEELi192ENS_6half_tEfNS_4arch4Sm80ELb0ELb0ELb1ELb1ELb1ELb0ELb1ELb0EEENS1_21CollectiveEpilogueFwdINS6_IJS8_SA_S9_EEENS6_IJNS7_ILi1EEESI_SI_EEESC_SE_Li256ELb1ELb1ELb0ELb0EEENS1_19SingleTileSchedulerILb1ELb0ELb1ELi128EEEEEEEEEvNT_6ParamsE)
        /*01f4*/ 	.word	0x00000000


	//----- nvinfo : EIATTR_MIN_STACK_SIZE
	.align		4
.L_94:
        /*01f8*/ 	.byte	0x04, 0x12
        /*01fa*/ 	.short	(.L_96 - .L_95)
	.align		4
.L_95:
        /*01fc*/ 	.word	index@(_ZN7cutlass13device_kernelIN5flash19enable_sm80_to_sm89INS1_16FlashAttnFwdSm80INS1_25CollectiveMainloopFwdSm80ILi8ELi1ELb0EN4cute5tupleIJNS5_1CILi128EEENS7_ILi64EEENS7_ILi192EEEEEELi192ENS_6half_tEfNS_4arch4Sm80ELb0ELb0ELb1ELb1ELb1ELb1ELb1ELb0EEENS1_21CollectiveEpilogueFwdINS6_IJS8_SA_S9_EEENS6_IJNS7_ILi1EEESI_SI_EEESC_SE_Li256ELb1ELb1ELb0ELb0EEENS1_19SingleTileSchedulerILb1ELb0ELb1ELi128EEEEEEEEEvNT_6ParamsE)
        /*0200*/ 	.word	0x00000000


	//----- nvinfo : EIATTR_MIN_STACK_SIZE
	.align		4
.L_96:
        /*0204*/ 	.byte	0x04, 0x12
        /*0206*/ 	.short	(.L_98 - .L_97)
	.align		4
.L_97:
        /*0208*/ 	.word	index@(_ZN7cutlass13device_kernelIN5flash19enable_sm80_to_sm89INS1_16FlashAttnFwdSm80INS1_25CollectiveMainloopFwdSm80ILi8ELi1ELb0EN4cute5tupleIJNS5_1CILi128EEENS7_ILi64EEENS7_ILi192EEEEEELi192ENS_6half_tEfNS_4arch4Sm80ELb0ELb1ELb1ELb0ELb1ELb0ELb1ELb0EEENS1_21CollectiveEpilogueFwdINS6_IJS8_SA_S9_EEENS6_IJNS7_ILi1EEESI_SI_EEESC_SE_Li256ELb0ELb1ELb0ELb0EEENS1_19SingleTileSchedulerILb0ELb0ELb1ELi128EEEEEEEEEvNT_6ParamsE)
        /*020c*/ 	.word	0x00000000


	//----- nvinfo : EIATTR_MIN_STACK_SIZE
	.align		4
.L_98:
        /*0210*/ 	.byte	0x04, 0x12
        /*0212*/ 	.short	(.L_100 - .L_99)
	.align		4
.L_99:
        /*0214*/ 	.word	index@(_ZN7cutlass13device_kernelIN5flash19enable_sm80_to_sm89INS1_16FlashAttnFwdSm80INS1_25CollectiveMainloopFwdSm80ILi8ELi1ELb0EN4cute5tupleIJNS5_1CILi128EEENS7_ILi64EEENS7_ILi192EEEEEELi192ENS_6half_tEfNS_4arch4Sm80ELb0ELb1ELb1ELb1ELb1ELb0ELb1ELb0EEENS1_21CollectiveEpilogueFwdINS6_IJS8_SA_S9_EEENS6_IJNS7_ILi1EEESI_SI_EEESC_SE_Li256ELb1ELb1ELb0ELb0EEENS1_19SingleTileSchedulerILb1ELb0ELb1ELi128EEEEEEEEEvNT_6ParamsE)
        /*0218*/ 	.word	0x00000000


	//----- nvinfo : EIATTR_MIN_STACK_SIZE
	.align		4
.L_100:
        /*021c*/ 	.byte	0x04, 0x12
        /*021e*/ 	.short	(.L_102 - .L_101)
	.align		4
.L_101:
        /*0220*/ 	.word	index@(_ZN7cutlass13device_kernelIN5flash19enable_sm80_to_sm89INS1_16FlashAttnFwdSm80INS1_25CollectiveMainloopFwdSm80ILi8ELi1ELb0EN4cute5tupleIJNS5_1CILi128EEENS7_ILi64EEENS7_ILi192EEEEEELi192ENS_6half_tEfNS_4arch4Sm80ELb0ELb1ELb1ELb1ELb1ELb1ELb1ELb0EEENS1_21CollectiveEpilogueFwdINS6_IJS8_SA_S9_EEENS6_IJNS7_ILi1EEESI_SI_EEESC_SE_Li256ELb1ELb1ELb0ELb0EEENS1_19SingleTileSchedulerILb1ELb0ELb1ELi128EEEEEEEEEvNT_6ParamsE)
        /*0224*/ 	.word	0x00000000


	//----- nvinfo : EIATTR_MIN_STACK_SIZE
	.align		4
.L_102:
        /*0228*/ 	.byte	0x04, 0x12
        /*022a*/ 	.short	(.L_104 - .L_103)
	.align		4
.L_103:
        /*022c*/ 	.word	index@(_ZN7cutlass13device_kernelIN5flash19enable_sm80_to_sm89INS1_16FlashAttnFwdSm80INS1_25CollectiveMainloopFwdSm80ILi8ELi1ELb0EN4cute5tupleIJNS5_1CILi128EEENS7_ILi64EEENS7_ILi192EEEEEELi192ENS_6half_tEfNS_4arch4Sm80ELb1ELb0ELb1ELb0ELb1ELb0ELb1ELb0EEENS1_21CollectiveEpilogueFwdINS6_IJS8_SA_S9_EEENS6_IJNS7_ILi1EEESI_SI_EEESC_SE_Li256ELb0ELb1ELb0ELb0EEENS1_30DynamicPersistentTileSchedulerILi256ELi256ELb0ELb1ELb0EEEEEEEEEvNT_6ParamsE)
        /*0230*/ 	.word	0x00000030


	//----- nvinfo : EIATTR_MIN_STACK_SIZE
	.align		4
.L_104:
        /*0234*/ 	.byte	0x04, 0x12
        /*0236*/ 	.short	(.L_106 - .L_105)
	.align		4
.L_105:
        /*0238*/ 	.word	index@(_ZN7cutlass13device_kernelIN5flash19enable_sm80_to_sm89INS1_16FlashAttnFwdSm80INS1_25CollectiveMainloopFwdSm80ILi8ELi1ELb0EN4cute5tupleIJNS5_1CILi128EEENS7_ILi64EEENS7_ILi192EEEEEELi192ENS_6half_tEfNS_4arch4Sm80ELb1ELb0ELb1ELb1ELb1ELb0ELb1ELb0EEENS1_21CollectiveEpilogueFwdINS6_IJS8_SA_S9_EEENS6_IJNS7_ILi1EEESI_SI_EEESC_SE_Li256ELb1ELb1ELb0ELb0EEENS1_19SingleTileSchedulerILb1ELb0ELb1ELi128EEEEEEEEEvNT_6ParamsE)
        /*023c*/ 	.word	0x00000000


	//----- nvinfo : EIATTR_MIN_STACK_SIZE
	.align		4
.L_106:
        /*0240*/ 	.byte	0x04, 0x12
        /*0242*/ 	.short	(.L_108 - .L_107)
	.align		4
.L_107:
        /*0244*/ 	.word	index@(_ZN7cutlass13device_kernelIN5flash19enable_sm80_to_sm89INS1_16FlashAttnFwdSm80INS1_25CollectiveMainloopFwdSm80ILi8ELi1ELb0EN4cute5tupleIJNS5_1CILi128EEENS7_ILi64EEENS7_ILi192EEEEEELi192ENS_6half_tEfNS_4arch4Sm80ELb1ELb0ELb1ELb1ELb1ELb1ELb1ELb0EEENS1_21CollectiveEpilogueFwdINS6_IJS8_SA_S9_EEENS6_IJNS7_ILi1EEESI_SI_EEESC_SE_Li256ELb1ELb1ELb0ELb0EEENS1_19SingleTileSchedulerILb1ELb0ELb1ELi128EEEEEEEEEvNT_6ParamsE)
        /*0248*/ 	.word	0x00000000


	//----- nvinfo : EIATTR_MIN_STACK_SIZE
	.align		4
.L_108:
        /*024c*/ 	.byte	0x04, 0x12
        /*024e*/ 	.short	(.L_110 - .L_109)
	.align		4
.L_109:
        /*0250*/ 	.word	index@(_ZN7cutlass13device_kernelIN5flash19enable_sm80_to_sm89INS1_16FlashAttnFwdSm80INS1_25CollectiveMainloopFwdSm80ILi8ELi2ELb0EN4cute5tupleIJNS5_1CILi128EEENS7_ILi64EEENS7_ILi192EEEEEELi192ENS_6half_tEfNS_4arch4Sm80ELb0ELb0ELb1ELb0ELb1ELb0ELb1ELb0EEENS1_21CollectiveEpilogueFwdINS6_IJS8_SA_S9_EEENS6_IJNS7_ILi1EEESI_SI_EEESC_SE_Li256ELb0ELb1ELb0ELb0EEENS1_19SingleTileSchedulerILb0ELb0ELb1ELi128EEEEEEEEEvNT_6ParamsE)
        /*0254*/ 	.word	0x00000000


	//----- nvinfo : EIATTR_MIN_STACK_SIZE
	.align		4
.L_110:
        /*0258*/ 	.byte	0x04, 0x12
        /*025a*/ 	.short	(.L_112 - .L_111)
	.align		4
.L_111:
        /*025c*/ 	.word	index@(_ZN7cutlass13device_kernelIN5flash19enable_sm80_to_sm89INS1_16FlashAttnFwdSm80INS1_25CollectiveMainloopFwdSm80ILi8ELi2ELb0EN4cute5tupleIJNS5_1CILi128EEENS7_ILi64EEENS7_ILi192EEEEEELi192ENS_6half_tEfNS_4arch4Sm80ELb0ELb0ELb1ELb1ELb1ELb0ELb1ELb0EEENS1_21CollectiveEpilogueFwdINS6_IJS8_SA_S9_EEENS6_IJNS7_ILi1EEESI_SI_EEESC_SE_Li256ELb1ELb1ELb0ELb0EEENS1_19SingleTileSchedulerILb1ELb0ELb1ELi128EEEEEEEEEvNT_6ParamsE)
        /*0260*/ 	.word	0x00000000


	//----- nvinfo : EIATTR_MIN_STACK_SIZE
	.align		4
.L_112:
        /*0264*/ 	.byte	0x04, 0x12
        /*0266*/ 	.short	(.L_114 - .L_113)
	.align		4
.L_113:
        /*0268*/ 	.word	index@(_ZN7cutlass13device_kernelIN5flash19enable_sm80_to_sm89INS1_16FlashAttnFwdSm80INS1_25CollectiveMainloopFwdSm80ILi8ELi2ELb0EN4cute5tupleIJNS5_1CILi128EEENS7_ILi64EEENS7_ILi192EEEEEELi192ENS_6half_tEfNS_4arch4Sm80ELb0ELb0ELb1ELb1ELb1ELb1ELb1ELb0EEENS1_21CollectiveEpilogueFwdINS6_IJS8_SA_S9_EEENS6_IJNS7_ILi1EEESI_SI_EEESC_SE_Li256ELb1ELb1ELb0ELb0EEENS1_19SingleTileSchedulerILb1ELb0ELb1ELi128EEEEEEEEEvNT_6ParamsE)
        /*026c*/ 	.word	0x00000000


	//----- nvinfo : EIATTR_MIN_STACK_SIZE
	.align		4
.L_114:
        /*0270*/ 	.byte	0x04, 0x12
        /*0272*/ 	.short	(.L_116 - .L_115)
	.align		4
.L_115:
        /*0274*/ 	.word	index@(_ZN7cutlass13device_kernelIN5flash19enable_sm80_to_sm89INS1_16FlashAttnFwdSm80INS1_25CollectiveMainloopFwdSm80ILi8ELi2ELb0EN4cute5tupleIJNS5_1CILi128EEENS7_ILi64EEENS7_ILi192EEEEEELi192ENS_6half_tEfNS_4arch4Sm80ELb0ELb1ELb1ELb0ELb1ELb0ELb1ELb0EEENS1_21CollectiveEpilogueFwdINS6_IJS8_SA_S9_EEENS6_IJNS7_ILi1EEESI_SI_EEESC_SE_Li256ELb0ELb1ELb0ELb0EEENS1_19SingleTileSchedulerILb0ELb0ELb1ELi128EEEEEEEEEvNT_6ParamsE)
        /*0278*/ 	.word	0x00000000


	//----- nvinfo : EIATTR_MIN_STACK_SIZE
	.align		4
.L_116:
        /*027c*/ 	.byte	0x04, 0x12
        /*027e*/ 	.short	(.L_118 - .L_117)
	.align		4
.L_117:
        /*0280*/ 	.word	index@(_ZN7cutlass13device_kernelIN5flash19enable_sm80_to_sm89INS1_16FlashAttnFwdSm80INS1_25CollectiveMainloopFwdSm80ILi8ELi2ELb0EN4cute5tupleIJNS5_1CILi128EEENS7_ILi64EEENS7_ILi192EEEEEELi192ENS_6half_tEfNS_4arch4Sm80ELb0ELb1ELb1ELb1ELb1ELb0ELb1ELb0EEENS1_21CollectiveEpilogueFwdINS6_IJS8_SA_S9_EEENS6_IJNS7_ILi1EEESI_SI_EEESC_SE_Li256ELb1ELb1ELb0ELb0EEENS1_19SingleTileSchedulerILb1ELb0ELb1ELi128EEEEEEEEEvNT_6ParamsE)
        /*0284*/ 	.word	0x00000000


	//----- nvinfo : EIATTR_MIN_STACK_SIZE
	.align		4
.L_118:
        /*0288*/ 	.byte	0x04, 0x12
        /*028a*/ 	.short	(.L_120 - .L_119)
	.align		4
.L_119:
        /*028c*/ 	.word	index@(_ZN7cutlass13device_kernelIN5flash19enable_sm80_to_sm89INS1_16FlashAttnFwdSm80INS1_25CollectiveMainloopFwdSm80ILi8ELi2ELb0EN4cute5tupleIJNS5_1CILi128EEENS7_ILi64EEENS7_ILi192EEEEEELi192ENS_6half_tEfNS_4arch4Sm80ELb0ELb1ELb1ELb1ELb1ELb1ELb1ELb0EEENS1_21CollectiveEpilogueFwdINS6_IJS8_SA_S9_EEENS6_IJNS7_ILi1EEESI_SI_EEESC_SE_Li256ELb1ELb1ELb0ELb0EEENS1_19SingleTileSchedulerILb1ELb0ELb1ELi128EEEEEEEEEvNT_6ParamsE)
        /*0290*/ 	.word	0x00000000


	//----- nvinfo : EIATTR_MIN_STACK_SIZE
	.align		4
.L_120:
        /*0294*/ 	.byte	0x04, 0x12
        /*0296*/ 	.short	(.L_122 - .L_121)
	.align		4
.L_121:
        /*0298*/ 	.word	index@(_ZN7cutlass13device_kernelIN5flash19enable_sm80_to_sm89INS1_16FlashAttnFwdSm80INS1_25CollectiveMainloopFwdSm80ILi8ELi2ELb0EN4cute5tupleIJNS5_1CILi128EEENS7_ILi64EEENS7_ILi192EEEEEELi192ENS_6half_tEfNS_4arch4Sm80ELb1ELb0ELb1ELb0ELb1ELb0ELb1ELb0EEENS1_21CollectiveEpilogueFwdINS6_IJS8_SA_S9_EEENS6_IJNS7_ILi1EEESI_SI_EEESC_SE_Li256ELb0ELb1ELb0ELb0EEENS1_30DynamicPersistentTileSchedulerILi256ELi256ELb0ELb1ELb0EEEEEEEEEvNT_6ParamsE)
        /*029c*/ 	.word	0x00000040


	//----- nvinfo : EIATTR_MIN_STACK_SIZE
	.align		4
.L_122:
        /*02a0*/ 	.byte	0x04, 0x12
        /*02a2*/ 	.short	(.L_124 - .L_123)
	.align		4
.L_123:
        /*02a4*/ 	.word	index@(_ZN7cutlass13device_kernelIN5flash19enable_sm80_to_sm89INS1_16FlashAttnFwdSm80INS1_25CollectiveMainloopFwdSm80ILi8ELi2ELb0EN4cute5tupleIJNS5_1CILi128EEENS7_ILi64EEENS7_ILi192EEEEEELi192ENS_6half_tEfNS_4arch4Sm80ELb1ELb0ELb1ELb1ELb1ELb0ELb1ELb0EEENS1_21CollectiveEpilogueFwdINS6_IJS8_SA_S9_EEENS6_IJNS7_ILi1EEESI_SI_EEESC_SE_Li256ELb1ELb1ELb0ELb0EEENS1_19SingleTileSchedulerILb1ELb0ELb1ELi128EEEEEEEEEvNT_6ParamsE)
        /*02a8*/ 	.word	0x00000000


	//----- nvinfo : EIATTR_MIN_STACK_SIZE
	.align		4
.L_124:
        /*02ac*/ 	.byte	0x04, 0x12
        /*02ae*/ 	.short	(.L_126 - .L_125)
	.align		4
.L_125:
        /*02b0*/ 	.word	index@(_ZN7cutlass13device_kernelIN5flash19enable_sm80_to_sm89INS1_16FlashAttnFwdSm80INS1_25CollectiveMainloopFwdSm80ILi8ELi2ELb0EN4cute5tupleIJNS5_1CILi128EEENS7_ILi64EEENS7_ILi192EEEEEELi192ENS_6half_tEfNS_4arch4Sm80ELb1ELb0ELb1ELb1ELb1ELb1ELb1ELb0EEENS1_21CollectiveEpilogueFwdINS6_IJS8_SA_S9_EEENS6_IJNS7_ILi1EEESI_SI_EEESC_SE_Li256ELb1ELb1ELb0ELb0EEENS1_19SingleTileSchedulerILb1ELb0ELb1ELi128EEEEEEEEEvNT_6ParamsE)
        /*02b4*/ 	.word	0x00000000
.L_126:


//--------------------- .nv.info._ZN7cutlass13device_kernelIN5flash19enable_sm80_to_sm89INS1_16FlashAttnFwdSm80INS1_25CollectiveMainloopFwdSm80ILi8ELi1ELb0EN4cute5tupleIJNS5_1CILi128EEENS7_ILi64EEENS7_ILi192EEEEEELi192ENS_6half_tEfNS_4arch4Sm80ELb0ELb0ELb1ELb0ELb1ELb0ELb1ELb0EEENS1_21CollectiveEpilogueFwdINS6_IJS8_SA_S9_EEENS6_IJNS7_ILi1EEESI_SI_EEESC_SE_Li256ELb0ELb1ELb0ELb0EEENS1_19SingleTileSchedulerILb0ELb0ELb1ELi128EEEEEEEEEvNT_6ParamsE --------------------------
	.section	.nv.info._ZN7cutlass13device_kernelIN5flash19enable_sm80_to_sm89INS1_16FlashAttnFwdSm80INS1_25CollectiveMainloopFwdSm80ILi8ELi1ELb0EN4cute5tupleIJNS5_1CILi128EEENS7_ILi64EEENS7_ILi192EEEEEELi192ENS_6half_tEfNS_4arch4Sm80ELb0ELb0ELb1ELb0ELb1ELb0ELb1ELb0EEENS1_21CollectiveEpilogueFwdINS6_IJS8_SA_S9_EEENS6_IJNS7_ILi1EEESI_SI_EEESC_SE_Li256ELb0ELb1ELb0ELb0EEENS1_19SingleTileSchedulerILb0ELb0ELb1ELi128EEEEEEEEEvNT_6ParamsE,"",@"SHT_CUDA_INFO"
	.sectionflags	@""
	.align	4


	//----- nvinfo : EIATTR_CUDA_API_VERSION
	.align		4
        /*0000*/ 	.byte	0x04, 0x37
        /*0002*/ 	.short	(.L_128 - .L_127)
.L_127:
        /*0004*/ 	.word	0x00000082


	//----- nvinfo : EIATTR_SW2861232_WAR
	.align		4
.L_128:
        /*0008*/ 	.byte	0x01, 0x35
	.zero		2


	//----- nvinfo : EIATTR_PARAM_CBANK
	.align		4
        /*000c*/ 	.byte	0x04, 0x0a
        /*000e*/ 	.short	(.L_130 - .L_129)
	.align		4
.L_129:
        /*0010*/ 	.word	index@(.nv.constant0._ZN7cutlass13device_kernelIN5flash19enable_sm80_to_sm89INS1_16FlashAttnFwdSm80INS1_25CollectiveMainloopFwdSm80ILi8ELi1ELb0EN4cute5tupleIJNS5_1CILi128EEENS7_ILi64EEENS7_ILi192EEEEEELi192ENS_6half_tEfNS_4arch4Sm80ELb0ELb0ELb1ELb0ELb1ELb0ELb1ELb0EEENS1_21CollectiveEpilogueFwdINS6_IJS8_SA_S9_EEENS6_IJNS7_ILi1EEESI_SI_EEESC_SE_Li256ELb0ELb1ELb0ELb0EEENS1_19SingleTileSchedulerILb0ELb0ELb1ELi128EEEEEEEEEvNT_6ParamsE)
        /*0014*/ 	.short	0x0160
        /*0016*/ 	.short	0x0418


	//----- nvinfo : EIATTR_CBANK_PARAM_SIZE
	.align		4
.L_130:
        /*0018*/ 	.byte	0x03, 0x19
        /*001a*/ 	.short	0x0418


	//----- nvinfo : EIATTR_KPARAM_INFO
	.align		4
        /*001c*/ 	.byte	0x04, 0x17
        /*001e*/ 	.short	(.L_132 - .L_131)
.L_131:
        /*0020*/ 	.word	0x00000000
        /*0024*/ 	.short	0x0000
        /*0026*/ 	.short	0x0000
        /*0028*/ 	.byte	0x00, 0xf0, 0x61, 0x10


	//----- nvinfo : EIATTR_MAXREG_COUNT
	.align		4
.L_132:
        /*002c*/ 	.byte	0x03, 0x1b
        /*002e*/ 	.short	0x00ff


	//----- nvinfo : EIATTR_NUM_BARRIERS
	.align		4
        /*0030*/ 	.byte	0x02, 0x4c
        /*0032*/ 	.byte	0x02
	.zero		1


	//----- nvinfo : EIATTR_MERCURY_ISA_VERSION
	.align		4
        /*0034*/ 	.byte	0x03, 0x5f
        /*0036*/ 	.short	0x0000


	//----- nvinfo : EIATTR_COOP_GROUP_MASK_REGIDS
	.align		4
        /*0038*/ 	.byte	0x04, 0x29
        /*003a*/ 	.short	(.L_134 - .L_133)


	//   ....[0]....
.L_133:
        /*003c*/ 	.word	0xffffffff


	//   ....[1]....
        /*0040*/ 	.word	0xffffffff


	//   ....[2]....
        /*0044*/ 	.word	0xffffffff


	//   ....[3]....
        /*0048*/ 	.word	0xffffffff


	//   ....[4]....
        /*004c*/ 	.word	0xffffffff


	//   ....[5]....
        /*0050*/ 	.word	0xffffffff


	//   ....[6]....
        /*0054*/ 	.word	0xffffffff


	//   ....[7]....
        /*0058*/ 	.word	0xffffffff


	//   ....[8]....
        /*005c*/ 	.word	0xffffffff


	//   ....[9]....
        /*0060*/ 	.word	0xffffffff


	//   ....[10]....
        /*0064*/ 	.word	0xffffffff


	//   ....[11]....
        /*0068*/ 	.word	0xffffffff


	//   ....[12]....
        /*006c*/ 	.word	0xffffffff


	//   ....[13]....
        /*0070*/ 	.word	0xffffffff


	//   ....[14]....
        /*0074*/ 	.word	0xffffffff


	//   ....[15]....
        /*0078*/ 	.word	0xffffffff


	//   ....[16]....
        /*007c*/ 	.word	0xffffffff


	//   ....[17]....
        /*0080*/ 	.word	0xffffffff


	//   ....[18]....
        /*0084*/ 	.word	0xffffffff


	//   ....[19]....
        /*0088*/ 	.word	0xffffffff


	//   ....[20]....
        /*008c*/ 	.word	0xffffffff


	//   ....[21]....
        /*0090*/ 	.word	0xffffffff


	//   ....[22]....
        /*0094*/ 	.word	0xffffffff


	//   ....[23]....
        /*0098*/ 	.word	0xffffffff


	//   ....[24]....
        /*009c*/ 	.word	0xffffffff


	//   ....[25]....
        /*00a0*/ 	.word	0xffffffff


	//   ....[26]....
        /*00a4*/ 	.word	0xffffffff


	//   ....[27]....
        /*00a8*/ 	.word	0xffffffff


	//   ....[28]....
        /*00ac*/ 	.word	0xffffffff


	//   ....[29]....
        /*00b0*/ 	.word	0xffffffff


	//   ....[30]....
        /*00b4*/ 	.word	0xffffffff


	//   ....[31]....
        /*00b8*/ 	.word	0xffffffff


	//   ....[32]....
        /*00bc*/ 	.word	0xffffffff


	//   ....[33]....
        /*00c0*/ 	.word	0xffffffff


	//   ....[34]....
        /*00c4*/ 	.word	0xffffffff


	//   ....[35]....
        /*00c8*/ 	.word	0xffffffff


	//   ....[36]....
        /*00cc*/ 	.word	0xffffffff


	//   ....[37]....
        /*00d0*/ 	.word	0xffffffff


	//   ....[38]....
        /*00d4*/ 	.word	0xffffffff


	//   ....[39]....
        /*00d8*/ 	.word	0xffffffff


	//   ....[40]....
        /*00dc*/ 	.word	0xffffffff


	//   ....[41]....
        /*00e0*/ 	.word	0xffffffff


	//   ....[42]....
        /*00e4*/ 	.word	0xffffffff


	//   ....[43]....
        /*00e8*/ 	.word	0xffffffff


	//   ....[44]....
        /*00ec*/ 	.word	0xffffffff


	//   ....[45]....
        /*00f0*/ 	.word	0xffffffff


	//   ....[46]....
        /*00f4*/ 	.word	0xffffffff


	//   ....[47]....
        /*00f8*/ 	.word	0xffffffff


	//   ....[48]....
        /*00fc*/ 	.word	0xffffffff


	//   ....[49]....
        /*0100*/ 	.word	0xffffffff


	//   ....[50]....
        /*0104*/ 	.word	0xffffffff


	//   ....[51]....
        /*0108*/ 	.word	0xffffffff


	//----- nvinfo : EIATTR_COOP_GROUP_INSTR_OFFSETS
	.align		4
.L_134:
        /*010c*/ 	.byte	0x04, 0x28
        /*010e*/ 	.short	(.L_136 - .L_135)


	//   ....[0]....
.L_135:
        /*0110*/ 	.word	0x00000610


	//   ....[1]....
        /*0114*/ 	.word	0x00000650


	//   ....[2]....
        /*0118*/ 	.word	0x00000680


	//   ....[3]....
        /*011c*/ 	.word	0x000006b0


	//   ....[4]....
        /*0120*/ 	.word	0x000006e0


	//   ....[5]....
        /*0124*/ 	.word	0x00000910


	//   ....[6]....
        /*0128*/ 	.word	0x00000a90


	//   ....[7]....
        /*012c*/ 	.word	0x00000aa0


	//   ....[8]....
        /*0130*/ 	.word	0x00000f40


	//   ....[9]....
        /*0134*/ 	.word	0x00000f70


	//   ....[10]....
        /*0138*/ 	.word	0x00000fb0


	//   ....[11]....
        /*013c*/ 	.word	0x00000fd0


	//   ....[12]....
        /*0140*/ 	.word	0x00001580


	//   ....[13]....
        /*0144*/ 	.word	0x000015b0


	//   ....[14]....
        /*0148*/ 	.word	0x000015e0


	//   ....[15]....
        /*014c*/ 	.word	0x00001600


	//   ....[16]....
        /*0150*/ 	.word	0x00002880


	//   ....[17]....
        /*0154*/ 	.word	0x000028b0


	//   ....[18]....
        /*0158*/ 	.word	0x000028e0


	//   ....[19]....
        /*015c*/ 	.word	0x00002910


	//   ....[20]....
        /*0160*/ 	.word	0x000030c0


	//   ....[21]....
        /*0164*/ 	.word	0x000030e0


	//   ....[22]....
        /*0168*/ 	.word	0x00003100


	//   ....[23]....
        /*016c*/ 	.word	0x00003120


	//   ....[24]....
        /*0170*/ 	.word	0x000044b0


	//   ....[25]....
        /*0174*/ 	.word	0x000044c0


	//   ....[26]....
        /*0178*/ 	.word	0x00004540


	//   ....[27]....
        /*017c*/ 	.word	0x00004570


	//   ....[28]....
        /*0180*/ 	.word	0x000047b0


	//   ....[29]....
        /*0184*/ 	.word	0x000047d0


	//   ....[30]....
        /*0188*/ 	.word	0x000047f0


	//   ....[31]....
        /*018c*/ 	.word	0x00004810


	//   ....[32]....
        /*0190*/ 	.word	0x00005990


	//   ....[33]....
        /*0194*/ 	.word	0x000059b0


	//   ....[34]....
        /*0198*/ 	.word	0x000059f0


	//   ....[35]....
        /*019c*/ 	.word	0x00005a00


	//   ....[36]....
        /*01a0*/ 	.word	0x00007060


	//   ....[37]....
        /*01a4*/ 	.word	0x000070a0


	//   ....[38]....
        /*01a8*/ 	.word	0x00007180


	//   ....[39]....
        /*01ac*/ 	.word	0x000071b0


	//   ....[40]....
        /*01b0*/ 	.word	0x00008530


	//   ....[41]....
        /*01b4*/ 	.word	0x00008540


	//   ....[42]....
        /*01b8*/ 	.word	0x00008560


	//   ....[43]....
        /*01bc*/ 	.word	0x00008570


	//   ....[44]....
        /*01c0*/ 	.word	0x00008580


	//   ....[45]....
        /*01c4*/ 	.word	0x00008660


	//   ....[46]....
        /*01c8*/ 	.word	0x000087c0


	//   ....[47]....
        /*01cc*/ 	.word	0x000087f0


	//   ....[48]....
        /*01d0*/ 	.word	0x00008920


	//   ....[49]....
        /*01d4*/ 	.word	0x00008950


	//   ....[50]....
        /*01d8*/ 	.word	0x00008a80


	//   ....[51]....
        /*01dc*/ 	.word	0x00008aa0


	//----- nvinfo : EIATTR_EXIT_INSTR_OFFSETS
	.align		4
.L_136:
        /*01e0*/ 	.byte	0x04, 0x1c
        /*01e2*/ 	.short	(.L_138 - .L_137)


	//   ....[0]....
.L_137:
        /*01e4*/ 	.word	0x00000030


	//   ....[1]....
        /*01e8*/ 	.word	0x00008ab0


	//   ....[2]....
        /*01ec*/ 	.word	0x00008b60


	//   ....[3]....
        /*01f0*/ 	.word	0x00008bc0


	//----- nvinfo : EIATTR_CTAIDZ_USED
	.align		4
.L_138:
        /*01f4*/ 	.byte	0x01, 0x04
	.zero		2


	//----- nvinfo : EIATTR_MAX_THREADS
	.align		4
        /*01f8*/ 	.byte	0x04, 0x05
        /*01fa*/ 	.short	(.L_140 - .L_139)
.L_139:
        /*01fc*/ 	.word	0x00000100
        /*0200*/ 	.word	0x00000001
        /*0204*/ 	.word	0x00000001


	//----- nvinfo : EIATTR_CRS_STACK_SIZE
	.align		4
.L_140:
        /*0208*/ 	.byte	0x04, 0x1e
        /*020a*/ 	.short	(.L_142 - .L_141)
.L_141:
        /*020c*/ 	.word	0x00000000
.L_142:


//--------------------- .nv.info._ZN7cutlass13device_kernelIN5flash19enable_sm80_to_sm89INS1_16FlashAttnFwdSm80INS1_25CollectiveMainloopFwdSm80ILi8ELi1ELb0EN4cute5tupleIJNS5_1CILi128EEENS7_ILi64EEENS7_ILi192EEEEEELi192ENS_6half_tEfNS_4arch4Sm80ELb0ELb0ELb1ELb1ELb1ELb0ELb1ELb0EEENS1_21CollectiveEpilogueFwdINS6_IJS8_SA_S9_EEENS6_IJNS7_ILi1EEESI_SI_EEESC_SE_Li256ELb1ELb1ELb0ELb0EEENS1_19SingleTileSchedulerILb1ELb0ELb1ELi128EEEEEEEEEvNT_6ParamsE --------------------------
	.section	.nv.info._ZN7cutlass13device_kernelIN5flash19enable_sm80_to_sm89INS1_16FlashAttnFwdSm80INS1_25CollectiveMainloopFwdSm80ILi8ELi1ELb0EN4cute5tupleIJNS5_1CILi128EEENS7_ILi64EEENS7_ILi192EEEEEELi192ENS_6half_tEfNS_4arch4Sm80ELb0ELb0ELb1ELb1ELb1ELb0ELb1ELb0EEENS1_21CollectiveEpilogueFwdINS6_IJS8_SA_S9_EEENS6_IJNS7_ILi1EEESI_SI_EEESC_SE_Li256ELb1ELb1ELb0ELb0EEENS1_19SingleTileSchedulerILb1ELb0ELb1ELi128EEEEEEEEEvNT_6ParamsE,"",@"SHT_CUDA_INFO"
	.sectionflags	@""
	.align	4


	//----- nvinfo : EIATTR_CUDA_API_VERSION
	.align		4
        /*0000*/ 	.byte	0x04, 0x37
        /*0002*/ 	.short	(.L_144 - .L_143)
.L_143:
        /*0004*/ 	.word	0x00000082


	//----- nvinfo : EIATTR_SW2861232_WAR
	.align		4
.L_144:
        /*0008*/ 	.byte	0x01, 0x35
	.zero		2


	//----- nvinfo : EIATTR_PARAM_CBANK
	.align		4
        /*000c*/ 	.byte	0x04, 0x0a
        /*000e*/ 	.short	(.L_146 - .L_145)
	.align		4
.L_145:
        /*0010*/ 	.word	index@(.nv.constant0._ZN7cutlass13device_kernelIN5flash19enable_sm80_to_sm89INS1_16FlashAttnFwdSm80INS1_25CollectiveMainloopFwdSm80ILi8ELi1ELb0EN4cute5tupleIJNS5_1CILi128EEENS7_ILi64EEENS7_ILi192EEEEEELi192ENS_6half_tEfNS_4arch4Sm80ELb0ELb0ELb1ELb1ELb1ELb0ELb1ELb0EEENS1_21CollectiveEpilogueFwdINS6_IJS8_SA_S9_EEENS6_IJNS7_ILi1EEESI_SI_EEESC_SE_Li256ELb1ELb1ELb0ELb0EEENS1_19SingleTileSchedulerILb1ELb0ELb1ELi128EEEEEEEEEvNT_6ParamsE)
        /*0014*/ 	.short	0x0160
        /*0016*/ 	.short	0x0418


	//----- nvinfo : EIATTR_CBANK_PARAM_SIZE
	.align		4
.L_146:
        /*0018*/ 	.byte	0x03, 0x19
        /*001a*/ 	.short	0x0418


	//----- nvinfo : EIATTR_KPARAM_INFO
	.align		4
        /*001c*/ 	.byte	0x04, 0x17
        /*001e*/ 	.short	(.L_148 - .L_147)
.L_147:
        /*0020*/ 	.word	0x00000000
        /*0024*/ 	.short	0x0000
        /*0026*/ 	.short	0x0000
        /*0028*/ 	.byte	0x00, 0xf0, 0x61, 0x10


	//----- nvinfo : EIATTR_MAXREG_COUNT
	.align		4
.L_148:
        /*002c*/ 	.byte	0x03, 0x1b
        /*002e*/ 	.short	0x00ff


	//----- nvinfo : EIATTR_NUM_BARRIERS
	.align		4
        /*0030*/ 	.byte	0x02, 0x4c
        /*0032*/ 	.byte	0x02
	.zero		1


	//----- nvinfo : EIATTR_MERCURY_ISA_VERSION
	.align		4
        /*0034*/ 	.byte	0x03, 0x5f
        /*0036*/ 	.short	0x0000


	//----- nvinfo : EIATTR_COOP_GROUP_MASK_REGIDS
	.align		4
        /*0038*/ 	.byte	0x04, 0x29
        /*003a*/ 	.short	(.L_150 - .L_149)


	//   ....[0]....
.L_149:
        /*003c*/ 	.word	0xffffffff


	//   ....[1]....
        /*0040*/ 	.word	0xffffffff


	//   ....[2]....
        /*0044*/ 	.word	0xffffffff


	//   ....[3]....
        /*0048*/ 	.word	0xffffffff


	//   ....[4]....
        /*004c*/ 	.word	0xffffffff


	//   ....[5]....
        /*0050*/ 	.word	0xffffffff


	//   ....[6]....
        /*0054*/ 	.word	0xffffffff


	//   ....[7]....
        /*0058*/ 	.word	0xffffffff


	//   ....[8]....
        /*005c*/ 	.word	0xffffffff


	//   ....[9]....
        /*0060*/ 	.word	0xffffffff


	//   ....[10]....
        /*0064*/ 	.word	0xffffffff


	//   ....[11]....
        /*0068*/ 	.word	0xffffffff


	//   ....[12]....
        /*006c*/ 	.word	0xffffffff


	//   ....[13]....
        /*0070*/ 	.word	0xffffffff


	//   ....[14]....
        /*0074*/ 	.word	0xffffffff


	//   ....[15]....
        /*0078*/ 	.word	0xffffffff


	//   ....[16]....
        /*007c*/ 	.word	0xffffffff


	//   ....[17]....
        /*0080*/ 	.word	0xffffffff


	//   ....[18]....
        /*0084*/ 	.word	0xffffffff


	//   ....[19]....
        /*0088*/ 	.word	0xffffffff


	//   ....[20]....
        /*008c*/ 	.word	0xffffffff


	//   ....[21]....
        /*0090*/ 	.word	0xffffffff


	//   ....[22]....
        /*0094*/ 	.word	0xffffffff


	//   ....[23]....
        /*0098*/ 	.word	0xffffffff


	//   ....[24]....
        /*009c*/ 	.word	0xffffffff


	//   ....[25]....
        /*00a0*/ 	.word	0xffffffff


	//   ....[26]....
        /*00a4*/ 	.word	0xffffffff


	//   ....[27]....
        /*00a8*/ 	.word	0xffffffff


	//   ....[28]....
        /*00ac*/ 	.word	0xffffffff


	//   ....[29]....
        /*00b0*/ 	.word	0xffffffff


	//   ....[30]....
        /*00b4*/ 	.word	0xffffffff


	//   ....[31]....
        /*00b8*/ 	.word	0xffffffff


	//   ....[32]....
        /*00bc*/ 	.word	0xffffffff


	//   ....[33]....
        /*00c0*/ 	.word	0xffffffff


	//   ....[34]....
        /*00c4*/ 	.word	0xffffffff


	//   ....[35]....
        /*00c8*/ 	.word	0xffffffff


	//   ....[36]....
        /*00cc*/ 	.word	0xffffffff


	//   ....[37]....
        /*00d0*/ 	.word	0xffffffff


	//   ....[38]....
        /*00d4*/ 	.word	0xffffffff


	//   ....[39]....
        /*00d8*/ 	.word	0xffffffff


	//   ....[40]....
        /*00dc*/ 	.word	0xffffffff


	//   ....[41]....
        /*00e0*/ 	.word	0xffffffff


	//   ....[42]....
        /*00e4*/ 	.word	0xffffffff


	//   ....[43]....
        /*00e8*/ 	.word	0xffffffff


	//   ....[44]....
        /*00ec*/ 	.word	0xffffffff


	//   ....[45]....
        /*00f0*/ 	.word	0xffffffff


	//   ....[46]....
        /*00f4*/ 	.word	0xffffffff


	//   ....[47]....
        /*00f8*/ 	.word	0xffffffff


	//   ....[48]....
        /*00fc*/ 	.word	0xffffffff


	//   ....[49]....
        /*0100*/ 	.word	0xffffffff


	//   ....[50]....
        /*0104*/ 	.word	0xffffffff


	//   ....[51]....
        /*0108*/ 	.word	0xffffffff


	//   ....[52]....
        /*010c*/ 	.word	0xffffffff


	//   ....[53]....
        /*0110*/ 	.word	0xffffffff


	//   ....[54]....
        /*0114*/ 	.word	0xffffffff


	//   ....[55]....
        /*0118*/ 	.word	0xffffffff


	//   ....[56]....
        /*011c*/ 	.word	0xffffffff


	//   ....[57]....
        /*0120*/ 	.word	0xffffffff


	//   ....[58]....
        /*0124*/ 	.word	0xffffffff


	//   ....[59]....
        /*0128*/ 	.word	0xffffffff


	//   ....[60]....
        /*012c*/ 	.word	0xffffffff


	//----- nvinfo : EIATTR_COOP_GROUP_INSTR_OFFSETS
	.align		4
.L_150:
        /*0130*/ 	.byte	0x04, 0x28
        /*0132*/ 	.short	(.L_152 - .L_151)


	//   ....[0]....
.L_151:
        /*0134*/ 	.word	0x00000090


	//   ....[1]....
        /*0138*/ 	.word	0x00001080


	//   ....[2]....
        /*013c*/ 	.word	0x000010b0


	//   ....[3]....
        /*0140*/ 	.word	0x00001290


	//   ....[4]....
        /*0144*/ 	.word	0x000012c0


	//   ....[5]....
        /*0148*/ 	.word	0x000013e0


	//   ....[6]....
        /*014c*/ 	.word	0x00001410


	//   ....[7]....
        /*0150*/ 	.word	0x00001520


	//   ....[8]....
        /*0154*/ 	.word	0x00001560


	//   ....[9]....
        /*0158*/ 	.word	0x00001c80


	//   ....[10]....
        /*015c*/ 	.word	0x00001cb0


	//   ....[11]....
        /*0160*/ 	.word	0x00001ce0


	//   ....[12]....
        /*0164*/ 	.word	0x00001d10


	//   ....[13]....
        /*0168*/ 	.word	0x00001d40


	//   ....[14]....
        /*016c*/ 	.word	0x00001d70


	//   ....[15]....
        /*0170*/ 	.word	0x00001da0


	//   ....[16]....
        /*0174*/ 	.word	0x00001dd0


	//   ....[17]....
        /*0178*/ 	.word	0x00003210


	//   ....[18]....
        /*017c*/ 	.word	0x00003240


	//   ....[19]....
        /*0180*/ 	.word	0x00003260


	//   ....[20]....
        /*0184*/ 	.word	0x00003270


	//   ....[21]....
        /*0188*/ 	.word	0x00003a30


	//   ....[22]....
        /*018c*/ 	.word	0x00003a50


	//   ....[23]....
        /*0190*/ 	.word	0x00003a70


	//   ....[24]....
        /*0194*/ 	.word	0x00003a90


	//   ....[25]....
        /*0198*/ 	.word	0x00004c90


	//   ....[26]....
        /*019c*/ 	.word	0x00004ca0


	//   ....[27]....
        /*01a0*/ 	.word	0x00004cb0


	//   ....[28]....
        /*01a4*/ 	.word	0x00004cc0


	//   ....[29]....
        /*01a8*/ 	.word	0x00004f90


	//   ....[30]....
        /*01ac*/ 	.word	0x00004fb0


	//   ....[31]....
        /*01b0*/ 	.word	0x00004ff0


	//   ....[32]....
        /*01b4*/ 	.word	0x00005030


	//   ....[33]....
        /*01b8*/ 	.word	0x00006120


	//   ....[34]....
        /*01bc*/ 	.word	0x00006130


	//   ....[35]....
        /*01c0*/ 	.word	0x00006190


	//   ....[36]....
        /*01c4*/ 	.word	0x000061a0


	//   ....[37]....
        /*01c8*/ 	.word	0x00007800


	//   ....[38]....
        /*01cc*/ 	.word	0x00007830


	//   ....[39]....
        /*01d0*/ 	.word	0x00007880


	//   ....[40]....
        /*01d4*/ 	.word	0x00007890


	//   ....[41]....
        /*01d8*/ 	.word	0x00008ef0


	//   ....[42]....
        /*01dc*/ 	.word	0x00008f30


	//   ....[43]....
        /*01e0*/ 	.word	0x00008f70


	//   ....[44]....
        /*01e4*/ 	.word	0x00008fb0


	//   ....[45]....
        /*01e8*/ 	.word	0x000091b0


	//   ....[46]....
        /*01ec*/ 	.word	0x000091c0


	//   ....[47]....
        /*01f0*/ 	.word	0x00009340


	//   ....[48]....
        /*01f4*/ 	.word	0x00009370


	//   ....[49]....
        /*01f8*/ 	.word	0x000094c0


	//   ....[50]....
        /*01fc*/ 	.word	0x000094f0


	//   ....[51]....
        /*0200*/ 	.word	0x00009640


	//   ....[52]....
        /*0204*/ 	.word	0x00009660


	//   ....[53]....
        /*0208*/ 	.word	0x00009f80


	//   ....[54]....
        /*020c*/ 	.word	0x00009fb0


	//   ....[55]....
        /*0210*/ 	.word	0x0000a0e0


	//   ....[56]....
        /*0214*/ 	.word	0x0000a110


	//   ....[57]....
        /*0218*/ 	.word	0x0000a240


	//   ....[58]....
        /*021c*/ 	.word	0x0000a270


	//   ....[59]....
        /*0220*/ 	.word	0x0000a3a0


	//   ....[60]....
        /*0224*/ 	.word	0x0000a3c0


	//----- nvinfo : EIATTR_EXIT_INSTR_OFFSETS
	.align		4
.L_152:
        /*0228*/ 	.byte	0x04, 0x1c
        /*022a*/ 	.short	(.L_154 - .L_153)


	//   ....[0]....
.L_153:
        /*022c*/ 	.word	0x00000440


	//   ....[1]....
        /*0230*/ 	.word	0x00009670


	//   ....[2]....
        /*0234*/ 	.word	0x00009740


	//   ....[3]....
        /*0238*/ 	.word	0x000097a0


	//   ....[4]....
        /*023c*/ 	.word	0x0000a3d0


	//   ....[5]....
        /*0240*/ 	.word	0x0000a480


	//   ....[6]....
        /*0244*/ 	.word	0x0000a4e0


	//----- nvinfo : EIATTR_CTAIDZ_USED
	.align		4
.L_154:
        /*0248*/ 	.byte	0x01, 0x04
	.zero		2


	//----- nvinfo : EIATTR_MAX_THREADS
	.align		4
        /*024c*/ 	.byte	0x04, 0x05
        /*024e*/ 	.short	(.L_156 - .L_155)
.L_155:
        /*0250*/ 	.word	0x00000100
        /*0254*/ 	.word	0x00000001
        /*0258*/ 	.word	0x00000001


	//----- nvinfo : EIATTR_CRS_STACK_SIZE
	.align		4
.L_156:
        /*025c*/ 	.byte	0x04, 0x1e
        /*025e*/ 	.short	(.L_158 - .L_157)
.L_157:
        /*0260*/ 	.word	0x00000000
.L_158:


//--------------------- .nv.info._ZN7cutlass13device_kernelIN5flash19enable_sm80_to_sm89INS1_16FlashAttnFwdSm80INS1_25CollectiveMainloopFwdSm80ILi8ELi1ELb0EN4cute5tupleIJNS5_1CILi128EEENS7_ILi64EEENS7_ILi192EEEEEELi192ENS_6half_tEfNS_4arch4Sm80ELb0ELb0ELb1ELb1ELb1ELb1ELb1ELb0EEENS1_21CollectiveEpilogueFwdINS6_IJS8_SA_S9_EEENS6_IJNS7_ILi1EEESI_SI_EEESC_SE_Li256ELb1ELb1ELb0ELb0EEENS1_19SingleTileSchedulerILb1ELb0ELb1ELi128EEEEEEEEEvNT_6ParamsE --------------------------
	.section	.nv.info._ZN7cutlass13device_kernelIN5flash19enable_sm80_to_sm89INS1_16FlashAttnFwdSm80INS1_25CollectiveMainloopFwdSm80ILi8ELi1ELb0EN4cute5tupleIJNS5_1CILi128EEENS7_ILi64EEENS7_ILi192EEEEEELi192ENS_6half_tEfNS_4arch4Sm80ELb0ELb0ELb1ELb1ELb1ELb1ELb1ELb0EEENS1_21CollectiveEpilogueFwdINS6_IJS8_SA_S9_EEENS6_IJNS7_ILi1EEESI_SI_EEESC_SE_Li256ELb1ELb1ELb0ELb0EEENS1_19SingleTileSchedulerILb1ELb0ELb1ELi128EEEEEEEEEvNT_6ParamsE,"",@"SHT_CUDA_INFO"
	.sectionflags	@""
	.align	4


	//----- nvinfo : EIATTR_CUDA_API_VERSION
	.align		4
        /*0000*/ 	.byte	0x04, 0x37
        /*0002*/ 	.short	(.L_160 - .L_159)
.L_159:
        /*0004*/ 	.word	0x00000082


	//----- nvinfo : EIATTR_SW2861232_WAR
	.align		4
.L_160:
        /*0008*/ 	.byte	0x01, 0x35
	.zero		2


	//----- nvinfo : EIATTR_PARAM_CBANK
	.align		4
        /*000c*/ 	.byte	0x04, 0x0a
        /*000e*/ 	.short	(.L_162 - .L_161)
	.align		4
.L_161:
        /*0010*/ 	.word	index@(.nv.constant0._ZN7cutlass13device_kernelIN5flash19enable_sm80_to_sm89INS1_16FlashAttnFwdSm80INS1_25CollectiveMainloopFwdSm80ILi8ELi1ELb0EN4cute5tupleIJNS5_1CILi128EEENS7_ILi64EEENS7_ILi192EEEEEELi192ENS_6half_tEfNS_4arch4Sm80ELb0ELb0ELb1ELb1ELb1ELb1ELb1ELb0EEENS1_21CollectiveEpilogueFwdINS6_IJS8_SA_S9_EEENS6_IJNS7_ILi1EEESI_SI_EEESC_SE_Li256ELb1ELb1ELb0ELb0EEENS1_19SingleTileSchedulerILb1ELb0ELb1ELi128EEEEEEEEEvNT_6ParamsE)
        /*0014*/ 	.short	0x0160
        /*0016*/ 	.short	0x0418


	//----- nvinfo : EIATTR_CBANK_PARAM_SIZE
	.align		4
.L_162:
        /*0018*/ 	.byte	0x03, 0x19
        /*001a*/ 	.short	0x0418


	//----- nvinfo : EIATTR_KPARAM_INFO
	.align		4
        /*001c*/ 	.byte	0x04, 0x17
        /*001e*/ 	.short	(.L_164 - .L_163)
.L_163:
        /*0020*/ 	.word	0x00000000
        /*0024*/ 	.short	0x0000
        /*0026*/ 	.short	0x0000
        /*0028*/ 	.byte	0x00, 0xf0, 0x61, 0x10


	//----- nvinfo : EIATTR_MAXREG_COUNT
	.align		4
.L_164:
        /*002c*/ 	.byte	0x03, 0x1b
        /*002e*/ 	.short	0x00ff


	//----- nvinfo : EIATTR_NUM_BARRIERS
	.align		4
        /*0030*/ 	.byte	0x02, 0x4c
        /*0032*/ 	.byte	0x02
	.zero		1


	//----- nvinfo : EIATTR_MERCURY_ISA_VERSION
	.align		4
        /*0034*/ 	.byte	0x03, 0x5f
        /*0036*/ 	.short	0x0000


	//----- nvinfo : EIATTR_COOP_GROUP_MASK_REGIDS
	.align		4
        /*0038*/ 	.byte	0x04, 0x29
        /*003a*/ 	.short	(.L_166 - .L_165)


	//   ....[0]....
.L_165:
        /*003c*/ 	.word	0xffffffff


	//   ....[1]....
        /*0040*/ 	.word	0xffffffff


	//   ....[2]....
        /*0044*/ 	.word	0xffffffff


	//   ....[3]....
        /*0048*/ 	.word	0xffffffff


	//   ....[4]....
        /*004c*/ 	.word	0xffffffff


	//   ....[5]....
        /*0050*/ 	.word	0xffffffff


	//   ....[6]....
        /*0054*/ 	.word	0xffffffff


	//   ....[7]....
        /*0058*/ 	.word	0xffffffff


	//   ....[8]....
        /*005c*/ 	.word	0xffffffff


	//   ....[9]....
        /*0060*/ 	.word	0xffffffff


	//   ....[10]....
        /*0064*/ 	.word	0xffffffff


	//   ....[11]....
        /*0068*/ 	.word	0xffffffff


	//   ....[12]....
        /*006c*/ 	.word	0xffffffff


	//   ....[13]....
        /*0070*/ 	.word	0xffffffff


	//   ....[14]....
        /*0074*/ 	.word	0xffffffff


	//   ....[15]....
        /*0078*/ 	.word	0xffffffff


	//   ....[16]....
        /*007c*/ 	.word	0xffffffff


	//   ....[17]....
        /*0080*/ 	.word	0xffffffff


	//   ....[18]....
        /*0084*/ 	.word	0xffffffff


	//   ....[19]....
        /*0088*/ 	.word	0xffffffff


	//   ....[20]....
        /*008c*/ 	.word	0xffffffff


	//   ....[21]....
        /*0090*/ 	.word	0xffffffff


	//   ....[22]....
        /*0094*/ 	.word	0xffffffff


	//   ....[23]....
        /*0098*/ 	.word	0xffffffff


	//   ....[24]....
        /*009c*/ 	.word	0xffffffff


	//   ....[25]....
        /*00a0*/ 	.word	0xffffffff


	//   ....[26]....
        /*00a4*/ 	.word	0xffffffff


	//   ....[27]....
        /*00a8*/ 	.word	0xffffffff


	//   ....[28]....
        /*00ac*/ 	.word	0xffffffff


	//   ....[29]....
        /*00b0*/ 	.word	0xffffffff


	//   ....[30]....
        /*00b4*/ 	.word	0xffffffff


	//   ....[31]....
        /*00b8*/ 	.word	0xffffffff


	//   ....[32]....
        /*00bc*/ 	.word	0xffffffff


	//   ....[33]....
        /*00c0*/ 	.word	0xffffffff


	//   ....[34]....
        /*00c4*/ 	.word	0xffffffff


	//   ....[35]....
        /*00c8*/ 	.word	0xffffffff


	//   ....[36]....
        /*00cc*/ 	.word	0xffffffff


	//   ....[37]....
        /*00d0*/ 	.word	0xffffffff


	//   ....[38]....
        /*00d4*/ 	.word	0xffffffff


	//   ....[39]....
        /*00d8*/ 	.word	0xffffffff


	//   ....[40]....
        /*00dc*/ 	.word	0xffffffff


	//   ....[41]....
        /*00e0*/ 	.word	0xffffffff


	//   ....[42]....
        /*00e4*/ 	.word	0xffffffff


	//   ....[43]....
        /*00e8*/ 	.word	0xffffffff


	//   ....[44]....
        /*00ec*/ 	.word	0xffffffff


	//   ....[45]....
        /*00f0*/ 	.word	0xffffffff


	//   ....[46]....
        /*00f4*/ 	.word	0xffffffff


	//   ....[47]....
        /*00f8*/ 	.word	0xffffffff


	//   ....[48]....
        /*00fc*/ 	.word	0xffffffff


	//   ....[49]....
        /*0100*/ 	.word	0xffffffff


	//   ....[50]....
        /*0104*/ 	.word	0xffffffff


	//   ....[51]....
        /*0108*/ 	.word	0xffffffff


	//   ....[52]....
        /*010c*/ 	.word	0xffffffff


	//   ....[53]....
        /*0110*/ 	.word	0xffffffff


	//   ....[54]....
        /*0114*/ 	.word	0xffffffff


	//   ....[55]....
        /*0118*/ 	.word	0xffffffff


	//   ....[56]....
        /*011c*/ 	.word	0xffffffff


	//   ....[57]....
        /*0120*/ 	.word	0xffffffff


	//   ....[58]....
        /*0124*/ 	.word	0xffffffff


	//   ....[59]....
        /*0128*/ 	.word	0xffffffff


	//   ....[60]....
        /*012c*/ 	.word	0xffffffff


	//   ....[61]....
        /*0130*/ 	.word	0xffffffff


	//   ....[62]....
        /*0134*/ 	.word	0xffffffff


	//   ....[63]....
        /*0138*/ 	.word	0xffffffff


	//   ....[64]....
        /*013c*/ 	.word	0xffffffff


	//   ....[65]....
        /*0140*/ 	.word	0xffffffff


	//   ....[66]....
        /*0144*/ 	.word	0xffffffff


	//   ....[67]....
        /*0148*/ 	.word	0xffffffff


	//   ....[68]....
        /*014c*/ 	.word	0xffffffff


	//----- nvinfo : EIATTR_COOP_GROUP_INSTR_OFFSETS
	.align		4
.L_166:
        /*0150*/ 	.byte	0x04, 0x28
        /*0152*/ 	.short	(.L_168 - .L_167)


	//   ....[0]....
.L_167:
        /*0154*/ 	.word	0x00000080


	//   ....[1]....
        /*0158*/ 	.word	0x00001ec0


	//   ....[2]....
        /*015c*/ 	.word	0x00001ed0


	//   ....[3]....
        /*0160*/ 	.word	0x00003a00


	//   ....[4]....
        /*0164*/ 	.word	0x00003a10


	//   ....[5]....
        /*0168*/ 	.word	0x00005390


	//   ....[6]....
        /*016c*/ 	.word	0x000053b0


	//   ....[7]....
        /*0170*/ 	.word	0x000058a0


	//   ....[8]....
        /*0174*/ 	.word	0x00005900


	//   ....[9]....
        /*0178*/ 	.word	0x00006450


	//   ....[10]....
        /*017c*/ 	.word	0x00006510


	//   ....[11]....
        /*0180*/ 	.word	0x00006680


	//   ....[12]....
        /*0184*/ 	.word	0x000066b0


	//   ....[13]....
        /*0188*/ 	.word	0x000067d0


	//   ....[14]....
        /*018c*/ 	.word	0x00006800


	//   ....[15]....
        /*0190*/ 	.word	0x00006930


	//   ....[16]....
        /*0194*/ 	.word	0x00006970


	//   ....[17]....
        /*0198*/ 	.word	0x00006db0


	//   ....[18]....
        /*019c*/ 	.word	0x00006dd0


	//   ....[19]....
        /*01a0*/ 	.word	0x00006de0


	//   ....[20]....
        /*01a4*/ 	.word	0x00006df0


	//   ....[21]....
        /*01a8*/ 	.word	0x0000ce10


	//   ....[22]....
        /*01ac*/ 	.word	0x0000ce60


	//   ....[23]....
        /*01b0*/ 	.word	0x0000ce90


	//   ....[24]....
        /*01b4*/ 	.word	0x0000cec0


	//   ....[25]....
        /*01b8*/ 	.word	0x0000e3c0


	//   ....[26]....
        /*01bc*/ 	.word	0x0000e3e0


	//   ....[27]....
        /*01c0*/ 	.word	0x0000e3f0


	//   ....[28]....
        /*01c4*/ 	.word	0x0000e400


	//   ....[29]....
        /*01c8*/ 	.word	0x0000eb90


	//   ....[30]....
        /*01cc*/ 	.word	0x0000ebe0


	//   ....[31]....
        /*01d0*/ 	.word	0x0000ec00


	//   ....[32]....
        /*01d4*/ 	.word	0x0000ec20


	//   ....[33]....
        /*01d8*/ 	.word	0x0000fe90


	//   ....[34]....
        /*01dc*/ 	.word	0x0000fea0


	//   ....[35]....
        /*01e0*/ 	.word	0x0000feb0


	//   ....[36]....
        /*01e4*/ 	.word	0x0000fec0


	//   ....[37]....
        /*01e8*/ 	.word	0x00010100


	//   ....[38]....
        /*01ec*/ 	.word	0x00010110


	//   ....[39]....
        /*01f0*/ 	.word	0x00010260


	//   ....[40]....
        /*01f4*/ 	.word	0x00010280


	//   ....[41]....
        /*01f8*/ 	.word	0x00011330


	//   ....[42]....
        /*01fc*/ 	.word	0x00011340


	//   ....[43]....
        /*0200*/ 	.word	0x00011390


	//   ....[44]....
        /*0204*/ 	.word	0x000113a0


	//   ....[45]....
        /*0208*/ 	.word	0x00012a00


	//   ....[46]....
        /*020c*/ 	.word	0x00012a30


	//   ....[47]....
        /*0210*/ 	.word	0x00012a80


	//   ....[48]....
        /*0214*/ 	.word	0x00012a90


	//   ....[49]....
        /*0218*/ 	.word	0x00013fd0


	//   ....[50]....
        /*021c*/ 	.word	0x00014010


	//   ....[51]....
        /*0220*/ 	.word	0x00014050


	//   ....[52]....
        /*0224*/ 	.word	0x00014080


	//   ....[53]....
        /*0228*/ 	.word	0x00014260


	//   ....[54]....
        /*022c*/ 	.word	0x00014270


	//   ....[55]....
        /*0230*/ 	.word	0x000143f0


	//   ....[56]....
        /*0234*/ 	.word	0x00014420


	//   ....[57]....
        /*0238*/ 	.word	0x00014570


	//   ....[58]....
        /*023c*/ 	.word	0x000145a0


	//   ....[59]....
        /*0240*/ 	.word	0x000146f0


	//   ....[60]....
        /*0244*/ 	.word	0x00014710


	//   ....[61]....
        /*0248*/ 	.word	0x00014ee0


	//   ....[62]....
        /*024c*/ 	.word	0x00014f00


	//   ....[63]....
        /*0250*/ 	.word	0x00015030


	//   ....[64]....
        /*0254*/ 	.word	0x00015060


	//   ....[65]....
        /*0258*/ 	.word	0x00015190


	//   ....[66]....
        /*025c*/ 	.word	0x000151c0


	//   ....[67]....
        /*0260*/ 	.word	0x000152f0


	//   ....[68]....
        /*0264*/ 	.word	0x00015310


	//----- nvinfo : EIATTR_EXIT_INSTR_OFFSETS
	.align		4
.L_168:
        /*0268*/ 	.byte	0x04, 0x1c
        /*026a*/ 	.short	(.L_170 - .L_169)


	//   ....[0]....
.L_169:
        /*026c*/ 	.word	0x00000310


	//   ....[1]....
        /*0270*/ 	.word	0x00014720


	//   ....[2]....
        /*0274*/ 	.word	0x000147f0


	//   ....[3]....
        /*0278*/ 	.word	0x00014850


	//   ....[4]....
        /*027c*/ 	.word	0x00015320


	//   ....[5]....
        /*0280*/ 	.word	0x000153d0


	//   ....[6]....
        /*0284*/ 	.word	0x00015430


	//----- nvinfo : EIATTR_CTAIDZ_USED
	.align		4
.L_170:
        /*0288*/ 	.byte	0x01, 0x04
	.zero		2


	//----- nvinfo : EIATTR_MAX_THREADS
	.align		4
        /*028c*/ 	.byte	0x04, 0x05
        /*028e*/ 	.short	(.L_172 - .L_171)
.L_171:
        /*0290*/ 	.word	0x00000100
        /*0294*/ 	.word	0x00000001
        /*0298*/ 	.word	0x00000001


	//----- nvinfo : EIATTR_CRS_STACK_SIZE
	.align		4
.L_172:
        /*029c*/ 	.byte	0x04, 0x1e
        /*029e*/ 	.short	(.L_174 - .L_173)
.L_173:
        /*02a0*/ 	.word	0x00000000
.L_174:


//--------------------- .nv.info._ZN7cutlass13device_kernelIN5flash19enable_sm80_to_sm89INS1_16FlashAttnFwdSm80INS1_25CollectiveMainloopFwdSm80ILi8ELi1ELb0EN4cute5tupleIJNS5_1CILi128EEENS7_ILi64EEENS7_ILi192EEEEEELi192ENS_6half_tEfNS_4arch4Sm80ELb0ELb1ELb1ELb0ELb1ELb0ELb1ELb0EEENS1_21CollectiveEpilogueFwdINS6_IJS8_SA_S9_EEENS6_IJNS7_ILi1EEESI_SI_EEESC_SE_Li256ELb0ELb1ELb0ELb0EEENS1_19SingleTileSchedulerILb0ELb0ELb1ELi128EEEEEEEEEvNT_6ParamsE --------------------------
	.section	.nv.info._ZN7cutlass13device_kernelIN5flash19enable_sm80_to_sm89INS1_16FlashAttnFwdSm80INS1_25CollectiveMainloopFwdSm80ILi8ELi1ELb0EN4cute5tupleIJNS5_1CILi128EEENS7_ILi64EEENS7_ILi192EEEEEELi192ENS_6half_tEfNS_4arch4Sm80ELb0ELb1ELb1ELb0ELb1ELb0ELb1ELb0EEENS1_21CollectiveEpilogueFwdINS6_IJS8_SA_S9_EEENS6_IJNS7_ILi1EEESI_SI_EEESC_SE_Li256ELb0ELb1ELb0ELb0EEENS1_19SingleTileSchedulerILb0ELb0ELb1ELi128EEEEEEEEEvNT_6ParamsE,"",@"SHT_CUDA_INFO"
	.sectionflags	@""
	.align	4


	//----- nvinfo : EIATTR_CUDA_API_VERSION
	.align		4
        /*0000*/ 	.byte	0x04, 0x37
        /*0002*/ 	.short	(.L_176 - .L_175)
.L_175:
        /*0004*/ 	.word	0x00000082


	//----- nvinfo : EIATTR_SW2861232_WAR
	.align		4
.L_176:
        /*0008*/ 	.byte	0x01, 0x35
	.zero		2


	//----- nvinfo : EIATTR_PARAM_CBANK
	.align		4
        /*000c*/ 	.byte	0x04, 0x0a
        /*000e*/ 	.short	(.L_178 - .L_177)
	.align		4
.L_177:
        /*0010*/ 	.word	index@(.nv.constant0._ZN7cutlass13device_kernelIN5flash19enable_sm80_to_sm89INS1_16FlashAttnFwdSm80INS1_25CollectiveMainloopFwdSm80ILi8ELi1ELb0EN4cute5tupleIJNS5_1CILi128EEENS7_ILi64EEENS7_ILi192EEEEEELi192ENS_6half_tEfNS_4arch4Sm80ELb0ELb1ELb1ELb0ELb1ELb0ELb1ELb0EEENS1_21CollectiveEpilogueFwdINS6_IJS8_SA_S9_EEENS6_IJNS7_ILi1EEESI_SI_EEESC_SE_Li256ELb0ELb1ELb0ELb0EEENS1_19SingleTileSchedulerILb0ELb0ELb1ELi128EEEEEEEEEvNT_6ParamsE)
        /*0014*/ 	.short	0x0160
        /*0016*/ 	.short	0x0418


	//----- nvinfo : EIATTR_CBANK_PARAM_SIZE
	.align		4
.L_178:
        /*0018*/ 	.byte	0x03, 0x19
        /*001a*/ 	.short	0x0418


	//----- nvinfo : EIATTR_KPARAM_INFO
	.align		4
        /*001c*/ 	.byte	0x04, 0x17
        /*001e*/ 	.short	(.L_180 - .L_179)
.L_179:
        /*0020*/ 	.word	0x00000000
        /*0024*/ 	.short	0x0000
        /*0026*/ 	.short	0x0000
        /*0028*/ 	.byte	0x00, 0xf0, 0x61, 0x10


	//----- nvinfo : EIATTR_MAXREG_COUNT
	.align		4
.L_180:
        /*002c*/ 	.byte	0x03, 0x1b
        /*002e*/ 	.short	0x00ff


	//----- nvinfo : EIATTR_NUM_BARRIERS
	.align		4
        /*0030*/ 	.byte	0x02, 0x4c
        /*0032*/ 	.byte	0x02
	.zero		1


	//----- nvinfo : EIATTR_MERCURY_ISA_VERSION
	.align		4
        /*0034*/ 	.byte	0x03, 0x5f
        /*0036*/ 	.short	0x0000


	//----- nvinfo : EIATTR_COOP_GROUP_MASK_REGIDS
	.align		4
        /*0038*/ 	.byte	0x04, 0x29
        /*003a*/ 	.short	(.L_182 - .L_181)


	//   ....[0]....
.L_181:
        /*003c*/ 	.word	0xffffffff


	//   ....[1]....
        /*0040*/ 	.word	0xffffffff


	//   ....[2]....
        /*0044*/ 	.word	0xffffffff


	//   ....[3]....
        /*0048*/ 	.word	0xffffffff


	//   ....[4]....
        /*004c*/ 	.word	0xffffffff


	//   ....[5]....
        /*0050*/ 	.word	0xffffffff


	//   ....[6]....
        /*0054*/ 	.word	0xffffffff


	//   ....[7]....
        /*0058*/ 	.word	0xffffffff


	//   ....[8]....
        /*005c*/ 	.word	0xffffffff


	//   ....[9]....
        /*0060*/ 	.word	0xffffffff


	//   ....[10]....
        /*0064*/ 	.word	0xffffffff


	//   ....[11]....
        /*0068*/ 	.word	0xffffffff


	//   ....[12]....
        /*006c*/ 	.word	0xffffffff


	//   ....[13]....
        /*0070*/ 	.word	0xffffffff


	//   ....[14]....
        /*0074*/ 	.word	0xffffffff


	//   ....[15]....
        /*0078*/ 	.word	0xffffffff


	//   ....[16]....
        /*007c*/ 	.word	0xffffffff


	//   ....[17]....
        /*0080*/ 	.word	0xffffffff


	//   ....[18]....
        /*0084*/ 	.word	0xffffffff


	//   ....[19]....
        /*0088*/ 	.word	0xffffffff


	//   ....[20]....
        /*008c*/ 	.word	0xffffffff


	//   ....[21]....
        /*0090*/ 	.word	0xffffffff


	//   ....[22]....
        /*0094*/ 	.word	0xffffffff


	//   ....[23]....
        /*0098*/ 	.word	0xffffffff


	//   ....[24]....
        /*009c*/ 	.word	0xffffffff


	//   ....[25]....
        /*00a0*/ 	.word	0xffffffff


	//   ....[26]....
        /*00a4*/ 	.word	0xffffffff


	//   ....[27]....
        /*00a8*/ 	.word	0xffffffff


	//   ....[28]....
        /*00ac*/ 	.word	0xffffffff


	//   ....[29]....
        /*00b0*/ 	.word	0xffffffff


	//   ....[30]....
        /*00b4*/ 	.word	0xffffffff


	//   ....[31]....
        /*00b8*/ 	.word	0xffffffff


	//   ....[32]....
        /*00bc*/ 	.word	0xffffffff


	//   ....[33]....
        /*00c0*/ 	.word	0xffffffff


	//   ....[34]....
        /*00c4*/ 	.word	0xffffffff


	//   ....[35]....
        /*00c8*/ 	.word	0xffffffff


	//   ....[36]....
        /*00cc*/ 	.word	0xffffffff


	//   ....[37]....
        /*00d0*/ 	.word	0xffffffff


	//   ....[38]....
        /*00d4*/ 	.word	0xffffffff


	//   ....[39]....
        /*00d8*/ 	.word	0xffffffff


	//   ....[40]....
        /*00dc*/ 	.word	0xffffffff


	//   ....[41]....
        /*00e0*/ 	.word	0xffffffff


	//   ....[42]....
        /*00e4*/ 	.word	0xffffffff


	//   ....[43]....
        /*00e8*/ 	.word	0xffffffff


	//   ....[44]....
        /*00ec*/ 	.word	0xffffffff


	//   ....[45]....
        /*00f0*/ 	.word	0xffffffff


	//   ....[46]....
        /*00f4*/ 	.word	0xffffffff


	//   ....[47]....
        /*00f8*/ 	.word	0xffffffff


	//   ....[48]....
        /*00fc*/ 	.word	0xffffffff


	//   ....[49]....
        /*0100*/ 	.word	0xffffffff


	//   ....[50]....
        /*0104*/ 	.word	0xffffffff


	//   ....[51]....
        /*0108*/ 	.word	0xffffffff


	//   ....[52]....
        /*010c*/ 	.word	0xffffffff


	//   ....[53]....
        /*0110*/ 	.word	0xffffffff


	//   ....[54]....
        /*0114*/ 	.word	0xffffffff


	//   ....[55]....
        /*0118*/ 	.word	0xffffffff


	//   ....[56]....
        /*011c*/ 	.word	0xffffffff


	//   ....[57]....
        /*0120*/ 	.word	0xffffffff


	//   ....[58]....
        /*0124*/ 	.word	0xffffffff


	//   ....[59]....
        /*0128*/ 	.word	0xffffffff


	//   ....[60]....
        /*012c*/ 	.word	0xffffffff


	//   ....[61]....
        /*0130*/ 	.word	0xffffffff


	//   ....[62]....
        /*0134*/ 	.word	0xffffffff


	//   ....[63]....
        /*0138*/ 	.word	0xffffffff


	//   ....[64]....
        /*013c*/ 	.word	0xffffffff


	//   ....[65]....
        /*0140*/ 	.word	0xffffffff


	//   ....[66]....
        /*0144*/ 	.word	0xffffffff


	//   ....[67]....
        /*0148*/ 	.word	0xffffffff


	//   ....[68]....
        /*014c*/ 	.word	0xffffffff


	//   ....[69]....
        /*0150*/ 	.word	0xffffffff


	//   ....[70]....
        /*0154*/ 	.word	0xffffffff


	//   ....[71]....
        /*0158*/ 	.word	0xffffffff


	//   ....[72]....
        /*015c*/ 	.word	0xffffffff


	//   ....[73]....
        /*0160*/ 	.word	0xffffffff


	//   ....[74]....
        /*0164*/ 	.word	0xffffffff


	//   ....[75]....
        /*0168*/ 	.word	0xffffffff


	//   ....[76]....
        /*016c*/ 	.word	0xffffffff


	//   ....[77]....
        /*0170*/ 	.word	0xffffffff


	//   ....[78]....
        /*0174*/ 	.word	0xffffffff


	//   ....[79]....
        /*0178*/ 	.word	0xffffffff


	//   ....[80]....
        /*017c*/ 	.word	0xffffffff


	//   ....[81]....
        /*0180*/ 	.word	0xffffffff


	//   ....[82]....
        /*0184*/ 	.word	0xffffffff


	//   ....[83]....
        /*0188*/ 	.word	0xffffffff


	//   ....[84]....
        /*018c*/ 	.word	0xffffffff


	//   ....[85]....
        /*0190*/ 	.word	0xffffffff


	//   ....[86]....
        /*0194*/ 	.word	0xffffffff


	//   ....[87]....
        /*0198*/ 	.word	0xffffffff


	//   ....[88]....
        /*019c*/ 	.word	0xffffffff


	//   ....[89]....
        /*01a0*/ 	.word	0xffffffff


	//----- nvinfo : EIATTR_COOP_GROUP_INSTR_OFFSETS
	.align		4
.L_182:
        /*01a4*/ 	.byte	0x04, 0x28
        /*01a6*/ 	.short	(.L_184 - .L_183)


	//   ....[0]....
.L_183:
        /*01a8*/ 	.word	0x00000e70


	//   ....[1]....
        /*01ac*/ 	.word	0x00000eb0


	//   ....[2]....
        /*01b0*/ 	.word	0x00000ef0


	//   ....[3]....
        /*01b4*/ 	.word	0x00000f20


	//   ....[4]....
        /*01b8*/ 	.word	0x00000f90


	//   ....[5]....
        /*01bc*/ 	.word	0x00001070


	//   ....[6]....
        /*01c0*/ 	.word	0x000010d0


	//   ....[7]....
        /*01c4*/ 	.word	0x000010e0


	//   ....[8]....
        /*01c8*/ 	.word	0x000016d0


	//   ....[9]....
        /*01cc*/ 	.word	0x00001710


	//   ....[10]....
        /*01d0*/ 	.word	0x00001740


	//   ....[11]....
        /*01d4*/ 	.word	0x00001780


	//   ....[12]....
        /*01d8*/ 	.word	0x000017a0


	//   ....[13]....
        /*01dc*/ 	.word	0x000017d0


	//   ....[14]....
        /*01e0*/ 	.word	0x000017f0


	//   ....[15]....
        /*01e4*/ 	.word	0x00001820


	//   ....[16]....
        /*01e8*/ 	.word	0x00002a80


	//   ....[17]....
        /*01ec*/ 	.word	0x00002aa0


	//   ....[18]....
        /*01f0*/ 	.word	0x00002ab0


	//   ....[19]....
        /*01f4*/ 	.word	0x00002ac0


	//   ....[20]....
        /*01f8*/ 	.word	0x00002f20


	//   ....[21]....
        /*01fc*/ 	.word	0x00003220


	//   ....[22]....
        /*0200*/ 	.word	0x00003d20


	//   ....[23]....
        /*0204*/ 	.word	0x00003f50


	//   ....[24]....
        /*0208*/ 	.word	0x00003f60


	//   ....[25]....
        /*020c*/ 	.word	0x00003fb0


	//   ....[26]....
        /*0210*/ 	.word	0x00005360


	//   ....[27]....
        /*0214*/ 	.word	0x00005380


	//   ....[28]....
        /*0218*/ 	.word	0x000053a0


	//   ....[29]....
        /*021c*/ 	.word	0x000053b0


	//   ....[30]....
        /*0220*/ 	.word	0x00006470


	//   ....[31]....
        /*0224*/ 	.word	0x00006480


	//   ....[32]....
        /*0228*/ 	.word	0x00006490


	//   ....[33]....
        /*022c*/ 	.word	0x000064a0


	//   ....[34]....
        /*0230*/ 	.word	0x000066a0


	//   ....[35]....
        /*0234*/ 	.word	0x000068e0


	//   ....[36]....
        /*0238*/ 	.word	0x00007330


	//   ....[37]....
        /*023c*/ 	.word	0x00007500


	//   ....[38]....
        /*0240*/ 	.word	0x00007550


	//   ....[39]....
        /*0244*/ 	.word	0x000075e0


	//   ....[40]....
        /*0248*/ 	.word	0x000091f0


	//   ....[41]....
        /*024c*/ 	.word	0x00009210


	//   ....[42]....
        /*0250*/ 	.word	0x00009230


	//   ....[43]....
        /*0254*/ 	.word	0x00009240


	//   ....[44]....
        /*0258*/ 	.word	0x0000a2f0


	//   ....[45]....
        /*025c*/ 	.word	0x0000a310


	//   ....[46]....
        /*0260*/ 	.word	0x0000a320


	//   ....[47]....
        /*0264*/ 	.word	0x0000a330


	//   ....[48]....
        /*0268*/ 	.word	0x0000a700


	//   ....[49]....
        /*026c*/ 	.word	0x0000a720


	//   ....[50]....
        /*0270*/ 	.word	0x0000a750


	//   ....[51]....
        /*0274*/ 	.word	0x0000a760


	//   ....[52]....
        /*0278*/ 	.word	0x0000bfc0


	//   ....[53]....
        /*027c*/ 	.word	0x0000bfd0


	//   ....[54]....
        /*0280*/ 	.word	0x0000bff0


	//   ....[55]....
        /*0284*/ 	.word	0x0000c000


	//   ....[56]....
        /*0288*/ 	.word	0x0000d100


	//   ....[57]....
        /*028c*/ 	.word	0x0000d110


	//   ....[58]....
        /*0290*/ 	.word	0x0000d120


	//   ....[59]....
        /*0294*/ 	.word	0x0000d130


	//   ....[60]....
        /*0298*/ 	.word	0x0000d310


	//   ....[61]....
        /*029c*/ 	.word	0x0000d530


	//   ....[62]....
        /*02a0*/ 	.word	0x0000df70


	//   ....[63]....
        /*02a4*/ 	.word	0x0000e140


	//   ....[64]....
        /*02a8*/ 	.word	0x0000e190


	//   ....[65]....
        /*02ac*/ 	.word	0x0000e220


	//   ....[66]....
        /*02b0*/ 	.word	0x0000f8e0


	//   ....[67]....
        /*02b4*/ 	.word	0x0000f910


	//   ....[68]....
        /*02b8*/ 	.word	0x0000f950


	//   ....[69]....
        /*02bc*/ 	.word	0x0000f960


	//   ....[70]....
        /*02c0*/ 	.word	0x00010ee0


	//   ....[71]....
        /*02c4*/ 	.word	0x00010ef0


	//   ....[72]....
        /*02c8*/ 	.word	0x00010f10


	//   ....[73]....
        /*02cc*/ 	.word	0x00010f30


	//   ....[74]....
        /*02d0*/ 	.word	0x00010f50


	//   ....[75]....
        /*02d4*/ 	.word	0x00010f70


	//   ....[76]....
        /*02d8*/ 	.word	0x000111a0


	//   ....[77]....
        /*02dc*/ 	.word	0x000111d0


	//   ....[78]....
        /*02e0*/ 	.word	0x00011320


	//   ....[79]....
        /*02e4*/ 	.word	0x00011350


	//   ....[80]....
        /*02e8*/ 	.word	0x000114a0


	//   ....[81]....
        /*02ec*/ 	.word	0x000114c0


	//   ....[82]....
        /*02f0*/ 	.word	0x00011b90


	//   ....[83]....
        /*02f4*/ 	.word	0x00011bb0


	//   ....[84]....
        /*02f8*/ 	.word	0x00011ce0


	//   ....[85]....
        /*02fc*/ 	.word	0x00011d10


	//   ....[86]....
        /*0300*/ 	.word	0x00011e40


	//   ....[87]....
        /*0304*/ 	.word	0x00011e70


	//   ....[88]....
        /*0308*/ 	.word	0x00011fa0


	//   ....[89]....
        /*030c*/ 	.word	0x00011fc0


	//----- nvinfo : EIATTR_EXIT_INSTR_OFFSETS
	.align		4
.L_184:
        /*0310*/ 	.byte	0x04, 0x1c
        /*0312*/ 	.short	(.L_186 - .L_185)


	//   ....[0]....
.L_185:
        /*0314*/ 	.word	0x00000030


	//   ....[1]....
        /*0318*/ 	.word	0x000114d0


	//   ....[2]....
        /*031c*/ 	.word	0x000115a0


	//   ....[3]....
        /*0320*/ 	.word	0x00011600


	//   ....[4]....
        /*0324*/ 	.word	0x00011fd0


	//   ....[5]....
        /*0328*/ 	.word	0x00012080


	//   ....[6]....
        /*032c*/ 	.word	0x000120e0


	//----- nvinfo : EIATTR_CTAIDZ_USED
	.align		4
.L_186:
        /*0330*/ 	.byte	0x01, 0x04
	.zero		2


	//----- nvinfo : EIATTR_MAX_THREADS
	.align		4
        /*0334*/ 	.byte	0x04, 0x05
        /*0336*/ 	.short	(.L_188 - .L_187)
.L_187:
        /*0338*/ 	.word	0x00000100
        /*033c*/ 	.word	0x00000001
        /*0340*/ 	.word	0x00000001


	//----- nvinfo : EIATTR_CRS_STACK_SIZE
	.align		4
.L_188:
        /*0344*/ 	.byte	0x04, 0x1e
        /*0346*/ 	.short	(.L_190 - .L_189)
.L_189:
        /*0348*/ 	.word	0x00000000
.L_190:


//--------------------- .nv.info._ZN7cutlass13device_kernelIN5flash19enable_sm80_to_sm89INS1_16FlashAttnFwdSm80INS1_25CollectiveMainloopFwdSm80ILi8ELi1ELb0EN4cute5tupleIJNS5_1CILi128EEENS7_ILi64EEENS7_ILi192EEEEEELi192ENS_6half_tEfNS_4arch4Sm80ELb0ELb1ELb1ELb1ELb1ELb0ELb1ELb0EEENS1_21CollectiveEpilogueFwdINS6_IJS8_SA_S9_EEENS6_IJNS7_ILi1EEESI_SI_EEESC_SE_Li256ELb1ELb1ELb0ELb0EEENS1_19SingleTileSchedulerILb1ELb0ELb1ELi128EEEEEEEEEvNT_6ParamsE --------------------------
	.section	.nv.info._ZN7cutlass13device_kernelIN5flash19enable_sm80_to_sm89INS1_16FlashAttnFwdSm80INS1_25CollectiveMainloopFwdSm80ILi8ELi1ELb0EN4cute5tupleIJNS5_1CILi128EEENS7_ILi64EEENS7_ILi192EEEEEELi192ENS_6half_tEfNS_4arch4Sm80ELb0ELb1ELb1ELb1ELb1ELb0ELb1ELb0EEENS1_21CollectiveEpilogueFwdINS6_IJS8_SA_S9_EEENS6_IJNS7_ILi1EEESI_SI_EEESC_SE_Li256ELb1ELb1ELb0ELb0EEENS1_19SingleTileSchedulerILb1ELb0ELb1ELi128EEEEEEEEEvNT_6ParamsE,"",@"SHT_CUDA_INFO"
	.sectionflags	@""
	.align	4


	//----- nvinfo : EIATTR_CUDA_API_VERSION
	.align		4
        /*0000*/ 	.byte	0x04, 0x37
        /*0002*/ 	.short	(.L_192 - .L_191)
.L_191:
        /*0004*/ 	.word	0x00000082


	//----- nvinfo : EIATTR_SW2861232_WAR
	.align		4
.L_192:
        /*0008*/ 	.byte	0x01, 0x35
	.zero		2


	//----- nvinfo : EIATTR_PARAM_CBANK
	.align		4
        /*000c*/ 	.byte	0x04, 0x0a
        /*000e*/ 	.short	(.L_194 - .L_193)
	.align		4
.L_193:
        /*0010*/ 	.word	index@(.nv.constant0._ZN7cutlass13device_kernelIN5flash19enable_sm80_to_sm89INS1_16FlashAttnFwdSm80INS1_25CollectiveMainloopFwdSm80ILi8ELi1ELb0EN4cute5tupleIJNS5_1CILi128EEENS7_ILi64EEENS7_ILi192EEEEEELi192ENS_6half_tEfNS_4arch4Sm80ELb0ELb1ELb1ELb1ELb1ELb0ELb1ELb0EEENS1_21CollectiveEpilogueFwdINS6_IJS8_SA_S9_EEENS6_IJNS7_ILi1EEESI_SI_EEESC_SE_Li256ELb1ELb1ELb0ELb0EEENS1_19SingleTileSchedulerILb1ELb0ELb1ELi128EEEEEEEEEvNT_6ParamsE)
        /*0014*/ 	.short	0x0160
        /*0016*/ 	.short	0x0418


	//----- nvinfo : EIATTR_CBANK_PARAM_SIZE
	.align		4
.L_194:
        /*0018*/ 	.byte	0x03, 0x19
        /*001a*/ 	.short	0x0418


	//----- nvinfo : EIATTR_KPARAM_INFO
	.align		4
        /*001c*/ 	.byte	0x04, 0x17
        /*001e*/ 	.short	(.L_196 - .L_195)
.L_195:
        /*0020*/ 	.word	0x00000000
        /*0024*/ 	.short	0x0000
        /*0026*/ 	.short	0x0000
        /*0028*/ 	.byte	0x00, 0xf0, 0x61, 0x10


	//----- nvinfo : EIATTR_MAXREG_COUNT
	.align		4
.L_196:
        /*002c*/ 	.byte	0x03, 0x1b
        /*002e*/ 	.short	0x00ff


	//----- nvinfo : EIATTR_NUM_BARRIERS
	.align		4
        /*0030*/ 	.byte	0x02, 0x4c
        /*0032*/ 	.byte	0x02
	.zero		1


	//----- nvinfo : EIATTR_MERCURY_ISA_VERSION
	.align		4
        /*0034*/ 	.byte	0x03, 0x5f
        /*0036*/ 	.short	0x0000


	//----- nvinfo : EIATTR_COOP_GROUP_MASK_REGIDS
	.align		4
        /*0038*/ 	.byte	0x04, 0x29
        /*003a*/ 	.short	(.L_198 - .L_197)


	//   ....[0]....
.L_197:
        /*003c*/ 	.word	0xffffffff


	//   ....[1]....
        /*0040*/ 	.word	0xffffffff


	//   ....[2]....
        /*0044*/ 	.word	0xffffffff


	//   ....[3]....
        /*0048*/ 	.word	0xffffffff


	//   ....[4]....
        /*004c*/ 	.word	0xffffffff


	//   ....[5]....
        /*0050*/ 	.word	0xffffffff


	//   ....[6]....
        /*0054*/ 	.word	0xffffffff


	//   ....[7]....
        /*0058*/ 	.word	0xffffffff


	//   ....[8]....
        /*005c*/ 	.word	0xffffffff


	//   ....[9]....
        /*0060*/ 	.word	0xffffffff


	//   ....[10]....
        /*0064*/ 	.word	0xffffffff


	//   ....[11]....
        /*0068*/ 	.word	0xffffffff


	//   ....[12]....
        /*006c*/ 	.word	0xffffffff


	//   ....[13]....
        /*0070*/ 	.word	0xffffffff


	//   ....[14]....
        /*0074*/ 	.word	0xffffffff


	//   ....[15]....
        /*0078*/ 	.word	0xffffffff


	//   ....[16]....
        /*007c*/ 	.word	0xffffffff


	//   ....[17]....
        /*0080*/ 	.word	0xffffffff


	//   ....[18]....
        /*0084*/ 	.word	0xffffffff


	//   ....[19]....
        /*0088*/ 	.word	0xffffffff


	//   ....[20]....
        /*008c*/ 	.word	0xffffffff


	//   ....[21]....
        /*0090*/ 	.word	0xffffffff


	//   ....[22]....
        /*0094*/ 	.word	0xffffffff


	//   ....[23]....
        /*0098*/ 	.word	0xffffffff


	//   ....[24]....
        /*009c*/ 	.word	0xffffffff


	//   ....[25]....
        /*00a0*/ 	.word	0xffffffff


	//   ....[26]....
        /*00a4*/ 	.word	0xffffffff


	//   ....[27]....
        /*00a8*/ 	.word	0xffffffff


	//   ....[28]....
        /*00ac*/ 	.word	0xffffffff


	//   ....[29]....
        /*00b0*/ 	.word	0xffffffff


	//   ....[30]....
        /*00b4*/ 	.word	0xffffffff


	//   ....[31]....
        /*00b8*/ 	.word	0xffffffff


	//   ....[32]....
        /*00bc*/ 	.word	0xffffffff


	//   ....[33]....
        /*00c0*/ 	.word	0xffffffff


	//   ....[34]....
        /*00c4*/ 	.word	0xffffffff


	//   ....[35]....
        /*00c8*/ 	.word	0xffffffff


	//   ....[36]....
        /*00cc*/ 	.word	0xffffffff


	//   ....[37]....
        /*00d0*/ 	.word	0xffffffff


	//   ....[38]....
        /*00d4*/ 	.word	0xffffffff


	//   ....[39]....
        /*00d8*/ 	.word	0xffffffff


	//   ....[40]....
        /*00dc*/ 	.word	0xffffffff


	//   ....[41]....
        /*00e0*/ 	.word	0xffffffff


	//   ....[42]....
        /*00e4*/ 	.word	0xffffffff


	//   ....[43]....
        /*00e8*/ 	.word	0xffffffff


	//   ....[44]....
        /*00ec*/ 	.word	0xffffffff


	//   ....[45]....
        /*00f0*/ 	.word	0xffffffff


	//   ....[46]....
        /*00f4*/ 	.word	0xffffffff


	//   ....[47]....
        /*00f8*/ 	.word	0xffffffff


	//   ....[48]....
        /*00fc*/ 	.word	0xffffffff


	//   ....[49]....
        /*0100*/ 	.word	0xffffffff


	//   ....[50]....
        /*0104*/ 	.word	0xffffffff


	//   ....[51]....
        /*0108*/ 	.word	0xffffffff


	//   ....[52]....
        /*010c*/ 	.word	0xffffffff


	//   ....[53]....
        /*0110*/ 	.word	0xffffffff


	//   ....[54]....
        /*0114*/ 	.word	0xffffffff


	//   ....[55]....
        /*0118*/ 	.word	0xffffffff


	//   ....[56]....
        /*011c*/ 	.word	0xffffffff


	//   ....[57]....
        /*0120*/ 	.word	0xffffffff


	//   ....[58]....
        /*0124*/ 	.word	0xffffffff


	//   ....[59]....
        /*0128*/ 	.word	0xffffffff


	//   ....[60]....
        /*012c*/ 	.word	0xffffffff


	//   ....[61]....
        /*0130*/ 	.word	0xffffffff


	//   ....[62]....
        /*0134*/ 	.word	0xffffffff


	//   ....[63]....
        /*0138*/ 	.word	0xffffffff


	//   ....[64]....
        /*013c*/ 	.word	0xffffffff


	//   ....[65]....
        /*0140*/ 	.word	0xffffffff


	//   ....[66]....
        /*0144*/ 	.word	0xffffffff


	//   ....[67]....
        /*0148*/ 	.word	0xffffffff


	//   ....[68]....
        /*014c*/ 	.word	0xffffffff


	//   ....[69]....
        /*0150*/ 	.word	0xffffffff


	//   ....[70]....
        /*0154*/ 	.word	0xffffffff


	//   ....[71]....
        /*0158*/ 	.word	0xffffffff


	//   ....[72]....
        /*015c*/ 	.word	0xffffffff


	//   ....[73]....
        /*0160*/ 	.word	0xffffffff


	//   ....[74]....
        /*0164*/ 	.word	0xffffffff


	//   ....[75]....
        /*0168*/ 	.word	0xffffffff


	//   ....[76]....
        /*016c*/ 	.word	0xffffffff


	//   ....[77]....
        /*0170*/ 	.word	0xffffffff


	//   ....[78]....
        /*0174*/ 	.word	0xffffffff


	//   ....[79]....
        /*0178*/ 	.word	0xffffffff


	//   ....[80]....
        /*017c*/ 	.word	0xffffffff


	//   ....[81]....
        /*0180*/ 	.word	0xffffffff


	//   ....[82]....
        /*0184*/ 	.word	0xffffffff


	//   ....[83]....
        /*0188*/ 	.word	0xffffffff


	//   ....[84]....
        /*018c*/ 	.word	0xffffffff


	//   ....[85]....
        /*0190*/ 	.word	0xffffffff


	//   ....[86]....
        /*0194*/ 	.word	0xffffffff


	//   ....[87]....
        /*0198*/ 	.word	0xffffffff


	//   ....[88]....
        /*019c*/ 	.word	0xffffffff


	//   ....[89]....
        /*01a0*/ 	.word	0xffffffff


	//   ....[90]....
        /*01a4*/ 	.word	0xffffffff


	//----- nvinfo : EIATTR_COOP_GROUP_INSTR_OFFSETS
	.align		4
.L_198:
        /*01a8*/ 	.byte	0x04, 0x28
        /*01aa*/ 	.short	(.L_200 - .L_199)


	//   ....[0]....
.L_199:
        /*01ac*/ 	.word	0x00000090


	//   ....[1]....
        /*01b0*/ 	.word	0x00001590


	//   ....[2]....
        /*01b4*/ 	.word	0x000015d0


	//   ....[3]....
        /*01b8*/ 	.word	0x000017a0


	//   ....[4]....
        /*01bc*/ 	.word	0x000017d0


	//   ....[5]....
        /*01c0*/ 	.word	0x000018f0


	//   ....[6]....
        /*01c4*/ 	.word	0x00001920


	//   ....[7]....
        /*01c8*/ 	.word	0x00001a30


	//   ....[8]....
        /*01cc*/ 	.word	0x00001a70


	//   ....[9]....
        /*01d0*/ 	.word	0x000020d0


	//   ....[10]....
        /*01d4*/ 	.word	0x00002110


	//   ....[11]....
        /*01d8*/ 	.word	0x00002150


	//   ....[12]....
        /*01dc*/ 	.word	0x00002170


	//   ....[13]....
        /*01e0*/ 	.word	0x000021c0


	//   ....[14]....
        /*01e4*/ 	.word	0x000021f0


	//   ....[15]....
        /*01e8*/ 	.word	0x00002230


	//   ....[16]....
        /*01ec*/ 	.word	0x00002260


	//   ....[17]....
        /*01f0*/ 	.word	0x00003350


	//   ....[18]....
        /*01f4*/ 	.word	0x00003380


	//   ....[19]....
        /*01f8*/ 	.word	0x000033a0


	//   ....[20]....
        /*01fc*/ 	.word	0x000033c0


	//   ....[21]....
        /*0200*/ 	.word	0x00003830


	//   ....[22]....
        /*0204*/ 	.word	0x00003b00


	//   ....[23]....
        /*0208*/ 	.word	0x00004760


	//   ....[24]....
        /*020c*/ 	.word	0x00004860


	//   ....[25]....
        /*0210*/ 	.word	0x00004870


	//   ....[26]....
        /*0214*/ 	.word	0x000048c0


	//   ....[27]....
        /*0218*/ 	.word	0x00005ca0


	//   ....[28]....
        /*021c*/ 	.word	0x00005cc0


	//   ....[29]....
        /*0220*/ 	.word	0x00005ce0


	//   ....[30]....
        /*0224*/ 	.word	0x00005cf0


	//   ....[31]....
        /*0228*/ 	.word	0x00006db0


	//   ....[32]....
        /*022c*/ 	.word	0x00006dc0


	//   ....[33]....
        /*0230*/ 	.word	0x00006dd0


	//   ....[34]....
        /*0234*/ 	.word	0x00006de0


	//   ....[35]....
        /*0238*/ 	.word	0x00006fe0


	//   ....[36]....
        /*023c*/ 	.word	0x00007200


	//   ....[37]....
        /*0240*/ 	.word	0x00007c40


	//   ....[38]....
        /*0244*/ 	.word	0x00007e10


	//   ....[39]....
        /*0248*/ 	.word	0x00007e60


	//   ....[40]....
        /*024c*/ 	.word	0x00007ef0


	//   ....[41]....
        /*0250*/ 	.word	0x00009b10


	//   ....[42]....
        /*0254*/ 	.word	0x00009b30


	//   ....[43]....
        /*0258*/ 	.word	0x00009b50


	//   ....[44]....
        /*025c*/ 	.word	0x00009b60


	//   ....[45]....
        /*0260*/ 	.word	0x0000ac10


	//   ....[46]....
        /*0264*/ 	.word	0x0000ac30


	//   ....[47]....
        /*0268*/ 	.word	0x0000ac40


	//   ....[48]....
        /*026c*/ 	.word	0x0000ac50


	//   ....[49]....
        /*0270*/ 	.word	0x0000b020


	//   ....[50]....
        /*0274*/ 	.word	0x0000b040


	//   ....[51]....
        /*0278*/ 	.word	0x0000b070


	//   ....[52]....
        /*027c*/ 	.word	0x0000b080


	//   ....[53]....
        /*0280*/ 	.word	0x0000c8e0


	//   ....[54]....
        /*0284*/ 	.word	0x0000c8f0


	//   ....[55]....
        /*0288*/ 	.word	0x0000c910


	//   ....[56]....
        /*028c*/ 	.word	0x0000c920


	//   ....[57]....
        /*0290*/ 	.word	0x0000da20


	//   ....[58]....
        /*0294*/ 	.word	0x0000da30


	//   ....[59]....
        /*0298*/ 	.word	0x0000da40


	//   ....[60]....
        /*029c*/ 	.word	0x0000da50


	//   ....[61]....
        /*02a0*/ 	.word	0x0000dc40


	//   ....[62]....
        /*02a4*/ 	.word	0x0000dfb0


	//   ....[63]....
        /*02a8*/ 	.word	0x0000e890


	//   ....[64]....
        /*02ac*/ 	.word	0x0000ea70


	//   ....[65]....
        /*02b0*/ 	.word	0x0000eab0


	//   ....[66]....
        /*02b4*/ 	.word	0x0000eb30


	//   ....[67]....
        /*02b8*/ 	.word	0x00010200


	//   ....[68]....
        /*02bc*/ 	.word	0x00010230


	//   ....[69]....
        /*02c0*/ 	.word	0x00010270


	//   ....[70]....
        /*02c4*/ 	.word	0x00010280


	//   ....[71]....
        /*02c8*/ 	.word	0x00011870


	//   ....[72]....
        /*02cc*/ 	.word	0x000118e0


	//   ....[73]....
        /*02d0*/ 	.word	0x00011920


	//   ....[74]....
        /*02d4*/ 	.word	0x00011960


	//   ....[75]....
        /*02d8*/ 	.word	0x00011bb0


	//   ....[76]....
        /*02dc*/ 	.word	0x00011bc0


	//   ....[77]....
        /*02e0*/ 	.word	0x00011d40


	//   ....[78]....
        /*02e4*/ 	.word	0x00011d70


	//   ....[79]....
        /*02e8*/ 	.word	0x00011ec0


	//   ....[80]....
        /*02ec*/ 	.word	0x00011ef0


	//   ....[81]....
        /*02f0*/ 	.word	0x00012040


	//   ....[82]....
        /*02f4*/ 	.word	0x00012060


	//   ....[83]....
        /*02f8*/ 	.word	0x000129a0


	//   ....[84]....
        /*02fc*/ 	.word	0x000129b0


	//   ....[85]....
        /*0300*/ 	.word	0x00012ae0


	//   ....[86]....
        /*0304*/ 	.word	0x00012b10


	//   ....[87]....
        /*0308*/ 	.word	0x00012c40


	//   ....[88]....
        /*030c*/ 	.word	0x00012c70


	//   ....[89]....
        /*0310*/ 	.word	0x00012da0


	//   ....[90]....
        /*0314*/ 	.word	0x00012dc0


	//----- nvinfo : EIATTR_EXIT_INSTR_OFFSETS
	.align		4
.L_200:
        /*0318*/ 	.byte	0x04, 0x1c
        /*031a*/ 	.short	(.L_202 - .L_201)


	//   ....[0]....
.L_201:
        /*031c*/ 	.word	0x00000440


	//   ....[1]....
        /*0320*/ 	.word	0x00012070


	//   ....[2]....
        /*0324*/ 	.word	0x00012140


	//   ....[3]....
        /*0328*/ 	.word	0x000121a0


	//   ....[4]....
        /*032c*/ 	.word	0x00012dd0


	//   ....[5]....
        /*0330*/ 	.word	0x00012e80


	//   ....[6]....
        /*0334*/ 	.word	0x00012ee0


	//----- nvinfo : EIATTR_CTAIDZ_USED
	.align		4
.L_202:
        /*0338*/ 	.byte	0x01, 0x04
	.zero		2


	//----- nvinfo : EIATTR_MAX_THREADS
	.align		4
        /*033c*/ 	.byte	0x04, 0x05
        /*033e*/ 	.short	(.L_204 - .L_203)
.L_203:
        /*0340*/ 	.word	0x00000100
        /*0344*/ 	.word	0x00000001
        /*0348*/ 	.word	0x00000001


	//----- nvinfo : EIATTR_CRS_STACK_SIZE
	.align		4
.L_204:
        /*034c*/ 	.byte	0x04, 0x1e
        /*034e*/ 	.short	(.L_206 - .L_205)
.L_205:
        /*0350*/ 	.word	0x00000000
.L_206:


//--------------------- .nv.info._ZN7cutlass13device_kernelIN5flash19enable_sm80_to_sm89INS1_16FlashAttnFwdSm80INS1_25CollectiveMainloopFwdSm80ILi8ELi1ELb0EN4cute5tupleIJNS5_1CILi128EEENS7_ILi64EEENS7_ILi192EEEEEELi192ENS_6half_tEfNS_4arch4Sm80ELb0ELb1ELb1ELb1ELb1ELb1ELb1ELb0EEENS1_21CollectiveEpilogueFwdINS6_IJS8_SA_S9_EEENS6_IJNS7_ILi1EEESI_SI_EEESC_SE_Li256ELb1ELb1ELb0ELb0EEENS1_19SingleTileSchedulerILb1ELb0ELb1ELi128EEEEEEEEEvNT_6ParamsE --------------------------
	.section	.nv.info._ZN7cutlass13device_kernelIN5flash19enable_sm80_to_sm89INS1_16FlashAttnFwdSm80INS1_25CollectiveMainloopFwdSm80ILi8ELi1ELb0EN4cute5tupleIJNS5_1CILi128EEENS7_ILi64EEENS7_ILi192EEEEEELi192ENS_6half_tEfNS_4arch4Sm80ELb0ELb1ELb1ELb1ELb1ELb1ELb1ELb0EEENS1_21CollectiveEpilogueFwdINS6_IJS8_SA_S9_EEENS6_IJNS7_ILi1EEESI_SI_EEESC_SE_Li256ELb1ELb1ELb0ELb0EEENS1_19SingleTileSchedulerILb1ELb0ELb1ELi128EEEEEEEEEvNT_6ParamsE,"",@"SHT_CUDA_INFO"
	.sectionflags	@""
	.align	4


	//----- nvinfo : EIATTR_CUDA_API_VERSION
	.align		4
        /*0000*/ 	.byte	0x04, 0x37
        /*0002*/ 	.short	(.L_208 - .L_207)
.L_207:
        /*0004*/ 	.word	0x00000082


	//----- nvinfo : EIATTR_SW2861232_WAR
	.align		4
.L_208:
        /*0008*/ 	.byte	0x01, 0x35
	.zero		2


	//----- nvinfo : EIATTR_PARAM_CBANK
	.align		4
        /*000c*/ 	.byte	0x04, 0x0a
        /*000e*/ 	.short	(.L_210 - .L_209)
	.align		4
.L_209:
        /*0010*/ 	.word	index@(.nv.constant0._ZN7cutlass13device_kernelIN5flash19enable_sm80_to_sm89INS1_16FlashAttnFwdSm80INS1_25CollectiveMainloopFwdSm80ILi8ELi1ELb0EN4cute5tupleIJNS5_1CILi128EEENS7_ILi64EEENS7_ILi192EEEEEELi192ENS_6half_tEfNS_4arch4Sm80ELb0ELb1ELb1ELb1ELb1ELb1ELb1ELb0EEENS1_21CollectiveEpilogueFwdINS6_IJS8_SA_S9_EEENS6_IJNS7_ILi1EEESI_SI_EEESC_SE_Li256ELb1ELb1ELb0ELb0EEENS1_19SingleTileSchedulerILb1ELb0ELb1ELi128EEEEEEEEEvNT_6ParamsE)
        /*0014*/ 	.short	0x0160
        /*0016*/ 	.short	0x0418


	//----- nvinfo : EIATTR_CBANK_PARAM_SIZE
	.align		4
.L_210:
        /*0018*/ 	.byte	0x03, 0x19
        /*001a*/ 	.short	0x0418


	//----- nvinfo : EIATTR_KPARAM_INFO
	.align		4
        /*001c*/ 	.byte	0x04, 0x17
        /*001e*/ 	.short	(.L_212 - .L_211)
.L_211:
        /*0020*/ 	.word	0x00000000
        /*0024*/ 	.short	0x0000
        /*0026*/ 	.short	0x0000
        /*0028*/ 	.byte	0x00, 0xf0, 0x61, 0x10


	//----- nvinfo : EIATTR_MAXREG_COUNT
	.align		4
.L_212:
        /*002c*/ 	.byte	0x03, 0x1b
        /*002e*/ 	.short	0x00ff


	//----- nvinfo : EIATTR_NUM_BARRIERS
	.align		4
        /*0030*/ 	.byte	0x02, 0x4c
        /*0032*/ 	.byte	0x02
	.zero		1


	//----- nvinfo : EIATTR_MERCURY_ISA_VERSION
	.align		4
        /*0034*/ 	.byte	0x03, 0x5f
        /*0036*/ 	.short	0x0000


	//----- nvinfo : EIATTR_COOP_GROUP_MASK_REGIDS
	.align		4
        /*0038*/ 	.byte	0x04, 0x29
        /*003a*/ 	.short	(.L_214 - .L_213)


	//   ....[0]....
.L_213:
        /*003c*/ 	.word	0xffffffff


	//   ....[1]....
        /*0040*/ 	.word	0xffffffff


	//   ....[2]....
        /*0044*/ 	.word	0xffffffff


	//   ....[3]....
        /*0048*/ 	.word	0xffffffff


	//   ....[4]....
        /*004c*/ 	.word	0xffffffff


	//   ....[5]....
        /*0050*/ 	.word	0xffffffff


	//   ....[6]....
        /*0054*/ 	.word	0xffffffff


	//   ....[7]....
        /*0058*/ 	.word	0xffffffff


	//   ....[8]....
        /*005c*/ 	.word	0xffffffff


	//   ....[9]....
        /*0060*/ 	.word	0xffffffff


	//   ....[10]....
        /*0064*/ 	.word	0xffffffff


	//   ....[11]....
        /*0068*/ 	.word	0xffffffff


	//   ....[12]....
        /*006c*/ 	.word	0xffffffff


	//   ....[13]....
        /*0070*/ 	.word	0xffffffff


	//   ....[14]....
        /*0074*/ 	.word	0xffffffff


	//   ....[15]....
        /*0078*/ 	.word	0xffffffff


	//   ....[16]....
        /*007c*/ 	.word	0xffffffff


	//   ....[17]....
        /*0080*/ 	.word	0xffffffff


	//   ....[18]....
        /*0084*/ 	.word	0xffffffff


	//   ....[19]....
        /*0088*/ 	.word	0xffffffff


	//   ....[20]....
        /*008c*/ 	.word	0xffffffff


	//   ....[21]....
        /*0090*/ 	.word	0xffffffff


	//   ....[22]....
        /*0094*/ 	.word	0xffffffff


	//   ....[23]....
        /*0098*/ 	.word	0xffffffff


	//   ....[24]....
        /*009c*/ 	.word	0xffffffff


	//   ....[25]....
        /*00a0*/ 	.word	0xffffffff


	//   ....[26]....
        /*00a4*/ 	.word	0xffffffff


	//   ....[27]....
        /*00a8*/ 	.word	0xffffffff


	//   ....[28]....
        /*00ac*/ 	.word	0xffffffff


	//   ....[29]....
        /*00b0*/ 	.word	0xffffffff


	//   ....[30]....
        /*00b4*/ 	.word	0xffffffff


	//   ....[31]....
        /*00b8*/ 	.word	0xffffffff


	//   ....[32]....
        /*00bc*/ 	.word	0xffffffff


	//   ....[33]....
        /*00c0*/ 	.word	0xffffffff


	//   ....[34]....
        /*00c4*/ 	.word	0xffffffff


	//   ....[35]....
        /*00c8*/ 	.word	0xffffffff


	//   ....[36]....
        /*00cc*/ 	.word	0xffffffff


	//   ....[37]....
        /*00d0*/ 	.word	0xffffffff


	//   ....[38]....
        /*00d4*/ 	.word	0xffffffff


	//   ....[39]....
        /*00d8*/ 	.word	0xffffffff


	//   ....[40]....
        /*00dc*/ 	.word	0xffffffff


	//   ....[41]....
        /*00e0*/ 	.word	0xffffffff


	//   ....[42]....
        /*00e4*/ 	.word	0xffffffff


	//   ....[43]....
        /*00e8*/ 	.word	0xffffffff


	//   ....[44]....
        /*00ec*/ 	.word	0xffffffff


	//   ....[45]....
        /*00f0*/ 	.word	0xffffffff


	//   ....[46]....
        /*00f4*/ 	.word	0xffffffff


	//   ....[47]....
        /*00f8*/ 	.word	0xffffffff


	//   ....[48]....
        /*00fc*/ 	.word	0xffffffff


	//   ....[49]....
        /*0100*/ 	.word	0xffffffff


	//   ....[50]....
        /*0104*/ 	.word	0xffffffff


	//   ....[51]....
        /*0108*/ 	.word	0xffffffff


	//   ....[52]....
        /*010c*/ 	.word	0xffffffff


	//   ....[53]....
        /*0110*/ 	.word	0xffffffff


	//   ....[54]....
        /*0114*/ 	.word	0xffffffff


	//   ....[55]....
        /*0118*/ 	.word	0xffffffff


	//   ....[56]....
        /*011c*/ 	.word	0xffffffff


	//   ....[57]....
        /*0120*/ 	.word	0xffffffff


	//   ....[58]....
        /*0124*/ 	.word	0xffffffff


	//   ....[59]....
        /*0128*/ 	.word	0xffffffff


	//   ....[60]....
        /*012c*/ 	.word	0xffffffff


	//   ....[61]....
        /*0130*/ 	.word	0xffffffff


	//   ....[62]....
        /*0134*/ 	.word	0xffffffff


	//   ....[63]....
        /*0138*/ 	.word	0xffffffff


	//   ....[64]....
        /*013c*/ 	.word	0xffffffff


	//   ....[65]....
        /*0140*/ 	.word	0xffffffff


	//   ....[66]....
        /*0144*/ 	.word	0xffffffff


	//   ....[67]....
        /*0148*/ 	.word	0xffffffff


	//   ....[68]....
        /*014c*/ 	.word	0xffffffff


	//   ....[69]....
        /*0150*/ 	.word	0xffffffff


	//   ....[70]....
        /*0154*/ 	.word	0xffffffff


	//   ....[71]....
        /*0158*/ 	.word	0xffffffff


	//   ....[72]....
        /*015c*/ 	.word	0xffffffff


	//   ....[73]....
        /*0160*/ 	.word	0xffffffff


	//   ....[74]....
        /*0164*/ 	.word	0xffffffff


	//   ....[75]....
        /*0168*/ 	.word	0xffffffff


	//   ....[76]....
        /*016c*/ 	.word	0xffffffff


	//   ....[77]....
        /*0170*/ 	.word	0xffffffff


	//   ....[78]....
        /*0174*/ 	.word	0xffffffff


	//   ....[79]....
        /*0178*/ 	.word	0xffffffff


	//   ....[80]....
        /*017c*/ 	.word	0xffffffff


	//   ....[81]....
        /*0180*/ 	.word	0xffffffff


	//   ....[82]....
        /*0184*/ 	.word	0xffffffff


	//   ....[83]....
        /*0188*/ 	.word	0xffffffff


	//   ....[84]....
        /*018c*/ 	.word	0xffffffff


	//   ....[85]....
        /*0190*/ 	.word	0xffffffff


	//   ....[86]....
        /*0194*/ 	.word	0xffffffff


	//   ....[87]....
        /*0198*/ 	.word	0xffffffff


	//   ....[88]....
        /*019c*/ 	.word	0xffffffff


	//   ....[89]....
        /*01a0*/ 	.word	0xffffffff


	//   ....[90]....
        /*01a4*/ 	.word	0xffffffff


	//   ....[91]....
        /*01a8*/ 	.word	0xffffffff


	//   ....[92]....
        /*01ac*/ 	.word	0xffffffff


	//   ....[93]....
        /*01b0*/ 	.word	0xffffffff


	//   ....[94]....
        /*01b4*/ 	.word	0xffffffff


	//   ....[95]....
        /*01b8*/ 	.word	0xffffffff


	//   ....[96]....
        /*01bc*/ 	.word	0xffffffff


	//   ....[97]....
        /*01c0*/ 	.word	0xffffffff


	//   ....[98]....
        /*01c4*/ 	.word	0xffffffff


	//   ....[99]....
        /*01c8*/ 	.word	0xffffffff


	//   ....[100]....
        /*01cc*/ 	.word	0xffffffff


	//   ....[101]....
        /*01d0*/ 	.word	0xffffffff


	//   ....[102]....
        /*01d4*/ 	.word	0xffffffff


	//   ....[103]....
        /*01d8*/ 	.word	0xffffffff


	//   ....[104]....
        /*01dc*/ 	.word	0xffffffff


	//   ....[105]....
        /*01e0*/ 	.word	0xffffffff


	//   ....[106]....
        /*01e4*/ 	.word	0xffffffff


	//   ....[107]....
        /*01e8*/ 	.word	0xffffffff


	//   ....[108]....
        /*01ec*/ 	.word	0xffffffff


	//   ....[109]....
        /*01f0*/ 	.word	0xffffffff


	//   ....[110]....
        /*01f4*/ 	.word	0xffffffff


	//   ....[111]....
        /*01f8*/ 	.word	0xffffffff


	//   ....[112]....
        /*01fc*/ 	.word	0xffffffff


	//   ....[113]....
        /*0200*/ 	.word	0xffffffff


	//   ....[114]....
        /*0204*/ 	.word	0xffffffff


	//----- nvinfo : EIATTR_COOP_GROUP_INSTR_OFFSETS
	.align		4
.L_214:
        /*0208*/ 	.byte	0x04, 0x28
        /*020a*/ 	.short	(.L_216 - .L_215)


	//   ....[0]....
.L_215:
        /*020c*/ 	.word	0x00000090


	//   ....[1]....
        /*0210*/ 	.word	0x00002830


	//   ....[2]....
        /*0214*/ 	.word	0x00002840


	//   ....[3]....
        /*0218*/ 	.word	0x00004370


	//   ....[4]....
        /*021c*/ 	.word	0x00004380


	//   ....[5]....
        /*0220*/ 	.word	0x00005d00


	//   ....[6]....
        /*0224*/ 	.word	0x00005d20


	//   ....[7]....
        /*0228*/ 	.word	0x00006210


	//   ....[8]....
        /*022c*/ 	.word	0x00006230


	//   ....[9]....
        /*0230*/ 	.word	0x000073f0


	//   ....[10]....
        /*0234*/ 	.word	0x00007420


	//   ....[11]....
        /*0238*/ 	.word	0x00007650


	//   ....[12]....
        /*023c*/ 	.word	0x00007680


	//   ....[13]....
        /*0240*/ 	.word	0x000077a0


	//   ....[14]....
        /*0244*/ 	.word	0x000077d0


	//   ....[15]....
        /*0248*/ 	.word	0x000078f0


	//   ....[16]....
        /*024c*/ 	.word	0x00007940


	//   ....[17]....
        /*0250*/ 	.word	0x00007e30


	//   ....[18]....
        /*0254*/ 	.word	0x00007e60


	//   ....[19]....
        /*0258*/ 	.word	0x00007e90


	//   ....[20]....
        /*025c*/ 	.word	0x00007eb0


	//   ....[21]....
        /*0260*/ 	.word	0x00008350


	//   ....[22]....
        /*0264*/ 	.word	0x00008380


	//   ....[23]....
        /*0268*/ 	.word	0x000083c0


	//   ....[24]....
        /*026c*/ 	.word	0x000083e0


	//   ....[25]....
        /*0270*/ 	.word	0x00008810


	//   ....[26]....
        /*0274*/ 	.word	0x00008850


	//   ....[27]....
        /*0278*/ 	.word	0x00008890


	//   ....[28]....
        /*027c*/ 	.word	0x00008900


	//   ....[29]....
        /*0280*/ 	.word	0x0000b880


	//   ....[30]....
        /*0284*/ 	.word	0x0000b8e0


	//   ....[31]....
        /*0288*/ 	.word	0x0000b8f0


	//   ....[32]....
        /*028c*/ 	.word	0x0000b900


	//   ....[33]....
        /*0290*/ 	.word	0x0000bb80


	//   ....[34]....
        /*0294*/ 	.word	0x0000bbc0


	//   ....[35]....
        /*0298*/ 	.word	0x0000bc00


	//   ....[36]....
        /*029c*/ 	.word	0x0000bc70


	//   ....[37]....
        /*02a0*/ 	.word	0x0000f050


	//   ....[38]....
        /*02a4*/ 	.word	0x0000f080


	//   ....[39]....
        /*02a8*/ 	.word	0x0000f0c0


	//   ....[40]....
        /*02ac*/ 	.word	0x0000f100


	//   ....[41]....
        /*02b0*/ 	.word	0x00010230


	//   ....[42]....
        /*02b4*/ 	.word	0x00010260


	//   ....[43]....
        /*02b8*/ 	.word	0x00010290


	//   ....[44]....
        /*02bc*/ 	.word	0x000102c0


	//   ....[45]....
        /*02c0*/ 	.word	0x000106e0


	//   ....[46]....
        /*02c4*/ 	.word	0x000109b0


	//   ....[47]....
        /*02c8*/ 	.word	0x000116a0


	//   ....[48]....
        /*02cc*/ 	.word	0x000116c0


	//   ....[49]....
        /*02d0*/ 	.word	0x000116e0


	//   ....[50]....
        /*02d4*/ 	.word	0x00011700


	//   ....[51]....
        /*02d8*/ 	.word	0x00012b30


	//   ....[52]....
        /*02dc*/ 	.word	0x00012b40


	//   ....[53]....
        /*02e0*/ 	.word	0x00012b50


	//   ....[54]....
        /*02e4*/ 	.word	0x00012b60


	//   ....[55]....
        /*02e8*/ 	.word	0x00013c10


	//   ....[56]....
        /*02ec*/ 	.word	0x00013c20


	//   ....[57]....
        /*02f0*/ 	.word	0x00013c30


	//   ....[58]....
        /*02f4*/ 	.word	0x00013c40


	//   ....[59]....
        /*02f8*/ 	.word	0x00013e20


	//   ....[60]....
        /*02fc*/ 	.word	0x00014020


	//   ....[61]....
        /*0300*/ 	.word	0x00014920


	//   ....[62]....
        /*0304*/ 	.word	0x00014a40


	//   ....[63]....
        /*0308*/ 	.word	0x00014a50


	//   ....[64]....
        /*030c*/ 	.word	0x00014ac0


	//   ....[65]....
        /*0310*/ 	.word	0x000166d0


	//   ....[66]....
        /*0314*/ 	.word	0x000166e0


	//   ....[67]....
        /*0318*/ 	.word	0x000166f0


	//   ....[68]....
        /*031c*/ 	.word	0x00016700


	//   ....[69]....
        /*0320*/ 	.word	0x000177b0


	//   ....[70]....
        /*0324*/ 	.word	0x000177c0


	//   ....[71]....
        /*0328*/ 	.word	0x000177d0


	//   ....[72]....
        /*032c*/ 	.word	0x000177e0


	//   ....[73]....
        /*0330*/ 	.word	0x00017b90


	//   ....[74]....
        /*0334*/ 	.word	0x00017bb0


	//   ....[75]....
        /*0338*/ 	.word	0x00017be0


	//   ....[76]....
        /*033c*/ 	.word	0x00017bf0


	//   ....[77]....
        /*0340*/ 	.word	0x00019480


	//   ....[78]....
        /*0344*/ 	.word	0x00019490


	//   ....[79]....
        /*0348*/ 	.word	0x00019530


	//   ....[80]....
        /*034c*/ 	.word	0x00019540


	//   ....[81]....
        /*0350*/ 	.word	0x0001a5a0


	//   ....[82]....
        /*0354*/ 	.word	0x0001a5b0


	//   ....[83]....
        /*0358*/ 	.word	0x0001a5c0


	//   ....[84]....
        /*035c*/ 	.word	0x0001a5d0


	//   ....[85]....
        /*0360*/ 	.word	0x0001a7b0


	//   ....[86]....
        /*0364*/ 	.word	0x0001aa90


	//   ....[87]....
        /*0368*/ 	.word	0x0001b380


	//   ....[88]....
        /*036c*/ 	.word	0x0001b3a0


	//   ....[89]....
        /*0370*/ 	.word	0x0001b3d0


	//   ....[90]....
        /*0374*/ 	.word	0x0001b3e0


	//   ....[91]....
        /*0378*/ 	.word	0x0001cb30


	//   ....[92]....
        /*037c*/ 	.word	0x0001cb60


	//   ....[93]....
        /*0380*/ 	.word	0x0001cbb0


	//   ....[94]....
        /*0384*/ 	.word	0x0001cbc0


	//   ....[95]....
        /*0388*/ 	.word	0x0001e1b0


	//   ....[96]....
        /*038c*/ 	.word	0x0001e230


	//   ....[97]....
        /*0390*/ 	.word	0x0001e270


	//   ....[98]....
        /*0394*/ 	.word	0x0001e2b0


	//   ....[99]....
        /*0398*/ 	.word	0x0001e4e0


	//   ....[100]....
        /*039c*/ 	.word	0x0001e4f0


	//   ....[101]....
        /*03a0*/ 	.word	0x0001e670


	//   ....[102]....
        /*03a4*/ 	.word	0x0001e6a0


	//   ....[103]....
        /*03a8*/ 	.word	0x0001e7f0


	//   ....[104]....
        /*03ac*/ 	.word	0x0001e820


	//   ....[105]....
        /*03b0*/ 	.word	0x0001e970


	//   ....[106]....
        /*03b4*/ 	.word	0x0001e990


	//   ....[107]....
        /*03b8*/ 	.word	0x0001f2d0


	//   ....[108]....
        /*03bc*/ 	.word	0x0001f2e0


	//   ....[109]....
        /*03c0*/ 	.word	0x0001f410


	//   ....[110]....
        /*03c4*/ 	.word	0x0001f440


	//   ....[111]....
        /*03c8*/ 	.word	0x0001f570


	//   ....[112]....
        /*03cc*/ 	.word	0x0001f5a0


	//   ....[113]....
        /*03d0*/ 	.word	0x0001f6d0


	//   ....[114]....
        /*03d4*/ 	.word	0x0001f6f0


	//----- nvinfo : EIATTR_EXIT_INSTR_OFFSETS
	.align		4
.L_216:
        /*03d8*/ 	.byte	0x04, 0x1c
        /*03da*/ 	.short	(.L_218 - .L_217)


	//   ....[0]....
.L_217:
        /*03dc*/ 	.word	0x00000440


	//   ....[1]....
        /*03e0*/ 	.word	0x0001e9a0


	//   ....[2]....
        /*03e4*/ 	.word	0x0001ea70


	//   ....[3]....
        /*03e8*/ 	.word	0x0001ead0


	//   ....[4]....
        /*03ec*/ 	.word	0x0001f700


	//   ....[5]....
        /*03f0*/ 	.word	0x0001f7b0


	//   ....[6]....
        /*03f4*/ 	.word	0x0001f810


	//----- nvinfo : EIATTR_CTAIDZ_USED
	.align		4
.L_218:
        /*03f8*/ 	.byte	0x01, 0x04
	.zero		2


	//----- nvinfo : EIATTR_MAX_THREADS
	.align		4
        /*03fc*/ 	.byte	0x04, 0x05
        /*03fe*/ 	.short	(.L_220 - .L_219)
.L_219:
        /*0400*/ 	.word	0x00000100
        /*0404*/ 	.word	0x00000001
        /*0408*/ 	.word	0x00000001


	//----- nvinfo : EIATTR_CRS_STACK_SIZE
	.align		4
.L_220:
        /*040c*/ 	.byte	0x04, 0x1e
        /*040e*/ 	.short	(.L_222 - .L_221)
.L_221:
        /*0410*/ 	.word	0x00000000
.L_222:


//--------------------- .nv.info._ZN7cutlass13device_kernelIN5flash19enable_sm80_to_sm89INS1_16FlashAttnFwdSm80INS1_25CollectiveMainloopFwdSm80ILi8ELi1ELb0EN4cute5tupleIJNS5_1CILi128EEENS7_ILi64EEENS7_ILi192EEEEEELi192ENS_6half_tEfNS_4arch4Sm80ELb1ELb0ELb1ELb0ELb1ELb0ELb1ELb0EEENS1_21CollectiveEpilogueFwdINS6_IJS8_SA_S9_EEENS6_IJNS7_ILi1EEESI_SI_EEESC_SE_Li256ELb0ELb1ELb0ELb0EEENS1_30DynamicPersistentTileSchedulerILi256ELi256ELb0ELb1ELb0EEEEEEEEEvNT_6ParamsE --------------------------
	.section	.nv.info._ZN7cutlass13device_kernelIN5flash19enable_sm80_to_sm89INS1_16FlashAttnFwdSm80INS1_25CollectiveMainloopFwdSm80ILi8ELi1ELb0EN4cute5tupleIJNS5_1CILi128EEENS7_ILi64EEENS7_ILi192EEEEEELi192ENS_6half_tEfNS_4arch4Sm80ELb1ELb0ELb1ELb0ELb1ELb0ELb1ELb0EEENS1_21CollectiveEpilogueFwdINS6_IJS8_SA_S9_EEENS6_IJNS7_ILi1EEESI_SI_EEESC_SE_Li256ELb0ELb1ELb0ELb0EEENS1_30DynamicPersistentTileSchedulerILi256ELi256ELb0ELb1ELb0EEEEEEEEEvNT_6ParamsE,"",@"SHT_CUDA_INFO"
	.sectionflags	@""
	.align	4


	//----- nvinfo : EIATTR_CUDA_API_VERSION
	.align		4
        /*0000*/ 	.byte	0x04, 0x37
        /*0002*/ 	.short	(.L_224 - .L_223)
.L_223:
        /*0004*/ 	.word	0x00000082


	//----- nvinfo : EIATTR_SW2861232_WAR
	.align		4
.L_224:
        /*0008*/ 	.byte	0x01, 0x35
	.zero		2


	//----- nvinfo : EIATTR_PARAM_CBANK
	.align		4
        /*000c*/ 	.byte	0x04, 0x0a
        /*000e*/ 	.short	(.L_226 - .L_225)
	.align		4
.L_225:
        /*0010*/ 	.word	index@(.nv.constant0._ZN7cutlass13device_kernelIN5flash19enable_sm80_to_sm89INS1_16FlashAttnFwdSm80INS1_25CollectiveMainloopFwdSm80ILi8ELi1ELb0EN4cute5tupleIJNS5_1CILi128EEENS7_ILi64EEENS7_ILi192EEEEEELi192ENS_6half_tEfNS_4arch4Sm80ELb1ELb0ELb1ELb0ELb1ELb0ELb1ELb0EEENS1_21CollectiveEpilogueFwdINS6_IJS8_SA_S9_EEENS6_IJNS7_ILi1EEESI_SI_EEESC_SE_Li256ELb0ELb1ELb0ELb0EEENS1_30DynamicPersistentTileSchedulerILi256ELi256ELb0ELb1ELb0EEEEEEEEEvNT_6ParamsE)
        /*0014*/ 	.short	0x0160
        /*0016*/ 	.short	0x0428


	//----- nvinfo : EIATTR_CBANK_PARAM_SIZE
	.align		4
.L_226:
        /*0018*/ 	.byte	0x03, 0x19
        /*001a*/ 	.short	0x0428


	//----- nvinfo : EIATTR_KPARAM_INFO
	.align		4
        /*001c*/ 	.byte	0x04, 0x17
        /*001e*/ 	.short	(.L_228 - .L_227)
.L_227:
        /*0020*/ 	.word	0x00000000
        /*0024*/ 	.short	0x0000
        /*0026*/ 	.short	0x0000
        /*0028*/ 	.byte	0x00, 0xf0, 0xa1, 0x10


	//----- nvinfo : EIATTR_MAXREG_COUNT
	.align		4
.L_228:
        /*002c*/ 	.byte	0x03, 0x1b
        /*002e*/ 	.short	0x00ff


	//----- nvinfo : EIATTR_NUM_BARRIERS
	.align		4
        /*0030*/ 	.byte	0x02, 0x4c
        /*0032*/ 	.byte	0x06
	.zero		1


	//----- nvinfo : EIATTR_ANNOTATIONS
	.align		4
        /*0034*/ 	.byte	0x04, 0x55
        /*0036*/ 	.short	(.L_230 - .L_229)


	//   ....[0]....
.L_229:
        /*0038*/ 	.word	0x00000001
        /*003c*/ 	.byte	0x70, 0x00, 0x00, 0x00, 0x01, 0x00, 0x00, 0x00, 0xc0, 0x04, 0x00, 0x00, 0x01, 0x00, 0x00, 0x00
        /* <DEDUP_REMOVED lines=12> */
        /*010c*/ 	.byte	0xf0, 0xda, 0x00, 0x00


	//----- nvinfo : EIATTR_MERCURY_ISA_VERSION
	.align		4
.L_230:
        /*0110*/ 	.byte	0x03, 0x5f
        /*0112*/ 	.short	0x0000


	//----- nvinfo : EIATTR_INT_WARP_WIDE_INSTR_OFFSETS
	.align		4
        /*0114*/ 	.byte	0x04, 0x31
        /*0116*/ 	.short	(.L_232 - .L_231)


	//   ....[0]....
.L_231:
        /*0118*/ 	.word	0x0000bd40


	//   ....[1]....
        /*011c*/ 	.word	0x0000bdc0


	//----- nvinfo : EIATTR_COOP_GROUP_MASK_REGIDS
	.align		4
.L_232:
        /*0120*/ 	.byte	0x04, 0x29
        /*0122*/ 	.short	(.L_234 - .L_233)


	//   ....[0]....
.L_233:
        /*0124*/ 	.word	0xffffffff


	//   ....[1]....
        /*0128*/ 	.word	0xffffffff


	//   ....[2]....
        /*012c*/ 	.word	0xffffffff


	//   ....[3]....
        /*0130*/ 	.word	0xffffffff


	//   ....[4]....
        /*0134*/ 	.word	0xffffffff


	//   ....[5]....
        /*0138*/ 	.word	0xffffffff


	//   ....[6]....
        /*013c*/ 	.word	0xffffffff


	//   ....[7]....
        /*0140*/ 	.word	0xffffffff


	//   ....[8]....
        /*0144*/ 	.word	0xffffffff


	//   ....[9]....
        /*0148*/ 	.word	0xffffffff


	//   ....[10]....
        /*014c*/ 	.word	0xffffffff


	//   ....[11]....
        /*0150*/ 	.word	0xffffffff


	//   ....[12]....
        /*0154*/ 	.word	0xffffffff


	//   ....[13]....
        /*0158*/ 	.word	0xffffffff


	//   ....[14]....
        /*015c*/ 	.word	0xffffffff


	//   ....[15]....
        /*0160*/ 	.word	0xffffffff


	//   ....[16]....
        /*0164*/ 	.word	0xffffffff


	//   ....[17]....
        /*0168*/ 	.word	0xffffffff


	//   ....[18]....
        /*016c*/ 	.word	0xffffffff


	//   ....[19]....
        /*0170*/ 	.word	0xffffffff


	//   ....[20]....
        /*0174*/ 	.word	0xffffffff


	//   ....[21]....
        /*0178*/ 	.word	0xffffffff


	//   ....[22]....
        /*017c*/ 	.word	0xffffffff


	//   ....[23]....
        /*0180*/ 	.word	0xffffffff


	//   ....[24]....
        /*0184*/ 	.word	0xffffffff


	//   ....[25]....
        /*0188*/ 	.word	0xffffffff


	//   ....[26]....
        /*018c*/ 	.word	0xffffffff


	//   ....[27]....
        /*0190*/ 	.word	0xffffffff


	//   ....[28]....
        /*0194*/ 	.word	0xffffffff


	//   ....[29]....
        /*0198*/ 	.word	0xffffffff


	//   ....[30]....
        /*019c*/ 	.word	0xffffffff


	//   ....[31]....
        /*01a0*/ 	.word	0xffffffff


	//   ....[32]....
        /*01a4*/ 	.word	0xffffffff


	//   ....[33]....
        /*01a8*/ 	.word	0xffffffff


	//   ....[34]....
        /*01ac*/ 	.word	0xffffffff


	//   ....[35]....
        /*01b0*/ 	.word	0xffffffff


	//   ....[36]....
        /*01b4*/ 	.word	0xffffffff


	//   ....[37]....
        /*01b8*/ 	.word	0xffffffff


	//   ....[38]....
        /*01bc*/ 	.word	0xffffffff


	//   ....[39]....
        /*01c0*/ 	.word	0xffffffff


	//   ....[40]....
        /*01c4*/ 	.word	0xffffffff


	//   ....[41]....
        /*01c8*/ 	.word	0xffffffff


	//   ....[42]....
        /*01cc*/ 	.word	0xffffffff


	//   ....[43]....
        /*01d0*/ 	.word	0xffffffff


	//   ....[44]....
        /*01d4*/ 	.word	0xffffffff


	//   ....[45]....
        /*01d8*/ 	.word	0xffffffff


	//   ....[46]....
        /*01dc*/ 	.word	0xffffffff


	//   ....[47]....
        /*01e0*/ 	.word	0xffffffff


	//   ....[48]....
        /*01e4*/ 	.word	0xffffffff


	//   ....[49]....
        /*01e8*/ 	.word	0xffffffff


	//   ....[50]....
        /*01ec*/ 	.word	0xffffffff


	//   ....[51]....
        /*01f0*/ 	.word	0xffffffff


	//   ....[52]....
        /*01f4*/ 	.word	0xffffffff


	//   ....[53]....
        /*01f8*/ 	.word	0xffffffff


	//   ....[54]....
        /*01fc*/ 	.word	0xffffffff


	//   ....[55]....
        /*0200*/ 	.word	0xffffffff


	//   ....[56]....
        /*0204*/ 	.word	0xffffffff


	//   ....[57]....
        /*0208*/ 	.word	0xffffffff


	//   ....[58]....
        /*020c*/ 	.word	0xffffffff


	//   ....[59]....
        /*0210*/ 	.word	0xffffffff


	//   ....[60]....
        /*0214*/ 	.word	0xffffffff


	//   ....[61]....
        /*0218*/ 	.word	0xffffffff


	//   ....[62]....
        /*021c*/ 	.word	0xffffffff


	//   ....[63]....
        /*0220*/ 	.word	0xffffffff


	//   ....[64]....
        /*0224*/ 	.word	0xffffffff


	//   ....[65]....
        /*0228*/ 	.word	0xffffffff


	//   ....[66]....
        /*022c*/ 	.word	0xffffffff


	//   ....[67]....
        /*0230*/ 	.word	0xffffffff


	//   ....[68]....
        /*0234*/ 	.word	0xffffffff


	//   ....[69]....
        /*0238*/ 	.word	0xffffffff


	//   ....[70]....
        /*023c*/ 	.word	0xffffffff


	//   ....[71]....
        /*0240*/ 	.word	0xffffffff


	//   ....[72]....
        /*0244*/ 	.word	0xffffffff


	//   ....[73]....
        /*0248*/ 	.word	0xffffffff


	//   ....[74]....
        /*024c*/ 	.word	0xffffffff


	//   ....[75]....
        /*0250*/ 	.word	0xffffffff


	//   ....[76]....
        /*0254*/ 	.word	0xffffffff


	//   ....[77]....
        /*0258*/ 	.word	0xffffffff


	//   ....[78]....
        /*025c*/ 	.word	0xffffffff


	//   ....[79]....
        /*0260*/ 	.word	0xffffffff


	//   ....[80]....
        /*0264*/ 	.word	0xffffffff


	//   ....[81]....
        /*0268*/ 	.word	0xffffffff


	//   ....[82]....
        /*026c*/ 	.word	0xffffffff


	//   ....[83]....
        /*0270*/ 	.word	0xffffffff


	//   ....[84]....
        /*0274*/ 	.word	0xffffffff


	//   ....[85]....
        /*0278*/ 	.word	0xffffffff


	//   ....[86]....
        /*027c*/ 	.word	0xffffffff


	//   ....[87]....
        /*0280*/ 	.word	0xffffffff


	//   ....[88]....
        /*0284*/ 	.word	0xffffffff


	//   ....[89]....
        /*0288*/ 	.word	0xffffffff


	//   ....[90]....
        /*028c*/ 	.word	0xffffffff


	//   ....[91]....
        /*0290*/ 	.word	0xffffffff


	//   ....[92]....
        /*0294*/ 	.word	0xffffffff


	//   ....[93]....
        /*0298*/ 	.word	0xffffffff


	//   ....[94]....
        /*029c*/ 	.word	0xffffffff


	//   ....[95]....
        /*02a0*/ 	.word	0xffffffff


	//   ....[96]....
        /*02a4*/ 	.word	0xffffffff


	//   ....[97]....
        /*02a8*/ 	.word	0xffffffff


	//   ....[98]....
        /*02ac*/ 	.word	0xffffffff


	//   ....[99]....
        /*02b0*/ 	.word	0xffffffff


	//   ....[100]....
        /*02b4*/ 	.word	0xffffffff


	//   ....[101]....
        /*02b8*/ 	.word	0xffffffff


	//   ....[102]....
        /*02bc*/ 	.word	0xffffffff


	//   ....[103]....
        /*02c0*/ 	.word	0xffffffff


	//   ....[104]....
        /*02c4*/ 	.word	0xffffffff


	//   ....[105]....
        /*02c8*/ 	.word	0xffffffff


	//   ....[106]....
        /*02cc*/ 	.word	0xffffffff


	//   ....[107]....
        /*02d0*/ 	.word	0xffffffff


	//   ....[108]....
        /*02d4*/ 	.word	0xffffffff


	//   ....[109]....
        /*02d8*/ 	.word	0xffffffff


	//   ....[110]....
        /*02dc*/ 	.word	0xffffffff


	//   ....[111]....
        /*02e0*/ 	.word	0xffffffff


	//   ....[112]....
        /*02e4*/ 	.word	0xffffffff


	//   ....[113]....
        /*02e8*/ 	.word	0xffffffff


	//   ....[114]....
        /*02ec*/ 	.word	0xffffffff


	//   ....[115]....
        /*02f0*/ 	.word	0xffffffff


	//   ....[116]....
        /*02f4*/ 	.word	0xffffffff


	//   ....[117]....
        /*02f8*/ 	.word	0xffffffff


	//   ....[118]....
        /*02fc*/ 	.word	0xffffffff


	//   ....[119]....
        /*0300*/ 	.word	0xffffffff


	//   ....[120]....
        /*0304*/ 	.word	0xffffffff


	//   ....[121]....
        /*0308*/ 	.word	0xffffffff


	//   ....[122]....
        /*030c*/ 	.word	0xffffffff


	//   ....[123]....
        /*0310*/ 	.word	0xffffffff


	//   ....[124]....
        /*0314*/ 	.word	0xffffffff


	//   ....[125]....
        /*0318*/ 	.word	0xffffffff


	//   ....[126]....
        /*031c*/ 	.word	0xffffffff


	//   ....[127]....
        /*0320*/ 	.word	0xffffffff


	//   ....[128]....
        /*0324*/ 	.word	0xffffffff


	//   ....[129]....
        /*0328*/ 	.word	0xffffffff


	//   ....[130]....
        /*032c*/ 	.word	0xffffffff


	//   ....[131]....
        /*0330*/ 	.word	0xffffffff


	//   ....[132]....
        /*0334*/ 	.word	0xffffffff


	//----- nvinfo : EIATTR_COOP_GROUP_INSTR_OFFSETS
	.align		4
.L_234:
        /*0338*/ 	.byte	0x04, 0x28
        /*033a*/ 	.short	(.L_236 - .L_235)


	//   ....[0]....
.L_235:
        /*033c*/ 	.word	0x00000050


	//   ....[1]....
        /*0340*/ 	.word	0x000012e0


	//   ....[2]....
        /*0344*/ 	.word	0x00001300


	//   ....[3]....
        /*0348*/ 	.word	0x00001480


	//   ....[4]....
        /*034c*/ 	.word	0x00001490


	//   ....[5]....
        /*0350*/ 	.word	0x000015f0


	//   ....[6]....
        /*0354*/ 	.word	0x00001610


	//   ....[7]....
        /*0358*/ 	.word	0x00001770


	//   ....[8]....
        /*035c*/ 	.word	0x00001780


	//   ....[9]....
        /*0360*/ 	.word	0x00001c70


	//   ....[10]....
        /*0364*/ 	.word	0x00001c80


	//   ....[11]....
        /*0368*/ 	.word	0x00001c90


	//   ....[12]....
        /*036c*/ 	.word	0x00001ca0


	//   ....[13]....
        /*0370*/ 	.word	0x00001f70


	//   ....[14]....
        /*0374*/ 	.word	0x00001f80


	//   ....[15]....
        /*0378*/ 	.word	0x00001f90


	//   ....[16]....
        /*037c*/ 	.word	0x00001fc0


	//   ....[17]....
        /*0380*/ 	.word	0x000031a0


	//   ....[18]....
        /*0384*/ 	.word	0x000031c0


	//   ....[19]....
        /*0388*/ 	.word	0x000032c0


	//   ....[20]....
        /*038c*/ 	.word	0x000032e0


	//   ....[21]....
        /*0390*/ 	.word	0x00003510


	//   ....[22]....
        /*0394*/ 	.word	0x00003750


	//   ....[23]....
        /*0398*/ 	.word	0x00003b50


	//   ....[24]....
        /*039c*/ 	.word	0x00003b70


	//   ....[25]....
        /*03a0*/ 	.word	0x00003b90


	//   ....[26]....
        /*03a4*/ 	.word	0x00003bb0


	//   ....[27]....
        /*03a8*/ 	.word	0x00004ff0


	//   ....[28]....
        /*03ac*/ 	.word	0x00005010


	//   ....[29]....
        /*03b0*/ 	.word	0x00005110


	//   ....[30]....
        /*03b4*/ 	.word	0x00005120


	//   ....[31]....
        /*03b8*/ 	.word	0x00006280


	//   ....[32]....
        /*03bc*/ 	.word	0x000062a0


	//   ....[33]....
        /*03c0*/ 	.word	0x000063a0


	//   ....[34]....
        /*03c4*/ 	.word	0x000063b0


	//   ....[35]....
        /*03c8*/ 	.word	0x000065f0


	//   ....[36]....
        /*03cc*/ 	.word	0x00006830


	//   ....[37]....
        /*03d0*/ 	.word	0x00006c30


	//   ....[38]....
        /*03d4*/ 	.word	0x00006c50


	//   ....[39]....
        /*03d8*/ 	.word	0x00006c70


	//   ....[40]....
        /*03dc*/ 	.word	0x00006c90


	//   ....[41]....
        /*03e0*/ 	.word	0x00008710


	//   ....[42]....
        /*03e4*/ 	.word	0x00008720


	//   ....[43]....
        /*03e8*/ 	.word	0x00008780


	//   ....[44]....
        /*03ec*/ 	.word	0x000087d0


	//   ....[45]....
        /*03f0*/ 	.word	0x00009920


	//   ....[46]....
        /*03f4*/ 	.word	0x00009940


	//   ....[47]....
        /*03f8*/ 	.word	0x00009a00


	//   ....[48]....
        /*03fc*/ 	.word	0x00009a30


	//   ....[49]....
        /*0400*/ 	.word	0x00009d70


	//   ....[50]....
        /*0404*/ 	.word	0x00009d80


	//   ....[51]....
        /*0408*/ 	.word	0x00009db0


	//   ....[52]....
        /*040c*/ 	.word	0x00009dc0


	//   ....[53]....
        /*0410*/ 	.word	0x0000b510


	//   ....[54]....
        /*0414*/ 	.word	0x0000b540


	//   ....[55]....
        /*0418*/ 	.word	0x0000b550


	//   ....[56]....
        /*041c*/ 	.word	0x0000b580


	//   ....[57]....
        /*0420*/ 	.word	0x0000c5a0


	//   ....[58]....
        /*0424*/ 	.word	0x0000c8c0


	//   ....[59]....
        /*0428*/ 	.word	0x0000c900


	//   ....[60]....
        /*042c*/ 	.word	0x0000c930


	//   ....[61]....
        /*0430*/ 	.word	0x0000c960


	//   ....[62]....
        /*0434*/ 	.word	0x0000cb40


	//   ....[63]....
        /*0438*/ 	.word	0x0000cb50


	//   ....[64]....
        /*043c*/ 	.word	0x0000cc80


	//   ....[65]....
        /*0440*/ 	.word	0x0000ccb0


	//   ....[66]....
        /*0444*/ 	.word	0x0000cdb0


	//   ....[67]....
        /*0448*/ 	.word	0x0000cde0


	//   ....[68]....
        /*044c*/ 	.word	0x0000cee0


	//   ....[69]....
        /*0450*/ 	.word	0x0000cf00


	//   ....[70]....
        /*0454*/ 	.word	0x0000d420


	//   ....[71]....
        /*0458*/ 	.word	0x0000d440


	//   ....[72]....
        /*045c*/ 	.word	0x0000d5c0


	//   ....[73]....
        /*0460*/ 	.word	0x0000d5d0


	//   ....[74]....
        /*0464*/ 	.word	0x0000d730


	//   ....[75]....
        /*0468*/ 	.word	0x0000d750


	//   ....[76]....
        /*046c*/ 	.word	0x0000d8b0


	//   ....[77]....
        /*0470*/ 	.word	0x0000d8c0


	//   ....[78]....
        /*0474*/ 	.word	0x0000da90


	//   ....[79]....
        /*0478*/ 	.word	0x0000db80


	//   ....[80]....
        /*047c*/ 	.word	0x0000dbf0


	//   ....[81]....
        /*0480*/ 	.word	0x0000dc60


	//   ....[82]....
        /*0484*/ 	.word	0x0000dcc0


	//   ....[83]....
        /*0488*/ 	.word	0x0000dd30


	//   ....[84]....
        /*048c*/ 	.word	0x0000dda0


	//   ....[85]....
        /*0490*/ 	.word	0x0000de10


	//   ....[86]....
        /*0494*/ 	.word	0x0000de70


	//   ....[87]....
        /*0498*/ 	.word	0x0000dee0


	//   ....[88]....
        /*049c*/ 	.word	0x0000df50


	//   ....[89]....
        /*04a0*/ 	.word	0x0000e0c0


	//   ....[90]....
        /*04a4*/ 	.word	0x0000e120


	//   ....[91]....
        /*04a8*/ 	.word	0x0000e190


	//   ....[92]....
        /*04ac*/ 	.word	0x0000e200


	//   ....[93]....
        /*04b0*/ 	.word	0x0000e640


	//   ....[94]....
        /*04b4*/ 	.word	0x0000e690


	//   ....[95]....
        /*04b8*/ 	.word	0x0000e6e0


	//   ....[96]....
        /*04bc*/ 	.word	0x0000e730


	//   ....[97]....
        /*04c0*/ 	.word	0x0000e7a0


	//   ....[98]....
        /*04c4*/ 	.word	0x0000e810


	//   ....[99]....
        /*04c8*/ 	.word	0x0000e980


	//   ....[100]....
        /*04cc*/ 	.word	0x0000e9e0


	//   ....[101]....
        /*04d0*/ 	.word	0x0000ea50


	//   ....[102]....
        /*04d4*/ 	.word	0x0000eac0


	//   ....[103]....
        /*04d8*/ 	.word	0x0000ec30


	//   ....[104]....
        /*04dc*/ 	.word	0x0000ec90


	//   ....[105]....
        /*04e0*/ 	.word	0x0000ed00


	//   ....[106]....
        /*04e4*/ 	.word	0x0000ed70


	//   ....[107]....
        /*04e8*/ 	.word	0x0000f1b0


	//   ....[108]....
        /*04ec*/ 	.word	0x0000f1f0


	//   ....[109]....
        /*04f0*/ 	.word	0x0000f240


	//   ....[110]....
        /*04f4*/ 	.word	0x0000f280


	//   ....[111]....
        /*04f8*/ 	.word	0x0000f2e0


	//   ....[112]....
        /*04fc*/ 	.word	0x0000f350


	//   ....[113]....
        /*0500*/ 	.word	0x0000f3c0


	//   ....[114]....
        /*0504*/ 	.word	0x0000f500


	//   ....[115]....
        /*0508*/ 	.word	0x0000f560


	//   ....[116]....
        /*050c*/ 	.word	0x0000f5b0


	//   ....[117]....
        /*0510*/ 	.word	0x0000f5f0


	//   ....[118]....
        /*0514*/ 	.word	0x0000f640


	//   ....[119]....
        /*0518*/ 	.word	0x0000f680


	//   ....[120]....
        /*051c*/ 	.word	0x0000f6d0


	//   ....[121]....
        /*0520*/ 	.word	0x0000f730


	//   ....[122]....
        /*0524*/ 	.word	0x0000f780


	//   ....[123]....
        /*0528*/ 	.word	0x0000f7c0


	//   ....[124]....
        /*052c*/ 	.word	0x0000f830


	//   ....[125]....
        /*0530*/ 	.word	0x0000f8a0


	//   ....[126]....
        /*0534*/ 	.word	0x0000f910


	//   ....[127]....
        /*0538*/ 	.word	0x0000f970


	//   ....[128]....
        /*053c*/ 	.word	0x0000f9e0


	//   ....[129]....
        /*0540*/ 	.word	0x0000fa50


	//   ....[130]....
        /*0544*/ 	.word	0x0000fac0


	//   ....[131]....
        /*0548*/ 	.word	0x0000fb20


	//   ....[132]....
        /*054c*/ 	.word	0x0000fb90


	//----- nvinfo : EIATTR_EXIT_INSTR_OFFSETS
	.align		4
.L_236:
        /*0550*/ 	.byte	0x04, 0x1c
        /*0552*/ 	.short	(.L_238 - .L_237)


	//   ....[0]....
.L_237:
        /*0554*/ 	.word	0x000000a0


	//   ....[1]....
        /*0558*/ 	.word	0x0000db30


	//----- nvinfo : EIATTR_MAX_THREADS
	.align		4
.L_238:
        /*055c*/ 	.byte	0x04, 0x05
        /*055e*/ 	.short	(.L_240 - .L_239)
.L_239:
        /*0560*/ 	.word	0x00000100
        /*0564*/ 	.word	0x00000001
        /*0568*/ 	.word	0x00000001


	//----- nvinfo : EIATTR_CRS_STACK_SIZE
	.align		4
.L_240:
        /*056c*/ 	.byte	0x04, 0x1e
        /*056e*/ 	.short	(.L_242 - .L_241)
.L_241:
        /*0570*/ 	.word	0x00000000
.L_242:


//--------------------- .nv.info._ZN7cutlass13device_kernelIN5flash19enable_sm80_to_sm89INS1_16FlashAttnFwdSm80INS1_25CollectiveMainloopFwdSm80ILi8ELi1ELb0EN4cute5tupleIJNS5_1CILi128EEENS7_ILi64EEENS7_ILi192EEEEEELi192ENS_6half_tEfNS_4arch4Sm80ELb1ELb0ELb1ELb1ELb1ELb0ELb1ELb0EEENS1_21CollectiveEpilogueFwdINS6_IJS8_SA_S9_EEENS6_IJNS7_ILi1EEESI_SI_EEESC_SE_Li256ELb1ELb1ELb0ELb0EEENS1_19SingleTileSchedulerILb1ELb0ELb1ELi128EEEEEEEEEvNT_6ParamsE --------------------------
	.section	.nv.info._ZN7cutlass13device_kernelIN5flash19enable_sm80_to_sm89INS1_16FlashAttnFwdSm80INS1_25CollectiveMainloopFwdSm80ILi8ELi1ELb0EN4cute5tupleIJNS5_1CILi128EEENS7_ILi64EEENS7_ILi192EEEEEELi192ENS_6half_tEfNS_4arch4Sm80ELb1ELb0ELb1ELb1ELb1ELb0ELb1ELb0EEENS1_21CollectiveEpilogueFwdINS6_IJS8_SA_S9_EEENS6_IJNS7_ILi1EEESI_SI_EEESC_SE_Li256ELb1ELb1ELb0ELb0EEENS1_19SingleTileSchedulerILb1ELb0ELb1ELi128EEEEEEEEEvNT_6ParamsE,"",@"SHT_CUDA_INFO"
	.sectionflags	@""
	.align	4


	//----- nvinfo : EIATTR_CUDA_API_VERSION
	.align		4
        /*0000*/ 	.byte	0x04, 0x37
        /*0002*/ 	.short	(.L_244 - .L_243)
.L_243:
        /*0004*/ 	.word	0x00000082


	//----- nvinfo : EIATTR_SW2861232_WAR
	.align		4
.L_244:
        /*0008*/ 	.byte	0x01, 0x35
	.zero		2


	//----- nvinfo : EIATTR_PARAM_CBANK
	.align		4
        /*000c*/ 	.byte	0x04, 0x0a
        /*000e*/ 	.short	(.L_246 - .L_245)
	.align		4
.L_245:
        /*0010*/ 	.word	index@(.nv.constant0._ZN7cutlass13device_kernelIN5flash19enable_sm80_to_sm89INS1_16FlashAttnFwdSm80INS1_25CollectiveMainloopFwdSm80ILi8ELi1ELb0EN4cute5tupleIJNS5_1CILi128EEENS7_ILi64EEENS7_ILi192EEEEEELi192ENS_6half_tEfNS_4arch4Sm80ELb1ELb0ELb1ELb1ELb1ELb0ELb1ELb0EEENS1_21CollectiveEpilogueFwdINS6_IJS8_SA_S9_EEENS6_IJNS7_ILi1EEESI_SI_EEESC_SE_Li256ELb1ELb1ELb0ELb0EEENS1_19SingleTileSchedulerILb1ELb0ELb1ELi128EEEEEEEEEvNT_6ParamsE)
        /*0014*/ 	.short	0x0160
        /*0016*/ 	.short	0x0418


	//----- nvinfo : EIATTR_CBANK_PARAM_SIZE
	.align		4
.L_246:
        /*0018*/ 	.byte	0x03, 0x19
        /*001a*/ 	.short	0x0418


	//----- nvinfo : EIATTR_KPARAM_INFO
	.align		4
        /*001c*/ 	.byte	0x04, 0x17
        /*001e*/ 	.short	(.L_248 - .L_247)
.L_247:
        /*0020*/ 	.word	0x00000000
        /*0024*/ 	.short	0x0000
        /*0026*/ 	.short	0x0000
        /*0028*/ 	.byte	0x00, 0xf0, 0x61, 0x10


	//----- nvinfo : EIATTR_MAXREG_COUNT
	.align		4
.L_248:
        /*002c*/ 	.byte	0x03, 0x1b
        /*002e*/ 	.short	0x00ff


	//----- nvinfo : EIATTR_NUM_BARRIERS
	.align		4
        /*0030*/ 	.byte	0x02, 0x4c
        /*0032*/ 	.byte	0x02
	.zero		1


	//----- nvinfo : EIATTR_MERCURY_ISA_VERSION
	.align		4
        /*0034*/ 	.byte	0x03, 0x5f
        /*0036*/ 	.short	0x0000


	//----- nvinfo : EIATTR_COOP_GROUP_MASK_REGIDS
	.align		4
        /*0038*/ 	.byte	0x04, 0x29
        /*003a*/ 	.short	(.L_250 - .L_249)


	//   ....[0]....
.L_249:
        /*003c*/ 	.word	0xffffffff


	//   ....[1]....
        /*0040*/ 	.word	0xffffffff


	//   ....[2]....
        /*0044*/ 	.word	0xffffffff


	//   ....[3]....
        /*0048*/ 	.word	0xffffffff


	//   ....[4]....
        /*004c*/ 	.word	0xffffffff


	//   ....[5]....
        /*0050*/ 	.word	0xffffffff


	//   ....[6]....
        /*0054*/ 	.word	0xffffffff


	//   ....[7]....
        /*0058*/ 	.word	0xffffffff


	//   ....[8]....
        /*005c*/ 	.word	0xffffffff


	//   ....[9]....
        /*0060*/ 	.word	0xffffffff


	//   ....[10]....
        /*0064*/ 	.word	0xffffffff


	//   ....[11]....
        /*0068*/ 	.word	0xffffffff


	//   ....[12]....
        /*006c*/ 	.word	0xffffffff


	//   ....[13]....
        /*0070*/ 	.word	0xffffffff


	//   ....[14]....
        /*0074*/ 	.word	0xffffffff


	//   ....[15]....
        /*0078*/ 	.word	0xffffffff


	//   ....[16]....
        /*007c*/ 	.word	0xffffffff


	//   ....[17]....
        /*0080*/ 	.word	0xffffffff


	//   ....[18]....
        /*0084*/ 	.word	0xffffffff


	//   ....[19]....
        /*0088*/ 	.word	0xffffffff


	//   ....[20]....
        /*008c*/ 	.word	0xffffffff


	//   ....[21]....
        /*0090*/ 	.word	0xffffffff


	//   ....[22]....
        /*0094*/ 	.word	0xffffffff


	//   ....[23]....
        /*0098*/ 	.word	0xffffffff


	//   ....[24]....
        /*009c*/ 	.word	0xffffffff


	//   ....[25]....
        /*00a0*/ 	.word	0xffffffff


	//   ....[26]....
        /*00a4*/ 	.word	0xffffffff


	//   ....[27]....
        /*00a8*/ 	.word	0xffffffff


	//   ....[28]....
        /*00ac*/ 	.word	0xffffffff


	//   ....[29]....
        /*00b0*/ 	.word	0xffffffff


	//   ....[30]....
        /*00b4*/ 	.word	0xffffffff


	//   ....[31]....
        /*00b8*/ 	.word	0xffffffff


	//   ....[32]....
        /*00bc*/ 	.word	0xffffffff


	//   ....[33]....
        /*00c0*/ 	.word	0xffffffff


	//   ....[34]....
        /*00c4*/ 	.word	0xffffffff


	//   ....[35]....
        /*00c8*/ 	.word	0xffffffff


	//   ....[36]....
        /*00cc*/ 	.word	0xffffffff


	//   ....[37]....
        /*00d0*/ 	.word	0xffffffff


	//   ....[38]....
        /*00d4*/ 	.word	0xffffffff


	//   ....[39]....
        /*00d8*/ 	.word	0xffffffff


	//   ....[40]....
        /*00dc*/ 	.word	0xffffffff


	//   ....[41]....
        /*00e0*/ 	.word	0xffffffff


	//   ....[42]....
        /*00e4*/ 	.word	0xffffffff


	//   ....[43]....
        /*00e8*/ 	.word	0xffffffff


	//   ....[44]....
        /*00ec*/ 	.word	0xffffffff


	//   ....[45]....
        /*00f0*/ 	.word	0xffffffff


	//   ....[46]....
        /*00f4*/ 	.word	0xffffffff


	//   ....[47]....
        /*00f8*/ 	.word	0xffffffff


	//   ....[48]....
        /*00fc*/ 	.word	0xffffffff


	//   ....[49]....
        /*0100*/ 	.word	0xffffffff


	//   ....[50]....
        /*0104*/ 	.word	0xffffffff


	//   ....[51]....
        /*0108*/ 	.word	0xffffffff


	//   ....[52]....
        /*010c*/ 	.word	0xffffffff


	//   ....[53]....
        /*0110*/ 	.word	0xffffffff


	//   ....[54]....
        /*0114*/ 	.word	0xffffffff


	//   ....[55]....
        /*0118*/ 	.word	0xffffffff


	//   ....[56]....
        /*011c*/ 	.word	0xffffffff


	//   ....[57]....
        /*0120*/ 	.word	0xffffffff


	//   ....[58]....
        /*0124*/ 	.word	0xffffffff


	//   ....[59]....
        /*0128*/ 	.word	0xffffffff


	//   ....[60]....
        /*012c*/ 	.word	0xffffffff


	//   ....[61]....
        /*0130*/ 	.word	0xffffffff


	//   ....[62]....
        /*0134*/ 	.word	0xffffffff


	//   ....[63]....
        /*0138*/ 	.word	0xffffffff


	//   ....[64]....
        /*013c*/ 	.word	0xffffffff


	//   ....[65]....
        /*0140*/ 	.word	0xffffffff


	//   ....[66]....
        /*0144*/ 	.word	0xffffffff


	//   ....[67]....
        /*0148*/ 	.word	0xffffffff


	//   ....[68]....
        /*014c*/ 	.word	0xffffffff


	//   ....[69]....
        /*0150*/ 	.word	0xffffffff


	//   ....[70]....
        /*0154*/ 	.word	0xffffffff


	//   ....[71]....
        /*0158*/ 	.word	0xffffffff


	//   ....[72]....
        /*015c*/ 	.word	0xffffffff


	//   ....[73]....
        /*0160*/ 	.word	0xffffffff


	//   ....[74]....
        /*0164*/ 	.word	0xffffffff


	//   ....[75]....
        /*0168*/ 	.word	0xffffffff


	//   ....[76]....
        /*016c*/ 	.word	0xffffffff


	//----- nvinfo : EIATTR_COOP_GROUP_INSTR_OFFSETS
	.align		4
.L_250:
        /*0170*/ 	.byte	0x04, 0x28
        /*0172*/ 	.short	(.L_252 - .L_251)


	//   ....[0]....
.L_251:
        /*0174*/ 	.word	0x00000090


	//   ....[1]....
        /*0178*/ 	.word	0x00001190


	//   ....[2]....
        /*017c*/ 	.word	0x000011c0


	//   ....[3]....
        /*0180*/ 	.word	0x000013f0


	//   ....[4]....
        /*0184*/ 	.word	0x00001420


	//   ....[5]....
        /*0188*/ 	.word	0x00001540


	//   ....[6]....
        /*018c*/ 	.word	0x00001570


	//   ....[7]....
        /*0190*/ 	.word	0x00001680


	//   ....[8]....
        /*0194*/ 	.word	0x000016c0


	//   ....[9]....
        /*0198*/ 	.word	0x00001ec0


	//   ....[10]....
        /*019c*/ 	.word	0x00001ee0


	//   ....[11]....
        /*01a0*/ 	.word	0x00001f10


	//   ....[12]....
        /*01a4*/ 	.word	0x00001f30


	//   ....[13]....
        /*01a8*/ 	.word	0x00001f50


	//   ....[14]....
        /*01ac*/ 	.word	0x00001f60


	//   ....[15]....
        /*01b0*/ 	.word	0x00001f70


	//   ....[16]....
        /*01b4*/ 	.word	0x00001f90


	//   ....[17]....
        /*01b8*/ 	.word	0x00002fe0


	//   ....[18]....
        /*01bc*/ 	.word	0x00003010


	//   ....[19]....
        /*01c0*/ 	.word	0x00003020


	//   ....[20]....
        /*01c4*/ 	.word	0x00003030


	//   ....[21]....
        /*01c8*/ 	.word	0x00003450


	//   ....[22]....
        /*01cc*/ 	.word	0x000034b0


	//   ....[23]....
        /*01d0*/ 	.word	0x00003f30


	//   ....[24]....
        /*01d4*/ 	.word	0x00003f50


	//   ....[25]....
        /*01d8*/ 	.word	0x00003f70


	//   ....[26]....
        /*01dc*/ 	.word	0x00003fa0


	//   ....[27]....
        /*01e0*/ 	.word	0x00005210


	//   ....[28]....
        /*01e4*/ 	.word	0x00005220


	//   ....[29]....
        /*01e8*/ 	.word	0x00005230


	//   ....[30]....
        /*01ec*/ 	.word	0x00005240


	//   ....[31]....
        /*01f0*/ 	.word	0x00006300


	//   ....[32]....
        /*01f4*/ 	.word	0x00006310


	//   ....[33]....
        /*01f8*/ 	.word	0x00006320


	//   ....[34]....
        /*01fc*/ 	.word	0x00006330


	//   ....[35]....
        /*0200*/ 	.word	0x00006510


	//   ....[36]....
        /*0204*/ 	.word	0x00006520


	//   ....[37]....
        /*0208*/ 	.word	0x00006b60


	//   ....[38]....
        /*020c*/ 	.word	0x00006b70


	//   ....[39]....
        /*0210*/ 	.word	0x00006b90


	//   ....[40]....
        /*0214*/ 	.word	0x00006bb0


	//   ....[41]....
        /*0218*/ 	.word	0x00008560


	//   ....[42]....
        /*021c*/ 	.word	0x00008570


	//   ....[43]....
        /*0220*/ 	.word	0x00008580


	//   ....[44]....
        /*0224*/ 	.word	0x00008590


	//   ....[45]....
        /*0228*/ 	.word	0x000087e0


	//   ....[46]....
        /*022c*/ 	.word	0x000087f0


	//   ....[47]....
        /*0230*/ 	.word	0x00008810


	//   ....[48]....
        /*0234*/ 	.word	0x00008820


	//   ....[49]....
        /*0238*/ 	.word	0x000099c0


	//   ....[50]....
        /*023c*/ 	.word	0x000099e0


	//   ....[51]....
        /*0240*/ 	.word	0x00009a10


	//   ....[52]....
        /*0244*/ 	.word	0x00009a20


	//   ....[53]....
        /*0248*/ 	.word	0x0000b0d0


	//   ....[54]....
        /*024c*/ 	.word	0x0000b100


	//   ....[55]....
        /*0250*/ 	.word	0x0000b140


	//   ....[56]....
        /*0254*/ 	.word	0x0000b150


	//   ....[57]....
        /*0258*/ 	.word	0x0000c740


	//   ....[58]....
        /*025c*/ 	.word	0x0000c7b0


	//   ....[59]....
        /*0260*/ 	.word	0x0000c7f0


	//   ....[60]....
        /*0264*/ 	.word	0x0000c830


	//   ....[61]....
        /*0268*/ 	.word	0x0000ca80


	//   ....[62]....
        /*026c*/ 	.word	0x0000ca90


	//   ....[63]....
        /*0270*/ 	.word	0x0000cc10


	//   ....[64]....
        /*0274*/ 	.word	0x0000cc40


	//   ....[65]....
        /*0278*/ 	.word	0x0000cd90


	//   ....[66]....
        /*027c*/ 	.word	0x0000cdc0


	//   ....[67]....
        /*0280*/ 	.word	0x0000cf10


	//   ....[68]....
        /*0284*/ 	.word	0x0000cf30


	//   ....[69]....
        /*0288*/ 	.word	0x0000d870


	//   ....[70]....
        /*028c*/ 	.word	0x0000d880


	//   ....[71]....
        /*0290*/ 	.word	0x0000d9b0


	//   ....[72]....
        /*0294*/ 	.word	0x0000d9e0


	//   ....[73]....
        /*0298*/ 	.word	0x0000db10


	//   ....[74]....
        /*029c*/ 	.word	0x0000db40


	//   ....[75]....
        /*02a0*/ 	.word	0x0000dc70


	//   ....[76]....
        /*02a4*/ 	.word	0x0000dc90


	//----- nvinfo : EIATTR_EXIT_INSTR_OFFSETS
	.align		4
.L_252:
        /*02a8*/ 	.byte	0x04, 0x1c
        /*02aa*/ 	.short	(.L_254 - .L_253)


	//   ....[0]....
.L_253:
        /*02ac*/ 	.word	0x00000440


	//   ....[1]....
        /*02b0*/ 	.word	0x0000cf40


	//   ....[2]....
        /*02b4*/ 	.word	0x0000d010


	//   ....[3]....
        /*02b8*/ 	.word	0x0000d070


	//   ....[4]....
        /*02bc*/ 	.word	0x0000dca0


	//   ....[5]....
        /*02c0*/ 	.word	0x0000dd50


	//   ....[6]....
        /*02c4*/ 	.word	0x0000ddb0


	//----- nvinfo : EIATTR_CTAIDZ_USED
	.align		4
.L_254:
        /*02c8*/ 	.byte	0x01, 0x04
	.zero		2


	//----- nvinfo : EIATTR_MAX_THREADS
	.align		4
        /*02cc*/ 	.byte	0x04, 0x05
        /*02ce*/ 	.short	(.L_256 - .L_255)
.L_255:
        /*02d0*/ 	.word	0x00000100
        /*02d4*/ 	.word	0x00000001
        /*02d8*/ 	.word	0x00000001


	//----- nvinfo : EIATTR_CRS_STACK_SIZE
	.align		4
.L_256:
        /*02dc*/ 	.byte	0x04, 0x1e
        /*02de*/ 	.short	(.L_258 - .L_257)
.L_257:
        /*02e0*/ 	.word	0x00000000
.L_258:


//--------------------- .nv.info._ZN7cutlass13device_kernelIN5flash19enable_sm80_to_sm89INS1_16FlashAttnFwdSm80INS1_25CollectiveMainloopFwdSm80ILi8ELi1ELb0EN4cute5tupleIJNS5_1CILi128EEENS7_ILi64EEENS7_ILi192EEEEEELi192ENS_6half_tEfNS_4arch4Sm80ELb1ELb0ELb1ELb1ELb1ELb1ELb1ELb0EEENS1_21CollectiveEpilogueFwdINS6_IJS8_SA_S9_EEENS6_IJNS7_ILi1EEESI_SI_EEESC_SE_Li256ELb1ELb1ELb0ELb0EEENS1_19SingleTileSchedulerILb1ELb0ELb1ELi128EEEEEEEEEvNT_6ParamsE --------------------------
	.section	.nv.info._ZN7cutlass13device_kernelIN5flash19enable_sm80_to_sm89INS1_16FlashAttnFwdSm80INS1_25CollectiveMainloopFwdSm80ILi8ELi1ELb0EN4cute5tupleIJNS5_1CILi128EEENS7_ILi64EEENS7_ILi192EEEEEELi192ENS_6half_tEfNS_4arch4Sm80ELb1ELb0ELb1ELb1ELb1ELb1ELb1ELb0EEENS1_21CollectiveEpilogueFwdINS6_IJS8_SA_S9_EEENS6_IJNS7_ILi1EEESI_SI_EEESC_SE_Li256ELb1ELb1ELb0ELb0EEENS1_19SingleTileSchedulerILb1ELb0ELb1ELi128EEEEEEEEEvNT_6ParamsE,"",@"SHT_CUDA_INFO"
	.sectionflags	@""
	.align	4


	//----- nvinfo : EIATTR_CUDA_API_VERSION
	.align		4
        /*0000*/ 	.byte	0x04, 0x37
        /*0002*/ 	.short	(.L_260 - .L_259)
.L_259:
        /*0004*/ 	.word	0x00000082


	//----- nvinfo : EIATTR_SW2861232_WAR
	.align		4
.L_260:
        /*0008*/ 	.byte	0x01, 0x35
	.zero		2


	//----- nvinfo : EIATTR_PARAM_CBANK
	.align		4
        /*000c*/ 	.byte	0x04, 0x0a
        /*000e*/ 	.short	(.L_262 - .L_261)
	.align		4
.L_261:
        /*0010*/ 	.word	index@(.nv.constant0._ZN7cutlass13device_kernelIN5flash19enable_sm80_to_sm89INS1_16FlashAttnFwdSm80INS1_25CollectiveMainloopFwdSm80ILi8ELi1ELb0EN4cute5tupleIJNS5_1CILi128EEENS7_ILi64EEENS7_ILi192EEEEEELi192ENS_6half_tEfNS_4arch4Sm80ELb1ELb0ELb1ELb1ELb1ELb1ELb1ELb0EEENS1_21CollectiveEpilogueFwdINS6_IJS8_SA_S9_EEENS6_IJNS7_ILi1EEESI_SI_EEESC_SE_Li256ELb1ELb1ELb0ELb0EEENS1_19SingleTileSchedulerILb1ELb0ELb1ELi128EEEEEEEEEvNT_6ParamsE)
        /*0014*/ 	.short	0x0160
        /*0016*/ 	.short	0x0418


	//----- nvinfo : EIATTR_CBANK_PARAM_SIZE
	.align		4
.L_262:
        /*0018*/ 	.byte	0x03, 0x19
        /*001a*/ 	.short	0x0418


	//----- nvinfo : EIATTR_KPARAM_INFO
	.align		4
        /*001c*/ 	.byte	0x04, 0x17
        /*001e*/ 	.short	(.L_264 - .L_263)
.L_263:
        /*0020*/ 	.word	0x00000000
        /*0024*/ 	.short	0x0000
        /*0026*/ 	.short	0x0000
        /*0028*/ 	.byte	0x00, 0xf0, 0x61, 0x10


	//----- nvinfo : EIATTR_MAXREG_COUNT
	.align		4
.L_264:
        /*002c*/ 	.byte	0x03, 0x1b
        /*002e*/ 	.short	0x00ff


	//----- nvinfo : EIATTR_NUM_BARRIERS
	.align		4
        /*0030*/ 	.byte	0x02, 0x4c
        /*0032*/ 	.byte	0x02
	.zero		1


	//----- nvinfo : EIATTR_MERCURY_ISA_VERSION
	.align		4
        /*0034*/ 	.byte	0x03, 0x5f
        /*0036*/ 	.short	0x0000


	//----- nvinfo : EIATTR_COOP_GROUP_MASK_REGIDS
	.align		4
        /*0038*/ 	.byte	0x04, 0x29
        /*003a*/ 	.short	(.L_266 - .L_265)


	//   ....[0]....
.L_265:
        /*003c*/ 	.word	0xffffffff


	//   ....[1]....
        /*0040*/ 	.word	0xffffffff


	//   ....[2]....
        /*0044*/ 	.word	0xffffffff


	//   ....[3]....
        /*0048*/ 	.word	0xffffffff


	//   ....[4]....
        /*004c*/ 	.word	0xffffffff


	//   ....[5]....
        /*0050*/ 	.word	0xffffffff


	//   ....[6]....
        /*0054*/ 	.word	0xffffffff


	//   ....[7]....
        /*0058*/ 	.word	0xffffffff


	//   ....[8]....
        /*005c*/ 	.word	0xffffffff


	//   ....[9]....
        /*0060*/ 	.word	0xffffffff


	//   ....[10]....
        /*0064*/ 	.word	0xffffffff


	//   ....[11]....
        /*0068*/ 	.word	0xffffffff


	//   ....[12]....
        /*006c*/ 	.word	0xffffffff


	//   ....[13]....
        /*0070*/ 	.word	0xffffffff


	//   ....[14]....
        /*0074*/ 	.word	0xffffffff


	//   ....[15]....
        /*0078*/ 	.word	0xffffffff


	//   ....[16]....
        /*007c*/ 	.word	0xffffffff


	//   ....[17]....
        /*0080*/ 	.word	0xffffffff


	//   ....[18]....
        /*0084*/ 	.word	0xffffffff


	//   ....[19]....
        /*0088*/ 	.word	0xffffffff


	//   ....[20]....
        /*008c*/ 	.word	0xffffffff


	//   ....[21]....
        /*0090*/ 	.word	0xffffffff


	//   ....[22]....
        /*0094*/ 	.word	0xffffffff


	//   ....[23]....
        /*0098*/ 	.word	0xffffffff


	//   ....[24]....
        /*009c*/ 	.word	0xffffffff


	//   ....[25]....
        /*00a0*/ 	.word	0xffffffff


	//   ....[26]....
        /*00a4*/ 	.word	0xffffffff


	//   ....[27]....
        /*00a8*/ 	.word	0xffffffff


	//   ....[28]....
        /*00ac*/ 	.word	0xffffffff


	//   ....[29]....
        /*00b0*/ 	.word	0xffffffff


	//   ....[30]....
        /*00b4*/ 	.word	0xffffffff


	//   ....[31]....
        /*00b8*/ 	.word	0xffffffff


	//   ....[32]....
        /*00bc*/ 	.word	0xffffffff


	//   ....[33]....
        /*00c0*/ 	.word	0xffffffff


	//   ....[34]....
        /*00c4*/ 	.word	0xffffffff


	//   ....[35]....
        /*00c8*/ 	.word	0xffffffff


	//   ....[36]....
        /*00cc*/ 	.word	0xffffffff


	//   ....[37]....
        /*00d0*/ 	.word	0xffffffff


	//   ....[38]....
        /*00d4*/ 	.word	0xffffffff


	//   ....[39]....
        /*00d8*/ 	.word	0xffffffff


	//   ....[40]....
        /*00dc*/ 	.word	0xffffffff


	//   ....[41]....
        /*00e0*/ 	.word	0xffffffff


	//   ....[42]....
        /*00e4*/ 	.word	0xffffffff


	//   ....[43]....
        /*00e8*/ 	.word	0xffffffff


	//   ....[44]....
        /*00ec*/ 	.word	0xffffffff


	//   ....[45]....
        /*00f0*/ 	.word	0xffffffff


	//   ....[46]....
        /*00f4*/ 	.word	0xffffffff


	//   ....[47]....
        /*00f8*/ 	.word	0xffffffff


	//   ....[48]....
        /*00fc*/ 	.word	0xffffffff


	//   ....[49]....
        /*0100*/ 	.word	0xffffffff


	//   ....[50]....
        /*0104*/ 	.word	0xffffffff


	//   ....[51]....
        /*0108*/ 	.word	0xffffffff


	//   ....[52]....
        /*010c*/ 	.word	0xffffffff


	//   ....[53]....
        /*0110*/ 	.word	0xffffffff


	//   ....[54]....
        /*0114*/ 	.word	0xffffffff


	//   ....[55]....
        /*0118*/ 	.word	0xffffffff


	//   ....[56]....
        /*011c*/ 	.word	0xffffffff


	//   ....[57]....
        /*0120*/ 	.word	0xffffffff


	//   ....[58]....
        /*0124*/ 	.word	0xffffffff


	//   ....[59]....
        /*0128*/ 	.word	0xffffffff


	//   ....[60]....
        /*012c*/ 	.word	0xffffffff


	//   ....[61]....
        /*0130*/ 	.word	0xffffffff


	//   ....[62]....
        /*0134*/ 	.word	0xffffffff


	//   ....[63]....
        /*0138*/ 	.word	0xffffffff


	//   ....[64]....
        /*013c*/ 	.word	0xffffffff


	//   ....[65]....
        /*0140*/ 	.word	0xffffffff


	//   ....[66]....
        /*0144*/ 	.word	0xffffffff


	//   ....[67]....
        /*0148*/ 	.word	0xffffffff


	//   ....[68]....
        /*014c*/ 	.word	0xffffffff


	//   ....[69]....
        /*0150*/ 	.word	0xffffffff


	//   ....[70]....
        /*0154*/ 	.word	0xffffffff


	//   ....[71]....
        /*0158*/ 	.word	0xffffffff


	//   ....[72]....
        /*015c*/ 	.word	0xffffffff


	//   ....[73]....
        /*0160*/ 	.word	0xffffffff


	//   ....[74]....
        /*0164*/ 	.word	0xffffffff


	//   ....[75]....
        /*0168*/ 	.word	0xffffffff


	//   ....[76]....
        /*016c*/ 	.word	0xffffffff


	//   ....[77]....
        /*0170*/ 	.word	0xffffffff


	//   ....[78]....
        /*0174*/ 	.word	0xffffffff


	//   ....[79]....
        /*0178*/ 	.word	0xffffffff


	//   ....[80]....
        /*017c*/ 	.word	0xffffffff


	//   ....[81]....
        /*0180*/ 	.word	0xffffffff


	//   ....[82]....
        /*0184*/ 	.word	0xffffffff


	//   ....[83]....
        /*0188*/ 	.word	0xffffffff


	//   ....[84]....
        /*018c*/ 	.word	0xffffffff


	//   ....[85]....
        /*0190*/ 	.word	0xffffffff


	//   ....[86]....
        /*0194*/ 	.word	0xffffffff


	//   ....[87]....
        /*0198*/ 	.word	0xffffffff


	//   ....[88]....
        /*019c*/ 	.word	0xffffffff


	//   ....[89]....
        /*01a0*/ 	.word	0xffffffff


	//   ....[90]....
        /*01a4*/ 	.word	0xffffffff


	//   ....[91]....
        /*01a8*/ 	.word	0xffffffff


	//   ....[92]....
        /*01ac*/ 	.word	0xffffffff


	//   ....[93]....
        /*01b0*/ 	.word	0xffffffff


	//   ....[94]....
        /*01b4*/ 	.word	0xffffffff


	//   ....[95]....
        /*01b8*/ 	.word	0xffffffff


	//   ....[96]....
        /*01bc*/ 	.word	0xffffffff


	//   ....[97]....
        /*01c0*/ 	.word	0xffffffff


	//   ....[98]....
        /*01c4*/ 	.word	0xffffffff


	//   ....[99]....
        /*01c8*/ 	.word	0xffffffff


	//   ....[100]....
        /*01cc*/ 	.word	0xffffffff


	//----- nvinfo : EIATTR_COOP_GROUP_INSTR_OFFSETS
	.align		4
.L_266:
        /*01d0*/ 	.byte	0x04, 0x28
        /*01d2*/ 	.short	(.L_268 - .L_267)


	//   ....[0]....
.L_267:
        /*01d4*/ 	.word	0x00000090


	//   ....[1]....
        /*01d8*/ 	.word	0x00002460


	//   ....[2]....
        /*01dc*/ 	.word	0x00002470


	//   ....[3]....
        /*01e0*/ 	.word	0x00003fa0


	//   ....[4]....
        /*01e4*/ 	.word	0x00003fb0


	//   ....[5]....
        /*01e8*/ 	.word	0x00005930


	//   ....[6]....
        /*01ec*/ 	.word	0x00005950


	//   ....[7]....
        /*01f0*/ 	.word	0x00005e30


	//   ....[8]....
        /*01f4*/ 	.word	0x00005e90


	//   ....[9]....
        /*01f8*/ 	.word	0x00006b30


	//   ....[10]....
        /*01fc*/ 	.word	0x00006b70


	//   ....[11]....
        /*0200*/ 	.word	0x00006da0


	//   ....[12]....
        /*0204*/ 	.word	0x00006dd0


	//   ....[13]....
        /*0208*/ 	.word	0x00006ef0


	//   ....[14]....
        /*020c*/ 	.word	0x00006f20


	//   ....[15]....
        /*0210*/ 	.word	0x00007040


	//   ....[16]....
        /*0214*/ 	.word	0x00007090


	//   ....[17]....
        /*0218*/ 	.word	0x00007580


	//   ....[18]....
        /*021c*/ 	.word	0x000075a0


	//   ....[19]....
        /*0220*/ 	.word	0x000075b0


	//   ....[20]....
        /*0224*/ 	.word	0x000075c0


	//   ....[21]....
        /*0228*/ 	.word	0x00007aa0


	//   ....[22]....
        /*022c*/ 	.word	0x00007ad0


	//   ....[23]....
        /*0230*/ 	.word	0x00007b20


	//   ....[24]....
        /*0234*/ 	.word	0x00007b30


	//   ....[25]....
        /*0238*/ 	.word	0x00007f60


	//   ....[26]....
        /*023c*/ 	.word	0x00007fa0


	//   ....[27]....
        /*0240*/ 	.word	0x00007fe0


	//   ....[28]....
        /*0244*/ 	.word	0x00008050


	//   ....[29]....
        /*0248*/ 	.word	0x0000b030


	//   ....[30]....
        /*024c*/ 	.word	0x0000b050


	//   ....[31]....
        /*0250*/ 	.word	0x0000b060


	//   ....[32]....
        /*0254*/ 	.word	0x0000b070


	//   ....[33]....
        /*0258*/ 	.word	0x0000b2f0


	//   ....[34]....
        /*025c*/ 	.word	0x0000b330


	//   ....[35]....
        /*0260*/ 	.word	0x0000b370


	//   ....[36]....
        /*0264*/ 	.word	0x0000b3e0


	//   ....[37]....
        /*0268*/ 	.word	0x0000e800


	//   ....[38]....
        /*026c*/ 	.word	0x0000e830


	//   ....[39]....
        /*0270*/ 	.word	0x0000e890


	//   ....[40]....
        /*0274*/ 	.word	0x0000e8c0


	//   ....[41]....
        /*0278*/ 	.word	0x0000f9e0


	//   ....[42]....
        /*027c*/ 	.word	0x0000fa10


	//   ....[43]....
        /*0280*/ 	.word	0x0000fa40


	//   ....[44]....
        /*0284*/ 	.word	0x0000fa60


	//   ....[45]....
        /*0288*/ 	.word	0x0000fe50


	//   ....[46]....
        /*028c*/ 	.word	0x0000fe90


	//   ....[47]....
        /*0290*/ 	.word	0x00010970


	//   ....[48]....
        /*0294*/ 	.word	0x00010990


	//   ....[49]....
        /*0298*/ 	.word	0x000109b0


	//   ....[50]....
        /*029c*/ 	.word	0x000109e0


	//   ....[51]....
        /*02a0*/ 	.word	0x00011d40


	//   ....[52]....
        /*02a4*/ 	.word	0x00011d50


	//   ....[53]....
        /*02a8*/ 	.word	0x00011d60


	//   ....[54]....
        /*02ac*/ 	.word	0x00011d70


	//   ....[55]....
        /*02b0*/ 	.word	0x00012e30


	//   ....[56]....
        /*02b4*/ 	.word	0x00012e40


	//   ....[57]....
        /*02b8*/ 	.word	0x00012e50


	//   ....[58]....
        /*02bc*/ 	.word	0x00012e60


	//   ....[59]....
        /*02c0*/ 	.word	0x00013030


	//   ....[60]....
        /*02c4*/ 	.word	0x00013040


	//   ....[61]....
        /*02c8*/ 	.word	0x00013680


	//   ....[62]....
        /*02cc*/ 	.word	0x00013690


	//   ....[63]....
        /*02d0*/ 	.word	0x000136b0


	//   ....[64]....
        /*02d4*/ 	.word	0x000136d0


	//   ....[65]....
        /*02d8*/ 	.word	0x00015160


	//   ....[66]....
        /*02dc*/ 	.word	0x00015170


	//   ....[67]....
        /*02e0*/ 	.word	0x00015180


	//   ....[68]....
        /*02e4*/ 	.word	0x00015190


	//   ....[69]....
        /*02e8*/ 	.word	0x000153d0


	//   ....[70]....
        /*02ec*/ 	.word	0x000153e0


	//   ....[71]....
        /*02f0*/ 	.word	0x00015480


	//   ....[72]....
        /*02f4*/ 	.word	0x00015490


	//   ....[73]....
        /*02f8*/ 	.word	0x00016580


	//   ....[74]....
        /*02fc*/ 	.word	0x000165a0


	//   ....[75]....
        /*0300*/ 	.word	0x000165d0


	//   ....[76]....
        /*0304*/ 	.word	0x000165e0


	//   ....[77]....
        /*0308*/ 	.word	0x00017cb0


	//   ....[78]....
        /*030c*/ 	.word	0x00017ce0


	//   ....[79]....
        /*0310*/ 	.word	0x00017d30


	//   ....[80]....
        /*0314*/ 	.word	0x00017d40


	//   ....[81]....
        /*0318*/ 	.word	0x00019330


	//   ....[82]....
        /*031c*/ 	.word	0x000193b0


	//   ....[83]....
        /*0320*/ 	.word	0x000193f0


	//   ....[84]....
        /*0324*/ 	.word	0x00019430


	//   ....[85]....
        /*0328*/ 	.word	0x00019660


	//   ....[86]....
        /*032c*/ 	.word	0x00019670


	//   ....[87]....
        /*0330*/ 	.word	0x000197f0


	//   ....[88]....
        /*0334*/ 	.word	0x00019820


	//   ....[89]....
        /*0338*/ 	.word	0x00019970


	//   ....[90]....
        /*033c*/ 	.word	0x000199a0


	//   ....[91]....
        /*0340*/ 	.word	0x00019af0


	//   ....[92]....
        /*0344*/ 	.word	0x00019b10


	//   ....[93]....
        /*0348*/ 	.word	0x0001a450


	//   ....[94]....
        /*034c*/ 	.word	0x0001a460


	//   ....[95]....
        /*0350*/ 	.word	0x0001a590


	//   ....[96]....
        /*0354*/ 	.word	0x0001a5c0


	//   ....[97]....
        /*0358*/ 	.word	0x0001a6f0


	//   ....[98]....
        /*035c*/ 	.word	0x0001a720


	//   ....[99]....
        /*0360*/ 	.word	0x0001a850


	//   ....[100]....
        /*0364*/ 	.word	0x0001a870


	//----- nvinfo : EIATTR_EXIT_INSTR_OFFSETS
	.align		4
.L_268:
        /*0368*/ 	.byte	0x04, 0x1c
        /*036a*/ 	.short	(.L_270 - .L_269)


	//   ....[0]....
.L_269:
        /*036c*/ 	.word	0x00000440


	//   ....[1]....
        /*0370*/ 	.word	0x00019b20


	//   ....[2]....
        /*0374*/ 	.word	0x00019bf0


	//   ....[3]....
        /*0378*/ 	.word	0x00019c50


	//   ....[4]....
        /*037c*/ 	.word	0x0001a880


	//   ....[5]....
        /*0380*/ 	.word	0x0001a930


	//   ....[6]....
        /*0384*/ 	.word	0x0001a990


	//----- nvinfo : EIATTR_CTAIDZ_USED
	.align		4
.L_270:
        /*0388*/ 	.byte	0x01, 0x04
	.zero		2


	//----- nvinfo : EIATTR_MAX_THREADS
	.align		4
        /*038c*/ 	.byte	0x04, 0x05
        /*038e*/ 	.short	(.L_272 - .L_271)
.L_271:
        /*0390*/ 	.word	0x00000100
        /*0394*/ 	.word	0x00000001
        /*0398*/ 	.word	0x00000001


	//----- nvinfo : EIATTR_CRS_STACK_SIZE
	.align		4
.L_272:
        /*039c*/ 	.byte	0x04, 0x1e
        /*039e*/ 	.short	(.L_274 - .L_273)
.L_273:
        /*03a0*/ 	.word	0x00000000
.L_274:


//--------------------- .nv.info._ZN7cutlass13device_kernelIN5flash19enable_sm80_to_sm89INS1_16FlashAttnFwdSm80INS1_25CollectiveMainloopFwdSm80ILi8ELi2ELb0EN4cute5tupleIJNS5_1CILi128EEENS7_ILi64EEENS7_ILi192EEEEEELi192ENS_6half_tEfNS_4arch4Sm80ELb0ELb0ELb1ELb0ELb1ELb0ELb1ELb0EEENS1_21CollectiveEpilogueFwdINS6_IJS8_SA_S9_EEENS6_IJNS7_ILi1EEESI_SI_EEESC_SE_Li256ELb0ELb1ELb0ELb0EEENS1_19SingleTileSchedulerILb0ELb0ELb1ELi128EEEEEEEEEvNT_6ParamsE --------------------------
	.section	.nv.info._ZN7cutlass13device_kernelIN5flash19enable_sm80_to_sm89INS1_16FlashAttnFwdSm80INS1_25CollectiveMainloopFwdSm80ILi8ELi2ELb0EN4cute5tupleIJNS5_1CILi128EEENS7_ILi64EEENS7_ILi192EEEEEELi192ENS_6half_tEfNS_4arch4Sm80ELb0ELb0ELb1ELb0ELb1ELb0ELb1ELb0EEENS1_21CollectiveEpilogueFwdINS6_IJS8_SA_S9_EEENS6_IJNS7_ILi1EEESI_SI_EEESC_SE_Li256ELb0ELb1ELb0ELb0EEENS1_19SingleTileSchedulerILb0ELb0ELb1ELi128EEEEEEEEEvNT_6ParamsE,"",@"SHT_CUDA_INFO"
	.sectionflags	@""
	.align	4


	//----- nvinfo : EIATTR_CUDA_API_VERSION
	.align		4
        /*0000*/ 	.byte	0x04, 0x37
        /*0002*/ 	.short	(.L_276 - .L_275)
.L_275:
        /*0004*/ 	.word	0x00000082


	//----- nvinfo : EIATTR_SW2861232_WAR
	.align		4
.L_276:
        /*0008*/ 	.byte	0x01, 0x35
	.zero		2


	//----- nvinfo : EIATTR_PARAM_CBANK
	.align		4
        /*000c*/ 	.byte	0x04, 0x0a
        /*000e*/ 	.short	(.L_278 - .L_277)
	.align		4
.L_277:
        /*0010*/ 	.word	index@(.nv.constant0._ZN7cutlass13device_kernelIN5flash19enable_sm80_to_sm89INS1_16FlashAttnFwdSm80INS1_25CollectiveMainloopFwdSm80ILi8ELi2ELb0EN4cute5tupleIJNS5_1CILi128EEENS7_ILi64EEENS7_ILi192EEEEEELi192ENS_6half_tEfNS_4arch4Sm80ELb0ELb0ELb1ELb0ELb1ELb0ELb1ELb0EEENS1_21CollectiveEpilogueFwdINS6_IJS8_SA_S9_EEENS6_IJNS7_ILi1EEESI_SI_EEESC_SE_Li256ELb0ELb1ELb0ELb0EEENS1_19SingleTileSchedulerILb0ELb0ELb1ELi128EEEEEEEEEvNT_6ParamsE)
        /*0014*/ 	.short	0x0160
        /*0016*/ 	.short	0x0418


	//----- nvinfo : EIATTR_CBANK_PARAM_SIZE
	.align		4
.L_278:
        /*0018*/ 	.byte	0x03, 0x19
        /*001a*/ 	.short	0x0418


	//----- nvinfo : EIATTR_KPARAM_INFO
	.align		4
        /*001c*/ 	.byte	0x04, 0x17
        /*001e*/ 	.short	(.L_280 - .L_279)
.L_279:
        /*0020*/ 	.word	0x00000000
        /*0024*/ 	.short	0x0000
        /*0026*/ 	.short	0x0000
        /*0028*/ 	.byte	0x00, 0xf0, 0x61, 0x10


	//----- nvinfo : EIATTR_MAXREG_COUNT
	.align		4
.L_280:
        /*002c*/ 	.byte	0x03, 0x1b
        /*002e*/ 	.short	0x00ff


	//----- nvinfo : EIATTR_NUM_BARRIERS
	.align		4
        /*0030*/ 	.byte	0x02, 0x4c
        /*0032*/ 	.byte	0x02
	.zero		1


	//----- nvinfo : EIATTR_MERCURY_ISA_VERSION
	.align		4
        /*0034*/ 	.byte	0x03, 0x5f
        /*0036*/ 	.short	0x0000


	//----- nvinfo : EIATTR_COOP_GROUP_MASK_REGIDS
	.align		4
        /*0038*/ 	.byte	0x04, 0x29
        /*003a*/ 	.short	(.L_282 - .L_281)


	//   ....[0]....
.L_281:
        /*003c*/ 	.word	0xffffffff


	//   ....[1]....
        /*0040*/ 	.word	0xffffffff


	//   ....[2]....
        /*0044*/ 	.word	0xffffffff


	//   ....[3]....
        /*0048*/ 	.word	0xffffffff


	//   ....[4]....
        /*004c*/ 	.word	0xffffffff


	//   ....[5]....
        /*0050*/ 	.word	0xffffffff


	//   ....[6]....
        /*0054*/ 	.word	0xffffffff


	//   ....[7]....
        /*0058*/ 	.word	0xffffffff


	//   ....[8]....
        /*005c*/ 	.word	0xffffffff


	//   ....[9]....
        /*0060*/ 	.word	0xffffffff


	//   ....[10]....
        /*0064*/ 	.word	0xffffffff


	//   ....[11]....
        /*0068*/ 	.word	0xffffffff


	//   ....[12]....
        /*006c*/ 	.word	0xffffffff


	//   ....[13]....
        /*0070*/ 	.word	0xffffffff


	//   ....[14]....
        /*0074*/ 	.word	0xffffffff


	//   ....[15]....
        /*0078*/ 	.word	0xffffffff


	//   ....[16]....
        /*007c*/ 	.word	0xffffffff


	//   ....[17]....
        /*0080*/ 	.word	0xffffffff


	//   ....[18]....
        /*0084*/ 	.word	0xffffffff


	//   ....[19]....
        /*0088*/ 	.word	0xffffffff


	//   ....[20]....
        /*008c*/ 	.word	0xffffffff


	//   ....[21]....
        /*0090*/ 	.word	0xffffffff


	//   ....[22]....
        /*0094*/ 	.word	0xffffffff


	//   ....[23]....
        /*0098*/ 	.word	0xffffffff


	//   ....[24]....
        /*009c*/ 	.word	0xffffffff


	//   ....[25]....
        /*00a0*/ 	.word	0xffffffff


	//   ....[26]....
        /*00a4*/ 	.word	0xffffffff


	//   ....[27]....
        /*00a8*/ 	.word	0xffffffff


	//   ....[28]....
        /*00ac*/ 	.word	0xffffffff


	//   ....[29]....
        /*00b0*/ 	.word	0xffffffff


	//   ....[30]....
        /*00b4*/ 	.word	0xffffffff


	//   ....[31]....
        /*00b8*/ 	.word	0xffffffff


	//   ....[32]....
        /*00bc*/ 	.word	0xffffffff


	//   ....[33]....
        /*00c0*/ 	.word	0xffffffff


	//   ....[34]....
        /*00c4*/ 	.word	0xffffffff


	//   ....[35]....
        /*00c8*/ 	.word	0xffffffff


	//   ....[36]....
        /*00cc*/ 	.word	0xffffffff


	//   ....[37]....
        /*00d0*/ 	.word	0xffffffff


	//   ....[38]....
        /*00d4*/ 	.word	0xffffffff


	//   ....[39]....
        /*00d8*/ 	.word	0xffffffff


	//   ....[40]....
        /*00dc*/ 	.word	0xffffffff


	//   ....[41]....
        /*00e0*/ 	.word	0xffffffff


	//   ....[42]....
        /*00e4*/ 	.word	0xffffffff


	//   ....[43]....
        /*00e8*/ 	.word	0xffffffff


	//   ....[44]....
        /*00ec*/ 	.word	0xffffffff


	//   ....[45]....
        /*00f0*/ 	.word	0xffffffff


	//   ....[46]....
        /*00f4*/ 	.word	0xffffffff


	//   ....[47]....
        /*00f8*/ 	.word	0xffffffff


	//   ....[48]....
        /*00fc*/ 	.word	0xffffffff


	//   ....[49]....
        /*0100*/ 	.word	0xffffffff


	//   ....[50]....
        /*0104*/ 	.word	0xffffffff


	//   ....[51]....
        /*0108*/ 	.word	0xffffffff


	//   ....[52]....
        /*010c*/ 	.word	0xffffffff


	//   ....[53]....
        /*0110*/ 	.word	0xffffffff


	//   ....[54]....
        /*0114*/ 	.word	0xffffffff


	//   ....[55]....
        /*0118*/ 	.word	0xffffffff


	//   ....[56]....
        /*011c*/ 	.word	0xffffffff


	//   ....[57]....
        /*0120*/ 	.word	0xffffffff


	//   ....[58]....
        /*0124*/ 	.word	0xffffffff


	//   ....[59]....
        /*0128*/ 	.word	0xffffffff


	//----- nvinfo : EIATTR_COOP_GROUP_INSTR_OFFSETS
	.align		4
.L_282:
        /*012c*/ 	.byte	0x04, 0x28
        /*012e*/ 	.short	(.L_284 - .L_283)


	//   ....[0]....
.L_283:
        /*0130*/ 	.word	0x00000600


	//   ....[1]....
        /*0134*/ 	.word	0x00000640


	//   ....[2]....
        /*0138*/ 	.word	0x00000680


	//   ....[3]....
        /*013c*/ 	.word	0x000006b0


	//   ....[4]....
        /*0140*/ 	.word	0x000006f0


	//   ....[5]....
        /*0144*/ 	.word	0x00000720


	//   ....[6]....
        /*0148*/ 	.word	0x00000800


	//   ....[7]....
        /*014c*/ 	.word	0x00000810


	//   ....[8]....
        /*0150*/ 	.word	0x00000d80


	//   ....[9]....
        /*0154*/ 	.word	0x00000db0


	//   ....[10]....
        /*0158*/ 	.word	0x00000dc0


	//   ....[11]....
        /*015c*/ 	.word	0x00000df0


	//   ....[12]....
        /*0160*/ 	.word	0x00000e10


	//   ....[13]....
        /*0164*/ 	.word	0x00000e30


	//   ....[14]....
        /*0168*/ 	.word	0x00000e40


	//   ....[15]....
        /*016c*/ 	.word	0x00000e60


	//   ....[16]....
        /*0170*/ 	.word	0x00001480


	//   ....[17]....
        /*0174*/ 	.word	0x000014a0


	//   ....[18]....
        /*0178*/ 	.word	0x00001500


	//   ....[19]....
        /*017c*/ 	.word	0x00001520


	//   ....[20]....
        /*0180*/ 	.word	0x00001a60


	//   ....[21]....
        /*0184*/ 	.word	0x00001a90


	//   ....[22]....
        /*0188*/ 	.word	0x00001af0


	//   ....[23]....
        /*018c*/ 	.word	0x00001b10


	//   ....[24]....
        /*0190*/ 	.word	0x00003390


	//   ....[25]....
        /*0194*/ 	.word	0x000033d0


	//   ....[26]....
        /*0198*/ 	.word	0x00003470


	//   ....[27]....
        /*019c*/ 	.word	0x000035b0


	//   ....[28]....
        /*01a0*/ 	.word	0x00004660


	//   ....[29]....
        /*01a4*/ 	.word	0x00004670


	//   ....[30]....
        /*01a8*/ 	.word	0x00004680


	//   ....[31]....
        /*01ac*/ 	.word	0x00004690


	//   ....[32]....
        /*01b0*/ 	.word	0x00004af0


	//   ....[33]....
        /*01b4*/ 	.word	0x00004b20


	//   ....[34]....
        /*01b8*/ 	.word	0x00004b50


	//   ....[35]....
        /*01bc*/ 	.word	0x00004b70


	//   ....[36]....
        /*01c0*/ 	.word	0x00005cb0


	//   ....[37]....
        /*01c4*/ 	.word	0x00005ce0


	//   ....[38]....
        /*01c8*/ 	.word	0x00005d00


	//   ....[39]....
        /*01cc*/ 	.word	0x00005d20


	//   ....[40]....
        /*01d0*/ 	.word	0x000075e0


	//   ....[41]....
        /*01d4*/ 	.word	0x00007610


	//   ....[42]....
        /*01d8*/ 	.word	0x00007640


	//   ....[43]....
        /*01dc*/ 	.word	0x00007670


	//   ....[44]....
        /*01e0*/ 	.word	0x00007880


	//   ....[45]....
        /*01e4*/ 	.word	0x000078c0


	//   ....[46]....
        /*01e8*/ 	.word	0x00007990


	//   ....[47]....
        /*01ec*/ 	.word	0x000079c0


	//   ....[48]....
        /*01f0*/ 	.word	0x00008d60


	//   ....[49]....
        /*01f4*/ 	.word	0x00008d70


	//   ....[50]....
        /*01f8*/ 	.word	0x00008d90


	//   ....[51]....
        /*01fc*/ 	.word	0x00008da0


	//   ....[52]....
        /*0200*/ 	.word	0x00008ea0


	//   ....[53]....
        /*0204*/ 	.word	0x00008eb0


	//   ....[54]....
        /*0208*/ 	.word	0x00008fe0


	//   ....[55]....
        /*020c*/ 	.word	0x00009010


	//   ....[56]....
        /*0210*/ 	.word	0x00009110


	//   ....[57]....
        /*0214*/ 	.word	0x00009140


	//   ....[58]....
        /*0218*/ 	.word	0x00009240


	//   ....[59]....
        /*021c*/ 	.word	0x00009260


	//----- nvinfo : EIATTR_EXIT_INSTR_OFFSETS
	.align		4
.L_284:
        /*0220*/ 	.byte	0x04, 0x1c
        /*0222*/ 	.short	(.L_286 - .L_285)


	//   ....[0]....
.L_285:
        /*0224*/ 	.word	0x00000030


	//   ....[1]....
        /*0228*/ 	.word	0x00009270


	//   ....[2]....
        /*022c*/ 	.word	0x00009310


	//   ....[3]....
        /*0230*/ 	.word	0x00009350


	//----- nvinfo : EIATTR_CTAIDZ_USED
	.align		4
.L_286:
        /*0234*/ 	.byte	0x01, 0x04
	.zero		2


	//----- nvinfo : EIATTR_MAX_THREADS
	.align		4
        /*0238*/ 	.byte	0x04, 0x05
        /*023a*/ 	.short	(.L_288 - .L_287)
.L_287:
        /*023c*/ 	.word	0x00000100
        /*0240*/ 	.word	0x00000001
        /*0244*/ 	.word	0x00000001


	//----- nvinfo : EIATTR_CRS_STACK_SIZE
	.align		4
.L_288:
        /*0248*/ 	.byte	0x04, 0x1e
        /*024a*/ 	.short	(.L_290 - .L_289)
.L_289:
        /*024c*/ 	.word	0x00000000
.L_290:


//--------------------- .nv.info._ZN7cutlass13device_kernelIN5flash19enable_sm80_to_sm89INS1_16FlashAttnFwdSm80INS1_25CollectiveMainloopFwdSm80ILi8ELi2ELb0EN4cute5tupleIJNS5_1CILi128EEENS7_ILi64EEENS7_ILi192EEEEEELi192ENS_6half_tEfNS_4arch4Sm80ELb0ELb0ELb1ELb1ELb1ELb0ELb1ELb0EEENS1_21CollectiveEpilogueFwdINS6_IJS8_SA_S9_EEENS6_IJNS7_ILi1EEESI_SI_EEESC_SE_Li256ELb1ELb1ELb0ELb0EEENS1_19SingleTileSchedulerILb1ELb0ELb1ELi128EEEEEEEEEvNT_6ParamsE --------------------------
	.section	.nv.info._ZN7cutlass13device_kernelIN5flash19enable_sm80_to_sm89INS1_16FlashAttnFwdSm80INS1_25CollectiveMainloopFwdSm80ILi8ELi2ELb0EN4cute5tupleIJNS5_1CILi128EEENS7_ILi64EEENS7_ILi192EEEEEELi192ENS_6half_tEfNS_4arch4Sm80ELb0ELb0ELb1ELb1ELb1ELb0ELb1ELb0EEENS1_21CollectiveEpilogueFwdINS6_IJS8_SA_S9_EEENS6_IJNS7_ILi1EEESI_SI_EEESC_SE_Li256ELb1ELb1ELb0ELb0EEENS1_19SingleTileSchedulerILb1ELb0ELb1ELi128EEEEEEEEEvNT_6ParamsE,"",@"SHT_CUDA_INFO"
	.sectionflags	@""
	.align	4


	//----- nvinfo : EIATTR_CUDA_API_VERSION
	.align		4
        /*0000*/ 	.byte	0x04, 0x37
        /*0002*/ 	.short	(.L_292 - .L_291)
.L_291:
        /*0004*/ 	.word	0x00000082


	//----- nvinfo : EIATTR_SW2861232_WAR
	.align		4
.L_292:
        /*0008*/ 	.byte	0x01, 0x35
	.zero		2


	//----- nvinfo : EIATTR_PARAM_CBANK
	.align		4
        /*000c*/ 	.byte	0x04, 0x0a
        /*000e*/ 	.short	(.L_294 - .L_293)
	.align		4
.L_293:
        /*0010*/ 	.word	index@(.nv.constant0._ZN7cutlass13device_kernelIN5flash19enable_sm80_to_sm89INS1_16FlashAttnFwdSm80INS1_25CollectiveMainloopFwdSm80ILi8ELi2ELb0EN4cute5tupleIJNS5_1CILi128EEENS7_ILi64EEENS7_ILi192EEEEEELi192ENS_6half_tEfNS_4arch4Sm80ELb0ELb0ELb1ELb1ELb1ELb0ELb1ELb0EEENS1_21CollectiveEpilogueFwdINS6_IJS8_SA_S9_EEENS6_IJNS7_ILi1EEESI_SI_EEESC_SE_Li256ELb1ELb1ELb0ELb0EEENS1_19SingleTileSchedulerILb1ELb0ELb1ELi128EEEEEEEEEvNT_6ParamsE)
        /*0014*/ 	.short	0x0160
        /*0016*/ 	.short	0x0418


	//----- nvinfo : EIATTR_CBANK_PARAM_SIZE
	.align		4
.L_294:
        /*0018*/ 	.byte	0x03, 0x19
        /*001a*/ 	.short	0x0418


	//----- nvinfo : EIATTR_KPARAM_INFO
	.align		4
        /*001c*/ 	.byte	0x04, 0x17
        /*001e*/ 	.short	(.L_296 - .L_295)
.L_295:
        /*0020*/ 	.word	0x00000000
        /*0024*/ 	.short	0x0000
        /*0026*/ 	.short	0x0000
        /*0028*/ 	.byte	0x00, 0xf0, 0x61, 0x10


	//----- nvinfo : EIATTR_MAXREG_COUNT
	.align		4
.L_296:
        /*002c*/ 	.byte	0x03, 0x1b
        /*002e*/ 	.short	0x00ff


	//----- nvinfo : EIATTR_NUM_BARRIERS
	.align		4
        /*0030*/ 	.byte	0x02, 0x4c
        /*0032*/ 	.byte	0x02
	.zero		1


	//----- nvinfo : EIATTR_MERCURY_ISA_VERSION
	.align		4
        /*0034*/ 	.byte	0x03, 0x5f
        /*0036*/ 	.short	0x0000


	//----- nvinfo : EIATTR_COOP_GROUP_MASK_REGIDS
	.align		4
        /*0038*/ 	.byte	0x04, 0x29
        /*003a*/ 	.short	(.L_298 - .L_297)


	//   ....[0]....
.L_297:
        /*003c*/ 	.word	0xffffffff


	//   ....[1]....
        /*0040*/ 	.word	0xffffffff


	//   ....[2]....
        /*0044*/ 	.word	0xffffffff


	//   ....[3]....
        /*0048*/ 	.word	0xffffffff


	//   ....[4]....
        /*004c*/ 	.word	0xffffffff


	//   ....[5]....
        /*0050*/ 	.word	0xffffffff


	//   ....[6]....
        /*0054*/ 	.word	0xffffffff


	//   ....[7]....
        /*0058*/ 	.word	0xffffffff


	//   ....[8]....
        /*005c*/ 	.word	0xffffffff


	//   ....[9]....
        /*0060*/ 	.word	0xffffffff


	//   ....[10]....
        /*0064*/ 	.word	0xffffffff


	//   ....[11]....
        /*0068*/ 	.word	0xffffffff


	//   ....[12]....
        /*006c*/ 	.word	0xffffffff


	//   ....[13]....
        /*0070*/ 	.word	0xffffffff


	//   ....[14]....
        /*0074*/ 	.word	0xffffffff


	//   ....[15]....
        /*0078*/ 	.word	0xffffffff


	//   ....[16]....
        /*007c*/ 	.word	0xffffffff


	//   ....[17]....
        /*0080*/ 	.word	0xffffffff


	//   ....[18]....
        /*0084*/ 	.word	0xffffffff


	//   ....[19]....
        /*0088*/ 	.word	0xffffffff


	//   ....[20]....
        /*008c*/ 	.word	0xffffffff


	//   ....[21]....
        /*0090*/ 	.word	0xffffffff


	//   ....[22]....
        /*0094*/ 	.word	0xffffffff


	//   ....[23]....
        /*0098*/ 	.word	0xffffffff


	//   ....[24]....
        /*009c*/ 	.word	0xffffffff


	//   ....[25]....
        /*00a0*/ 	.word	0xffffffff


	//   ....[26]....
        /*00a4*/ 	.word	0xffffffff


	//   ....[27]....
        /*00a8*/ 	.word	0xffffffff


	//   ....[28]....
        /*00ac*/ 	.word	0xffffffff


	//   ....[29]....
        /*00b0*/ 	.word	0xffffffff


	//   ....[30]....
        /*00b4*/ 	.word	0xffffffff


	//   ....[31]....
        /*00b8*/ 	.word	0xffffffff


	//   ....[32]....
        /*00bc*/ 	.word	0xffffffff


	//   ....[33]....
        /*00c0*/ 	.word	0xffffffff


	//   ....[34]....
        /*00c4*/ 	.word	0xffffffff


	//   ....[35]....
        /*00c8*/ 	.word	0xffffffff


	//   ....[36]....
        /*00cc*/ 	.word	0xffffffff


	//   ....[37]....
        /*00d0*/ 	.word	0xffffffff


	//   ....[38]....
        /*00d4*/ 	.word	0xffffffff


	//   ....[39]....
        /*00d8*/ 	.word	0xffffffff


	//   ....[40]....
        /*00dc*/ 	.word	0xffffffff


	//   ....[41]....
        /*00e0*/ 	.word	0xffffffff


	//   ....[42]....
        /*00e4*/ 	.word	0xffffffff


	//   ....[43]....
        /*00e8*/ 	.word	0xffffffff


	//   ....[44]....
        /*00ec*/ 	.word	0xffffffff


	//   ....[45]....
        /*00f0*/ 	.word	0xffffffff


	//   ....[46]....
        /*00f4*/ 	.word	0xffffffff


	//   ....[47]....
        /*00f8*/ 	.word	0xffffffff


	//   ....[48]....
        /*00fc*/ 	.word	0xffffffff


	//   ....[49]....
        /*0100*/ 	.word	0xffffffff


	//   ....[50]....
        /*0104*/ 	.word	0xffffffff


	//   ....[51]....
        /*0108*/ 	.word	0xffffffff


	//   ....[52]....
        /*010c*/ 	.word	0xffffffff


	//   ....[53]....
        /*0110*/ 	.word	0xffffffff


	//   ....[54]....
        /*0114*/ 	.word	0xffffffff


	//   ....[55]....
        /*0118*/ 	.word	0xffffffff


	//   ....[56]....
        /*011c*/ 	.word	0xffffffff


	//   ....[57]....
        /*0120*/ 	.word	0xffffffff


	//   ....[58]....
        /*0124*/ 	.word	0xffffffff


	//   ....[59]....
        /*0128*/ 	.word	0xffffffff


	//   ....[60]....
        /*012c*/ 	.word	0xffffffff


	//   ....[61]....
        /*0130*/ 	.word	0xffffffff


	//   ....[62]....
        /*0134*/ 	.word	0xffffffff


	//   ....[63]....
        /*0138*/ 	.word	0xffffffff


	//   ....[64]....
        /*013c*/ 	.word	0xffffffff


	//   ....[65]....
        /*0140*/ 	.word	0xffffffff


	//   ....[66]....
        /*0144*/ 	.word	0xffffffff


	//   ....[67]....
        /*0148*/ 	.word	0xffffffff


	//   ....[68]....
        /*014c*/ 	.word	0xffffffff


	//----- nvinfo : EIATTR_COOP_GROUP_INSTR_OFFSETS
	.align		4
.L_298:
        /*0150*/ 	.byte	0x04, 0x28
        /*0152*/ 	.short	(.L_300 - .L_299)


	//   ....[0]....
.L_299:
        /*0154*/ 	.word	0x00000080


	//   ....[1]....
        /*0158*/ 	.word	0x00000c70


	//   ....[2]....
        /*015c*/ 	.word	0x00000cb0


	//   ....[3]....
        /*0160*/ 	.word	0x00000ec0


	//   ....[4]....
        /*0164*/ 	.word	0x00000ef0


	//   ....[5]....
        /*0168*/ 	.word	0x00001010


	//   ....[6]....
        /*016c*/ 	.word	0x00001040


	//   ....[7]....
        /*0170*/ 	.word	0x00001150


	//   ....[8]....
        /*0174*/ 	.word	0x00001190


	//   ....[9]....
        /*0178*/ 	.word	0x000016f0


	//   ....[10]....
        /*017c*/ 	.word	0x00001720


	//   ....[11]....
        /*0180*/ 	.word	0x00001750


	//   ....[12]....
        /*0184*/ 	.word	0x00001780


	//   ....[13]....
        /*0188*/ 	.word	0x000017a0


	//   ....[14]....
        /*018c*/ 	.word	0x000017c0


	//   ....[15]....
        /*0190*/ 	.word	0x000017d0


	//   ....[16]....
        /*0194*/ 	.word	0x000018e0


	//   ....[17]....
        /*0198*/ 	.word	0x00001d70


	//   ....[18]....
        /*019c*/ 	.word	0x00001da0


	//   ....[19]....
        /*01a0*/ 	.word	0x00001db0


	//   ....[20]....
        /*01a4*/ 	.word	0x00001e10


	//   ....[21]....
        /*01a8*/ 	.word	0x00002390


	//   ....[22]....
        /*01ac*/ 	.word	0x000023c0


	//   ....[23]....
        /*01b0*/ 	.word	0x000023e0


	//   ....[24]....
        /*01b4*/ 	.word	0x00002440


	//   ....[25]....
        /*01b8*/ 	.word	0x00003970


	//   ....[26]....
        /*01bc*/ 	.word	0x000039c0


	//   ....[27]....
        /*01c0*/ 	.word	0x000039e0


	//   ....[28]....
        /*01c4*/ 	.word	0x00003a00


	//   ....[29]....
        /*01c8*/ 	.word	0x00004c60


	//   ....[30]....
        /*01cc*/ 	.word	0x00004c80


	//   ....[31]....
        /*01d0*/ 	.word	0x00004d00


	//   ....[32]....
        /*01d4*/ 	.word	0x00004d20


	//   ....[33]....
        /*01d8*/ 	.word	0x00005160


	//   ....[34]....
        /*01dc*/ 	.word	0x00005190


	//   ....[35]....
        /*01e0*/ 	.word	0x000051c0


	//   ....[36]....
        /*01e4*/ 	.word	0x000051e0


	//   ....[37]....
        /*01e8*/ 	.word	0x00006330


	//   ....[38]....
        /*01ec*/ 	.word	0x00006360


	//   ....[39]....
        /*01f0*/ 	.word	0x00006380


	//   ....[40]....
        /*01f4*/ 	.word	0x000063a0


	//   ....[41]....
        /*01f8*/ 	.word	0x00007c70


	//   ....[42]....
        /*01fc*/ 	.word	0x00007ca0


	//   ....[43]....
        /*0200*/ 	.word	0x00007cc0


	//   ....[44]....
        /*0204*/ 	.word	0x00007cd0


	//   ....[45]....
        /*0208*/ 	.word	0x00007ef0


	//   ....[46]....
        /*020c*/ 	.word	0x00007f20


	//   ....[47]....
        /*0210*/ 	.word	0x00007f60


	//   ....[48]....
        /*0214*/ 	.word	0x00007f70


	//   ....[49]....
        /*0218*/ 	.word	0x00009490


	//   ....[50]....
        /*021c*/ 	.word	0x000094d0


	//   ....[51]....
        /*0220*/ 	.word	0x000094f0


	//   ....[52]....
        /*0224*/ 	.word	0x00009530


	//   ....[53]....
        /*0228*/ 	.word	0x00009740


	//   ....[54]....
        /*022c*/ 	.word	0x00009750


	//   ....[55]....
        /*0230*/ 	.word	0x000098d0


	//   ....[56]....
        /*0234*/ 	.word	0x00009900


	//   ....[57]....
        /*0238*/ 	.word	0x00009a50


	//   ....[58]....
        /*023c*/ 	.word	0x00009a80


	//   ....[59]....
        /*0240*/ 	.word	0x00009bd0


	//   ....[60]....
        /*0244*/ 	.word	0x00009bf0


	//   ....[61]....
        /*0248*/ 	.word	0x0000a3d0


	//   ....[62]....
        /*024c*/ 	.word	0x0000a3f0


	//   ....[63]....
        /*0250*/ 	.word	0x0000a520


	//   ....[64]....
        /*0254*/ 	.word	0x0000a550


	//   ....[65]....
        /*0258*/ 	.word	0x0000a680


	//   ....[66]....
        /*025c*/ 	.word	0x0000a6b0


	//   ....[67]....
        /*0260*/ 	.word	0x0000a7e0


	//   ....[68]....
        /*0264*/ 	.word	0x0000a800


	//----- nvinfo : EIATTR_EXIT_INSTR_OFFSETS
	.align		4
.L_300:
        /*0268*/ 	.byte	0x04, 0x1c
        /*026a*/ 	.short	(.L_302 - .L_301)


	//   ....[0]....
.L_301:
        /*026c*/ 	.word	0x00000310


	//   ....[1]....
        /*0270*/ 	.word	0x00009c00


	//   ....[2]....
        /*0274*/ 	.word	0x00009cd0


	//   ....[3]....
        /*0278*/ 	.word	0x00009d30


	//   ....[4]....
        /*027c*/ 	.word	0x0000a810


	//   ....[5]....
        /*0280*/ 	.word	0x0000a8c0


	//   ....[6]....
        /*0284*/ 	.word	0x0000a920


	//----- nvinfo : EIATTR_CTAIDZ_USED
	.align		4
.L_302:
        /*0288*/ 	.byte	0x01, 0x04
	.zero		2


	//----- nvinfo : EIATTR_MAX_THREADS
	.align		4
        /*028c*/ 	.byte	0x04, 0x05
        /*028e*/ 	.short	(.L_304 - .L_303)
.L_303:
        /*0290*/ 	.word	0x00000100
        /*0294*/ 	.word	0x00000001
        /*0298*/ 	.word	0x00000001


	//----- nvinfo : EIATTR_CRS_STACK_SIZE
	.align		4
.L_304:
        /*029c*/ 	.byte	0x04, 0x1e
        /*029e*/ 	.short	(.L_306 - .L_305)
.L_305:
        /*02a0*/ 	.word	0x00000000
.L_306:


//--------------------- .nv.info._ZN7cutlass13device_kernelIN5flash19enable_sm80_to_sm89INS1_16FlashAttnFwdSm80INS1_25CollectiveMainloopFwdSm80ILi8ELi2ELb0EN4cute5tupleIJNS5_1CILi128EEENS7_ILi64EEENS7_ILi192EEEEEELi192ENS_6half_tEfNS_4arch4Sm80ELb0ELb0ELb1ELb1ELb1ELb1ELb1ELb0EEENS1_21CollectiveEpilogueFwdINS6_IJS8_SA_S9_EEENS6_IJNS7_ILi1EEESI_SI_EEESC_SE_Li256ELb1ELb1ELb0ELb0EEENS1_19SingleTileSchedulerILb1ELb0ELb1ELi128EEEEEEEEEvNT_6ParamsE --------------------------
	.section	.nv.info._ZN7cutlass13device_kernelIN5flash19enable_sm80_to_sm89INS1_16FlashAttnFwdSm80INS1_25CollectiveMainloopFwdSm80ILi8ELi2ELb0EN4cute5tupleIJNS5_1CILi128EEENS7_ILi64EEENS7_ILi192EEEEEELi192ENS_6half_tEfNS_4arch4Sm80ELb0ELb0ELb1ELb1ELb1ELb1ELb1ELb0EEENS1_21CollectiveEpilogueFwdINS6_IJS8_SA_S9_EEENS6_IJNS7_ILi1EEESI_SI_EEESC_SE_Li256ELb1ELb1ELb0ELb0EEENS1_19SingleTileSchedulerILb1ELb0ELb1ELi128EEEEEEEEEvNT_6ParamsE,"",@"SHT_CUDA_INFO"
	.sectionflags	@""
	.align	4


	//----- nvinfo : EIATTR_CUDA_API_VERSION
	.align		4
        /*0000*/ 	.byte	0x04, 0x37
        /*0002*/ 	.short	(.L_308 - .L_307)
.L_307:
        /*0004*/ 	.word	0x00000082


	//----- nvinfo : EIATTR_SW2861232_WAR
	.align		4
.L_308:
        /*0008*/ 	.byte	0x01, 0x35
	.zero		2


	//----- nvinfo : EIATTR_PARAM_CBANK
	.align		4
        /*000c*/ 	.byte	0x04, 0x0a
        /*000e*/ 	.short	(.L_310 - .L_309)
	.align		4
.L_309:
        /*0010*/ 	.word	index@(.nv.constant0._ZN7cutlass13device_kernelIN5flash19enable_sm80_to_sm89INS1_16FlashAttnFwdSm80INS1_25CollectiveMainloopFwdSm80ILi8ELi2ELb0EN4cute5tupleIJNS5_1CILi128EEENS7_ILi64EEENS7_ILi192EEEEEELi192ENS_6half_tEfNS_4arch4Sm80ELb0ELb0ELb1ELb1ELb1ELb1ELb1ELb0EEENS1_21CollectiveEpilogueFwdINS6_IJS8_SA_S9_EEENS6_IJNS7_ILi1EEESI_SI_EEESC_SE_Li256ELb1ELb1ELb0ELb0EEENS1_19SingleTileSchedulerILb1ELb0ELb1ELi128EEEEEEEEEvNT_6ParamsE)
        /*0014*/ 	.short	0x0160
        /*0016*/ 	.short	0x0418


	//----- nvinfo : EIATTR_CBANK_PARAM_SIZE
	.align		4
.L_310:
        /*0018*/ 	.byte	0x03, 0x19
        /*001a*/ 	.short	0x0418


	//----- nvinfo : EIATTR_KPARAM_INFO
	.align		4
        /*001c*/ 	.byte	0x04, 0x17
        /*001e*/ 	.short	(.L_312 - .L_311)
.L_311:
        /*0020*/ 	.word	0x00000000
        /*0024*/ 	.short	0x0000
        /*0026*/ 	.short	0x0000
        /*0028*/ 	.byte	0x00, 0xf0, 0x61, 0x10


	//----- nvinfo : EIATTR_MAXREG_COUNT
	.align		4
.L_312:
        /*002c*/ 	.byte	0x03, 0x1b
        /*002e*/ 	.short	0x00ff


	//----- nvinfo : EIATTR_NUM_BARRIERS
	.align		4
        /*0030*/ 	.byte	0x02, 0x4c
        /*0032*/ 	.byte	0x02
	.zero		1


	//----- nvinfo : EIATTR_MERCURY_ISA_VERSION
	.align		4
        /*0034*/ 	.byte	0x03, 0x5f
        /*0036*/ 	.short	0x0000


	//----- nvinfo : EIATTR_COOP_GROUP_MASK_REGIDS
	.align		4
        /*0038*/ 	.byte	0x04, 0x29
        /*003a*/ 	.short	(.L_314 - .L_313)


	//   ....[0]....
.L_313:
        /*003c*/ 	.word	0xffffffff


	//   ....[1]....
        /*0040*/ 	.word	0xffffffff


	//   ....[2]....
        /*0044*/ 	.word	0xffffffff


	//   ....[3]....
        /*0048*/ 	.word	0xffffffff


	//   ....[4]....
        /*004c*/ 	.word	0xffffffff


	//   ....[5]....
        /*0050*/ 	.word	0xffffffff


	//   ....[6]....
        /*0054*/ 	.word	0xffffffff


	//   ....[7]....
        /*0058*/ 	.word	0xffffffff


	//   ....[8]....
        /*005c*/ 	.word	0xffffffff


	//   ....[9]....
        /*0060*/ 	.word	0xffffffff


	//   ....[10]....
        /*0064*/ 	.word	0xffffffff


	//   ....[11]....
        /*0068*/ 	.word	0xffffffff


	//   ....[12]....
        /*006c*/ 	.word	0xffffffff


	//   ....[13]....
        /*0070*/ 	.word	0xffffffff


	//   ....[14]....
        /*0074*/ 	.word	0xffffffff


	//   ....[15]....
        /*0078*/ 	.word	0xffffffff


	//   ....[16]....
        /*007c*/ 	.word	0xffffffff


	//   ....[17]....
        /*0080*/ 	.word	0xffffffff


	//   ....[18]....
        /*0084*/ 	.word	0xffffffff


	//   ....[19]....
        /*0088*/ 	.word	0xffffffff


	//   ....[20]....
        /*008c*/ 	.word	0xffffffff


	//   ....[21]....
        /*0090*/ 	.word	0xffffffff


	//   ....[22]....
        /*0094*/ 	.word	0xffffffff


	//   ....[23]....
        /*0098*/ 	.word	0xffffffff


	//   ....[24]....
        /*009c*/ 	.word	0xffffffff


	//   ....[25]....
        /*00a0*/ 	.word	0xffffffff


	//   ....[26]....
        /*00a4*/ 	.word	0xffffffff


	//   ....[27]....
        /*00a8*/ 	.word	0xffffffff


	//   ....[28]....
        /*00ac*/ 	.word	0xffffffff


	//   ....[29]....
        /*00b0*/ 	.word	0xffffffff


	//   ....[30]....
        /*00b4*/ 	.word	0xffffffff


	//   ....[31]....
        /*00b8*/ 	.word	0xffffffff


	//   ....[32]....
        /*00bc*/ 	.word	0xffffffff


	//   ....[33]....
        /*00c0*/ 	.word	0xffffffff


	//   ....[34]....
        /*00c4*/ 	.word	0xffffffff


	//   ....[35]....
        /*00c8*/ 	.word	0xffffffff


	//   ....[36]....
        /*00cc*/ 	.word	0xffffffff


	//   ....[37]....
        /*00d0*/ 	.word	0xffffffff


	//   ....[38]....
        /*00d4*/ 	.word	0xffffffff


	//   ....[39]....
        /*00d8*/ 	.word	0xffffffff


	//   ....[40]....
        /*00dc*/ 	.word	0xffffffff


	//   ....[41]....
        /*00e0*/ 	.word	0xffffffff


	//   ....[42]....
        /*00e4*/ 	.word	0xffffffff


	//   ....[43]....
        /*00e8*/ 	.word	0xffffffff


	//   ....[44]....
        /*00ec*/ 	.word	0xffffffff


	//   ....[45]....
        /*00f0*/ 	.word	0xffffffff


	//   ....[46]....
        /*00f4*/ 	.word	0xffffffff


	//   ....[47]....
        /*00f8*/ 	.word	0xffffffff


	//   ....[48]....
        /*00fc*/ 	.word	0xffffffff


	//   ....[49]....
        /*0100*/ 	.word	0xffffffff


	//   ....[50]....
        /*0104*/ 	.word	0xffffffff


	//   ....[51]....
        /*0108*/ 	.word	0xffffffff


	//   ....[52]....
        /*010c*/ 	.word	0xffffffff


	//   ....[53]....
        /*0110*/ 	.word	0xffffffff


	//   ....[54]....
        /*0114*/ 	.word	0xffffffff


	//   ....[55]....
        /*0118*/ 	.word	0xffffffff


	//   ....[56]....
        /*011c*/ 	.word	0xffffffff


	//   ....[57]....
        /*0120*/ 	.word	0xffffffff


	//   ....[58]....
        /*0124*/ 	.word	0xffffffff


	//   ....[59]....
        /*0128*/ 	.word	0xffffffff


	//   ....[60]....
        /*012c*/ 	.word	0xffffffff


	//   ....[61]....
        /*0130*/ 	.word	0xffffffff


	//   ....[62]....
        /*0134*/ 	.word	0xffffffff


	//   ....[63]....
        /*0138*/ 	.word	0xffffffff


	//   ....[64]....
        /*013c*/ 	.word	0xffffffff


	//   ....[65]....
        /*0140*/ 	.word	0xffffffff


	//   ....[66]....
        /*0144*/ 	.word	0xffffffff


	//   ....[67]....
        /*0148*/ 	.word	0xffffffff


	//   ....[68]....
        /*014c*/ 	.word	0xffffffff


	//   ....[69]....
        /*0150*/ 	.word	0xffffffff


	//   ....[70]....
        /*0154*/ 	.word	0xffffffff


	//   ....[71]....
        /*0158*/ 	.word	0xffffffff


	//   ....[72]....
        /*015c*/ 	.word	0xffffffff


	//   ....[73]....
        /*0160*/ 	.word	0xffffffff


	//   ....[74]....
        /*0164*/ 	.word	0xffffffff


	//   ....[75]....
        /*0168*/ 	.word	0xffffffff


	//   ....[76]....
        /*016c*/ 	.word	0xffffffff


	//----- nvinfo : EIATTR_COOP_GROUP_INSTR_OFFSETS
	.align		4
.L_314:
        /*0170*/ 	.byte	0x04, 0x28
        /*0172*/ 	.short	(.L_316 - .L_315)


	//   ....[0]....
.L_315:
        /*0174*/ 	.word	0x00000080


	//   ....[1]....
        /*0178*/ 	.word	0x000022b0


	//   ....[2]....
        /*017c*/ 	.word	0x000022c0


	//   ....[3]....
        /*0180*/ 	.word	0x00003df0


	//   ....[4]....
        /*0184*/ 	.word	0x00003e00


	//   ....[5]....
        /*0188*/ 	.word	0x00005910


	//   ....[6]....
        /*018c*/ 	.word	0x00005930


	//   ....[7]....
        /*0190*/ 	.word	0x00005df0


	//   ....[8]....
        /*0194*/ 	.word	0x00005e00


	//   ....[9]....
        /*0198*/ 	.word	0x000069c0


	//   ....[10]....
        /*019c*/ 	.word	0x000069f0


	//   ....[11]....
        /*01a0*/ 	.word	0x00006bd0


	//   ....[12]....
        /*01a4*/ 	.word	0x00006c00


	//   ....[13]....
        /*01a8*/ 	.word	0x00006d20


	//   ....[14]....
        /*01ac*/ 	.word	0x00006d50


	//   ....[15]....
        /*01b0*/ 	.word	0x00006e60


	//   ....[16]....
        /*01b4*/ 	.word	0x00006ea0


	//   ....[17]....
        /*01b8*/ 	.word	0x000073e0


	//   ....[18]....
        /*01bc*/ 	.word	0x00007410


	//   ....[19]....
        /*01c0*/ 	.word	0x00007430


	//   ....[20]....
        /*01c4*/ 	.word	0x00007450


	//   ....[21]....
        /*01c8*/ 	.word	0x00007480


	//   ....[22]....
        /*01cc*/ 	.word	0x00007490


	//   ....[23]....
        /*01d0*/ 	.word	0x000074a0


	//   ....[24]....
        /*01d4*/ 	.word	0x000074c0


	//   ....[25]....
        /*01d8*/ 	.word	0x00007a10


	//   ....[26]....
        /*01dc*/ 	.word	0x00007a40


	//   ....[27]....
        /*01e0*/ 	.word	0x00007a60


	//   ....[28]....
        /*01e4*/ 	.word	0x00007ac0


	//   ....[29]....
        /*01e8*/ 	.word	0x0000dcf0


	//   ....[30]....
        /*01ec*/ 	.word	0x0000dd20


	//   ....[31]....
        /*01f0*/ 	.word	0x0000dd50


	//   ....[32]....
        /*01f4*/ 	.word	0x0000dd80


	//   ....[33]....
        /*01f8*/ 	.word	0x0000f580


	//   ....[34]....
        /*01fc*/ 	.word	0x0000f610


	//   ....[35]....
        /*0200*/ 	.word	0x0000f6c0


	//   ....[36]....
        /*0204*/ 	.word	0x0000f7d0


	//   ....[37]....
        /*0208*/ 	.word	0x000108e0


	//   ....[38]....
        /*020c*/ 	.word	0x00010900


	//   ....[39]....
        /*0210*/ 	.word	0x00010920


	//   ....[40]....
        /*0214*/ 	.word	0x00010930


	//   ....[41]....
        /*0218*/ 	.word	0x00010de0


	//   ....[42]....
        /*021c*/ 	.word	0x00010e10


	//   ....[43]....
        /*0220*/ 	.word	0x00010e40


	//   ....[44]....
        /*0224*/ 	.word	0x00010e70


	//   ....[45]....
        /*0228*/ 	.word	0x00011fb0


	//   ....[46]....
        /*022c*/ 	.word	0x00011fe0


	//   ....[47]....
        /*0230*/ 	.word	0x00012000


	//   ....[48]....
        /*0234*/ 	.word	0x00012020


	//   ....[49]....
        /*0238*/ 	.word	0x00013910


	//   ....[50]....
        /*023c*/ 	.word	0x00013930


	//   ....[51]....
        /*0240*/ 	.word	0x00013950


	//   ....[52]....
        /*0244*/ 	.word	0x00013970


	//   ....[53]....
        /*0248*/ 	.word	0x00013b70


	//   ....[54]....
        /*024c*/ 	.word	0x00013ba0


	//   ....[55]....
        /*0250*/ 	.word	0x00013bf0


	//   ....[56]....
        /*0254*/ 	.word	0x00013c00


	//   ....[57]....
        /*0258*/ 	.word	0x00015130


	//   ....[58]....
        /*025c*/ 	.word	0x00015170


	//   ....[59]....
        /*0260*/ 	.word	0x000151b0


	//   ....[60]....
        /*0264*/ 	.word	0x000151e0


	//   ....[61]....
        /*0268*/ 	.word	0x000153c0


	//   ....[62]....
        /*026c*/ 	.word	0x000153d0


	//   ....[63]....
        /*0270*/ 	.word	0x00015550


	//   ....[64]....
        /*0274*/ 	.word	0x00015580


	//   ....[65]....
        /*0278*/ 	.word	0x000156d0


	//   ....[66]....
        /*027c*/ 	.word	0x00015700


	//   ....[67]....
        /*0280*/ 	.word	0x00015850


	//   ....[68]....
        /*0284*/ 	.word	0x00015870


	//   ....[69]....
        /*0288*/ 	.word	0x00016040


	//   ....[70]....
        /*028c*/ 	.word	0x00016060


	//   ....[71]....
        /*0290*/ 	.word	0x00016190


	//   ....[72]....
        /*0294*/ 	.word	0x000161c0


	//   ....[73]....
        /*0298*/ 	.word	0x000162f0


	//   ....[74]....
        /*029c*/ 	.word	0x00016320


	//   ....[75]....
        /*02a0*/ 	.word	0x00016450


	//   ....[76]....
        /*02a4*/ 	.word	0x00016470


	//----- nvinfo : EIATTR_EXIT_INSTR_OFFSETS
	.align		4
.L_316:
        /*02a8*/ 	.byte	0x04, 0x1c
        /*02aa*/ 	.short	(.L_318 - .L_317)


	//   ....[0]....
.L_317:
        /*02ac*/ 	.word	0x00000310


	//   ....[1]....
        /*02b0*/ 	.word	0x00015880


	//   ....[2]....
        /*02b4*/ 	.word	0x00015950


	//   ....[3]....
        /*02b8*/ 	.word	0x000159b0


	//   ....[4]....
        /*02bc*/ 	.word	0x00016480


	//   ....[5]....
        /*02c0*/ 	.word	0x00016530


	//   ....[6]....
        /*02c4*/ 	.word	0x00016590


	//----- nvinfo : EIATTR_CTAIDZ_USED
	.align		4
.L_318:
        /*02c8*/ 	.byte	0x01, 0x04
	.zero		2


	//----- nvinfo : EIATTR_MAX_THREADS
	.align		4
        /*02cc*/ 	.byte	0x04, 0x05
        /*02ce*/ 	.short	(.L_320 - .L_319)
.L_319:
        /*02d0*/ 	.word	0x00000100
        /*02d4*/ 	.word	0x00000001
        /*02d8*/ 	.word	0x00000001


	//----- nvinfo : EIATTR_CRS_STACK_SIZE
	.align		4
.L_320:
        /*02dc*/ 	.byte	0x04, 0x1e
        /*02de*/ 	.short	(.L_322 - .L_321)
.L_321:
        /*02e0*/ 	.word	0x00000000
.L_322:


//--------------------- .nv.info._ZN7cutlass13device_kernelIN5flash19enable_sm80_to_sm89INS1_16FlashAttnFwdSm80INS1_25CollectiveMainloopFwdSm80ILi8ELi2ELb0EN4cute5tupleIJNS5_1CILi128EEENS7_ILi64EEENS7_ILi192EEEEEELi192ENS_6half_tEfNS_4arch4Sm80ELb0ELb1ELb1ELb0ELb1ELb0ELb1ELb0EEENS1_21CollectiveEpilogueFwdINS6_IJS8_SA_S9_EEENS6_IJNS7_ILi1EEESI_SI_EEESC_SE_Li256ELb0ELb1ELb0ELb0EEENS1_19SingleTileSchedulerILb0ELb0ELb1ELi128EEEEEEEEEvNT_6ParamsE --------------------------
	.section	.nv.info._ZN7cutlass13device_kernelIN5flash19enable_sm80_to_sm89INS1_16FlashAttnFwdSm80INS1_25CollectiveMainloopFwdSm80ILi8ELi2ELb0EN4cute5tupleIJNS5_1CILi128EEENS7_ILi64EEENS7_ILi192EEEEEELi192ENS_6half_tEfNS_4arch4Sm80ELb0ELb1ELb1ELb0ELb1ELb0ELb1ELb0EEENS1_21CollectiveEpilogueFwdINS6_IJS8_SA_S9_EEENS6_IJNS7_ILi1EEESI_SI_EEESC_SE_Li256ELb0ELb1ELb0ELb0EEENS1_19SingleTileSchedulerILb0ELb0ELb1ELi128EEEEEEEEEvNT_6ParamsE,"",@"SHT_CUDA_INFO"
	.sectionflags	@""
	.align	4


	//----- nvinfo : EIATTR_CUDA_API_VERSION
	.align		4
        /*0000*/ 	.byte	0x04, 0x37
        /*0002*/ 	.short	(.L_324 - .L_323)
.L_323:
        /*0004*/ 	.word	0x00000082


	//----- nvinfo : EIATTR_SW2861232_WAR
	.align		4
.L_324:
        /*0008*/ 	.byte	0x01, 0x35
	.zero		2


	//----- nvinfo : EIATTR_PARAM_CBANK
	.align		4
        /*000c*/ 	.byte	0x04, 0x0a
        /*000e*/ 	.short	(.L_326 - .L_325)
	.align		4
.L_325:
        /*0010*/ 	.word	index@(.nv.constant0._ZN7cutlass13device_kernelIN5flash19enable_sm80_to_sm89INS1_16FlashAttnFwdSm80INS1_25CollectiveMainloopFwdSm80ILi8ELi2ELb0EN4cute5tupleIJNS5_1CILi128EEENS7_ILi64EEENS7_ILi192EEEEEELi192ENS_6half_tEfNS_4arch4Sm80ELb0ELb1ELb1ELb0ELb1ELb0ELb1ELb0EEENS1_21CollectiveEpilogueFwdINS6_IJS8_SA_S9_EEENS6_IJNS7_ILi1EEESI_SI_EEESC_SE_Li256ELb0ELb1ELb0ELb0EEENS1_19SingleTileSchedulerILb0ELb0ELb1ELi128EEEEEEEEEvNT_6ParamsE)
        /*0014*/ 	.short	0x0160
        /*0016*/ 	.short	0x0418


	//----- nvinfo : EIATTR_CBANK_PARAM_SIZE
	.align		4
.L_326:
        /*0018*/ 	.byte	0x03, 0x19
        /*001a*/ 	.short	0x0418


	//----- nvinfo : EIATTR_KPARAM_INFO
	.align		4
        /*001c*/ 	.byte	0x04, 0x17
        /*001e*/ 	.short	(.L_328 - .L_327)
.L_327:
        /*0020*/ 	.word	0x00000000
        /*0024*/ 	.short	0x0000
        /*0026*/ 	.short	0x0000
        /*0028*/ 	.byte	0x00, 0xf0, 0x61, 0x10


	//----- nvinfo : EIATTR_MAXREG_COUNT
	.align		4
.L_328:
        /*002c*/ 	.byte	0x03, 0x1b
        /*002e*/ 	.short	0x00ff


	//----- nvinfo : EIATTR_NUM_BARRIERS
	.align		4
        /*0030*/ 	.byte	0x02, 0x4c
        /*0032*/ 	.byte	0x02
	.zero		1


	//----- nvinfo : EIATTR_MERCURY_ISA_VERSION
	.align		4
        /*0034*/ 	.byte	0x03, 0x5f
        /*0036*/ 	.short	0x0000


	//----- nvinfo : EIATTR_COOP_GROUP_MASK_REGIDS
	.align		4
        /*0038*/ 	.byte	0x04, 0x29
        /*003a*/ 	.short	(.L_330 - .L_329)


	//   ....[0]....
.L_329:
        /*003c*/ 	.word	0xffffffff


	//   ....[1]....
        /*0040*/ 	.word	0xffffffff


	//   ....[2]....
        /*0044*/ 	.word	0xffffffff


	//   ....[3]....
        /*0048*/ 	.word	0xffffffff


	//   ....[4]....
        /*004c*/ 	.word	0xffffffff


	//   ....[5]....
        /*0050*/ 	.word	0xffffffff


	//   ....[6]....
        /*0054*/ 	.word	0xffffffff


	//   ....[7]....
        /*0058*/ 	.word	0xffffffff


	//   ....[8]....
        /*005c*/ 	.word	0xffffffff


	//   ....[9]....
        /*0060*/ 	.word	0xffffffff


	//   ....[10]....
        /*0064*/ 	.word	0xffffffff


	//   ....[11]....
        /*0068*/ 	.word	0xffffffff


	//   ....[12]....
        /*006c*/ 	.word	0xffffffff


	//   ....[13]....
        /*0070*/ 	.word	0xffffffff


	//   ....[14]....
        /*0074*/ 	.word	0xffffffff


	//   ....[15]....
        /*0078*/ 	.word	0xffffffff


	//   ....[16]....
        /*007c*/ 	.word	0xffffffff


	//   ....[17]....
        /*0080*/ 	.word	0xffffffff


	//   ....[18]....
        /*0084*/ 	.word	0xffffffff


	//   ....[19]....
        /*0088*/ 	.word	0xffffffff


	//   ....[20]....
        /*008c*/ 	.word	0xffffffff


	//   ....[21]....
        /*0090*/ 	.word	0xffffffff


	//   ....[22]....
        /*0094*/ 	.word	0xffffffff


	//   ....[23]....
        /*0098*/ 	.word	0xffffffff


	//   ....[24]....
        /*009c*/ 	.word	0xffffffff


	//   ....[25]....
        /*00a0*/ 	.word	0xffffffff


	//   ....[26]....
        /*00a4*/ 	.word	0xffffffff


	//   ....[27]....
        /*00a8*/ 	.word	0xffffffff


	//   ....[28]....
        /*00ac*/ 	.word	0xffffffff


	//   ....[29]....
        /*00b0*/ 	.word	0xffffffff


	//   ....[30]....
        /*00b4*/ 	.word	0xffffffff


	//   ....[31]....
        /*00b8*/ 	.word	0xffffffff


	//   ....[32]....
        /*00bc*/ 	.word	0xffffffff


	//   ....[33]....
        /*00c0*/ 	.word	0xffffffff


	//   ....[34]....
        /*00c4*/ 	.word	0xffffffff


	//   ....[35]....
        /*00c8*/ 	.word	0xffffffff


	//   ....[36]....
        /*00cc*/ 	.word	0xffffffff


	//   ....[37]....
        /*00d0*/ 	.word	0xffffffff


	//   ....[38]....
        /*00d4*/ 	.word	0xffffffff


	//   ....[39]....
        /*00d8*/ 	.word	0xffffffff


	//   ....[40]....
        /*00dc*/ 	.word	0xffffffff


	//   ....[41]....
        /*00e0*/ 	.word	0xffffffff


	//   ....[42]....
        /*00e4*/ 	.word	0xffffffff


	//   ....[43]....
        /*00e8*/ 	.word	0xffffffff


	//   ....[44]....
        /*00ec*/ 	.word	0xffffffff


	//   ....[45]....
        /*00f0*/ 	.word	0xffffffff


	//   ....[46]....
        /*00f4*/ 	.word	0xffffffff


	//   ....[47]....
        /*00f8*/ 	.word	0xffffffff


	//   ....[48]....
        /*00fc*/ 	.word	0xffffffff


	//   ....[49]....
        /*0100*/ 	.word	0xffffffff


	//   ....[50]....
        /*0104*/ 	.word	0xffffffff


	//   ....[51]....
        /*0108*/ 	.word	0xffffffff


	//   ....[52]....
        /*010c*/ 	.word	0xffffffff


	//   ....[53]....
        /*0110*/ 	.word	0xffffffff


	//   ....[54]....
        /*0114*/ 	.word	0xffffffff


	//   ....[55]....
        /*0118*/ 	.word	0xffffffff


	//   ....[56]....
        /*011c*/ 	.word	0xffffffff


	//   ....[57]....
        /*0120*/ 	.word	0xffffffff


	//   ....[58]....
        /*0124*/ 	.word	0xffffffff


	//   ....[59]....
        /*0128*/ 	.word	0xffffffff


	//   ....[60]....
        /*012c*/ 	.word	0xffffffff


	//   ....[61]....
        /*0130*/ 	.word	0xffffffff


	//   ....[62]....
        /*0134*/ 	.word	0xffffffff


	//   ....[63]....
        /*0138*/ 	.word	0xffffffff


	//   ....[64]....
        /*013c*/ 	.word	0xffffffff


	//   ....[65]....
        /*0140*/ 	.word	0xffffffff


	//   ....[66]....
        /*0144*/ 	.word	0xffffffff


	//   ....[67]....
        /*0148*/ 	.word	0xffffffff


	//   ....[68]....
        /*014c*/ 	.word	0xffffffff


	//   ....[69]....
        /*0150*/ 	.word	0xffffffff


	//   ....[70]....
        /*0154*/ 	.word	0xffffffff


	//   ....[71]....
        /*0158*/ 	.word	0xffffffff


	//   ....[72]....
        /*015c*/ 	.word	0xffffffff


	//   ....[73]....
        /*0160*/ 	.word	0xffffffff


	//   ....[74]....
        /*0164*/ 	.word	0xffffffff


	//   ....[75]....
        /*0168*/ 	.word	0xffffffff


	//   ....[76]....
        /*016c*/ 	.word	0xffffffff


	//   ....[77]....
        /*0170*/ 	.word	0xffffffff


	//   ....[78]....
        /*0174*/ 	.word	0xffffffff


	//   ....[79]....
        /*0178*/ 	.word	0xffffffff


	//   ....[80]....
        /*017c*/ 	.word	0xffffffff


	//   ....[81]....
        /*0180*/ 	.word	0xffffffff


	//   ....[82]....
        /*0184*/ 	.word	0xffffffff


	//   ....[83]....
        /*0188*/ 	.word	0xffffffff


	//   ....[84]....
        /*018c*/ 	.word	0xffffffff


	//   ....[85]....
        /*0190*/ 	.word	0xffffffff


	//   ....[86]....
        /*0194*/ 	.word	0xffffffff


	//   ....[87]....
        /*0198*/ 	.word	0xffffffff


	//   ....[88]....
        /*019c*/ 	.word	0xffffffff


	//   ....[89]....
        /*01a0*/ 	.word	0xffffffff


	//   ....[90]....
        /*01a4*/ 	.word	0xffffffff


	//   ....[91]....
        /*01a8*/ 	.word	0xffffffff


	//   ....[92]....
        /*01ac*/ 	.word	0xffffffff


	//   ....[93]....
        /*01b0*/ 	.word	0xffffffff


	//   ....[94]....
        /*01b4*/ 	.word	0xffffffff


	//   ....[95]....
        /*01b8*/ 	.word	0xffffffff


	//   ....[96]....
        /*01bc*/ 	.word	0xffffffff


	//   ....[97]....
        /*01c0*/ 	.word	0xffffffff


	//----- nvinfo : EIATTR_COOP_GROUP_INSTR_OFFSETS
	.align		4
.L_330:
        /*01c4*/ 	.byte	0x04, 0x28
        /*01c6*/ 	.short	(.L_332 - .L_331)


	//   ....[0]....
.L_331:
        /*01c8*/ 	.word	0x00000c70


	//   ....[1]....
        /*01cc*/ 	.word	0x00000cd0


	//   ....[2]....
        /*01d0*/ 	.word	0x00000d00


	//   ....[3]....
        /*01d4*/ 	.word	0x00000d40


	//   ....[4]....
        /*01d8*/ 	.word	0x00000d70


	//   ....[5]....
        /*01dc*/ 	.word	0x00000de0


	//   ....[6]....
        /*01e0*/ 	.word	0x00000e10


	//   ....[7]....
        /*01e4*/ 	.word	0x00000f90


	//   ....[8]....
        /*01e8*/ 	.word	0x00001430


	//   ....[9]....
        /*01ec*/ 	.word	0x00001480


	//   ....[10]....
        /*01f0*/ 	.word	0x000014b0


	//   ....[11]....
        /*01f4*/ 	.word	0x000014c0


	//   ....[12]....
        /*01f8*/ 	.word	0x00001570


	//   ....[13]....
        /*01fc*/ 	.word	0x00001590


	//   ....[14]....
        /*0200*/ 	.word	0x000015b0


	//   ....[15]....
        /*0204*/ 	.word	0x000015d0


	//   ....[16]....
        /*0208*/ 	.word	0x00001bb0


	//   ....[17]....
        /*020c*/ 	.word	0x00001bd0


	//   ....[18]....
        /*0210*/ 	.word	0x00001c30


	//   ....[19]....
        /*0214*/ 	.word	0x00001c50


	//   ....[20]....
        /*0218*/ 	.word	0x00002190


	//   ....[21]....
        /*021c*/ 	.word	0x000021c0


	//   ....[22]....
        /*0220*/ 	.word	0x000021e0


	//   ....[23]....
        /*0224*/ 	.word	0x00002240


	//   ....[24]....
        /*0228*/ 	.word	0x00002f40


	//   ....[25]....
        /*022c*/ 	.word	0x000032d0


	//   ....[26]....
        /*0230*/ 	.word	0x00003f70


	//   ....[27]....
        /*0234*/ 	.word	0x00003fa0


	//   ....[28]....
        /*0238*/ 	.word	0x00003fc0


	//   ....[29]....
        /*023c*/ 	.word	0x000040d0


	//   ....[30]....
        /*0240*/ 	.word	0x00005220


	//   ....[31]....
        /*0244*/ 	.word	0x00005240


	//   ....[32]....
        /*0248*/ 	.word	0x00005260


	//   ....[33]....
        /*024c*/ 	.word	0x00005270


	//   ....[34]....
        /*0250*/ 	.word	0x000058e0


	//   ....[35]....
        /*0254*/ 	.word	0x00005900


	//   ....[36]....
        /*0258*/ 	.word	0x00005920


	//   ....[37]....
        /*025c*/ 	.word	0x00005980


	//   ....[38]....
        /*0260*/ 	.word	0x00006730


	//   ....[39]....
        /*0264*/ 	.word	0x00006af0


	//   ....[40]....
        /*0268*/ 	.word	0x00007210


	//   ....[41]....
        /*026c*/ 	.word	0x000072e0


	//   ....[42]....
        /*0270*/ 	.word	0x00007570


	//   ....[43]....
        /*0274*/ 	.word	0x000076d0


	//   ....[44]....
        /*0278*/ 	.word	0x00008eb0


	//   ....[45]....
        /*027c*/ 	.word	0x00008ed0


	//   ....[46]....
        /*0280*/ 	.word	0x00008ee0


	//   ....[47]....
        /*0284*/ 	.word	0x00008ef0


	//   ....[48]....
        /*0288*/ 	.word	0x00009680


	//   ....[49]....
        /*028c*/ 	.word	0x000096a0


	//   ....[50]....
        /*0290*/ 	.word	0x000096c0


	//   ....[51]....
        /*0294*/ 	.word	0x00009720


	//   ....[52]....
        /*0298*/ 	.word	0x0000a810


	//   ....[53]....
        /*029c*/ 	.word	0x0000a850


	//   ....[54]....
        /*02a0*/ 	.word	0x0000a870


	//   ....[55]....
        /*02a4*/ 	.word	0x0000a8b0


	//   ....[56]....
        /*02a8*/ 	.word	0x0000c190


	//   ....[57]....
        /*02ac*/ 	.word	0x0000c1b0


	//   ....[58]....
        /*02b0*/ 	.word	0x0000c1c0


	//   ....[59]....
        /*02b4*/ 	.word	0x0000c1d0


	//   ....[60]....
        /*02b8*/ 	.word	0x0000c700


	//   ....[61]....
        /*02bc*/ 	.word	0x0000c710


	//   ....[62]....
        /*02c0*/ 	.word	0x0000c720


	//   ....[63]....
        /*02c4*/ 	.word	0x0000c7a0


	//   ....[64]....
        /*02c8*/ 	.word	0x0000d4d0


	//   ....[65]....
        /*02cc*/ 	.word	0x0000d8b0


	//   ....[66]....
        /*02d0*/ 	.word	0x0000dfd0


	//   ....[67]....
        /*02d4*/ 	.word	0x0000e090


	//   ....[68]....
        /*02d8*/ 	.word	0x0000e330


	//   ....[69]....
        /*02dc*/ 	.word	0x0000e460


	//   ....[70]....
        /*02e0*/ 	.word	0x0000fc30


	//   ....[71]....
        /*02e4*/ 	.word	0x0000fc40


	//   ....[72]....
        /*02e8*/ 	.word	0x0000fc50


	//   ....[73]....
        /*02ec*/ 	.word	0x0000fcc0


	//   ....[74]....
        /*02f0*/ 	.word	0x0000fe60


	//   ....[75]....
        /*02f4*/ 	.word	0x0000fe90


	//   ....[76]....
        /*02f8*/ 	.word	0x0000fed0


	//   ....[77]....
        /*02fc*/ 	.word	0x0000fee0


	//   ....[78]....
        /*0300*/ 	.word	0x00011480


	//   ....[79]....
        /*0304*/ 	.word	0x00011490


	//   ....[80]....
        /*0308*/ 	.word	0x000114b0


	//   ....[81]....
        /*030c*/ 	.word	0x000114c0


	//   ....[82]....
        /*0310*/ 	.word	0x000114d0


	//   ....[83]....
        /*0314*/ 	.word	0x000115b0


	//   ....[84]....
        /*0318*/ 	.word	0x00011730


	//   ....[85]....
        /*031c*/ 	.word	0x00011760


	//   ....[86]....
        /*0320*/ 	.word	0x000118b0


	//   ....[87]....
        /*0324*/ 	.word	0x000118e0


	//   ....[88]....
        /*0328*/ 	.word	0x00011a30


	//   ....[89]....
        /*032c*/ 	.word	0x00011a50


	//   ....[90]....
        /*0330*/ 	.word	0x00012120


	//   ....[91]....
        /*0334*/ 	.word	0x00012140


	//   ....[92]....
        /*0338*/ 	.word	0x00012270


	//   ....[93]....
        /*033c*/ 	.word	0x000122a0


	//   ....[94]....
        /*0340*/ 	.word	0x000123d0


	//   ....[95]....
        /*0344*/ 	.word	0x00012400


	//   ....[96]....
        /*0348*/ 	.word	0x00012530


	//   ....[97]....
        /*034c*/ 	.word	0x00012550


	//----- nvinfo : EIATTR_EXIT_INSTR_OFFSETS
	.align		4
.L_332:
        /*0350*/ 	.byte	0x04, 0x1c
        /*0352*/ 	.short	(.L_334 - .L_333)


	//   ....[0]....
.L_333:
        /*0354*/ 	.word	0x00000030


	//   ....[1]....
        /*0358*/ 	.word	0x00011a60


	//   ....[2]....
        /*035c*/ 	.word	0x00011b30


	//   ....[3]....
        /*0360*/ 	.word	0x00011b90


	//   ....[4]....
        /*0364*/ 	.word	0x00012560


	//   ....[5]....
        /*0368*/ 	.word	0x00012610


	//   ....[6]....
        /*036c*/ 	.word	0x00012670


	//----- nvinfo : EIATTR_CTAIDZ_USED
	.align		4
.L_334:
        /*0370*/ 	.byte	0x01, 0x04
	.zero		2


	//----- nvinfo : EIATTR_MAX_THREADS
	.align		4
        /*0374*/ 	.byte	0x04, 0x05
        /*0376*/ 	.short	(.L_336 - .L_335)
.L_335:
        /*0378*/ 	.word	0x00000100
        /*037c*/ 	.word	0x00000001
        /*0380*/ 	.word	0x00000001


	//----- nvinfo : EIATTR_CRS_STACK_SIZE
	.align		4
.L_336:
        /*0384*/ 	.byte	0x04, 0x1e
        /*0386*/ 	.short	(.L_338 - .L_337)
.L_337:
        /*0388*/ 	.word	0x00000000
.L_338:


//--------------------- .nv.info._ZN7cutlass13device_kernelIN5flash19enable_sm80_to_sm89INS1_16FlashAttnFwdSm80INS1_25CollectiveMainloopFwdSm80ILi8ELi2ELb0EN4cute5tupleIJNS5_1CILi128EEENS7_ILi64EEENS7_ILi192EEEEEELi192ENS_6half_tEfNS_4arch4Sm80ELb0ELb1ELb1ELb1ELb1ELb0ELb1ELb0EEENS1_21CollectiveEpilogueFwdINS6_IJS8_SA_S9_EEENS6_IJNS7_ILi1EEESI_SI_EEESC_SE_Li256ELb1ELb1ELb0ELb0EEENS1_19SingleTileSchedulerILb1ELb0ELb1ELi128EEEEEEEEEvNT_6ParamsE --------------------------
	.section	.nv.info._ZN7cutlass13device_kernelIN5flash19enable_sm80_to_sm89INS1_16FlashAttnFwdSm80INS1_25CollectiveMainloopFwdSm80ILi8ELi2ELb0EN4cute5tupleIJNS5_1CILi128EEENS7_ILi64EEENS7_ILi192EEEEEELi192ENS_6half_tEfNS_4arch4Sm80ELb0ELb1ELb1ELb1ELb1ELb0ELb1ELb0EEENS1_21CollectiveEpilogueFwdINS6_IJS8_SA_S9_EEENS6_IJNS7_ILi1EEESI_SI_EEESC_SE_Li256ELb1ELb1ELb0ELb0EEENS1_19SingleTileSchedulerILb1ELb0ELb1ELi128EEEEEEEEEvNT_6ParamsE,"",@"SHT_CUDA_INFO"
	.sectionflags	@""
	.align	4


	//----- nvinfo : EIATTR_CUDA_API_VERSION
	.align		4
        /*0000*/ 	.byte	0x04, 0x37
        /*0002*/ 	.short	(.L_340 - .L_339)
.L_339:
        /*0004*/ 	.word	0x00000082


	//----- nvinfo : EIATTR_SW2861232_WAR
	.align		4
.L_340:
        /*0008*/ 	.byte	0x01, 0x35
	.zero		2


	//----- nvinfo : EIATTR_PARAM_CBANK
	.align		4
        /*000c*/ 	.byte	0x04, 0x0a
        /*000e*/ 	.short	(.L_342 - .L_341)
	.align		4
.L_341:
        /*0010*/ 	.word	index@(.nv.constant0._ZN7cutlass13device_kernelIN5flash19enable_sm80_to_sm89INS1_16FlashAttnFwdSm80INS1_25CollectiveMainloopFwdSm80ILi8ELi2ELb0EN4cute5tupleIJNS5_1CILi128EEENS7_ILi64EEENS7_ILi192EEEEEELi192ENS_6half_tEfNS_4arch4Sm80ELb0ELb1ELb1ELb1ELb1ELb0ELb1ELb0EEENS1_21CollectiveEpilogueFwdINS6_IJS8_SA_S9_EEENS6_IJNS7_ILi1EEESI_SI_EEESC_SE_Li256ELb1ELb1ELb0ELb0EEENS1_19SingleTileSchedulerILb1ELb0ELb1ELi128EEEEEEEEEvNT_6ParamsE)
        /*0014*/ 	.short	0x0160
        /*0016*/ 	.short	0x0418


	//----- nvinfo : EIATTR_CBANK_PARAM_SIZE
	.align		4
.L_342:
        /*0018*/ 	.byte	0x03, 0x19
        /*001a*/ 	.short	0x0418


	//----- nvinfo : EIATTR_KPARAM_INFO
	.align		4
        /*001c*/ 	.byte	0x04, 0x17
        /*001e*/ 	.short	(.L_344 - .L_343)
.L_343:
        /*0020*/ 	.word	0x00000000
        /*0024*/ 	.short	0x0000
        /*0026*/ 	.short	0x0000
        /*0028*/ 	.byte	0x00, 0xf0, 0x61, 0x10


	//----- nvinfo : EIATTR_MAXREG_COUNT
	.align		4
.L_344:
        /*002c*/ 	.byte	0x03, 0x1b
        /*002e*/ 	.short	0x00ff


	//----- nvinfo : EIATTR_NUM_BARRIERS
	.align		4
        /*0030*/ 	.byte	0x02, 0x4c
        /*0032*/ 	.byte	0x02
	.zero		1


	//----- nvinfo : EIATTR_MERCURY_ISA_VERSION
	.align		4
        /*0034*/ 	.byte	0x03, 0x5f
        /*0036*/ 	.short	0x0000


	//----- nvinfo : EIATTR_COOP_GROUP_MASK_REGIDS
	.align		4
        /*0038*/ 	.byte	0x04, 0x29
        /*003a*/ 	.short	(.L_346 - .L_345)


	//   ....[0]....
.L_345:
        /*003c*/ 	.word	0xffffffff


	//   ....[1]....
        /*0040*/ 	.word	0xffffffff


	//   ....[2]....
        /*0044*/ 	.word	0xffffffff


	//   ....[3]....
        /*0048*/ 	.word	0xffffffff


	//   ....[4]....
        /*004c*/ 	.word	0xffffffff


	//   ....[5]....
        /*0050*/ 	.word	0xffffffff


	//   ....[6]....
        /*0054*/ 	.word	0xffffffff


	//   ....[7]....
        /*0058*/ 	.word	0xffffffff


	//   ....[8]....
        /*005c*/ 	.word	0xffffffff


	//   ....[9]....
        /*0060*/ 	.word	0xffffffff


	//   ....[10]....
        /*0064*/ 	.word	0xffffffff


	//   ....[11]....
        /*0068*/ 	.word	0xffffffff


	//   ....[12]....
        /*006c*/ 	.word	0xffffffff


	//   ....[13]....
        /*0070*/ 	.word	0xffffffff


	//   ....[14]....
        /*0074*/ 	.word	0xffffffff


	//   ....[15]....
        /*0078*/ 	.word	0xffffffff


	//   ....[16]....
        /*007c*/ 	.word	0xffffffff


	//   ....[17]....
        /*0080*/ 	.word	0xffffffff


	//   ....[18]....
        /*0084*/ 	.word	0xffffffff


	//   ....[19]....
        /*0088*/ 	.word	0xffffffff


	//   ....[20]....
        /*008c*/ 	.word	0xffffffff


	//   ....[21]....
        /*0090*/ 	.word	0xffffffff


	//   ....[22]....
        /*0094*/ 	.word	0xffffffff


	//   ....[23]....
        /*0098*/ 	.word	0xffffffff


	//   ....[24]....
        /*009c*/ 	.word	0xffffffff


	//   ....[25]....
        /*00a0*/ 	.word	0xffffffff


	//   ....[26]....
        /*00a4*/ 	.word	0xffffffff


	//   ....[27]....
        /*00a8*/ 	.word	0xffffffff


	//   ....[28]....
        /*00ac*/ 	.word	0xffffffff


	//   ....[29]....
        /*00b0*/ 	.word	0xffffffff


	//   ....[30]....
        /*00b4*/ 	.word	0xffffffff


	//   ....[31]....
        /*00b8*/ 	.word	0xffffffff


	//   ....[32]....
        /*00bc*/ 	.word	0xffffffff


	//   ....[33]....
        /*00c0*/ 	.word	0xffffffff


	//   ....[34]....
        /*00c4*/ 	.word	0xffffffff


	//   ....[35]....
        /*00c8*/ 	.word	0xffffffff


	//   ....[36]....
        /*00cc*/ 	.word	0xffffffff


	//   ....[37]....
        /*00d0*/ 	.word	0xffffffff


	//   ....[38]....
        /*00d4*/ 	.word	0xffffffff


	//   ....[39]....
        /*00d8*/ 	.word	0xffffffff


	//   ....[40]....
        /*00dc*/ 	.word	0xffffffff


	//   ....[41]....
        /*00e0*/ 	.word	0xffffffff


	//   ....[42]....
        /*00e4*/ 	.word	0xffffffff


	//   ....[43]....
        /*00e8*/ 	.word	0xffffffff


	//   ....[44]....
        /*00ec*/ 	.word	0xffffffff


	//   ....[45]....
        /*00f0*/ 	.word	0xffffffff


	//   ....[46]....
        /*00f4*/ 	.word	0xffffffff


	//   ....[47]....
        /*00f8*/ 	.word	0xffffffff


	//   ....[48]....
        /*00fc*/ 	.word	0xffffffff


	//   ....[49]....
        /*0100*/ 	.word	0xffffffff


	//   ....[50]....
        /*0104*/ 	.word	0xffffffff


	//   ....[51]....
        /*0108*/ 	.word	0xffffffff


	//   ....[52]....
        /*010c*/ 	.word	0xffffffff


	//   ....[53]....
        /*0110*/ 	.word	0xffffffff


	//   ....[54]....
        /*0114*/ 	.word	0xffffffff


	//   ....[55]....
        /*0118*/ 	.word	0xffffffff


	//   ....[56]....
        /*011c*/ 	.word	0xffffffff


	//   ....[57]....
        /*0120*/ 	.word	0xffffffff


	//   ....[58]....
        /*0124*/ 	.word	0xffffffff


	//   ....[59]....
        /*0128*/ 	.word	0xffffffff


	//   ....[60]....
        /*012c*/ 	.word	0xffffffff


	//   ....[61]....
        /*0130*/ 	.word	0xffffffff


	//   ....[62]....
        /*0134*/ 	.word	0xffffffff


	//   ....[63]....
        /*0138*/ 	.word	0xffffffff


	//   ....[64]....
        /*013c*/ 	.word	0xffffffff


	//   ....[65]....
        /*0140*/ 	.word	0xffffffff


	//   ....[66]....
        /*0144*/ 	.word	0xffffffff


	//   ....[67]....
        /*0148*/ 	.word	0xffffffff


	//   ....[68]....
        /*014c*/ 	.word	0xffffffff


	//   ....[69]....
        /*0150*/ 	.word	0xffffffff


	//   ....[70]....
        /*0154*/ 	.word	0xffffffff


	//   ....[71]....
        /*0158*/ 	.word	0xffffffff


	//   ....[72]....
        /*015c*/ 	.word	0xffffffff


	//   ....[73]....
        /*0160*/ 	.word	0xffffffff


	//   ....[74]....
        /*0164*/ 	.word	0xffffffff


	//   ....[75]....
        /*0168*/ 	.word	0xffffffff


	//   ....[76]....
        /*016c*/ 	.word	0xffffffff


	//   ....[77]....
        /*0170*/ 	.word	0xffffffff


	//   ....[78]....
        /*0174*/ 	.word	0xffffffff


	//   ....[79]....
        /*0178*/ 	.word	0xffffffff


	//   ....[80]....
        /*017c*/ 	.word	0xffffffff


	//   ....[81]....
        /*0180*/ 	.word	0xffffffff


	//   ....[82]....
        /*0184*/ 	.word	0xffffffff


	//   ....[83]....
        /*0188*/ 	.word	0xffffffff


	//   ....[84]....
        /*018c*/ 	.word	0xffffffff


	//   ....[85]....
        /*0190*/ 	.word	0xffffffff


	//   ....[86]....
        /*0194*/ 	.word	0xffffffff


	//   ....[87]....
        /*0198*/ 	.word	0xffffffff


	//   ....[88]....
        /*019c*/ 	.word	0xffffffff


	//   ....[89]....
        /*01a0*/ 	.word	0xffffffff


	//   ....[90]....
        /*01a4*/ 	.word	0xffffffff


	//   ....[91]....
        /*01a8*/ 	.word	0xffffffff


	//   ....[92]....
        /*01ac*/ 	.word	0xffffffff


	//   ....[93]....
        /*01b0*/ 	.word	0xffffffff


	//   ....[94]....
        /*01b4*/ 	.word	0xffffffff


	//   ....[95]....
        /*01b8*/ 	.word	0xffffffff


	//   ....[96]....
        /*01bc*/ 	.word	0xffffffff


	//   ....[97]....
        /*01c0*/ 	.word	0xffffffff


	//   ....[98]....
        /*01c4*/ 	.word	0xffffffff


	//----- nvinfo : EIATTR_COOP_GROUP_INSTR_OFFSETS
	.align		4
.L_346:
        /*01c8*/ 	.byte	0x04, 0x28
        /*01ca*/ 	.short	(.L_348 - .L_347)


	//   ....[0]....
.L_347:
        /*01cc*/ 	.word	0x00000090


	//   ....[1]....
        /*01d0*/ 	.word	0x00001560


	//   ....[2]....
        /*01d4*/ 	.word	0x000015a0


	//   ....[3]....
        /*01d8*/ 	.word	0x000017d0


	//   ....[4]....
        /*01dc*/ 	.word	0x00001800


	//   ....[5]....
        /*01e0*/ 	.word	0x00001920


	//   ....[6]....
        /*01e4*/ 	.word	0x00001950


	//   ....[7]....
        /*01e8*/ 	.word	0x00001a60


	//   ....[8]....
        /*01ec*/ 	.word	0x00001aa0


	//   ....[9]....
        /*01f0*/ 	.word	0x00001ff0


	//   ....[10]....
        /*01f4*/ 	.word	0x00002010


	//   ....[11]....
        /*01f8*/ 	.word	0x00002040


	//   ....[12]....
        /*01fc*/ 	.word	0x00002070


	//   ....[13]....
        /*0200*/ 	.word	0x00002080


	//   ....[14]....
        /*0204*/ 	.word	0x00002090


	//   ....[15]....
        /*0208*/ 	.word	0x000021d0


	//   ....[16]....
        /*020c*/ 	.word	0x000021e0


	//   ....[17]....
        /*0210*/ 	.word	0x00002620


	//   ....[18]....
        /*0214*/ 	.word	0x00002650


	//   ....[19]....
        /*0218*/ 	.word	0x00002670


	//   ....[20]....
        /*021c*/ 	.word	0x000026d0


	//   ....[21]....
        /*0220*/ 	.word	0x00002b00


	//   ....[22]....
        /*0224*/ 	.word	0x00002b30


	//   ....[23]....
        /*0228*/ 	.word	0x00002b40


	//   ....[24]....
        /*022c*/ 	.word	0x00002b50


	//   ....[25]....
        /*0230*/ 	.word	0x000038d0


	//   ....[26]....
        /*0234*/ 	.word	0x00003c20


	//   ....[27]....
        /*0238*/ 	.word	0x000048d0


	//   ....[28]....
        /*023c*/ 	.word	0x000048f0


	//   ....[29]....
        /*0240*/ 	.word	0x00004910


	//   ....[30]....
        /*0244*/ 	.word	0x00004930


	//   ....[31]....
        /*0248*/ 	.word	0x00005b50


	//   ....[32]....
        /*024c*/ 	.word	0x00005b80


	//   ....[33]....
        /*0250*/ 	.word	0x00005ba0


	//   ....[34]....
        /*0254*/ 	.word	0x00005bb0


	//   ....[35]....
        /*0258*/ 	.word	0x00006240


	//   ....[36]....
        /*025c*/ 	.word	0x00006260


	//   ....[37]....
        /*0260*/ 	.word	0x00006270


	//   ....[38]....
        /*0264*/ 	.word	0x00006280


	//   ....[39]....
        /*0268*/ 	.word	0x00007020


	//   ....[40]....
        /*026c*/ 	.word	0x00007430


	//   ....[41]....
        /*0270*/ 	.word	0x00007d80


	//   ....[42]....
        /*0274*/ 	.word	0x00007e60


	//   ....[43]....
        /*0278*/ 	.word	0x00007e70


	//   ....[44]....
        /*027c*/ 	.word	0x00007e90


	//   ....[45]....
        /*0280*/ 	.word	0x000097e0


	//   ....[46]....
        /*0284*/ 	.word	0x00009800


	//   ....[47]....
        /*0288*/ 	.word	0x00009810


	//   ....[48]....
        /*028c*/ 	.word	0x00009820


	//   ....[49]....
        /*0290*/ 	.word	0x00009f90


	//   ....[50]....
        /*0294*/ 	.word	0x00009fb0


	//   ....[51]....
        /*0298*/ 	.word	0x00009fc0


	//   ....[52]....
        /*029c*/ 	.word	0x00009fd0


	//   ....[53]....
        /*02a0*/ 	.word	0x0000b130


	//   ....[54]....
        /*02a4*/ 	.word	0x0000b160


	//   ....[55]....
        /*02a8*/ 	.word	0x0000b180


	//   ....[56]....
        /*02ac*/ 	.word	0x0000b1c0


	//   ....[57]....
        /*02b0*/ 	.word	0x0000ca90


	//   ....[58]....
        /*02b4*/ 	.word	0x0000cab0


	//   ....[59]....
        /*02b8*/ 	.word	0x0000cac0


	//   ....[60]....
        /*02bc*/ 	.word	0x0000cad0


	//   ....[61]....
        /*02c0*/ 	.word	0x0000d000


	//   ....[62]....
        /*02c4*/ 	.word	0x0000d010


	//   ....[63]....
        /*02c8*/ 	.word	0x0000d020


	//   ....[64]....
        /*02cc*/ 	.word	0x0000d030


	//   ....[65]....
        /*02d0*/ 	.word	0x0000de20


	//   ....[66]....
        /*02d4*/ 	.word	0x0000e190


	//   ....[67]....
        /*02d8*/ 	.word	0x0000eab0


	//   ....[68]....
        /*02dc*/ 	.word	0x0000eba0


	//   ....[69]....
        /*02e0*/ 	.word	0x0000ebb0


	//   ....[70]....
        /*02e4*/ 	.word	0x0000ec30


	//   ....[71]....
        /*02e8*/ 	.word	0x000104f0


	//   ....[72]....
        /*02ec*/ 	.word	0x00010510


	//   ....[73]....
        /*02f0*/ 	.word	0x00010530


	//   ....[74]....
        /*02f4*/ 	.word	0x00010540


	//   ....[75]....
        /*02f8*/ 	.word	0x00010710


	//   ....[76]....
        /*02fc*/ 	.word	0x00010730


	//   ....[77]....
        /*0300*/ 	.word	0x00010770


	//   ....[78]....
        /*0304*/ 	.word	0x00010780


	//   ....[79]....
        /*0308*/ 	.word	0x00011d90


	//   ....[80]....
        /*030c*/ 	.word	0x00011dd0


	//   ....[81]....
        /*0310*/ 	.word	0x00011e60


	//   ....[82]....
        /*0314*/ 	.word	0x00011ea0


	//   ....[83]....
        /*0318*/ 	.word	0x000120b0


	//   ....[84]....
        /*031c*/ 	.word	0x000120c0


	//   ....[85]....
        /*0320*/ 	.word	0x00012240


	//   ....[86]....
        /*0324*/ 	.word	0x00012270


	//   ....[87]....
        /*0328*/ 	.word	0x000123c0


	//   ....[88]....
        /*032c*/ 	.word	0x000123f0


	//   ....[89]....
        /*0330*/ 	.word	0x00012540


	//   ....[90]....
        /*0334*/ 	.word	0x00012560


	//   ....[91]....
        /*0338*/ 	.word	0x00012ea0


	//   ....[92]....
        /*033c*/ 	.word	0x00012eb0


	//   ....[93]....
        /*0340*/ 	.word	0x00012fe0


	//   ....[94]....
        /*0344*/ 	.word	0x00013010


	//   ....[95]....
        /*0348*/ 	.word	0x00013140


	//   ....[96]....
        /*034c*/ 	.word	0x00013170


	//   ....[97]....
        /*0350*/ 	.word	0x000132a0


	//   ....[98]....
        /*0354*/ 	.word	0x000132c0


	//----- nvinfo : EIATTR_EXIT_INSTR_OFFSETS
	.align		4
.L_348:
        /*0358*/ 	.byte	0x04, 0x1c
        /*035a*/ 	.short	(.L_350 - .L_349)


	//   ....[0]....
.L_349:
        /*035c*/ 	.word	0x00000440


	//   ....[1]....
        /*0360*/ 	.word	0x00012570


	//   ....[2]....
        /*0364*/ 	.word	0x00012640


	//   ....[3]....
        /*0368*/ 	.word	0x000126a0


	//   ....[4]....
        /*036c*/ 	.word	0x000132d0


	//   ....[5]....
        /*0370*/ 	.word	0x00013380


	//   ....[6]....
        /*0374*/ 	.word	0x000133e0


	//----- nvinfo : EIATTR_CTAIDZ_USED
	.align		4
.L_350:
        /*0378*/ 	.byte	0x01, 0x04
	.zero		2


	//----- nvinfo : EIATTR_MAX_THREADS
	.align		4
        /*037c*/ 	.byte	0x04, 0x05
        /*037e*/ 	.short	(.L_352 - .L_351)
.L_351:
        /*0380*/ 	.word	0x00000100
        /*0384*/ 	.word	0x00000001
        /*0388*/ 	.word	0x00000001


	//----- nvinfo : EIATTR_CRS_STACK_SIZE
	.align		4
.L_352:
        /*038c*/ 	.byte	0x04, 0x1e
        /*038e*/ 	.short	(.L_354 - .L_353)
.L_353:
        /*0390*/ 	.word	0x00000000
.L_354:


//--------------------- .nv.info._ZN7cutlass13device_kernelIN5flash19enable_sm80_to_sm89INS1_16FlashAttnFwdSm80INS1_25CollectiveMainloopFwdSm80ILi8ELi2ELb0EN4cute5tupleIJNS5_1CILi128EEENS7_ILi64EEENS7_ILi192EEEEEELi192ENS_6half_tEfNS_4arch4Sm80ELb0ELb1ELb1ELb1ELb1ELb1ELb1ELb0EEENS1_21CollectiveEpilogueFwdINS6_IJS8_SA_S9_EEENS6_IJNS7_ILi1EEESI_SI_EEESC_SE_Li256ELb1ELb1ELb0ELb0EEENS1_19SingleTileSchedulerILb1ELb0ELb1ELi128EEEEEEEEEvNT_6ParamsE --------------------------
	.section	.nv.info._ZN7cutlass13device_kernelIN5flash19enable_sm80_to_sm89INS1_16FlashAttnFwdSm80INS1_25CollectiveMainloopFwdSm80ILi8ELi2ELb0EN4cute5tupleIJNS5_1CILi128EEENS7_ILi64EEENS7_ILi192EEEEEELi192ENS_6half_tEfNS_4arch4Sm80ELb0ELb1ELb1ELb1ELb1ELb1ELb1ELb0EEENS1_21CollectiveEpilogueFwdINS6_IJS8_SA_S9_EEENS6_IJNS7_ILi1EEESI_SI_EEESC_SE_Li256ELb1ELb1ELb0ELb0EEENS1_19SingleTileSchedulerILb1ELb0ELb1ELi128EEEEEEEEEvNT_6ParamsE,"",@"SHT_CUDA_INFO"
	.sectionflags	@""
	.align	4


	//----- nvinfo : EIATTR_CUDA_API_VERSION
	.align		4
        /*0000*/ 	.byte	0x04, 0x37
        /*0002*/ 	.short	(.L_356 - .L_355)
.L_355:
        /*0004*/ 	.word	0x00000082


	//----- nvinfo : EIATTR_SW2861232_WAR
	.align		4
.L_356:
        /*0008*/ 	.byte	0x01, 0x35
	.zero		2


	//----- nvinfo : EIATTR_PARAM_CBANK
	.align		4
        /*000c*/ 	.byte	0x04, 0x0a
        /*000e*/ 	.short	(.L_358 - .L_357)
	.align		4
.L_357:
        /*0010*/ 	.word	index@(.nv.constant0._ZN7cutlass13device_kernelIN5flash19enable_sm80_to_sm89INS1_16FlashAttnFwdSm80INS1_25CollectiveMainloopFwdSm80ILi8ELi2ELb0EN4cute5tupleIJNS5_1CILi128EEENS7_ILi64EEENS7_ILi192EEEEEELi192ENS_6half_tEfNS_4arch4Sm80ELb0ELb1ELb1ELb1ELb1ELb1ELb1ELb0EEENS1_21CollectiveEpilogueFwdINS6_IJS8_SA_S9_EEENS6_IJNS7_ILi1EEESI_SI_EEESC_SE_Li256ELb1ELb1ELb0ELb0EEENS1_19SingleTileSchedulerILb1ELb0ELb1ELi128EEEEEEEEEvNT_6ParamsE)
        /*0014*/ 	.short	0x0160
        /*0016*/ 	.short	0x0418


	//----- nvinfo : EIATTR_CBANK_PARAM_SIZE
	.align		4
.L_358:
        /*0018*/ 	.byte	0x03, 0x19
        /*001a*/ 	.short	0x0418


	//----- nvinfo : EIATTR_KPARAM_INFO
	.align		4
        /*001c*/ 	.byte	0x04, 0x17
        /*001e*/ 	.short	(.L_360 - .L_359)
.L_359:
        /*0020*/ 	.word	0x00000000
        /*0024*/ 	.short	0x0000
        /*0026*/ 	.short	0x0000
        /*0028*/ 	.byte	0x00, 0xf0, 0x61, 0x10


	//----- nvinfo : EIATTR_MAXREG_COUNT
	.align		4
.L_360:
        /*002c*/ 	.byte	0x03, 0x1b
        /*002e*/ 	.short	0x00ff


	//----- nvinfo : EIATTR_NUM_BARRIERS
	.align		4
        /*0030*/ 	.byte	0x02, 0x4c
        /*0032*/ 	.byte	0x02
	.zero		1


	//----- nvinfo : EIATTR_MERCURY_ISA_VERSION
	.align		4
        /*0034*/ 	.byte	0x03, 0x5f
        /*0036*/ 	.short	0x0000


	//----- nvinfo : EIATTR_COOP_GROUP_MASK_REGIDS
	.align		4
        /*0038*/ 	.byte	0x04, 0x29
        /*003a*/ 	.short	(.L_362 - .L_361)


	//   ....[0]....
.L_361:
        /*003c*/ 	.word	0xffffffff


	//   ....[1]....
        /*0040*/ 	.word	0xffffffff


	//   ....[2]....
        /*0044*/ 	.word	0xffffffff


	//   ....[3]....
        /*0048*/ 	.word	0xffffffff


	//   ....[4]....
        /*004c*/ 	.word	0xffffffff


	//   ....[5]....
        /*0050*/ 	.word	0xffffffff


	//   ....[6]....
        /*0054*/ 	.word	0xffffffff


	//   ....[7]....
        /*0058*/ 	.word	0xffffffff


	//   ....[8]....
        /*005c*/ 	.word	0xffffffff


	//   ....[9]....
        /*0060*/ 	.word	0xffffffff


	//   ....[10]....
        /*0064*/ 	.word	0xffffffff


	//   ....[11]....
        /*0068*/ 	.word	0xffffffff


	//   ....[12]....
        /*006c*/ 	.word	0xffffffff


	//   ....[13]....
        /*0070*/ 	.word	0xffffffff


	//   ....[14]....
        /*0074*/ 	.word	0xffffffff


	//   ....[15]....
        /*0078*/ 	.word	0xffffffff


	//   ....[16]....
        /*007c*/ 	.word	0xffffffff


	//   ....[17]....
        /*0080*/ 	.word	0xffffffff


	//   ....[18]....
        /*0084*/ 	.word	0xffffffff


	//   ....[19]....
        /*0088*/ 	.word	0xffffffff


	//   ....[20]....
        /*008c*/ 	.word	0xffffffff


	//   ....[21]....
        /*0090*/ 	.word	0xffffffff


	//   ....[22]....
        /*0094*/ 	.word	0xffffffff


	//   ....[23]....
        /*0098*/ 	.word	0xffffffff


	//   ....[24]....
        /*009c*/ 	.word	0xffffffff


	//   ....[25]....
        /*00a0*/ 	.word	0xffffffff


	//   ....[26]....
        /*00a4*/ 	.word	0xffffffff


	//   ....[27]....
        /*00a8*/ 	.word	0xffffffff


	//   ....[28]....
        /*00ac*/ 	.word	0xffffffff


	//   ....[29]....
        /*00b0*/ 	.word	0xffffffff


	//   ....[30]....
        /*00b4*/ 	.word	0xffffffff


	//   ....[31]....
        /*00b8*/ 	.word	0xffffffff


	//   ....[32]....
        /*00bc*/ 	.word	0xffffffff


	//   ....[33]....
        /*00c0*/ 	.word	0xffffffff


	//   ....[34]....
        /*00c4*/ 	.word	0xffffffff


	//   ....[35]....
        /*00c8*/ 	.word	0xffffffff


	//   ....[36]....
        /*00cc*/ 	.word	0xffffffff


	//   ....[37]....
        /*00d0*/ 	.word	0xffffffff


	//   ....[38]....
        /*00d4*/ 	.word	0xffffffff


	//   ....[39]....
        /*00d8*/ 	.word	0xffffffff


	//   ....[40]....
        /*00dc*/ 	.word	0xffffffff


	//   ....[41]....
        /*00e0*/ 	.word	0xffffffff


	//   ....[42]....
        /*00e4*/ 	.word	0xffffffff


	//   ....[43]....
        /*00e8*/ 	.word	0xffffffff


	//   ....[44]....
        /*00ec*/ 	.word	0xffffffff


	//   ....[45]....
        /*00f0*/ 	.word	0xffffffff


	//   ....[46]....
        /*00f4*/ 	.word	0xffffffff


	//   ....[47]....
        /*00f8*/ 	.word	0xffffffff


	//   ....[48]....
        /*00fc*/ 	.word	0xffffffff


	//   ....[49]....
        /*0100*/ 	.word	0xffffffff


	//   ....[50]....
        /*0104*/ 	.word	0xffffffff


	//   ....[51]....
        /*0108*/ 	.word	0xffffffff


	//   ....[52]....
        /*010c*/ 	.word	0xffffffff


	//   ....[53]....
        /*0110*/ 	.word	0xffffffff


	//   ....[54]....
        /*0114*/ 	.word	0xffffffff


	//   ....[55]....
        /*0118*/ 	.word	0xffffffff


	//   ....[56]....
        /*011c*/ 	.word	0xffffffff


	//   ....[57]....
        /*0120*/ 	.word	0xffffffff


	//   ....[58]....
        /*0124*/ 	.word	0xffffffff


	//   ....[59]....
        /*0128*/ 	.word	0xffffffff


	//   ....[60]....
        /*012c*/ 	.word	0xffffffff


	//   ....[61]....
        /*0130*/ 	.word	0xffffffff


	//   ....[62]....
        /*0134*/ 	.word	0xffffffff


	//   ....[63]....
        /*0138*/ 	.word	0xffffffff


	//   ....[64]....
        /*013c*/ 	.word	0xffffffff


	//   ....[65]....
        /*0140*/ 	.word	0xffffffff


	//   ....[66]....
        /*0144*/ 	.word	0xffffffff


	//   ....[67]....
        /*0148*/ 	.word	0xffffffff


	//   ....[68]....
        /*014c*/ 	.word	0xffffffff


	//   ....[69]....
        /*0150*/ 	.word	0xffffffff


	//   ....[70]....
        /*0154*/ 	.word	0xffffffff


	//   ....[71]....
        /*0158*/ 	.word	0xffffffff


	//   ....[72]....
        /*015c*/ 	.word	0xffffffff


	//   ....[73]....
        /*0160*/ 	.word	0xffffffff


	//   ....[74]....
        /*0164*/ 	.word	0xffffffff


	//   ....[75]....
        /*0168*/ 	.word	0xffffffff


	//   ....[76]....
        /*016c*/ 	.word	0xffffffff


	//   ....[77]....
        /*0170*/ 	.word	0xffffffff


	//   ....[78]....
        /*0174*/ 	.word	0xffffffff


	//   ....[79]....
        /*0178*/ 	.word	0xffffffff


	//   ....[80]....
        /*017c*/ 	.word	0xffffffff


	//   ....[81]....
        /*0180*/ 	.word	0xffffffff


	//   ....[82]....
        /*0184*/ 	.word	0xffffffff


	//   ....[83]....
        /*0188*/ 	.word	0xffffffff


	//   ....[84]....
        /*018c*/ 	.word	0xffffffff


	//   ....[85]....
        /*0190*/ 	.word	0xffffffff


	//   ....[86]....
        /*0194*/ 	.word	0xffffffff


	//   ....[87]....
        /*0198*/ 	.word	0xffffffff


	//   ....[88]....
        /*019c*/ 	.word	0xffffffff


	//   ....[89]....
        /*01a0*/ 	.word	0xffffffff


	//   ....[90]....
        /*01a4*/ 	.word	0xffffffff


	//   ....[91]....
        /*01a8*/ 	.word	0xffffffff


	//   ....[92]....
        /*01ac*/ 	.word	0xffffffff


	//   ....[93]....
        /*01b0*/ 	.word	0xffffffff


	//   ....[94]....
        /*01b4*/ 	.word	0xffffffff


	//   ....[95]....
        /*01b8*/ 	.word	0xffffffff


	//   ....[96]....
        /*01bc*/ 	.word	0xffffffff


	//   ....[97]....
        /*01c0*/ 	.word	0xffffffff


	//   ....[98]....
        /*01c4*/ 	.word	0xffffffff


	//   ....[99]....
        /*01c8*/ 	.word	0xffffffff


	//   ....[100]....
        /*01cc*/ 	.word	0xffffffff


	//   ....[101]....
        /*01d0*/ 	.word	0xffffffff


	//   ....[102]....
        /*01d4*/ 	.word	0xffffffff


	//   ....[103]....
        /*01d8*/ 	.word	0xffffffff


	//   ....[104]....
        /*01dc*/ 	.word	0xffffffff


	//   ....[105]....
        /*01e0*/ 	.word	0xffffffff


	//   ....[106]....
        /*01e4*/ 	.word	0xffffffff


	//   ....[107]....
        /*01e8*/ 	.word	0xffffffff


	//   ....[108]....
        /*01ec*/ 	.word	0xffffffff


	//   ....[109]....
        /*01f0*/ 	.word	0xffffffff


	//   ....[110]....
        /*01f4*/ 	.word	0xffffffff


	//   ....[111]....
        /*01f8*/ 	.word	0xffffffff


	//   ....[112]....
        /*01fc*/ 	.word	0xffffffff


	//   ....[113]....
        /*0200*/ 	.word	0xffffffff


	//   ....[114]....
        /*0204*/ 	.word	0xffffffff


	//   ....[115]....
        /*0208*/ 	.word	0xffffffff


	//   ....[116]....
        /*020c*/ 	.word	0xffffffff


	//   ....[117]....
        /*0210*/ 	.word	0xffffffff


	//   ....[118]....
        /*0214*/ 	.word	0xffffffff


	//   ....[119]....
        /*0218*/ 	.word	0xffffffff


	//   ....[120]....
        /*021c*/ 	.word	0xffffffff


	//   ....[121]....
        /*0220*/ 	.word	0xffffffff


	//   ....[122]....
        /*0224*/ 	.word	0xffffffff


	//----- nvinfo : EIATTR_COOP_GROUP_INSTR_OFFSETS
	.align		4
.L_362:
        /*0228*/ 	.byte	0x04, 0x28
        /*022a*/ 	.short	(.L_364 - .L_363)


	//   ....[0]....
.L_363:
        /*022c*/ 	.word	0x00000090


	//   ....[1]....
        /*0230*/ 	.word	0x000029f0


	//   ....[2]....
        /*0234*/ 	.word	0x00002a00


	//   ....[3]....
        /*0238*/ 	.word	0x00004530


	//   ....[4]....
        /*023c*/ 	.word	0x00004540


	//   ....[5]....
        /*0240*/ 	.word	0x00006050


	//   ....[6]....
        /*0244*/ 	.word	0x00006070


	//   ....[7]....
        /*0248*/ 	.word	0x00006530


	//   ....[8]....
        /*024c*/ 	.word	0x00006540


	//   ....[9]....
        /*0250*/ 	.word	0x00007740


	//   ....[10]....
        /*0254*/ 	.word	0x00007770


	//   ....[11]....
        /*0258*/ 	.word	0x00007950


	//   ....[12]....
        /*025c*/ 	.word	0x00007980


	//   ....[13]....
        /*0260*/ 	.word	0x00007aa0


	//   ....[14]....
        /*0264*/ 	.word	0x00007ad0


	//   ....[15]....
        /*0268*/ 	.word	0x00007be0


	//   ....[16]....
        /*026c*/ 	.word	0x00007c20


	//   ....[17]....
        /*0270*/ 	.word	0x00008190


	//   ....[18]....
        /*0274*/ 	.word	0x000081b0


	//   ....[19]....
        /*0278*/ 	.word	0x000081e0


	//   ....[20]....
        /*027c*/ 	.word	0x00008200


	//   ....[21]....
        /*0280*/ 	.word	0x00008210


	//   ....[22]....
        /*0284*/ 	.word	0x00008220


	//   ....[23]....
        /*0288*/ 	.word	0x00008240


	//   ....[24]....
        /*028c*/ 	.word	0x00008250


	//   ....[25]....
        /*0290*/ 	.word	0x000087b0


	//   ....[26]....
        /*0294*/ 	.word	0x000087e0


	//   ....[27]....
        /*0298*/ 	.word	0x00008800


	//   ....[28]....
        /*029c*/ 	.word	0x00008810


	//   ....[29]....
        /*02a0*/ 	.word	0x00008cb0


	//   ....[30]....
        /*02a4*/ 	.word	0x00008d20


	//   ....[31]....
        /*02a8*/ 	.word	0x00008d50


	//   ....[32]....
        /*02ac*/ 	.word	0x00008d80


	//   ....[33]....
        /*02b0*/ 	.word	0x000091e0


	//   ....[34]....
        /*02b4*/ 	.word	0x000092c0


	//   ....[35]....
        /*02b8*/ 	.word	0x00009310


	//   ....[36]....
        /*02bc*/ 	.word	0x00009470


	//   ....[37]....
        /*02c0*/ 	.word	0x0000c1d0


	//   ....[38]....
        /*02c4*/ 	.word	0x0000c230


	//   ....[39]....
        /*02c8*/ 	.word	0x0000c280


	//   ....[40]....
        /*02cc*/ 	.word	0x0000c290


	//   ....[41]....
        /*02d0*/ 	.word	0x0000c520


	//   ....[42]....
        /*02d4*/ 	.word	0x0000c600


	//   ....[43]....
        /*02d8*/ 	.word	0x0000c7b0


	//   ....[44]....
        /*02dc*/ 	.word	0x0000c7f0


	//   ....[45]....
        /*02e0*/ 	.word	0x0000fb30


	//   ....[46]....
        /*02e4*/ 	.word	0x0000fb60


	//   ....[47]....
        /*02e8*/ 	.word	0x0000fb70


	//   ....[48]....
        /*02ec*/ 	.word	0x0000fbd0


	//   ....[49]....
        /*02f0*/ 	.word	0x00010950


	//   ....[50]....
        /*02f4*/ 	.word	0x00010eb0


	//   ....[51]....
        /*02f8*/ 	.word	0x00011830


	//   ....[52]....
        /*02fc*/ 	.word	0x000118d0


	//   ....[53]....
        /*0300*/ 	.word	0x00011950


	//   ....[54]....
        /*0304*/ 	.word	0x00011a60


	//   ....[55]....
        /*0308*/ 	.word	0x00012b90


	//   ....[56]....
        /*030c*/ 	.word	0x00012bc0


	//   ....[57]....
        /*0310*/ 	.word	0x00012be0


	//   ....[58]....
        /*0314*/ 	.word	0x00012bf0


	//   ....[59]....
        /*0318*/ 	.word	0x00013280


	//   ....[60]....
        /*031c*/ 	.word	0x000132b0


	//   ....[61]....
        /*0320*/ 	.word	0x000132e0


	//   ....[62]....
        /*0324*/ 	.word	0x00013360


	//   ....[63]....
        /*0328*/ 	.word	0x00014160


	//   ....[64]....
        /*032c*/ 	.word	0x000144c0


	//   ....[65]....
        /*0330*/ 	.word	0x00014e40


	//   ....[66]....
        /*0334*/ 	.word	0x00014ec0


	//   ....[67]....
        /*0338*/ 	.word	0x00014ee0


	//   ....[68]....
        /*033c*/ 	.word	0x00014f00


	//   ....[69]....
        /*0340*/ 	.word	0x000168d0


	//   ....[70]....
        /*0344*/ 	.word	0x00016900


	//   ....[71]....
        /*0348*/ 	.word	0x00016920


	//   ....[72]....
        /*034c*/ 	.word	0x00016940


	//   ....[73]....
        /*0350*/ 	.word	0x000170e0


	//   ....[74]....
        /*0354*/ 	.word	0x000170f0


	//   ....[75]....
        /*0358*/ 	.word	0x00017100


	//   ....[76]....
        /*035c*/ 	.word	0x00017170


	//   ....[77]....
        /*0360*/ 	.word	0x00018270


	//   ....[78]....
        /*0364*/ 	.word	0x000182a0


	//   ....[79]....
        /*0368*/ 	.word	0x000182c0


	//   ....[80]....
        /*036c*/ 	.word	0x00018300


	//   ....[81]....
        /*0370*/ 	.word	0x00019bd0


	//   ....[82]....
        /*0374*/ 	.word	0x00019c00


	//   ....[83]....
        /*0378*/ 	.word	0x00019c20


	//   ....[84]....
        /*037c*/ 	.word	0x00019c30


	//   ....[85]....
        /*0380*/ 	.word	0x0001a190


	//   ....[86]....
        /*0384*/ 	.word	0x0001a1a0


	//   ....[87]....
        /*0388*/ 	.word	0x0001a1b0


	//   ....[88]....
        /*038c*/ 	.word	0x0001a1c0


	//   ....[89]....
        /*0390*/ 	.word	0x0001afb0


	//   ....[90]....
        /*0394*/ 	.word	0x0001b320


	//   ....[91]....
        /*0398*/ 	.word	0x0001bc40


	//   ....[92]....
        /*039c*/ 	.word	0x0001bd30


	//   ....[93]....
        /*03a0*/ 	.word	0x0001bd40


	//   ....[94]....
        /*03a4*/ 	.word	0x0001bdc0


	//   ....[95]....
        /*03a8*/ 	.word	0x0001d6a0


	//   ....[96]....
        /*03ac*/ 	.word	0x0001d6c0


	//   ....[97]....
        /*03b0*/ 	.word	0x0001d6e0


	//   ....[98]....
        /*03b4*/ 	.word	0x0001d6f0


	//   ....[99]....
        /*03b8*/ 	.word	0x0001d8c0


	//   ....[100]....
        /*03bc*/ 	.word	0x0001d8f0


	//   ....[101]....
        /*03c0*/ 	.word	0x0001d930


	//   ....[102]....
        /*03c4*/ 	.word	0x0001d940


	//   ....[103]....
        /*03c8*/ 	.word	0x0001ef40


	//   ....[104]....
        /*03cc*/ 	.word	0x0001efb0


	//   ....[105]....
        /*03d0*/ 	.word	0x0001eff0


	//   ....[106]....
        /*03d4*/ 	.word	0x0001f030


	//   ....[107]....
        /*03d8*/ 	.word	0x0001f260


	//   ....[108]....
        /*03dc*/ 	.word	0x0001f270


	//   ....[109]....
        /*03e0*/ 	.word	0x0001f3f0


	//   ....[110]....
        /*03e4*/ 	.word	0x0001f420


	//   ....[111]....
        /*03e8*/ 	.word	0x0001f570


	//   ....[112]....
        /*03ec*/ 	.word	0x0001f5a0


	//   ....[113]....
        /*03f0*/ 	.word	0x0001f6f0


	//   ....[114]....
        /*03f4*/ 	.word	0x0001f710


	//   ....[115]....
        /*03f8*/ 	.word	0x00020050


	//   ....[116]....
        /*03fc*/ 	.word	0x00020060


	//   ....[117]....
        /*0400*/ 	.word	0x00020190


	//   ....[118]....
        /*0404*/ 	.word	0x000201c0


	//   ....[119]....
        /*0408*/ 	.word	0x000202f0


	//   ....[120]....
        /*040c*/ 	.word	0x00020320


	//   ....[121]....
        /*0410*/ 	.word	0x00020450


	//   ....[122]....
        /*0414*/ 	.word	0x00020470


	//----- nvinfo : EIATTR_EXIT_INSTR_OFFSETS
	.align		4
.L_364:
        /*0418*/ 	.byte	0x04, 0x1c
        /*041a*/ 	.short	(.L_366 - .L_365)


	//   ....[0]....
.L_365:
        /*041c*/ 	.word	0x00000440


	//   ....[1]....
        /*0420*/ 	.word	0x0001f720


	//   ....[2]....
        /*0424*/ 	.word	0x0001f7f0


	//   ....[3]....
        /*0428*/ 	.word	0x0001f850


	//   ....[4]....
        /*042c*/ 	.word	0x00020480


	//   ....[5]....
        /*0430*/ 	.word	0x00020530


	//   ....[6]....
        /*0434*/ 	.word	0x00020590


	//----- nvinfo : EIATTR_CTAIDZ_USED
	.align		4
.L_366:
        /*0438*/ 	.byte	0x01, 0x04
	.zero		2


	//----- nvinfo : EIATTR_MAX_THREADS
	.align		4
        /*043c*/ 	.byte	0x04, 0x05
        /*043e*/ 	.short	(.L_368 - .L_367)
.L_367:
        /*0440*/ 	.word	0x00000100
        /*0444*/ 	.word	0x00000001
        /*0448*/ 	.word	0x00000001


	//----- nvinfo : EIATTR_CRS_STACK_SIZE
	.align		4
.L_368:
        /*044c*/ 	.byte	0x04, 0x1e
        /*044e*/ 	.short	(.L_370 - .L_369)
.L_369:
        /*0450*/ 	.word	0x00000000
.L_370:


//--------------------- .nv.info._ZN7cutlass13device_kernelIN5flash19enable_sm80_to_sm89INS1_16FlashAttnFwdSm80INS1_25CollectiveMainloopFwdSm80ILi8ELi2ELb0EN4cute5tupleIJNS5_1CILi128EEENS7_ILi64EEENS7_ILi192EEEEEELi192ENS_6half_tEfNS_4arch4Sm80ELb1ELb0ELb1ELb0ELb1ELb0ELb1ELb0EEENS1_21CollectiveEpilogueFwdINS6_IJS8_SA_S9_EEENS6_IJNS7_ILi1EEESI_SI_EEESC_SE_Li256ELb0ELb1ELb0ELb0EEENS1_30DynamicPersistentTileSchedulerILi256ELi256ELb0ELb1ELb0EEEEEEEEEvNT_6ParamsE --------------------------
	.section	.nv.info._ZN7cutlass13device_kernelIN5flash19enable_sm80_to_sm89INS1_16FlashAttnFwdSm80INS1_25CollectiveMainloopFwdSm80ILi8ELi2ELb0EN4cute5tupleIJNS5_1CILi128EEENS7_ILi64EEENS7_ILi192EEEEEELi192ENS_6half_tEfNS_4arch4Sm80ELb1ELb0ELb1ELb0ELb1ELb0ELb1ELb0EEENS1_21CollectiveEpilogueFwdINS6_IJS8_SA_S9_EEENS6_IJNS7_ILi1EEESI_SI_EEESC_SE_Li256ELb0ELb1ELb0ELb0EEENS1_30DynamicPersistentTileSchedulerILi256ELi256ELb0ELb1ELb0EEEEEEEEEvNT_6ParamsE,"",@"SHT_CUDA_INFO"
	.sectionflags	@""
	.align	4


	//----- nvinfo : EIATTR_CUDA_API_VERSION
	.align		4
        /*0000*/ 	.byte	0x04, 0x37
        /*0002*/ 	.short	(.L_372 - .L_371)
.L_371:
        /*0004*/ 	.word	0x00000082


	//----- nvinfo : EIATTR_SW2861232_WAR
	.align		4
.L_372:
        /*0008*/ 	.byte	0x01, 0x35
	.zero		2


	//----- nvinfo : EIATTR_PARAM_CBANK
	.align		4
        /*000c*/ 	.byte	0x04, 0x0a
        /*000e*/ 	.short	(.L_374 - .L_373)
	.align		4
.L_373:
        /*0010*/ 	.word	index@(.nv.constant0._ZN7cutlass13device_kernelIN5flash19enable_sm80_to_sm89INS1_16FlashAttnFwdSm80INS1_25CollectiveMainloopFwdSm80ILi8ELi2ELb0EN4cute5tupleIJNS5_1CILi128EEENS7_ILi64EEENS7_ILi192EEEEEELi192ENS_6half_tEfNS_4arch4Sm80ELb1ELb0ELb1ELb0ELb1ELb0ELb1ELb0EEENS1_21CollectiveEpilogueFwdINS6_IJS8_SA_S9_EEENS6_IJNS7_ILi1EEESI_SI_EEESC_SE_Li256ELb0ELb1ELb0ELb0EEENS1_30DynamicPersistentTileSchedulerILi256ELi256ELb0ELb1ELb0EEEEEEEEEvNT_6ParamsE)
        /*0014*/ 	.short	0x0160
        /*0016*/ 	.short	0x0428


	//----- nvinfo : EIATTR_CBANK_PARAM_SIZE
	.align		4
.L_374:
        /*0018*/ 	.byte	0x03, 0x19
        /*001a*/ 	.short	0x0428


	//----- nvinfo : EIATTR_KPARAM_INFO
	.align		4
        /*001c*/ 	.byte	0x04, 0x17
        /*001e*/ 	.short	(.L_376 - .L_375)
.L_375:
        /*0020*/ 	.word	0x00000000
        /*0024*/ 	.short	0x0000
        /*0026*/ 	.short	0x0000
        /*0028*/ 	.byte	0x00, 0xf0, 0xa1, 0x10


	//----- nvinfo : EIATTR_MAXREG_COUNT
	.align		4
.L_376:
        /*002c*/ 	.byte	0x03, 0x1b
        /*002e*/ 	.short	0x00ff


	//----- nvinfo : EIATTR_NUM_BARRIERS
	.align		4
        /*0030*/ 	.byte	0x02, 0x4c
        /*0032*/ 	.byte	0x06
	.zero		1


	//----- nvinfo : EIATTR_ANNOTATIONS
	.align		4
        /*0034*/ 	.byte	0x04, 0x55
        /*0036*/ 	.short	(.L_378 - .L_377)


	//   ....[0]....
.L_377:
        /* <DEDUP_REMOVED lines=21> */
        /*017c*/ 	.byte	0x20, 0xe8, 0x00, 0x00, 0x01, 0x00, 0x00, 0x00, 0x50, 0xe8, 0x00, 0x00


	//----- nvinfo : EIATTR_MERCURY_ISA_VERSION
	.align		4
.L_378:
        /*0188*/ 	.byte	0x03, 0x5f
        /*018a*/ 	.short	0x0000


	//----- nvinfo : EIATTR_INT_WARP_WIDE_INSTR_OFFSETS
	.align		4
        /*018c*/ 	.byte	0x04, 0x31
        /*018e*/ 	.short	(.L_380 - .L_379)


	//   ....[0]....
.L_379:
        /*0190*/ 	.word	0x0000ca50


	//   ....[1]....
        /*0194*/ 	.word	0x0000cad0


	//----- nvinfo : EIATTR_COOP_GROUP_MASK_REGIDS
	.align		4
.L_380:
        /*0198*/ 	.byte	0x04, 0x29
        /*019a*/ 	.short	(.L_382 - .L_381)


	//   ....[0]....
.L_381:
        /*019c*/ 	.word	0xffffffff


	//   ....[1]....
        /*01a0*/ 	.word	0xffffffff


	//   ....[2]....
        /*01a4*/ 	.word	0xffffffff


	//   ....[3]....
        /*01a8*/ 	.word	0xffffffff


	//   ....[4]....
        /*01ac*/ 	.word	0xffffffff


	//   ....[5]....
        /*01b0*/ 	.word	0xffffffff


	//   ....[6]....
        /*01b4*/ 	.word	0xffffffff


	//   ....[7]....
        /*01b8*/ 	.word	0xffffffff


	//   ....[8]....
        /*01bc*/ 	.word	0xffffffff


	//   ....[9]....
        /*01c0*/ 	.word	0xffffffff


	//   ....[10]....
        /*01c4*/ 	.word	0xffffffff


	//   ....[11]....
        /*01c8*/ 	.word	0xffffffff


	//   ....[12]....
        /*01cc*/ 	.word	0xffffffff


	//   ....[13]....
        /*01d0*/ 	.word	0xffffffff


	//   ....[14]....
        /*01d4*/ 	.word	0xffffffff


	//   ....[15]....
        /*01d8*/ 	.word	0xffffffff


	//   ....[16]....
        /*01dc*/ 	.word	0xffffffff


	//   ....[17]....
        /*01e0*/ 	.word	0xffffffff


	//   ....[18]....
        /*01e4*/ 	.word	0xffffffff


	//   ....[19]....
        /*01e8*/ 	.word	0xffffffff


	//   ....[20]....
        /*01ec*/ 	.word	0xffffffff


	//   ....[21]....
        /*01f0*/ 	.word	0xffffffff


	//   ....[22]....
        /*01f4*/ 	.word	0xffffffff


	//   ....[23]....
        /*01f8*/ 	.word	0xffffffff


	//   ....[24]....
        /*01fc*/ 	.word	0xffffffff


	//   ....[25]....
        /*0200*/ 	.word	0xffffffff


	//   ....[26]....
        /*0204*/ 	.word	0xffffffff


	//   ....[27]....
        /*0208*/ 	.word	0xffffffff


	//   ....[28]....
        /*020c*/ 	.word	0xffffffff


	//   ....[29]....
        /*0210*/ 	.word	0xffffffff


	//   ....[30]....
        /*0214*/ 	.word	0xffffffff


	//   ....[31]....
        /*0218*/ 	.word	0xffffffff


	//   ....[32]....
        /*021c*/ 	.word	0xffffffff


	//   ....[33]....
        /*0220*/ 	.word	0xffffffff


	//   ....[34]....
        /*0224*/ 	.word	0xffffffff


	//   ....[35]....
        /*0228*/ 	.word	0xffffffff


	//   ....[36]....
        /*022c*/ 	.word	0xffffffff


	//   ....[37]....
        /*0230*/ 	.word	0xffffffff


	//   ....[38]....
        /*0234*/ 	.word	0xffffffff


	//   ....[39]....
        /*0238*/ 	.word	0xffffffff


	//   ....[40]....
        /*023c*/ 	.word	0xffffffff


	//   ....[41]....
        /*0240*/ 	.word	0xffffffff


	//   ....[42]....
        /*0244*/ 	.word	0xffffffff


	//   ....[43]....
        /*0248*/ 	.word	0xffffffff


	//   ....[44]....
        /*024c*/ 	.word	0xffffffff


	//   ....[45]....
        /*0250*/ 	.word	0xffffffff


	//   ....[46]....
        /*0254*/ 	.word	0xffffffff


	//   ....[47]....
        /*0258*/ 	.word	0xffffffff


	//   ....[48]....
        /*025c*/ 	.word	0xffffffff


	//   ....[49]....
        /*0260*/ 	.word	0xffffffff


	//   ....[50]....
        /*0264*/ 	.word	0xffffffff


	//   ....[51]....
        /*0268*/ 	.word	0xffffffff


	//   ....[52]....
        /*026c*/ 	.word	0xffffffff


	//   ....[53]....
        /*0270*/ 	.word	0xffffffff


	//   ....[54]....
        /*0274*/ 	.word	0xffffffff


	//   ....[55]....
        /*0278*/ 	.word	0xffffffff


	//   ....[56]....
        /*027c*/ 	.word	0xffffffff


	//   ....[57]....
        /*0280*/ 	.word	0xffffffff


	//   ....[58]....
        /*0284*/ 	.word	0xffffffff


	//   ....[59]....
        /*0288*/ 	.word	0xffffffff


	//   ....[60]....
        /*028c*/ 	.word	0xffffffff


	//   ....[61]....
        /*0290*/ 	.word	0xffffffff


	//   ....[62]....
        /*0294*/ 	.word	0xffffffff


	//   ....[63]....
        /*0298*/ 	.word	0xffffffff


	//   ....[64]....
        /*029c*/ 	.word	0xffffffff


	//   ....[65]....
        /*02a0*/ 	.word	0xffffffff


	//   ....[66]....
        /*02a4*/ 	.word	0xffffffff


	//   ....[67]....
        /*02a8*/ 	.word	0xffffffff


	//   ....[68]....
        /*02ac*/ 	.word	0xffffffff


	//   ....[69]....
        /*02b0*/ 	.word	0xffffffff


	//   ....[70]....
        /*02b4*/ 	.word	0xffffffff


	//   ....[71]....
        /*02b8*/ 	.word	0xffffffff


	//   ....[72]....
        /*02bc*/ 	.word	0xffffffff


	//   ....[73]....
        /*02c0*/ 	.word	0xffffffff


	//   ....[74]....
        /*02c4*/ 	.word	0xffffffff


	//   ....[75]....
        /*02c8*/ 	.word	0xffffffff


	//   ....[76]....
        /*02cc*/ 	.word	0xffffffff


	//   ....[77]....
        /*02d0*/ 	.word	0xffffffff


	//   ....[78]....
        /*02d4*/ 	.word	0xffffffff


	//   ....[79]....
        /*02d8*/ 	.word	0xffffffff


	//   ....[80]....
        /*02dc*/ 	.word	0xffffffff


	//   ....[81]....
        /*02e0*/ 	.word	0xffffffff


	//   ....[82]....
        /*02e4*/ 	.word	0xffffffff


	//   ....[83]....
        /*02e8*/ 	.word	0xffffffff


	//   ....[84]....
        /*02ec*/ 	.word	0xffffffff


	//   ....[85]....
        /*02f0*/ 	.word	0xffffffff


	//   ....[86]....
        /*02f4*/ 	.word	0xffffffff


	//   ....[87]....
        /*02f8*/ 	.word	0xffffffff


	//   ....[88]....
        /*02fc*/ 	.word	0xffffffff


	//   ....[89]....
        /*0300*/ 	.word	0xffffffff


	//   ....[90]....
        /*0304*/ 	.word	0xffffffff


	//   ....[91]....
        /*0308*/ 	.word	0xffffffff


	//   ....[92]....
        /*030c*/ 	.word	0xffffffff


	//   ....[93]....
        /*0310*/ 	.word	0xffffffff


	//   ....[94]....
        /*0314*/ 	.word	0xffffffff


	//   ....[95]....
        /*0318*/ 	.word	0xffffffff


	//   ....[96]....
        /*031c*/ 	.word	0xffffffff


	//   ....[97]....
        /*0320*/ 	.word	0xffffffff


	//   ....[98]....
        /*0324*/ 	.word	0xffffffff


	//   ....[99]....
        /*0328*/ 	.word	0xffffffff


	//   ....[100]....
        /*032c*/ 	.word	0xffffffff


	//   ....[101]....
        /*0330*/ 	.word	0xffffffff


	//   ....[102]....
        /*0334*/ 	.word	0xffffffff


	//   ....[103]....
        /*0338*/ 	.word	0xffffffff


	//   ....[104]....
        /*033c*/ 	.word	0xffffffff


	//   ....[105]....
        /*0340*/ 	.word	0xffffffff


	//   ....[106]....
        /*0344*/ 	.word	0xffffffff


	//   ....[107]....
        /*0348*/ 	.word	0xffffffff


	//   ....[108]....
        /*034c*/ 	.word	0xffffffff


	//   ....[109]....
        /*0350*/ 	.word	0xffffffff


	//   ....[110]....
        /*0354*/ 	.word	0xffffffff


	//   ....[111]....
        /*0358*/ 	.word	0xffffffff


	//   ....[112]....
        /*035c*/ 	.word	0xffffffff


	//   ....[113]....
        /*0360*/ 	.word	0xffffffff


	//   ....[114]....
        /*0364*/ 	.word	0xffffffff


	//   ....[115]....
        /*0368*/ 	.word	0xffffffff


	//   ....[116]....
        /*036c*/ 	.word	0xffffffff


	//   ....[117]....
        /*0370*/ 	.word	0xffffffff


	//   ....[118]....
        /*0374*/ 	.word	0xffffffff


	//   ....[119]....
        /*0378*/ 	.word	0xffffffff


	//   ....[120]....
        /*037c*/ 	.word	0xffffffff


	//   ....[121]....
        /*0380*/ 	.word	0xffffffff


	//   ....[122]....
        /*0384*/ 	.word	0xffffffff


	//   ....[123]....
        /*0388*/ 	.word	0xffffffff


	//   ....[124]....
        /*038c*/ 	.word	0xffffffff


	//   ....[125]....
        /*0390*/ 	.word	0xffffffff


	//   ....[126]....
        /*0394*/ 	.word	0xffffffff


	//   ....[127]....
        /*0398*/ 	.word	0xffffffff


	//   ....[128]....
        /*039c*/ 	.word	0xffffffff


	//   ....[129]....
        /*03a0*/ 	.word	0xffffffff


	//   ....[130]....
        /*03a4*/ 	.word	0xffffffff


	//   ....[131]....
        /*03a8*/ 	.word	0xffffffff


	//   ....[132]....
        /*03ac*/ 	.word	0xffffffff


	//   ....[133]....
        /*03b0*/ 	.word	0xffffffff


	//   ....[134]....
        /*03b4*/ 	.word	0xffffffff


	//   ....[135]....
        /*03b8*/ 	.word	0xffffffff


	//   ....[136]....
        /*03bc*/ 	.word	0xffffffff


	//----- nvinfo : EIATTR_COOP_GROUP_INSTR_OFFSETS
	.align		4
.L_382:
        /*03c0*/ 	.byte	0x04, 0x28
        /*03c2*/ 	.short	(.L_384 - .L_383)


	//   ....[0]....
.L_383:
        /*03c4*/ 	.word	0x00000050


	//   ....[1]....
        /*03c8*/ 	.word	0x00001340


	//   ....[2]....
        /*03cc*/ 	.word	0x00001360


	//   ....[3]....
        /*03d0*/ 	.word	0x000014f0


	//   ....[4]....
        /*03d4*/ 	.word	0x00001500


	//   ....[5]....
        /*03d8*/ 	.word	0x00001660


	//   ....[6]....
        /*03dc*/ 	.word	0x00001680


	//   ....[7]....
        /*03e0*/ 	.word	0x000017e0


	//   ....[8]....
        /*03e4*/ 	.word	0x000017f0


	//   ....[9]....
        /*03e8*/ 	.word	0x00001d00


	//   ....[10]....
        /*03ec*/ 	.word	0x00001d20


	//   ....[11]....
        /*03f0*/ 	.word	0x00001d50


	//   ....[12]....
        /*03f4*/ 	.word	0x00001d70


	//   ....[13]....
        /*03f8*/ 	.word	0x00001e60


	//   ....[14]....
        /*03fc*/ 	.word	0x00001e80


	//   ....[15]....
        /*0400*/ 	.word	0x00001eb0


	//   ....[16]....
        /*0404*/ 	.word	0x00001f80


	//   ....[17]....
        /*0408*/ 	.word	0x00002340


	//   ....[18]....
        /*040c*/ 	.word	0x00002360


	//   ....[19]....
        /*0410*/ 	.word	0x000023f0


	//   ....[20]....
        /*0414*/ 	.word	0x00002450


	//   ....[21]....
        /*0418*/ 	.word	0x000028b0


	//   ....[22]....
        /*041c*/ 	.word	0x000028d0


	//   ....[23]....
        /*0420*/ 	.word	0x000029d0


	//   ....[24]....
        /*0424*/ 	.word	0x000029f0


	//   ....[25]....
        /*0428*/ 	.word	0x000037f0


	//   ....[26]....
        /*042c*/ 	.word	0x00003800


	//   ....[27]....
        /*0430*/ 	.word	0x00004060


	//   ....[28]....
        /*0434*/ 	.word	0x000040d0


	//   ....[29]....
        /*0438*/ 	.word	0x000040f0


	//   ....[30]....
        /*043c*/ 	.word	0x00004110


	//   ....[31]....
        /*0440*/ 	.word	0x000053c0


	//   ....[32]....
        /*0444*/ 	.word	0x000053e0


	//   ....[33]....
        /*0448*/ 	.word	0x000054e0


	//   ....[34]....
        /*044c*/ 	.word	0x00005500


	//   ....[35]....
        /*0450*/ 	.word	0x00005a60


	//   ....[36]....
        /*0454*/ 	.word	0x00005a80


	//   ....[37]....
        /*0458*/ 	.word	0x00005b70


	//   ....[38]....
        /*045c*/ 	.word	0x00005b90


	//   ....[39]....
        /*0460*/ 	.word	0x000065c0


	//   ....[40]....
        /*0464*/ 	.word	0x000065e0


	//   ....[41]....
        /*0468*/ 	.word	0x000071c0


	//   ....[42]....
        /*046c*/ 	.word	0x000071e0


	//   ....[43]....
        /*0470*/ 	.word	0x00007200


	//   ....[44]....
        /*0474*/ 	.word	0x00007220


	//   ....[45]....
        /*0478*/ 	.word	0x00008bf0


	//   ....[46]....
        /*047c*/ 	.word	0x00008c10


	//   ....[47]....
        /*0480*/ 	.word	0x00008d00


	//   ....[48]....
        /*0484*/ 	.word	0x00008d20


	//   ....[49]....
        /*0488*/ 	.word	0x00009250


	//   ....[50]....
        /*048c*/ 	.word	0x00009270


	//   ....[51]....
        /*0490*/ 	.word	0x00009310


	//   ....[52]....
        /*0494*/ 	.word	0x00009360


	//   ....[53]....
        /*0498*/ 	.word	0x0000a4d0


	//   ....[54]....
        /*049c*/ 	.word	0x0000a4f0


	//   ....[55]....
        /*04a0*/ 	.word	0x0000a570


	//   ....[56]....
        /*04a4*/ 	.word	0x0000a580


	//   ....[57]....
        /*04a8*/ 	.word	0x0000beb0


	//   ....[58]....
        /*04ac*/ 	.word	0x0000bed0


	//   ....[59]....
        /*04b0*/ 	.word	0x0000bf70


	//   ....[60]....
        /*04b4*/ 	.word	0x0000bfd0


	//   ....[61]....
        /*04b8*/ 	.word	0x0000c220


	//   ....[62]....
        /*04bc*/ 	.word	0x0000c250


	//   ....[63]....
        /*04c0*/ 	.word	0x0000c260


	//   ....[64]....
        /*04c4*/ 	.word	0x0000c290


	//   ....[65]....
        /*04c8*/ 	.word	0x0000d2b0


	//   ....[66]....
        /*04cc*/ 	.word	0x0000d5f0


	//   ....[67]....
        /*04d0*/ 	.word	0x0000d600


	//   ....[68]....
        /*04d4*/ 	.word	0x0000d620


	//   ....[69]....
        /*04d8*/ 	.word	0x0000d640


	//   ....[70]....
        /*04dc*/ 	.word	0x0000d840


	//   ....[71]....
        /*04e0*/ 	.word	0x0000d860


	//   ....[72]....
        /*04e4*/ 	.word	0x0000d9b0


	//   ....[73]....
        /*04e8*/ 	.word	0x0000d9e0


	//   ....[74]....
        /*04ec*/ 	.word	0x0000dae0


	//   ....[75]....
        /*04f0*/ 	.word	0x0000db10


	//   ....[76]....
        /*04f4*/ 	.word	0x0000dc10


	//   ....[77]....
        /*04f8*/ 	.word	0x0000dc30


	//   ....[78]....
        /*04fc*/ 	.word	0x0000e170


	//   ....[79]....
        /*0500*/ 	.word	0x0000e190


	//   ....[80]....
        /*0504*/ 	.word	0x0000e320


	//   ....[81]....
        /*0508*/ 	.word	0x0000e330


	//   ....[82]....
        /*050c*/ 	.word	0x0000e490


	//   ....[83]....
        /*0510*/ 	.word	0x0000e4b0


	//   ....[84]....
        /*0514*/ 	.word	0x0000e610


	//   ....[85]....
        /*0518*/ 	.word	0x0000e620


	//   ....[86]....
        /*051c*/ 	.word	0x0000e7f0


	//   ....[87]....
        /*0520*/ 	.word	0x0000e8e0


	//   ....[88]....
        /*0524*/ 	.word	0x0000e950


	//   ....[89]....
        /*0528*/ 	.word	0x0000e9c0


	//   ....[90]....
        /*052c*/ 	.word	0x0000ea20


	//   ....[91]....
        /*0530*/ 	.word	0x0000ea90


	//   ....[92]....
        /*0534*/ 	.word	0x0000eb00


	//   ....[93]....
        /*0538*/ 	.word	0x0000eb70


	//   ....[94]....
        /*053c*/ 	.word	0x0000ebd0


	//   ....[95]....
        /*0540*/ 	.word	0x0000ec40


	//   ....[96]....
        /*0544*/ 	.word	0x0000ecb0


	//   ....[97]....
        /*0548*/ 	.word	0x0000ee20


	//   ....[98]....
        /*054c*/ 	.word	0x0000ee80


	//   ....[99]....
        /*0550*/ 	.word	0x0000eef0


	//   ....[100]....
        /*0554*/ 	.word	0x0000ef60


	//   ....[101]....
        /*0558*/ 	.word	0x0000f0d0


	//   ....[102]....
        /*055c*/ 	.word	0x0000f130


	//   ....[103]....
        /*0560*/ 	.word	0x0000f1a0


	//   ....[104]....
        /*0564*/ 	.word	0x0000f210


	//   ....[105]....
        /*0568*/ 	.word	0x0000f380


	//   ....[106]....
        /*056c*/ 	.word	0x0000f3e0


	//   ....[107]....
        /*0570*/ 	.word	0x0000f450


	//   ....[108]....
        /*0574*/ 	.word	0x0000f4c0


	//   ....[109]....
        /*0578*/ 	.word	0x0000f640


	//   ....[110]....
        /*057c*/ 	.word	0x0000f6a0


	//   ....[111]....
        /*0580*/ 	.word	0x0000f710


	//   ....[112]....
        /*0584*/ 	.word	0x0000f780


	//   ....[113]....
        /*0588*/ 	.word	0x0000f900


	//   ....[114]....
        /*058c*/ 	.word	0x0000f960


	//   ....[115]....
        /*0590*/ 	.word	0x0000f9d0


	//   ....[116]....
        /*0594*/ 	.word	0x0000fa40


	//   ....[117]....
        /*0598*/ 	.word	0x0000fbc0


	//   ....[118]....
        /*059c*/ 	.word	0x0000fc20


	//   ....[119]....
        /*05a0*/ 	.word	0x0000fc80


	//   ....[120]....
        /*05a4*/ 	.word	0x0000fcf0


	//   ....[121]....
        /*05a8*/ 	.word	0x0000fd60


	//   ....[122]....
        /*05ac*/ 	.word	0x0000fee0


	//   ....[123]....
        /*05b0*/ 	.word	0x0000ff40


	//   ....[124]....
        /*05b4*/ 	.word	0x0000ffa0


	//   ....[125]....
        /*05b8*/ 	.word	0x00010000


	//   ....[126]....
        /*05bc*/ 	.word	0x00010050


	//   ....[127]....
        /*05c0*/ 	.word	0x000100a0


	//   ....[128]....
        /*05c4*/ 	.word	0x00010110


	//   ....[129]....
        /*05c8*/ 	.word	0x00010180


	//   ....[130]....
        /*05cc*/ 	.word	0x000101f0


	//   ....[131]....
        /*05d0*/ 	.word	0x00010250


	//   ....[132]....
        /*05d4*/ 	.word	0x000102c0


	//   ....[133]....
        /*05d8*/ 	.word	0x00010330


	//   ....[134]....
        /*05dc*/ 	.word	0x000103a0


	//   ....[135]....
        /*05e0*/ 	.word	0x00010400


	//   ....[136]....
        /*05e4*/ 	.word	0x00010470


	//----- nvinfo : EIATTR_EXIT_INSTR_OFFSETS
	.align		4
.L_384:
        /*05e8*/ 	.byte	0x04, 0x1c
        /*05ea*/ 	.short	(.L_386 - .L_385)


	//   ....[0]....
.L_385:
        /*05ec*/ 	.word	0x000000a0


	//   ....[1]....
        /*05f0*/ 	.word	0x0000e890


	//----- nvinfo : EIATTR_MAX_THREADS
	.align		4
.L_386:
        /*05f4*/ 	.byte	0x04, 0x05
        /*05f6*/ 	.short	(.L_388 - .L_387)
.L_387:
        /*05f8*/ 	.word	0x00000100
        /*05fc*/ 	.word	0x00000001
        /*0600*/ 	.word	0x00000001


	//----- nvinfo : EIATTR_CRS_STACK_SIZE
	.align		4
.L_388:
        /*0604*/ 	.byte	0x04, 0x1e
        /*0606*/ 	.short	(.L_390 - .L_389)
.L_389:
        /*0608*/ 	.word	0x00000000
.L_390:


//--------------------- .nv.info._ZN7cutlass13device_kernelIN5flash19enable_sm80_to_sm89INS1_16FlashAttnFwdSm80INS1_25CollectiveMainloopFwdSm80ILi8ELi2ELb0EN4cute5tupleIJNS5_1CILi128EEENS7_ILi64EEENS7_ILi192EEEEEELi192ENS_6half_tEfNS_4arch4Sm80ELb1ELb0ELb1ELb1ELb1ELb0ELb1ELb0EEENS1_21CollectiveEpilogueFwdINS6_IJS8_SA_S9_EEENS6_IJNS7_ILi1EEESI_SI_EEESC_SE_Li256ELb1ELb1ELb0ELb0EEENS1_19SingleTileSchedulerILb1ELb0ELb1ELi128EEEEEEEEEvNT_6ParamsE --------------------------
	.section	.nv.info._ZN7cutlass13device_kernelIN5flash19enable_sm80_to_sm89INS1_16FlashAttnFwdSm80INS1_25CollectiveMainloopFwdSm80ILi8ELi2ELb0EN4cute5tupleIJNS5_1CILi128EEENS7_ILi64EEENS7_ILi192EEEEEELi192ENS_6half_tEfNS_4arch4Sm80ELb1ELb0ELb1ELb1ELb1ELb0ELb1ELb0EEENS1_21CollectiveEpilogueFwdINS6_IJS8_SA_S9_EEENS6_IJNS7_ILi1EEESI_SI_EEESC_SE_Li256ELb1ELb1ELb0ELb0EEENS1_19SingleTileSchedulerILb1ELb0ELb1ELi128EEEEEEEEEvNT_6ParamsE,"",@"SHT_CUDA_INFO"
	.sectionflags	@""
	.align	4


	//----- nvinfo : EIATTR_CUDA_API_VERSION
	.align		4
        /*0000*/ 	.byte	0x04, 0x37
        /*0002*/ 	.short	(.L_392 - .L_391)
.L_391:
        /*0004*/ 	.word	0x00000082


	//----- nvinfo : EIATTR_SW2861232_WAR
	.align		4
.L_392:
        /*0008*/ 	.byte	0x01, 0x35
	.zero		2


	//----- nvinfo : EIATTR_PARAM_CBANK
	.align		4
        /*000c*/ 	.byte	0x04, 0x0a
        /*000e*/ 	.short	(.L_394 - .L_393)
	.align		4
.L_393:
        /*0010*/ 	.word	index@(.nv.constant0._ZN7cutlass13device_kernelIN5flash19enable_sm80_to_sm89INS1_16FlashAttnFwdSm80INS1_25CollectiveMainloopFwdSm80ILi8ELi2ELb0EN4cute5tupleIJNS5_1CILi128EEENS7_ILi64EEENS7_ILi192EEEEEELi192ENS_6half_tEfNS_4arch4Sm80ELb1ELb0ELb1ELb1ELb1ELb0ELb1ELb0EEENS1_21CollectiveEpilogueFwdINS6_IJS8_SA_S9_EEENS6_IJNS7_ILi1EEESI_SI_EEESC_SE_Li256ELb1ELb1ELb0ELb0EEENS1_19SingleTileSchedulerILb1ELb0ELb1ELi128EEEEEEEEEvNT_6ParamsE)
        /*0014*/ 	.short	0x0160
        /*0016*/ 	.short	0x0418


	//----- nvinfo : EIATTR_CBANK_PARAM_SIZE
	.align		4
.L_394:
        /*0018*/ 	.byte	0x03, 0x19
        /*001a*/ 	.short	0x0418


	//----- nvinfo : EIATTR_KPARAM_INFO
	.align		4
        /*001c*/ 	.byte	0x04, 0x17
        /*001e*/ 	.short	(.L_396 - .L_395)
.L_395:
        /*0020*/ 	.word	0x00000000
        /*0024*/ 	.short	0x0000
        /*0026*/ 	.short	0x0000
        /*0028*/ 	.byte	0x00, 0xf0, 0x61, 0x10


	//----- nvinfo : EIATTR_MAXREG_COUNT
	.align		4
.L_396:
        /*002c*/ 	.byte	0x03, 0x1b
        /*002e*/ 	.short	0x00ff


	//----- nvinfo : EIATTR_NUM_BARRIERS
	.align		4
        /*0030*/ 	.byte	0x02, 0x4c
        /*0032*/ 	.byte	0x02
	.zero		1


	//----- nvinfo : EIATTR_MERCURY_ISA_VERSION
	.align		4
        /*0034*/ 	.byte	0x03, 0x5f
        /*0036*/ 	.short	0x0000


	//----- nvinfo : EIATTR_COOP_GROUP_MASK_REGIDS
	.align		4
        /*0038*/ 	.byte	0x04, 0x29
        /*003a*/ 	.short	(.L_398 - .L_397)


	//   ....[0]....
.L_397:
        /*003c*/ 	.word	0xffffffff


	//   ....[1]....
        /*0040*/ 	.word	0xffffffff


	//   ....[2]....
        /*0044*/ 	.word	0xffffffff


	//   ....[3]....
        /*0048*/ 	.word	0xffffffff


	//   ....[4]....
        /*004c*/ 	.word	0xffffffff


	//   ....[5]....
        /*0050*/ 	.word	0xffffffff


	//   ....[6]....
        /*0054*/ 	.word	0xffffffff


	//   ....[7]....
        /*0058*/ 	.word	0xffffffff


	//   ....[8]....
        /*005c*/ 	.word	0xffffffff


	//   ....[9]....
        /*0060*/ 	.word	0xffffffff


	//   ....[10]....
        /*0064*/ 	.word	0xffffffff


	//   ....[11]....
        /*0068*/ 	.word	0xffffffff


	//   ....[12]....
        /*006c*/ 	.word	0xffffffff


	//   ....[13]....
        /*0070*/ 	.word	0xffffffff


	//   ....[14]....
        /*0074*/ 	.word	0xffffffff


	//   ....[15]....
        /*0078*/ 	.word	0xffffffff


	//   ....[16]....
        /*007c*/ 	.word	0xffffffff


	//   ....[17]....
        /*0080*/ 	.word	0xffffffff


	//   ....[18]....
        /*0084*/ 	.word	0xffffffff


	//   ....[19]....
        /*0088*/ 	.word	0xffffffff


	//   ....[20]....
        /*008c*/ 	.word	0xffffffff


	//   ....[21]....
        /*0090*/ 	.word	0xffffffff


	//   ....[22]....
        /*0094*/ 	.word	0xffffffff


	//   ....[23]....
        /*0098*/ 	.word	0xffffffff


	//   ....[24]....
        /*009c*/ 	.word	0xffffffff


	//   ....[25]....
        /*00a0*/ 	.word	0xffffffff


	//   ....[26]....
        /*00a4*/ 	.word	0xffffffff


	//   ....[27]....
        /*00a8*/ 	.word	0xffffffff


	//   ....[28]....
        /*00ac*/ 	.word	0xffffffff


	//   ....[29]....
        /*00b0*/ 	.word	0xffffffff


	//   ....[30]....
        /*00b4*/ 	.word	0xffffffff


	//   ....[31]....
        /*00b8*/ 	.word	0xffffffff


	//   ....[32]....
        /*00bc*/ 	.word	0xffffffff


	//   ....[33]....
        /*00c0*/ 	.word	0xffffffff


	//   ....[34]....
        /*00c4*/ 	.word	0xffffffff


	//   ....[35]....
        /*00c8*/ 	.word	0xffffffff


	//   ....[36]....
        /*00cc*/ 	.word	0xffffffff


	//   ....[37]....
        /*00d0*/ 	.word	0xffffffff


	//   ....[38]....
        /*00d4*/ 	.word	0xffffffff


	//   ....[39]....
        /*00d8*/ 	.word	0xffffffff


	//   ....[40]....
        /*00dc*/ 	.word	0xffffffff


	//   ....[41]....
        /*00e0*/ 	.word	0xffffffff


	//   ....[42]....
        /*00e4*/ 	.word	0xffffffff


	//   ....[43]....
        /*00e8*/ 	.word	0xffffffff


	//   ....[44]....
        /*00ec*/ 	.word	0xffffffff


	//   ....[45]....
        /*00f0*/ 	.word	0xffffffff


	//   ....[46]....
        /*00f4*/ 	.word	0xffffffff


	//   ....[47]....
        /*00f8*/ 	.word	0xffffffff


	//   ....[48]....
        /*00fc*/ 	.word	0xffffffff


	//   ....[49]....
        /*0100*/ 	.word	0xffffffff


	//   ....[50]....
        /*0104*/ 	.word	0xffffffff


	//   ....[51]....
        /*0108*/ 	.word	0xffffffff


	//   ....[52]....
        /*010c*/ 	.word	0xffffffff


	//   ....[53]....
        /*0110*/ 	.word	0xffffffff


	//   ....[54]....
        /*0114*/ 	.word	0xffffffff


	//   ....[55]....
        /*0118*/ 	.word	0xffffffff


	//   ....[56]....
        /*011c*/ 	.word	0xffffffff


	//   ....[57]....
        /*0120*/ 	.word	0xffffffff


	//   ....[58]....
        /*0124*/ 	.word	0xffffffff


	//   ....[59]....
        /*0128*/ 	.word	0xffffffff


	//   ....[60]....
        /*012c*/ 	.word	0xffffffff


	//   ....[61]....
        /*0130*/ 	.word	0xffffffff


	//   ....[62]....
        /*0134*/ 	.word	0xffffffff


	//   ....[63]....
        /*0138*/ 	.word	0xffffffff


	//   ....[64]....
        /*013c*/ 	.word	0xffffffff


	//   ....[65]....
        /*0140*/ 	.word	0xffffffff


	//   ....[66]....
        /*0144*/ 	.word	0xffffffff


	//   ....[67]....
        /*0148*/ 	.word	0xffffffff


	//   ....[68]....
        /*014c*/ 	.word	0xffffffff


	//   ....[69]....
        /*0150*/ 	.word	0xffffffff


	//   ....[70]....
        /*0154*/ 	.word	0xffffffff


	//   ....[71]....
        /*0158*/ 	.word	0xffffffff


	//   ....[72]....
        /*015c*/ 	.word	0xffffffff


	//   ....[73]....
        /*0160*/ 	.word	0xffffffff


	//   ....[74]....
        /*0164*/ 	.word	0xffffffff


	//   ....[75]....
        /*0168*/ 	.word	0xffffffff


	//   ....[76]....
        /*016c*/ 	.word	0xffffffff


	//   ....[77]....
        /*0170*/ 	.word	0xffffffff


	//   ....[78]....
        /*0174*/ 	.word	0xffffffff


	//   ....[79]....
        /*0178*/ 	.word	0xffffffff


	//   ....[80]....
        /*017c*/ 	.word	0xffffffff


	//   ....[81]....
        /*0180*/ 	.word	0xffffffff


	//   ....[82]....
        /*0184*/ 	.word	0xffffffff


	//   ....[83]....
        /*0188*/ 	.word	0xffffffff


	//   ....[84]....
        /*018c*/ 	.word	0xffffffff


	//----- nvinfo : EIATTR_COOP_GROUP_INSTR_OFFSETS
	.align		4
.L_398:
        /*0190*/ 	.byte	0x04, 0x28
        /*0192*/ 	.short	(.L_400 - .L_399)


	//   ....[0]....
.L_399:
        /*0194*/ 	.word	0x00000090


	//   ....[1]....
        /*0198*/ 	.word	0x00001320


	//   ....[2]....
        /*019c*/ 	.word	0x00001370


	//   ....[3]....
        /*01a0*/ 	.word	0x000015a0


	//   ....[4]....
        /*01a4*/ 	.word	0x000015d0


	//   ....[5]....
        /*01a8*/ 	.word	0x000016f0


	//   ....[6]....
        /*01ac*/ 	.word	0x00001720


	//   ....[7]....
        /*01b0*/ 	.word	0x00001830


	//   ....[8]....
        /*01b4*/ 	.word	0x00001870


	//   ....[9]....
        /*01b8*/ 	.word	0x00001df0


	//   ....[10]....
        /*01bc*/ 	.word	0x00001e20


	//   ....[11]....
        /*01c0*/ 	.word	0x00001e40


	//   ....[12]....
        /*01c4*/ 	.word	0x00001e50


	//   ....[13]....
        /*01c8*/ 	.word	0x00001f10


	//   ....[14]....
        /*01cc*/ 	.word	0x00001f30


	//   ....[15]....
        /*01d0*/ 	.word	0x00001f40


	//   ....[16]....
        /*01d4*/ 	.word	0x00001f50


	//   ....[17]....
        /*01d8*/ 	.word	0x00002430


	//   ....[18]....
        /*01dc*/ 	.word	0x00002460


	//   ....[19]....
        /*01e0*/ 	.word	0x00002480


	//   ....[20]....
        /*01e4*/ 	.word	0x00002490


	//   ....[21]....
        /*01e8*/ 	.word	0x00002910


	//   ....[22]....
        /*01ec*/ 	.word	0x00002940


	//   ....[23]....
        /*01f0*/ 	.word	0x00002960


	//   ....[24]....
        /*01f4*/ 	.word	0x000029c0


	//   ....[25]....
        /*01f8*/ 	.word	0x000036d0


	//   ....[26]....
        /*01fc*/ 	.word	0x000038f0


	//   ....[27]....
        /*0200*/ 	.word	0x00004100


	//   ....[28]....
        /*0204*/ 	.word	0x000041f0


	//   ....[29]....
        /*0208*/ 	.word	0x00004200


	//   ....[30]....
        /*020c*/ 	.word	0x00004250


	//   ....[31]....
        /*0210*/ 	.word	0x00005470


	//   ....[32]....
        /*0214*/ 	.word	0x000054a0


	//   ....[33]....
        /*0218*/ 	.word	0x000054c0


	//   ....[34]....
        /*021c*/ 	.word	0x000054d0


	//   ....[35]....
        /*0220*/ 	.word	0x00005a60


	//   ....[36]....
        /*0224*/ 	.word	0x00005a80


	//   ....[37]....
        /*0228*/ 	.word	0x00005aa0


	//   ....[38]....
        /*022c*/ 	.word	0x00005ab0


	//   ....[39]....
        /*0230*/ 	.word	0x00006640


	//   ....[40]....
        /*0234*/ 	.word	0x000066b0


	//   ....[41]....
        /*0238*/ 	.word	0x00007020


	//   ....[42]....
        /*023c*/ 	.word	0x00007170


	//   ....[43]....
        /*0240*/ 	.word	0x00007180


	//   ....[44]....
        /*0244*/ 	.word	0x000071f0


	//   ....[45]....
        /*0248*/ 	.word	0x00008ad0


	//   ....[46]....
        /*024c*/ 	.word	0x00008af0


	//   ....[47]....
        /*0250*/ 	.word	0x00008b00


	//   ....[48]....
        /*0254*/ 	.word	0x00008b10


	//   ....[49]....
        /*0258*/ 	.word	0x00009090


	//   ....[50]....
        /*025c*/ 	.word	0x000090b0


	//   ....[51]....
        /*0260*/ 	.word	0x000090d0


	//   ....[52]....
        /*0264*/ 	.word	0x000090e0


	//   ....[53]....
        /*0268*/ 	.word	0x0000a200


	//   ....[54]....
        /*026c*/ 	.word	0x0000a230


	//   ....[55]....
        /*0270*/ 	.word	0x0000a250


	//   ....[56]....
        /*0274*/ 	.word	0x0000a290


	//   ....[57]....
        /*0278*/ 	.word	0x0000bb10


	//   ....[58]....
        /*027c*/ 	.word	0x0000bb30


	//   ....[59]....
        /*0280*/ 	.word	0x0000bb50


	//   ....[60]....
        /*0284*/ 	.word	0x0000bb60


	//   ....[61]....
        /*0288*/ 	.word	0x0000bd30


	//   ....[62]....
        /*028c*/ 	.word	0x0000bd50


	//   ....[63]....
        /*0290*/ 	.word	0x0000bd90


	//   ....[64]....
        /*0294*/ 	.word	0x0000bda0


	//   ....[65]....
        /*0298*/ 	.word	0x0000d3e0


	//   ....[66]....
        /*029c*/ 	.word	0x0000d430


	//   ....[67]....
        /*02a0*/ 	.word	0x0000d470


	//   ....[68]....
        /*02a4*/ 	.word	0x0000d4b0


	//   ....[69]....
        /*02a8*/ 	.word	0x0000d6d0


	//   ....[70]....
        /*02ac*/ 	.word	0x0000d6e0


	//   ....[71]....
        /*02b0*/ 	.word	0x0000d860


	//   ....[72]....
        /*02b4*/ 	.word	0x0000d890


	//   ....[73]....
        /*02b8*/ 	.word	0x0000d9e0


	//   ....[74]....
        /*02bc*/ 	.word	0x0000da10


	//   ....[75]....
        /*02c0*/ 	.word	0x0000db60


	//   ....[76]....
        /*02c4*/ 	.word	0x0000db80


	//   ....[77]....
        /*02c8*/ 	.word	0x0000e4d0


	//   ....[78]....
        /*02cc*/ 	.word	0x0000e4e0


	//   ....[79]....
        /*02d0*/ 	.word	0x0000e610


	//   ....[80]....
        /*02d4*/ 	.word	0x0000e640


	//   ....[81]....
        /*02d8*/ 	.word	0x0000e770


	//   ....[82]....
        /*02dc*/ 	.word	0x0000e7a0


	//   ....[83]....
        /*02e0*/ 	.word	0x0000e8d0


	//   ....[84]....
        /*02e4*/ 	.word	0x0000e8f0


	//----- nvinfo : EIATTR_EXIT_INSTR_OFFSETS
	.align		4
.L_400:
        /*02e8*/ 	.byte	0x04, 0x1c
        /*02ea*/ 	.short	(.L_402 - .L_401)


	//   ....[0]....
.L_401:
        /*02ec*/ 	.word	0x00000440


	//   ....[1]....
        /*02f0*/ 	.word	0x0000db90


	//   ....[2]....
        /*02f4*/ 	.word	0x0000dc60


	//   ....[3]....
        /*02f8*/ 	.word	0x0000dcc0


	//   ....[4]....
        /*02fc*/ 	.word	0x0000e900


	//   ....[5]....
        /*0300*/ 	.word	0x0000e9b0


	//   ....[6]....
        /*0304*/ 	.word	0x0000ea10


	//----- nvinfo : EIATTR_CTAIDZ_USED
	.align		4
.L_402:
        /*0308*/ 	.byte	0x01, 0x04
	.zero		2


	//----- nvinfo : EIATTR_MAX_THREADS
	.align		4
        /*030c*/ 	.byte	0x04, 0x05
        /*030e*/ 	.short	(.L_404 - .L_403)
.L_403:
        /*0310*/ 	.word	0x00000100
        /*0314*/ 	.word	0x00000001
        /*0318*/ 	.word	0x00000001


	//----- nvinfo : EIATTR_CRS_STACK_SIZE
	.align		4
.L_404:
        /*031c*/ 	.byte	0x04, 0x1e
        /*031e*/ 	.short	(.L_406 - .L_405)
.L_405:
        /*0320*/ 	.word	0x00000000
.L_406:


//--------------------- .nv.info._ZN7cutlass13device_kernelIN5flash19enable_sm80_to_sm89INS1_16FlashAttnFwdSm80INS1_25CollectiveMainloopFwdSm80ILi8ELi2ELb0EN4cute5tupleIJNS5_1CILi128EEENS7_ILi64EEENS7_ILi192EEEEEELi192ENS_6half_tEfNS_4arch4Sm80ELb1ELb0ELb1ELb1ELb1ELb1ELb1ELb0EEENS1_21CollectiveEpilogueFwdINS6_IJS8_SA_S9_EEENS6_IJNS7_ILi1EEESI_SI_EEESC_SE_Li256ELb1ELb1ELb0ELb0EEENS1_19SingleTileSchedulerILb1ELb0ELb1ELi128EEEEEEEEEvNT_6ParamsE --------------------------
	.section	.nv.info._ZN7cutlass13device_kernelIN5flash19enable_sm80_to_sm89INS1_16FlashAttnFwdSm80INS1_25CollectiveMainloopFwdSm80ILi8ELi2ELb0EN4cute5tupleIJNS5_1CILi128EEENS7_ILi64EEENS7_ILi192EEEEEELi192ENS_6half_tEfNS_4arch4Sm80ELb1ELb0ELb1ELb1ELb1ELb1ELb1ELb0EEENS1_21CollectiveEpilogueFwdINS6_IJS8_SA_S9_EEENS6_IJNS7_ILi1EEESI_SI_EEESC_SE_Li256ELb1ELb1ELb0ELb0EEENS1_19SingleTileSchedulerILb1ELb0ELb1ELi128EEEEEEEEEvNT_6ParamsE,"",@"SHT_CUDA_INFO"
	.sectionflags	@""
	.align	4


	//----- nvinfo : EIATTR_CUDA_API_VERSION
	.align		4
        /*0000*/ 	.byte	0x04, 0x37
        /*0002*/ 	.short	(.L_408 - .L_407)
.L_407:
        /*0004*/ 	.word	0x00000082


	//----- nvinfo : EIATTR_SW2861232_WAR
	.align		4
.L_408:
        /*0008*/ 	.byte	0x01, 0x35
	.zero		2


	//----- nvinfo : EIATTR_PARAM_CBANK
	.align		4
        /*000c*/ 	.byte	0x04, 0x0a
        /*000e*/ 	.short	(.L_410 - .L_409)
	.align		4
.L_409:
        /*0010*/ 	.word	index@(.nv.constant0._ZN7cutlass13device_kernelIN5flash19enable_sm80_to_sm89INS1_16FlashAttnFwdSm80INS1_25CollectiveMainloopFwdSm80ILi8ELi2ELb0EN4cute5tupleIJNS5_1CILi128EEENS7_ILi64EEENS7_ILi192EEEEEELi192ENS_6half_tEfNS_4arch4Sm80ELb1ELb0ELb1ELb1ELb1ELb1ELb1ELb0EEENS1_21CollectiveEpilogueFwdINS6_IJS8_SA_S9_EEENS6_IJNS7_ILi1EEESI_SI_EEESC_SE_Li256ELb1ELb1ELb0ELb0EEENS1_19SingleTileSchedulerILb1ELb0ELb1ELi128EEEEEEEEEvNT_6ParamsE)
        /*0014*/ 	.short	0x0160
        /*0016*/ 	.short	0x0418


	//----- nvinfo : EIATTR_CBANK_PARAM_SIZE
	.align		4
.L_410:
        /*0018*/ 	.byte	0x03, 0x19
        /*001a*/ 	.short	0x0418


	//----- nvinfo : EIATTR_KPARAM_INFO
	.align		4
        /*001c*/ 	.byte	0x04, 0x17
        /*001e*/ 	.short	(.L_412 - .L_411)
.L_411:
        /*0020*/ 	.word	0x00000000
        /*0024*/ 	.short	0x0000
        /*0026*/ 	.short	0x0000
        /*0028*/ 	.byte	0x00, 0xf0, 0x61, 0x10


	//----- nvinfo : EIATTR_MAXREG_COUNT
	.align		4
.L_412:
        /*002c*/ 	.byte	0x03, 0x1b
        /*002e*/ 	.short	0x00ff


	//----- nvinfo : EIATTR_NUM_BARRIERS
	.align		4
        /*0030*/ 	.byte	0x02, 0x4c
        /*0032*/ 	.byte	0x02
	.zero		1


	//----- nvinfo : EIATTR_MERCURY_ISA_VERSION
	.align		4
        /*0034*/ 	.byte	0x03, 0x5f
        /*0036*/ 	.short	0x0000


	//----- nvinfo : EIATTR_COOP_GROUP_MASK_REGIDS
	.align		4
        /*0038*/ 	.byte	0x04, 0x29
        /*003a*/ 	.short	(.L_414 - .L_413)


	//   ....[0]....
.L_413:
        /*003c*/ 	.word	0xffffffff


	//   ....[1]....
        /*0040*/ 	.word	0xffffffff


	//   ....[2]....
        /*0044*/ 	.word	0xffffffff


	//   ....[3]....
        /*0048*/ 	.word	0xffffffff


	//   ....[4]....
        /*004c*/ 	.word	0xffffffff


	//   ....[5]....
        /*0050*/ 	.word	0xffffffff


	//   ....[6]....
        /*0054*/ 	.word	0xffffffff


	//   ....[7]....
        /*0058*/ 	.word	0xffffffff


	//   ....[8]....
        /*005c*/ 	.word	0xffffffff


	//   ....[9]....
        /*0060*/ 	.word	0xffffffff


	//   ....[10]....
        /*0064*/ 	.word	0xffffffff


	//   ....[11]....
        /*0068*/ 	.word	0xffffffff


	//   ....[12]....
        /*006c*/ 	.word	0xffffffff


	//   ....[13]....
        /*0070*/ 	.word	0xffffffff


	//   ....[14]....
        /*0074*/ 	.word	0xffffffff


	//   ....[15]....
        /*0078*/ 	.word	0xffffffff


	//   ....[16]....
        /*007c*/ 	.word	0xffffffff


	//   ....[17]....
        /*0080*/ 	.word	0xffffffff


	//   ....[18]....
        /*0084*/ 	.word	0xffffffff


	//   ....[19]....
        /*0088*/ 	.word	0xffffffff


	//   ....[20]....
        /*008c*/ 	.word	0xffffffff


	//   ....[21]....
        /*0090*/ 	.word	0xffffffff


	//   ....[22]....
        /*0094*/ 	.word	0xffffffff


	//   ....[23]....
        /*0098*/ 	.word	0xffffffff


	//   ....[24]....
        /*009c*/ 	.word	0xffffffff


	//   ....[25]....
        /*00a0*/ 	.word	0xffffffff


	//   ....[26]....
        /*00a4*/ 	.word	0xffffffff


	//   ....[27]....
        /*00a8*/ 	.word	0xffffffff


	//   ....[28]....
        /*00ac*/ 	.word	0xffffffff


	//   ....[29]....
        /*00b0*/ 	.word	0xffffffff


	//   ....[30]....
        /*00b4*/ 	.word	0xffffffff


	//   ....[31]....
        /*00b8*/ 	.word	0xffffffff


	//   ....[32]....
        /*00bc*/ 	.word	0xffffffff


	//   ....[33]....
        /*00c0*/ 	.word	0xffffffff


	//   ....[34]....
        /*00c4*/ 	.word	0xffffffff


	//   ....[35]....
        /*00c8*/ 	.word	0xffffffff


	//   ....[36]....
        /*00cc*/ 	.word	0xffffffff


	//   ....[37]....
        /*00d0*/ 	.word	0xffffffff


	//   ....[38]....
        /*00d4*/ 	.word	0xffffffff


	//   ....[39]....
        /*00d8*/ 	.word	0xffffffff


	//   ....[40]....
        /*00dc*/ 	.word	0xffffffff


	//   ....[41]....
        /*00e0*/ 	.word	0xffffffff


	//   ....[42]....
        /*00e4*/ 	.word	0xffffffff


	//   ....[43]....
        /*00e8*/ 	.word	0xffffffff


	//   ....[44]....
        /*00ec*/ 	.word	0xffffffff


	//   ....[45]....
        /*00f0*/ 	.word	0xffffffff


	//   ....[46]....
        /*00f4*/ 	.word	0xffffffff


	//   ....[47]....
        /*00f8*/ 	.word	0xffffffff


	//   ....[48]....
        /*00fc*/ 	.word	0xffffffff


	//   ....[49]....
        /*0100*/ 	.word	0xffffffff


	//   ....[50]....
        /*0104*/ 	.word	0xffffffff


	//   ....[51]....
        /*0108*/ 	.word	0xffffffff


	//   ....[52]....
        /*010c*/ 	.word	0xffffffff


	//   ....[53]....
        /*0110*/ 	.word	0xffffffff


	//   ....[54]....
        /*0114*/ 	.word	0xffffffff


	//   ....[55]....
        /*0118*/ 	.word	0xffffffff


	//   ....[56]....
        /*011c*/ 	.word	0xffffffff


	//   ....[57]....
        /*0120*/ 	.word	0xffffffff


	//   ....[58]....
        /*0124*/ 	.word	0xffffffff


	//   ....[59]....
        /*0128*/ 	.word	0xffffffff


	//   ....[60]....
        /*012c*/ 	.word	0xffffffff


	//   ....[61]....
        /*0130*/ 	.word	0xffffffff


	//   ....[62]....
        /*0134*/ 	.word	0xffffffff


	//   ....[63]....
        /*0138*/ 	.word	0xffffffff


	//   ....[64]....
        /*013c*/ 	.word	0xffffffff


	//   ....[65]....
        /*0140*/ 	.word	0xffffffff


	//   ....[66]....
        /*0144*/ 	.word	0xffffffff


	//   ....[67]....
        /*0148*/ 	.word	0xffffffff


	//   ....[68]....
        /*014c*/ 	.word	0xffffffff


	//   ....[69]....
        /*0150*/ 	.word	0xffffffff


	//   ....[70]....
        /*0154*/ 	.word	0xffffffff


	//   ....[71]....
        /*0158*/ 	.word	0xffffffff


	//   ....[72]....
        /*015c*/ 	.word	0xffffffff


	//   ....[73]....
        /*0160*/ 	.word	0xffffffff


	//   ....[74]....
        /*0164*/ 	.word	0xffffffff


	//   ....[75]....
        /*0168*/ 	.word	0xffffffff


	//   ....[76]....
        /*016c*/ 	.word	0xffffffff


	//   ....[77]....
        /*0170*/ 	.word	0xffffffff


	//   ....[78]....
        /*0174*/ 	.word	0xffffffff


	//   ....[79]....
        /*0178*/ 	.word	0xffffffff


	//   ....[80]....
        /*017c*/ 	.word	0xffffffff


	//   ....[81]....
        /*0180*/ 	.word	0xffffffff


	//   ....[82]....
        /*0184*/ 	.word	0xffffffff


	//   ....[83]....
        /*0188*/ 	.word	0xffffffff


	//   ....[84]....
        /*018c*/ 	.word	0xffffffff


	//   ....[85]....
        /*0190*/ 	.word	0xffffffff


	//   ....[86]....
        /*0194*/ 	.word	0xffffffff


	//   ....[87]....
        /*0198*/ 	.word	0xffffffff


	//   ....[88]....
        /*019c*/ 	.word	0xffffffff


	//   ....[89]....
        /*01a0*/ 	.word	0xffffffff


	//   ....[90]....
        /*01a4*/ 	.word	0xffffffff


	//   ....[91]....
        /*01a8*/ 	.word	0xffffffff


	//   ....[92]....
        /*01ac*/ 	.word	0xffffffff


	//   ....[93]....
        /*01b0*/ 	.word	0xffffffff


	//   ....[94]....
        /*01b4*/ 	.word	0xffffffff


	//   ....[95]....
        /*01b8*/ 	.word	0xffffffff


	//   ....[96]....
        /*01bc*/ 	.word	0xffffffff


	//   ....[97]....
        /*01c0*/ 	.word	0xffffffff


	//   ....[98]....
        /*01c4*/ 	.word	0xffffffff


	//   ....[99]....
        /*01c8*/ 	.word	0xffffffff


	//   ....[100]....
        /*01cc*/ 	.word	0xffffffff


	//   ....[101]....
        /*01d0*/ 	.word	0xffffffff


	//   ....[102]....
        /*01d4*/ 	.word	0xffffffff


	//   ....[103]....
        /*01d8*/ 	.word	0xffffffff


	//   ....[104]....
        /*01dc*/ 	.word	0xffffffff


	//   ....[105]....
        /*01e0*/ 	.word	0xffffffff


	//   ....[106]....
        /*01e4*/ 	.word	0xffffffff


	//   ....[107]....
        /*01e8*/ 	.word	0xffffffff


	//   ....[108]....
        /*01ec*/ 	.word	0xffffffff


	//----- nvinfo : EIATTR_COOP_GROUP_INSTR_OFFSETS
	.align		4
.L_414:
        /*01f0*/ 	.byte	0x04, 0x28
        /*01f2*/ 	.short	(.L_416 - .L_415)


	//   ....[0]....
.L_415:
        /*01f4*/ 	.word	0x00000080


	//   ....[1]....
        /*01f8*/ 	.word	0x00002420


	//   ....[2]....
        /*01fc*/ 	.word	0x00002430


	//   ....[3]....
        /*0200*/ 	.word	0x00003f60


	//   ....[4]....
        /*0204*/ 	.word	0x00003f70


	//   ....[5]....
        /*0208*/ 	.word	0x00005a80


	//   ....[6]....
        /*020c*/ 	.word	0x00005aa0


	//   ....[7]....
        /*0210*/ 	.word	0x00005f60


	//   ....[8]....
        /*0214*/ 	.word	0x00005f70


	//   ....[9]....
        /*0218*/ 	.word	0x00006d30


	//   ....[10]....
        /*021c*/ 	.word	0x00006d70


	//   ....[11]....
        /*0220*/ 	.word	0x00006fe0


	//   ....[12]....
        /*0224*/ 	.word	0x00007010


	//   ....[13]....
        /*0228*/ 	.word	0x00007130


	//   ....[14]....
        /*022c*/ 	.word	0x00007160


	//   ....[15]....
        /*0230*/ 	.word	0x00007280


	//   ....[16]....
        /*0234*/ 	.word	0x000072c0


	//   ....[17]....
        /*0238*/ 	.word	0x000077e0


	//   ....[18]....
        /*023c*/ 	.word	0x00007810


	//   ....[19]....
        /*0240*/ 	.word	0x00007840


	//   ....[20]....
        /*0244*/ 	.word	0x00007860


	//   ....[21]....
        /*0248*/ 	.word	0x00007910


	//   ....[22]....
        /*024c*/ 	.word	0x00007930


	//   ....[23]....
        /*0250*/ 	.word	0x00007940


	//   ....[24]....
        /*0254*/ 	.word	0x00007960


	//   ....[25]....
        /*0258*/ 	.word	0x00007e70


	//   ....[26]....
        /*025c*/ 	.word	0x00007e90


	//   ....[27]....
        /*0260*/ 	.word	0x00007ea0


	//   ....[28]....
        /*0264*/ 	.word	0x00007eb0


	//   ....[29]....
        /*0268*/ 	.word	0x000083c0


	//   ....[30]....
        /*026c*/ 	.word	0x00008400


	//   ....[31]....
        /*0270*/ 	.word	0x00008460


	//   ....[32]....
        /*0274*/ 	.word	0x00008490


	//   ....[33]....
        /*0278*/ 	.word	0x000088f0


	//   ....[34]....
        /*027c*/ 	.word	0x000089d0


	//   ....[35]....
        /*0280*/ 	.word	0x00008b30


	//   ....[36]....
        /*0284*/ 	.word	0x00008b70


	//   ....[37]....
        /*0288*/ 	.word	0x0000b930


	//   ....[38]....
        /*028c*/ 	.word	0x0000b980


	//   ....[39]....
        /*0290*/ 	.word	0x0000b9e0


	//   ....[40]....
        /*0294*/ 	.word	0x0000ba00


	//   ....[41]....
        /*0298*/ 	.word	0x0000bc90


	//   ....[42]....
        /*029c*/ 	.word	0x0000bd70


	//   ....[43]....
        /*02a0*/ 	.word	0x0000bed0


	//   ....[44]....
        /*02a4*/ 	.word	0x0000bf10


	//   ....[45]....
        /*02a8*/ 	.word	0x0000f250


	//   ....[46]....
        /*02ac*/ 	.word	0x0000f280


	//   ....[47]....
        /*02b0*/ 	.word	0x0000f290


	//   ....[48]....
        /*02b4*/ 	.word	0x0000f2a0


	//   ....[49]....
        /*02b8*/ 	.word	0x00010080


	//   ....[50]....
        /*02bc*/ 	.word	0x000102d0


	//   ....[51]....
        /*02c0*/ 	.word	0x00010a50


	//   ....[52]....
        /*02c4*/ 	.word	0x00010b30


	//   ....[53]....
        /*02c8*/ 	.word	0x00010b40


	//   ....[54]....
        /*02cc*/ 	.word	0x00010b90


	//   ....[55]....
        /*02d0*/ 	.word	0x00011db0


	//   ....[56]....
        /*02d4*/ 	.word	0x00011de0


	//   ....[57]....
        /*02d8*/ 	.word	0x00011e00


	//   ....[58]....
        /*02dc*/ 	.word	0x00011e10


	//   ....[59]....
        /*02e0*/ 	.word	0x00012380


	//   ....[60]....
        /*02e4*/ 	.word	0x000123b0


	//   ....[61]....
        /*02e8*/ 	.word	0x000123e0


	//   ....[62]....
        /*02ec*/ 	.word	0x00012410


	//   ....[63]....
        /*02f0*/ 	.word	0x000130e0


	//   ....[64]....
        /*02f4*/ 	.word	0x00013150


	//   ....[65]....
        /*02f8*/ 	.word	0x000139a0


	//   ....[66]....
        /*02fc*/ 	.word	0x00013a80


	//   ....[67]....
        /*0300*/ 	.word	0x00013ac0


	//   ....[68]....
        /*0304*/ 	.word	0x00013ba0


	//   ....[69]....
        /*0308*/ 	.word	0x00015480


	//   ....[70]....
        /*030c*/ 	.word	0x000154b0


	//   ....[71]....
        /*0310*/ 	.word	0x000154d0


	//   ....[72]....
        /*0314*/ 	.word	0x000154f0


	//   ....[73]....
        /*0318*/ 	.word	0x00015a60


	//   ....[74]....
        /*031c*/ 	.word	0x00015a80


	//   ....[75]....
        /*0320*/ 	.word	0x00015aa0


	//   ....[76]....
        /*0324*/ 	.word	0x00015ab0


	//   ....[77]....
        /*0328*/ 	.word	0x00016bd0


	//   ....[78]....
        /*032c*/ 	.word	0x00016c00


	//   ....[79]....
        /*0330*/ 	.word	0x00016c20


	//   ....[80]....
        /*0334*/ 	.word	0x00016c70


	//   ....[81]....
        /*0338*/ 	.word	0x000184f0


	//   ....[82]....
        /*033c*/ 	.word	0x00018510


	//   ....[83]....
        /*0340*/ 	.word	0x00018520


	//   ....[84]....
        /*0344*/ 	.word	0x00018530


	//   ....[85]....
        /*0348*/ 	.word	0x00018700


	//   ....[86]....
        /*034c*/ 	.word	0x00018730


	//   ....[87]....
        /*0350*/ 	.word	0x00018780


	//   ....[88]....
        /*0354*/ 	.word	0x00018790


	//   ....[89]....
        /*0358*/ 	.word	0x00019c90


	//   ....[90]....
        /*035c*/ 	.word	0x00019cd0


	//   ....[91]....
        /*0360*/ 	.word	0x00019d00


	//   ....[92]....
        /*0364*/ 	.word	0x00019d30


	//   ....[93]....
        /*0368*/ 	.word	0x00019f50


	//   ....[94]....
        /*036c*/ 	.word	0x00019f60


	//   ....[95]....
        /*0370*/ 	.word	0x0001a0e0


	//   ....[96]....
        /*0374*/ 	.word	0x0001a110


	//   ....[97]....
        /*0378*/ 	.word	0x0001a260


	//   ....[98]....
        /*037c*/ 	.word	0x0001a290


	//   ....[99]....
        /*0380*/ 	.word	0x0001a3e0


	//   ....[100]....
        /*0384*/ 	.word	0x0001a400


	//   ....[101]....
        /*0388*/ 	.word	0x0001abd0


	//   ....[102]....
        /*038c*/ 	.word	0x0001abf0


	//   ....[103]....
        /*0390*/ 	.word	0x0001ad20


	//   ....[104]....
        /*0394*/ 	.word	0x0001ad50


	//   ....[105]....
        /*0398*/ 	.word	0x0001ae80


	//   ....[106]....
        /*039c*/ 	.word	0x0001aeb0


	//   ....[107]....
        /*03a0*/ 	.word	0x0001afe0


	//   ....[108]....
        /*03a4*/ 	.word	0x0001b000


	//----- nvinfo : EIATTR_EXIT_INSTR_OFFSETS
	.align		4
.L_416:
        /*03a8*/ 	.byte	0x04, 0x1c
        /*03aa*/ 	.short	(.L_418 - .L_417)


	//   ....[0]....
.L_417:
        /*03ac*/ 	.word	0x00000330


	//   ....[1]....
        /*03b0*/ 	.word	0x0001a410


	//   ....[2]....
        /*03b4*/ 	.word	0x0001a4e0


	//   ....[3]....
        /*03b8*/ 	.word	0x0001a540


	//   ....[4]....
        /*03bc*/ 	.word	0x0001b010


	//   ....[5]....
        /*03c0*/ 	.word	0x0001b0c0


	//   ....[6]....
        /*03c4*/ 	.word	0x0001b120


	//----- nvinfo : EIATTR_CTAIDZ_USED
	.align		4
.L_418:
        /*03c8*/ 	.byte	0x01, 0x04
	.zero		2


	//----- nvinfo : EIATTR_MAX_THREADS
	.align		4
        /*03cc*/ 	.byte	0x04, 0x05
        /*03ce*/ 	.short	(.L_420 - .L_419)
.L_419:
        /*03d0*/ 	.word	0x00000100
        /*03d4*/ 	.word	0x00000001
        /*03d8*/ 	.word	0x00000001


	//----- nvinfo : EIATTR_CRS_STACK_SIZE
	.align		4
.L_420:
        /*03dc*/ 	.byte	0x04, 0x1e
        /*03de*/ 	.short	(.L_422 - .L_421)
.L_421:
        /*03e0*/ 	.word	0x00000000
.L_422:


//--------------------- .nv.callgraph             --------------------------
	.section	.nv.callgraph,"",@"SHT_CUDA_CALLGRAPH"
	.align	4
	.sectionentsize	8
	.align		4
        /*0000*/ 	.word	0x00000000
	.align		4
        /*0004*/ 	.word	0xffffffff
	.align		4
        /*0008*/ 	.word	0x00000000
	.align		4
        /*000c*/ 	.word	0xfffffffe
	.align		4
        /*0010*/ 	.word	0x00000000
	.align		4
        /*0014*/ 	.word	0xfffffffd
	.align		4
        /*0018*/ 	.word	0x00000000
	.align		4
        /*001c*/ 	.word	0xfffffffc


//--------------------- .nv.rel.action            --------------------------
	.section	.nv.rel.action,"",@"SHT_CUDA_RELOCINFO"
	.align	8
	.sectionentsize	8
        /*0000*/ 	.byte	0x73, 0x00, 0x00, 0x00, 0x00, 0x00, 0x00, 0x00, 0x00, 0x00, 0x00, 0x11, 0x25, 0x00, 0x05, 0x36


//--------------------- .nv.constant4             --------------------------
	.section	.nv.constant4,"a",@progbits
	.align	8
	.align		8
.nv.constant4:
        /*0000*/ 	.dword	_ZN80_INTERNAL_72fa9827_44_flash_fwd_hdim192_fp16_paged_softcap_sm80_cu_9d2915ae_32254cuda3std3__45__cpo5beginE
	.align		8
        /*0008*/ 	.dword	_ZN80_INTERNAL_72fa9827_44_flash_fwd_hdim192_fp16_paged_softcap_sm80_cu_9d2915ae_32254cuda3std3__45__cpo3endE
	.align		8
        /*0010*/ 	.dword	_ZN80_INTERNAL_72fa9827_44_flash_fwd_hdim192_fp16_paged_softcap_sm80_cu_9d2915ae_32254cuda3std3__45__cpo6cbeginE
	.align		8
        /*0018*/ 	.dword	_ZN80_INTERNAL_72fa9827_44_flash_fwd_hdim192_fp16_paged_softcap_sm80_cu_9d2915ae_32254cuda3std3__45__cpo4cendE
	.align		8
        /*0020*/ 	.dword	_ZN80_INTERNAL_72fa9827_44_flash_fwd_hdim192_fp16_paged_softcap_sm80_cu_9d2915ae_32254cuda3std3__482_GLOBAL__N__72fa9827_44_flash_fwd_hdim192_fp16_paged_softcap_sm80_cu_9d2915ae_32256ignoreE
	.align		8
        /*0028*/ 	.dword	_ZN80_INTERNAL_72fa9827_44_flash_fwd_hdim192_fp16_paged_softcap_sm80_cu_9d2915ae_32254cuda3std3__419piecewise_constructE
	.align		8
        /*0030*/ 	.dword	_ZN80_INTERNAL_72fa9827_44_flash_fwd_hdim192_fp16_paged_softcap_sm80_cu_9d2915ae_32254cuda3std3__48in_placeE
	.align		8
        /*0038*/ 	.dword	_ZN80_INTERNAL_72fa9827_44_flash_fwd_hdim192_fp16_paged_softcap_sm80_cu_9d2915ae_32254cuda3std6ranges3__45__cpo4swapE
	.align		8
        /*0040*/ 	.dword	_ZN80_INTERNAL_72fa9827_44_flash_fwd_hdim192_fp16_paged_softcap_sm80_cu_9d2915ae_32254cuda3std6ranges3__45__cpo9iter_moveE
	.align		8
        /*0048*/ 	.dword	_ZN80_INTERNAL_72fa9827_44_flash_fwd_hdim192_fp16_paged_softcap_sm80_cu_9d2915ae_32254cute7productE
	.align		8
        /*0050*/ 	.dword	_ZN80_INTERNAL_72fa9827_44_flash_fwd_hdim192_fp16_paged_softcap_sm80_cu_9d2915ae_32254cute1_E


//--------------------- .nv.constant0._ZN7cutlass13device_kernelIN5flash19enable_sm80_to_sm89INS1_16FlashAttnFwdSm80INS1_25CollectiveMainloopFwdSm80ILi8ELi1ELb0EN4cute5tupleIJNS5_1CILi128EEENS7_ILi64EEENS7_ILi192EEEEEELi192ENS_6half_tEfNS_4arch4Sm80ELb0ELb0ELb1ELb0ELb1ELb0ELb1ELb0EEENS1_21CollectiveEpilogueFwdINS6_IJS8_SA_S9_EEENS6_IJNS7_ILi1EEESI_SI_EEESC_SE_Li256ELb0ELb1ELb0ELb0EEENS1_19SingleTileSchedulerILb0ELb0ELb1ELi128EEEEEEEEEvNT_6ParamsE --------------------------
	.section	.nv.constant0._ZN7cutlass13device_kernelIN5flash19enable_sm80_to_sm89INS1_16FlashAttnFwdSm80INS1_25CollectiveMainloopFwdSm80ILi8ELi1ELb0EN4cute5tupleIJNS5_1CILi128EEENS7_ILi64EEENS7_ILi192EEEEEELi192ENS_6half_tEfNS_4arch4Sm80ELb0ELb0ELb1ELb0ELb1ELb0ELb1ELb0EEENS1_21CollectiveEpilogueFwdINS6_IJS8_SA_S9_EEENS6_IJNS7_ILi1EEESI_SI_EEESC_SE_Li256ELb0ELb1ELb0ELb0EEENS1_19SingleTileSchedulerILb0ELb0ELb1ELi128EEEEEEEEEvNT_6ParamsE,"a",@progbits
	.sectionflags	@""
	.align	4
.nv.constant0._ZN7cutlass13device_kernelIN5flash19enable_sm80_to_sm89INS1_16FlashAttnFwdSm80INS1_25CollectiveMainloopFwdSm80ILi8ELi1ELb0EN4cute5tupleIJNS5_1CILi128EEENS7_ILi64EEENS7_ILi192EEEEEELi192ENS_6half_tEfNS_4arch4Sm80ELb0ELb0ELb1ELb0ELb1ELb0ELb1ELb0EEENS1_21CollectiveEpilogueFwdINS6_IJS8_SA_S9_EEENS6_IJNS7_ILi1EEESI_SI_EEESC_SE_Li256ELb0ELb1ELb0ELb0EEENS1_19SingleTileSchedulerILb0ELb0ELb1ELi128EEEEEEEEEvNT_6ParamsE:
	.zero		1400


//--------------------- .nv.constant0._ZN7cutlass13device_kernelIN5flash19enable_sm80_to_sm89INS1_16FlashAttnFwdSm80INS1_25CollectiveMainloopFwdSm80ILi8ELi1ELb0EN4cute5tupleIJNS5_1CILi128EEENS7_ILi64EEENS7_ILi192EEEEEELi192ENS_6half_tEfNS_4arch4Sm80ELb0ELb0ELb1ELb1ELb1ELb0ELb1ELb0EEENS1_21CollectiveEpilogueFwdINS6_IJS8_SA_S9_EEENS6_IJNS7_ILi1EEESI_SI_EEESC_SE_Li256ELb1ELb1ELb0ELb0EEENS1_19SingleTileSchedulerILb1ELb0ELb1ELi128EEEEEEEEEvNT_6ParamsE --------------------------
	.section	.nv.constant0._ZN7cutlass13device_kernelIN5flash19enable_sm80_to_sm89INS1_16FlashAttnFwdSm80INS1_25CollectiveMainloopFwdSm80ILi8ELi1ELb0EN4cute5tupleIJNS5_1CILi128EEENS7_ILi64EEENS7_ILi192EEEEEELi192ENS_6half_tEfNS_4arch4Sm80ELb0ELb0ELb1ELb1ELb1ELb0ELb1ELb0EEENS1_21CollectiveEpilogueFwdINS6_IJS8_SA_S9_EEENS6_IJNS7_ILi1EEESI_SI_EEESC_SE_Li256ELb1ELb1ELb0ELb0EEENS1_19SingleTileSchedulerILb1ELb0ELb1ELi128EEEEEEEEEvNT_6ParamsE,"a",@progbits
	.sectionflags	@""
	.align	4
.nv.constant0._ZN7cutlass13device_kernelIN5flash19enable_sm80_to_sm89INS1_16FlashAttnFwdSm80INS1_25CollectiveMainloopFwdSm80ILi8ELi1ELb0EN4cute5tupleIJNS5_1CILi128EEENS7_ILi64EEENS7_ILi192EEEEEELi192ENS_6half_tEfNS_4arch4Sm80ELb0ELb0ELb1ELb1ELb1ELb0ELb1ELb0EEENS1_21CollectiveEpilogueFwdINS6_IJS8_SA_S9_EEENS6_IJNS7_ILi1EEESI_SI_EEESC_SE_Li256ELb1ELb1ELb0ELb0EEENS1_19SingleTileSchedulerILb1ELb0ELb1ELi128EEEEEEEEEvNT_6ParamsE:
	.zero		1400


//--------------------- .nv.constant0._ZN7cutlass13device_kernelIN5flash19enable_sm80_to_sm89INS1_16FlashAttnFwdSm80INS1_25CollectiveMainloopFwdSm80ILi8ELi1ELb0EN4cute5tupleIJNS5_1CILi128EEENS7_ILi64EEENS7_ILi192EEEEEELi192ENS_6half_tEfNS_4arch4Sm80ELb0ELb0ELb1ELb1ELb1ELb1ELb1ELb0EEENS1_21CollectiveEpilogueFwdINS6_IJS8_SA_S9_EEENS6_IJNS7_ILi1EEESI_SI_EEESC_SE_Li256ELb1ELb1ELb0ELb0EEENS1_19SingleTileSchedulerILb1ELb0ELb1ELi128EEEEEEEEEvNT_6ParamsE --------------------------
	.section	.nv.constant0._ZN7cutlass13device_kernelIN5flash19enable_sm80_to_sm89INS1_16FlashAttnFwdSm80INS1_25CollectiveMainloopFwdSm80ILi8ELi1ELb0EN4cute5tupleIJNS5_1CILi128EEENS7_ILi64EEENS7_ILi192EEEEEELi192ENS_6half_tEfNS_4arch4Sm80ELb0ELb0ELb1ELb1ELb1ELb1ELb1ELb0EEENS1_21CollectiveEpilogueFwdINS6_IJS8_SA_S9_EEENS6_IJNS7_ILi1EEESI_SI_EEESC_SE_Li256ELb1ELb1ELb0ELb0EEENS1_19SingleTileSchedulerILb1ELb0ELb1ELi128EEEEEEEEEvNT_6ParamsE,"a",@progbits
	.sectionflags	@""
	.align	4
.nv.constant0._ZN7cutlass13device_kernelIN5flash19enable_sm80_to_sm89INS1_16FlashAttnFwdSm80INS1_25CollectiveMainloopFwdSm80ILi8ELi1ELb0EN4cute5tupleIJNS5_1CILi128EEENS7_ILi64EEENS7_ILi192EEEEEELi192ENS_6half_tEfNS_4arch4Sm80ELb0ELb0ELb1ELb1ELb1ELb1ELb1ELb0EEENS1_21CollectiveEpilogueFwdINS6_IJS8_SA_S9_EEENS6_IJNS7_ILi1EEESI_SI_EEESC_SE_Li256ELb1ELb1ELb0ELb0EEENS1_19SingleTileSchedulerILb1ELb0ELb1ELi128EEEEEEEEEvNT_6ParamsE:
	.zero		1400


//--------------------- .nv.constant0._ZN7cutlass13device_kernelIN5flash19enable_sm80_to_sm89INS1_16FlashAttnFwdSm80INS1_25CollectiveMainloopFwdSm80ILi8ELi1ELb0EN4cute5tupleIJNS5_1CILi128EEENS7_ILi64EEENS7_ILi192EEEEEELi192ENS_6half_tEfNS_4arch4Sm80ELb0ELb1ELb1ELb0ELb1ELb0ELb1ELb0EEENS1_21CollectiveEpilogueFwdINS6_IJS8_SA_S9_EEENS6_IJNS7_ILi1EEESI_SI_EEESC_SE_Li256ELb0ELb1ELb0ELb0EEENS1_19SingleTileSchedulerILb0ELb0ELb1ELi128EEEEEEEEEvNT_6ParamsE --------------------------
	.section	.nv.constant0._ZN7cutlass13device_kernelIN5flash19enable_sm80_to_sm89INS1_16FlashAttnFwdSm80INS1_25CollectiveMainloopFwdSm80ILi8ELi1ELb0EN4cute5tupleIJNS5_1CILi128EEENS7_ILi64EEENS7_ILi192EEEEEELi192ENS_6half_tEfNS_4arch4Sm80ELb0ELb1ELb1ELb0ELb1ELb0ELb1ELb0EEENS1_21CollectiveEpilogueFwdINS6_IJS8_SA_S9_EEENS6_IJNS7_ILi1EEESI_SI_EEESC_SE_Li256ELb0ELb1ELb0ELb0EEENS1_19SingleTileSchedulerILb0ELb0ELb1ELi128EEEEEEEEEvNT_6ParamsE,"a",@progbits
	.sectionflags	@""
	.align	4
.nv.constant0._ZN7cutlass13device_kernelIN5flash19enable_sm80_to_sm89INS1_16FlashAttnFwdSm80INS1_25CollectiveMainloopFwdSm80ILi8ELi1ELb0EN4cute5tupleIJNS5_1CILi128EEENS7_ILi64EEENS7_ILi192EEEEEELi192ENS_6half_tEfNS_4arch4Sm80ELb0ELb1ELb1ELb0ELb1ELb0ELb1ELb0EEENS1_21CollectiveEpilogueFwdINS6_IJS8_SA_S9_EEENS6_IJNS7_ILi1EEESI_SI_EEESC_SE_Li256ELb0ELb1ELb0ELb0EEENS1_19SingleTileSchedulerILb0ELb0ELb1ELi128EEEEEEEEEvNT_6ParamsE:
	.zero		1400


//--------------------- .nv.constant0._ZN7cutlass13device_kernelIN5flash19enable_sm80_to_sm89INS1_16FlashAttnFwdSm80INS1_25CollectiveMainloopFwdSm80ILi8ELi1ELb0EN4cute5tupleIJNS5_1CILi128EEENS7_ILi64EEENS7_ILi192EEEEEELi192ENS_6half_tEfNS_4arch4Sm80ELb0ELb1ELb1ELb1ELb1ELb0ELb1ELb0EEENS1_21CollectiveEpilogueFwdINS6_IJS8_SA_S9_EEENS6_IJNS7_ILi1EEESI_SI_EEESC_SE_Li256ELb1ELb1ELb0ELb0EEENS1_19SingleTileSchedulerILb1ELb0ELb1ELi128EEEEEEEEEvNT_6ParamsE --------------------------
	.section	.nv.constant0._ZN7cutlass13device_kernelIN5flash19enable_sm80_to_sm89INS1_16FlashAttnFwdSm80INS1_25CollectiveMainloopFwdSm80ILi8ELi1ELb0EN4cute5tupleIJNS5_1CILi128EEENS7_ILi64EEENS7_ILi192EEEEEELi192ENS_6half_tEfNS_4arch4Sm80ELb0ELb1ELb1ELb1ELb1ELb0ELb1ELb0EEENS1_21CollectiveEpilogueFwdINS6_IJS8_SA_S9_EEENS6_IJNS7_ILi1EEESI_SI_EEESC_SE_Li256ELb1ELb1ELb0ELb0EEENS1_19SingleTileSchedulerILb1ELb0ELb1ELi128EEEEEEEEEvNT_6ParamsE,"a",@progbits
	.sectionflags	@""
	.align	4
.nv.constant0._ZN7cutlass13device_kernelIN5flash19enable_sm80_to_sm89INS1_16FlashAttnFwdSm80INS1_25CollectiveMainloopFwdSm80ILi8ELi1ELb0EN4cute5tupleIJNS5_1CILi128EEENS7_ILi64EEENS7_ILi192EEEEEELi192ENS_6half_tEfNS_4arch4Sm80ELb0ELb1ELb1ELb1ELb1ELb0ELb1ELb0EEENS1_21CollectiveEpilogueFwdINS6_IJS8_SA_S9_EEENS6_IJNS7_ILi1EEESI_SI_EEESC_SE_Li256ELb1ELb1ELb0ELb0EEENS1_19SingleTileSchedulerILb1ELb0ELb1ELi128EEEEEEEEEvNT_6ParamsE:
	.zero		1400


//--------------------- .nv.constant0._ZN7cutlass13device_kernelIN5flash19enable_sm80_to_sm89INS1_16FlashAttnFwdSm80INS1_25CollectiveMainloopFwdSm80ILi8ELi1ELb0EN4cute5tupleIJNS5_1CILi128EEENS7_ILi64EEENS7_ILi192EEEEEELi192ENS_6half_tEfNS_4arch4Sm80ELb0ELb1ELb1ELb1ELb1ELb1ELb1ELb0EEENS1_21CollectiveEpilogueFwdINS6_IJS8_SA_S9_EEENS6_IJNS7_ILi1EEESI_SI_EEESC_SE_Li256ELb1ELb1ELb0ELb0EEENS1_19SingleTileSchedulerILb1ELb0ELb1ELi128EEEEEEEEEvNT_6ParamsE --------------------------
	.section	.nv.constant0._ZN7cutlass13device_kernelIN5flash19enable_sm80_to_sm89INS1_16FlashAttnFwdSm80INS1_25CollectiveMainloopFwdSm80ILi8ELi1ELb0EN4cute5tupleIJNS5_1CILi128EEENS7_ILi64EEENS7_ILi192EEEEEELi192ENS_6half_tEfNS_4arch4Sm80ELb0ELb1ELb1ELb1ELb1ELb1ELb1ELb0EEENS1_21CollectiveEpilogueFwdINS6_IJS8_SA_S9_EEENS6_IJNS7_ILi1EEESI_SI_EEESC_SE_Li256ELb1ELb1ELb0ELb0EEENS1_19SingleTileSchedulerILb1ELb0ELb1ELi128EEEEEEEEEvNT_6ParamsE,"a",@progbits
	.sectionflags	@""
	.align	4
.nv.constant0._ZN7cutlass13device_kernelIN5flash19enable_sm80_to_sm89INS1_16FlashAttnFwdSm80INS1_25CollectiveMainloopFwdSm80ILi8ELi1ELb0EN4cute5tupleIJNS5_1CILi128EEENS7_ILi64EEENS7_ILi192EEEEEELi192ENS_6half_tEfNS_4arch4Sm80ELb0ELb1ELb1ELb1ELb1ELb1ELb1ELb0EEENS1_21CollectiveEpilogueFwdINS6_IJS8_SA_S9_EEENS6_IJNS7_ILi1EEESI_SI_EEESC_SE_Li256ELb1ELb1ELb0ELb0EEENS1_19SingleTileSchedulerILb1ELb0ELb1ELi128EEEEEEEEEvNT_6ParamsE:
	.zero		1400


//--------------------- .nv.constant0._ZN7cutlass13device_kernelIN5flash19enable_sm80_to_sm89INS1_16FlashAttnFwdSm80INS1_25CollectiveMainloopFwdSm80ILi8ELi1ELb0EN4cute5tupleIJNS5_1CILi128EEENS7_ILi64EEENS7_ILi192EEEEEELi192ENS_6half_tEfNS_4arch4Sm80ELb1ELb0ELb1ELb0ELb1ELb0ELb1ELb0EEENS1_21CollectiveEpilogueFwdINS6_IJS8_SA_S9_EEENS6_IJNS7_ILi1EEESI_SI_EEESC_SE_Li256ELb0ELb1ELb0ELb0EEENS1_30DynamicPersistentTileSchedulerILi256ELi256ELb0ELb1ELb0EEEEEEEEEvNT_6ParamsE --------------------------
	.section	.nv.constant0._ZN7cutlass13device_kernelIN5flash19enable_sm80_to_sm89INS1_16FlashAttnFwdSm80INS1_25CollectiveMainloopFwdSm80ILi8ELi1ELb0EN4cute5tupleIJNS5_1CILi128EEENS7_ILi64EEENS7_ILi192EEEEEELi192ENS_6half_tEfNS_4arch4Sm80ELb1ELb0ELb1ELb0ELb1ELb0ELb1ELb0EEENS1_21CollectiveEpilogueFwdINS6_IJS8_SA_S9_EEENS6_IJNS7_ILi1EEESI_SI_EEESC_SE_Li256ELb0ELb1ELb0ELb0EEENS1_30DynamicPersistentTileSchedulerILi256ELi256ELb0ELb1ELb0EEEEEEEEEvNT_6ParamsE,"a",@progbits
	.sectionflags	@""
	.align	4
.nv.constant0._ZN7cutlass13device_kernelIN5flash19enable_sm80_to_sm89INS1_16FlashAttnFwdSm80INS1_25CollectiveMainloopFwdSm80ILi8ELi1ELb0EN4cute5tupleIJNS5_1CILi128EEENS7_ILi64EEENS7_ILi192EEEEEELi192ENS_6half_tEfNS_4arch4Sm80ELb1ELb0ELb1ELb0ELb1ELb0ELb1ELb0EEENS1_21CollectiveEpilogueFwdINS6_IJS8_SA_S9_EEENS6_IJNS7_ILi1EEESI_SI_EEESC_SE_Li256ELb0ELb1ELb0ELb0EEENS1_30DynamicPersistentTileSchedulerILi256ELi256ELb0ELb1ELb0EEEEEEEEEvNT_6ParamsE:
	.zero		1416


//--------------------- .nv.constant0._ZN7cutlass13device_kernelIN5flash19enable_sm80_to_sm89INS1_16FlashAttnFwdSm80INS1_25CollectiveMainloopFwdSm80ILi8ELi1ELb0EN4cute5tupleIJNS5_1CILi128EEENS7_ILi64EEENS7_ILi192EEEEEELi192ENS_6half_tEfNS_4arch4Sm80ELb1ELb0ELb1ELb1ELb1ELb0ELb1ELb0EEENS1_21CollectiveEpilogueFwdINS6_IJS8_SA_S9_EEENS6_IJNS7_ILi1EEESI_SI_EEESC_SE_Li256ELb1ELb1ELb0ELb0EEENS1_19SingleTileSchedulerILb1ELb0ELb1ELi128EEEEEEEEEvNT_6ParamsE --------------------------
	.section	.nv.constant0._ZN7cutlass13device_kernelIN5flash19enable_sm80_to_sm89INS1_16FlashAttnFwdSm80INS1_25CollectiveMainloopFwdSm80ILi8ELi1ELb0EN4cute5tupleIJNS5_1CILi128EEENS7_ILi64EEENS7_ILi192EEEEEELi192ENS_6half_tEfNS_4arch4Sm80ELb1ELb0ELb1ELb1ELb1ELb0ELb1ELb0EEENS1_21CollectiveEpilogueFwdINS6_IJS8_SA_S9_EEENS6_IJNS7_ILi1EEESI_SI_EEESC_SE_Li256ELb1ELb1ELb0ELb0EEENS1_19SingleTileSchedulerILb1ELb0ELb1ELi128EEEEEEEEEvNT_6ParamsE,"a",@progbits
	.sectionflags	@""
	.align	4
.nv.constant0._ZN7cutlass13device_kernelIN5flash19enable_sm80_to_sm89INS1_16FlashAttnFwdSm80INS1_25CollectiveMainloopFwdSm80ILi8ELi1ELb0EN4cute5tupleIJNS5_1CILi128EEENS7_ILi64EEENS7_ILi192EEEEEELi192ENS_6half_tEfNS_4arch4Sm80ELb1ELb0ELb1ELb1ELb1ELb0ELb1ELb0EEENS1_21CollectiveEpilogueFwdINS6_IJS8_SA_S9_EEENS6_IJNS7_ILi1EEESI_SI_EEESC_SE_Li256ELb1ELb1ELb0ELb0EEENS1_19SingleTileSchedulerILb1ELb0ELb1ELi128EEEEEEEEEvNT_6ParamsE:
	.zero		1400


//--------------------- .nv.constant0._ZN7cutlass13device_kernelIN5flash19enable_sm80_to_sm89INS1_16FlashAttnFwdSm80INS1_25CollectiveMainloopFwdSm80ILi8ELi1ELb0EN4cute5tupleIJNS5_1CILi128EEENS7_ILi64EEENS7_ILi192EEEEEELi192ENS_6half_tEfNS_4arch4Sm80ELb1ELb0ELb1ELb1ELb1ELb1ELb1ELb0EEENS1_21CollectiveEpilogueFwdINS6_IJS8_SA_S9_EEENS6_IJNS7_ILi1EEESI_SI_EEESC_SE_Li256ELb1ELb1ELb0ELb0EEENS1_19SingleTileSchedulerILb1ELb0ELb1ELi128EEEEEEEEEvNT_6ParamsE --------------------------
	.section	.nv.constant0._ZN7cutlass13device_kernelIN5flash19enable_sm80_to_sm89INS1_16FlashAttnFwdSm80INS1_25CollectiveMainloopFwdSm80ILi8ELi1ELb0EN4cute5tupleIJNS5_1CILi128EEENS7_ILi64EEENS7_ILi192EEEEEELi192ENS_6half_tEfNS_4arch4Sm80ELb1ELb0ELb1ELb1ELb1ELb1ELb1ELb0EEENS1_21CollectiveEpilogueFwdINS6_IJS8_SA_S9_EEENS6_IJNS7_ILi1EEESI_SI_EEESC_SE_Li256ELb1ELb1ELb0ELb0EEENS1_19SingleTileSchedulerILb1ELb0ELb1ELi128EEEEEEEEEvNT_6ParamsE,"a",@progbits
	.sectionflags	@""
	.align	4
.nv.constant0._ZN7cutlass13device_kernelIN5flash19enable_sm80_to_sm89INS1_16FlashAttnFwdSm80INS1_25CollectiveMainloopFwdSm80ILi8ELi1ELb0EN4cute5tupleIJNS5_1CILi128EEENS7_ILi64EEENS7_ILi192EEEEEELi192ENS_6half_tEfNS_4arch4Sm80ELb1ELb0ELb1ELb1ELb1ELb1ELb1ELb0EEENS1_21CollectiveEpilogueFwdINS6_IJS8_SA_S9_EEENS6_IJNS7_ILi1EEESI_SI_EEESC_SE_Li256ELb1ELb1ELb0ELb0EEENS1_19SingleTileSchedulerILb1ELb0ELb1ELi128EEEEEEEEEvNT_6ParamsE:
	.zero		1400


//--------------------- .nv.constant0._ZN7cutlass13device_kernelIN5flash19enable_sm80_to_sm89INS1_16FlashAttnFwdSm80INS1_25CollectiveMainloopFwdSm80ILi8ELi2ELb0EN4cute5tupleIJNS5_1CILi128EEENS7_ILi64EEENS7_ILi192EEEEEELi192ENS_6half_tEfNS_4arch4Sm80ELb0ELb0ELb1ELb0ELb1ELb0ELb1ELb0EEENS1_21CollectiveEpilogueFwdINS6_IJS8_SA_S9_EEENS6_IJNS7_ILi1EEESI_SI_EEESC_SE_Li256ELb0ELb1ELb0ELb0EEENS1_19SingleTileSchedulerILb0ELb0ELb1ELi128EEEEEEEEEvNT_6ParamsE --------------------------
	.section	.nv.constant0._ZN7cutlass13device_kernelIN5flash19enable_sm80_to_sm89INS1_16FlashAttnFwdSm80INS1_25CollectiveMainloopFwdSm80ILi8ELi2ELb0EN4cute5tupleIJNS5_1CILi128EEENS7_ILi64EEENS7_ILi192EEEEEELi192ENS_6half_tEfNS_4arch4Sm80ELb0ELb0ELb1ELb0ELb1ELb0ELb1ELb0EEENS1_21CollectiveEpilogueFwdINS6_IJS8_SA_S9_EEENS6_IJNS7_ILi1EEESI_SI_EEESC_SE_Li256ELb0ELb1ELb0ELb0EEENS1_19SingleTileSchedulerILb0ELb0ELb1ELi128EEEEEEEEEvNT_6ParamsE,"a",@progbits
	.sectionflags	@""
	.align	4
.nv.constant0._ZN7cutlass13device_kernelIN5flash19enable_sm80_to_sm89INS1_16FlashAttnFwdSm80INS1_25CollectiveMainloopFwdSm80ILi8ELi2ELb0EN4cute5tupleIJNS5_1CILi128EEENS7_ILi64EEENS7_ILi192EEEEEELi192ENS_6half_tEfNS_4arch4Sm80ELb0ELb0ELb1ELb0ELb1ELb0ELb1ELb0EEENS1_21CollectiveEpilogueFwdINS6_IJS8_SA_S9_EEENS6_IJNS7_ILi1EEESI_SI_EEESC_SE_Li256ELb0ELb1ELb0ELb0EEENS1_19SingleTileSchedulerILb0ELb0ELb1ELi128EEEEEEEEEvNT_6ParamsE:
	.zero		1400


//--------------------- .nv.constant0._ZN7cutlass13device_kernelIN5flash19enable_sm80_to_sm89INS1_16FlashAttnFwdSm80INS1_25CollectiveMainloopFwdSm80ILi8ELi2ELb0EN4cute5tupleIJNS5_1CILi128EEENS7_ILi64EEENS7_ILi192EEEEEELi192ENS_6half_tEfNS_4arch4Sm80ELb0ELb0ELb1ELb1ELb1ELb0ELb1ELb0EEENS1_21CollectiveEpilogueFwdINS6_IJS8_SA_S9_EEENS6_IJNS7_ILi1EEESI_SI_EEESC_SE_Li256ELb1ELb1ELb0ELb0EEENS1_19SingleTileSchedulerILb1ELb0ELb1ELi128EEEEEEEEEvNT_6ParamsE --------------------------
	.section	.nv.constant0._ZN7cutlass13device_kernelIN5flash19enable_sm80_to_sm89INS1_16FlashAttnFwdSm80INS1_25CollectiveMainloopFwdSm80ILi8ELi2ELb0EN4cute5tupleIJNS5_1CILi128EEENS7_ILi64EEENS7_ILi192EEEEEELi192ENS_6half_tEfNS_4arch4Sm80ELb0ELb0ELb1ELb1ELb1ELb0ELb1ELb0EEENS1_21CollectiveEpilogueFwdINS6_IJS8_SA_S9_EEENS6_IJNS7_ILi1EEESI_SI_EEESC_SE_Li256ELb1ELb1ELb0ELb0EEENS1_19SingleTileSchedulerILb1ELb0ELb1ELi128EEEEEEEEEvNT_6ParamsE,"a",@progbits
	.sectionflags	@""
	.align	4
.nv.constant0._ZN7cutlass13device_kernelIN5flash19enable_sm80_to_sm89INS1_16FlashAttnFwdSm80INS1_25CollectiveMainloopFwdSm80ILi8ELi2ELb0EN4cute5tupleIJNS5_1CILi128EEENS7_ILi64EEENS7_ILi192EEEEEELi192ENS_6half_tEfNS_4arch4Sm80ELb0ELb0ELb1ELb1ELb1ELb0ELb1ELb0EEENS1_21CollectiveEpilogueFwdINS6_IJS8_SA_S9_EEENS6_IJNS7_ILi1EEESI_SI_EEESC_SE_Li256ELb1ELb1ELb0ELb0EEENS1_19SingleTileSchedulerILb1ELb0ELb1ELi128EEEEEEEEEvNT_6ParamsE:
	.zero		1400


//--------------------- .nv.constant0._ZN7cutlass13device_kernelIN5flash19enable_sm80_to_sm89INS1_16FlashAttnFwdSm80INS1_25CollectiveMainloopFwdSm80ILi8ELi2ELb0EN4cute5tupleIJNS5_1CILi128EEENS7_ILi64EEENS7_ILi192EEEEEELi192ENS_6half_tEfNS_4arch4Sm80ELb0ELb0ELb1ELb1ELb1ELb1ELb1ELb0EEENS1_21CollectiveEpilogueFwdINS6_IJS8_SA_S9_EEENS6_IJNS7_ILi1EEESI_SI_EEESC_SE_Li256ELb1ELb1ELb0ELb0EEENS1_19SingleTileSchedulerILb1ELb0ELb1ELi128EEEEEEEEEvNT_6ParamsE --------------------------
	.section	.nv.constant0._ZN7cutlass13device_kernelIN5flash19enable_sm80_to_sm89INS1_16FlashAttnFwdSm80INS1_25CollectiveMainloopFwdSm80ILi8ELi2ELb0EN4cute5tupleIJNS5_1CILi128EEENS7_ILi64EEENS7_ILi192EEEEEELi192ENS_6half_tEfNS_4arch4Sm80ELb0ELb0ELb1ELb1ELb1ELb1ELb1ELb0EEENS1_21CollectiveEpilogueFwdINS6_IJS8_SA_S9_EEENS6_IJNS7_ILi1EEESI_SI_EEESC_SE_Li256ELb1ELb1ELb0ELb0EEENS1_19SingleTileSchedulerILb1ELb0ELb1ELi128EEEEEEEEEvNT_6ParamsE,"a",@progbits
	.sectionflags	@""
	.align	4
.nv.constant0._ZN7cutlass13device_kernelIN5flash19enable_sm80_to_sm89INS1_16FlashAttnFwdSm80INS1_25CollectiveMainloopFwdSm80ILi8ELi2ELb0EN4cute5tupleIJNS5_1CILi128EEENS7_ILi64EEENS7_ILi192EEEEEELi192ENS_6half_tEfNS_4arch4Sm80ELb0ELb0ELb1ELb1ELb1ELb1ELb1ELb0EEENS1_21CollectiveEpilogueFwdINS6_IJS8_SA_S9_EEENS6_IJNS7_ILi1EEESI_SI_EEESC_SE_Li256ELb1ELb1ELb0ELb0EEENS1_19SingleTileSchedulerILb1ELb0ELb1ELi128EEEEEEEEEvNT_6ParamsE:
	.zero		1400


//--------------------- .nv.constant0._ZN7cutlass13device_kernelIN5flash19enable_sm80_to_sm89INS1_16FlashAttnFwdSm80INS1_25CollectiveMainloopFwdSm80ILi8ELi2ELb0EN4cute5tupleIJNS5_1CILi128EEENS7_ILi64EEENS7_ILi192EEEEEELi192ENS_6half_tEfNS_4arch4Sm80ELb0ELb1ELb1ELb0ELb1ELb0ELb1ELb0EEENS1_21CollectiveEpilogueFwdINS6_IJS8_SA_S9_EEENS6_IJNS7_ILi1EEESI_SI_EEESC_SE_Li256ELb0ELb1ELb0ELb0EEENS1_19SingleTileSchedulerILb0ELb0ELb1ELi128EEEEEEEEEvNT_6ParamsE --------------------------
	.section	.nv.constant0._ZN7cutlass13device_kernelIN5flash19enable_sm80_to_sm89INS1_16FlashAttnFwdSm80INS1_25CollectiveMainloopFwdSm80ILi8ELi2ELb0EN4cute5tupleIJNS5_1CILi128EEENS7_ILi64EEENS7_ILi192EEEEEELi192ENS_6half_tEfNS_4arch4Sm80ELb0ELb1ELb1ELb0ELb1ELb0ELb1ELb0EEENS1_21CollectiveEpilogueFwdINS6_IJS8_SA_S9_EEENS6_IJNS7_ILi1EEESI_SI_EEESC_SE_Li256ELb0ELb1ELb0ELb0EEENS1_19SingleTileSchedulerILb0ELb0ELb1ELi128EEEEEEEEEvNT_6ParamsE,"a",@progbits
	.sectionflags	@""
	.align	4
.nv.constant0._ZN7cutlass13device_kernelIN5flash19enable_sm80_to_sm89INS1_16FlashAttnFwdSm80INS1_25CollectiveMainloopFwdSm80ILi8ELi2ELb0EN4cute5tupleIJNS5_1CILi128EEENS7_ILi64EEENS7_ILi192EEEEEELi192ENS_6half_tEfNS_4arch4Sm80ELb0ELb1ELb1ELb0ELb1ELb0ELb1ELb0EEENS1_21CollectiveEpilogueFwdINS6_IJS8_SA_S9_EEENS6_IJNS7_ILi1EEESI_SI_EEESC_SE_Li256ELb0ELb1ELb0ELb0EEENS1_19SingleTileSchedulerILb0ELb0ELb1ELi128EEEEEEEEEvNT_6ParamsE:
	.zero		1400


//--------------------- .nv.constant0._ZN7cutlass13device_kernelIN5flash19enable_sm80_to_sm89INS1_16FlashAttnFwdSm80INS1_25CollectiveMainloopFwdSm80ILi8ELi2ELb0EN4cute5tupleIJNS5_1CILi128EEENS7_ILi64EEENS7_ILi192EEEEEELi192ENS_6half_tEfNS_4arch4Sm80ELb0ELb1ELb1ELb1ELb1ELb0ELb1ELb0EEENS1_21CollectiveEpilogueFwdINS6_IJS8_SA_S9_EEENS6_IJNS7_ILi1EEESI_SI_EEESC_SE_Li256ELb1ELb1ELb0ELb0EEENS1_19SingleTileSchedulerILb1ELb0ELb1ELi128EEEEEEEEEvNT_6ParamsE --------------------------
	.section	.nv.constant0._ZN7cutlass13device_kernelIN5flash19enable_sm80_to_sm89INS1_16FlashAttnFwdSm80INS1_25CollectiveMainloopFwdSm80ILi8ELi2ELb0EN4cute5tupleIJNS5_1CILi128EEENS7_ILi64EEENS7_ILi192EEEEEELi192ENS_6half_tEfNS_4arch4Sm80ELb0ELb1ELb1ELb1ELb1ELb0ELb1ELb0EEENS1_21CollectiveEpilogueFwdINS6_IJS8_SA_S9_EEENS6_IJNS7_ILi1EEESI_SI_EEESC_SE_Li256ELb1ELb1ELb0ELb0EEENS1_19SingleTileSchedulerILb1ELb0ELb1ELi128EEEEEEEEEvNT_6ParamsE,"a",@progbits
	.sectionflags	@""
	.align	4
.nv.constant0._ZN7cutlass13device_kernelIN5flash19enable_sm80_to_sm89INS1_16FlashAttnFwdSm80INS1_25CollectiveMainloopFwdSm80ILi8ELi2ELb0EN4cute5tupleIJNS5_1CILi128EEENS7_ILi64EEENS7_ILi192EEEEEELi192ENS_6half_tEfNS_4arch4Sm80ELb0ELb1ELb1ELb1ELb1ELb0ELb1ELb0EEENS1_21CollectiveEpilogueFwdINS6_IJS8_SA_S9_EEENS6_IJNS7_ILi1EEESI_SI_EEESC_SE_Li256ELb1ELb1ELb0ELb0EEENS1_19SingleTileSchedulerILb1ELb0ELb1ELi128EEEEEEEEEvNT_6ParamsE:
	.zero		1400


//--------------------- .nv.constant0._ZN7cutlass13device_kernelIN5flash19enable_sm80_to_sm89INS1_16FlashAttnFwdSm80INS1_25CollectiveMainloopFwdSm80ILi8ELi2ELb0EN4cute5tupleIJNS5_1CILi128EEENS7_ILi64EEENS7_ILi192EEEEEELi192ENS_6half_tEfNS_4arch4Sm80ELb0ELb1ELb1ELb1ELb1ELb1ELb1ELb0EEENS1_21CollectiveEpilogueFwdINS6_IJS8_SA_S9_EEENS6_IJNS7_ILi1EEESI_SI_EEESC_SE_Li256ELb1ELb1ELb0ELb0EEENS1_19SingleTileSchedulerILb1ELb0ELb1ELi128EEEEEEEEEvNT_6ParamsE --------------------------
	.section	.nv.constant0._ZN7cutlass13device_kernelIN5flash19enable_sm80_to_sm89INS1_16FlashAttnFwdSm80INS1_25CollectiveMainloopFwdSm80ILi8ELi2ELb0EN4cute5tupleIJNS5_1CILi128EEENS7_ILi64EEENS7_ILi192EEEEEELi192ENS_6half_tEfNS_4arch4Sm80ELb0ELb1ELb1ELb1ELb1ELb1ELb1ELb0EEENS1_21CollectiveEpilogueFwdINS6_IJS8_SA_S9_EEENS6_IJNS7_ILi1EEESI_SI_EEESC_SE_Li256ELb1ELb1ELb0ELb0EEENS1_19SingleTileSchedulerILb1ELb0ELb1ELi128EEEEEEEEEvNT_6ParamsE,"a",@progbits
	.sectionflags	@""
	.align	4
.nv.constant0._ZN7cutlass13device_kernelIN5flash19enable_sm80_to_sm89INS1_16FlashAttnFwdSm80INS1_25CollectiveMainloopFwdSm80ILi8ELi2ELb0EN4cute5tupleIJNS5_1CILi128EEENS7_ILi64EEENS7_ILi192EEEEEELi192ENS_6half_tEfNS_4arch4Sm80ELb0ELb1ELb1ELb1ELb1ELb1ELb1ELb0EEENS1_21CollectiveEpilogueFwdINS6_IJS8_SA_S9_EEENS6_IJNS7_ILi1EEESI_SI_EEESC_SE_Li256ELb1ELb1ELb0ELb0EEENS1_19SingleTileSchedulerILb1ELb0ELb1ELi128EEEEEEEEEvNT_6ParamsE:
	.zero		1400


//--------------------- .nv.constant0._ZN7cutlass13device_kernelIN5flash19enable_sm80_to_sm89INS1_16FlashAttnFwdSm80INS1_25CollectiveMainloopFwdSm80ILi8ELi2ELb0EN4cute5tupleIJNS5_1CILi128EEENS7_ILi64EEENS7_ILi192EEEEEELi192ENS_6half_tEfNS_4arch4Sm80ELb1ELb0ELb1ELb0ELb1ELb0ELb1ELb0EEENS1_21CollectiveEpilogueFwdINS6_IJS8_SA_S9_EEENS6_IJNS7_ILi1EEESI_SI_EEESC_SE_Li256ELb0ELb1ELb0ELb0EEENS1_30DynamicPersistentTileSchedulerILi256ELi256ELb0ELb1ELb0EEEEEEEEEvNT_6ParamsE --------------------------
	.section	.nv.constant0._ZN7cutlass13device_kernelIN5flash19enable_sm80_to_sm89INS1_16FlashAttnFwdSm80INS1_25CollectiveMainloopFwdSm80ILi8ELi2ELb0EN4cute5tupleIJNS5_1CILi128EEENS7_ILi64EEENS7_ILi192EEEEEELi192ENS_6half_tEfNS_4arch4Sm80ELb1ELb0ELb1ELb0ELb1ELb0ELb1ELb0EEENS1_21CollectiveEpilogueFwdINS6_IJS8_SA_S9_EEENS6_IJNS7_ILi1EEESI_SI_EEESC_SE_Li256ELb0ELb1ELb0ELb0EEENS1_30DynamicPersistentTileSchedulerILi256ELi256ELb0ELb1ELb0EEEEEEEEEvNT_6ParamsE,"a",@progbits
	.sectionflags	@""
	.align	4
.nv.constant0._ZN7cutlass13device_kernelIN5flash19enable_sm80_to_sm89INS1_16FlashAttnFwdSm80INS1_25CollectiveMainloopFwdSm80ILi8ELi2ELb0EN4cute5tupleIJNS5_1CILi128EEENS7_ILi64EEENS7_ILi192EEEEEELi192ENS_6half_tEfNS_4arch4Sm80ELb1ELb0ELb1ELb0ELb1ELb0ELb1ELb0EEENS1_21CollectiveEpilogueFwdINS6_IJS8_SA_S9_EEENS6_IJNS7_ILi1EEESI_SI_EEESC_SE_Li256ELb0ELb1ELb0ELb0EEENS1_30DynamicPersistentTileSchedulerILi256ELi256ELb0ELb1ELb0EEEEEEEEEvNT_6ParamsE:
	.zero		1416


//--------------------- .nv.constant0._ZN7cutlass13device_kernelIN5flash19enable_sm80_to_sm89INS1_16FlashAttnFwdSm80INS1_25CollectiveMainloopFwdSm80ILi8ELi2ELb0EN4cute5tupleIJNS5_1CILi128EEENS7_ILi64EEENS7_ILi192EEEEEELi192ENS_6half_tEfNS_4arch4Sm80ELb1ELb0ELb1ELb1ELb1ELb0ELb1ELb0EEENS1_21CollectiveEpilogueFwdINS6_IJS8_SA_S9_EEENS6_IJNS7_ILi1EEESI_SI_EEESC_SE_Li256ELb1ELb1ELb0ELb0EEENS1_19SingleTileSchedulerILb1ELb0ELb1ELi128EEEEEEEEEvNT_6ParamsE --------------------------
	.section	.nv.constant0._ZN7cutlass13device_kernelIN5flash19enable_sm80_to_sm89INS1_16FlashAttnFwdSm80INS1_25CollectiveMainloopFwdSm80ILi8ELi2ELb0EN4cute5tupleIJNS5_1CILi128EEENS7_ILi64EEENS7_ILi192EEEEEELi192ENS_6half_tEfNS_4arch4Sm80ELb1ELb0ELb1ELb1ELb1ELb0ELb1ELb0EEENS1_21CollectiveEpilogueFwdINS6_IJS8_SA_S9_EEENS6_IJNS7_ILi1EEESI_SI_EEESC_SE_Li256ELb1ELb1ELb0ELb0EEENS1_19SingleTileSchedulerILb1ELb0ELb1ELi128EEEEEEEEEvNT_6ParamsE,"a",@progbits
	.sectionflags	@""
	.align	4
.nv.constant0._ZN7cutlass13device_kernelIN5flash19enable_sm80_to_sm89INS1_16FlashAttnFwdSm80INS1_25CollectiveMainloopFwdSm80ILi8ELi2ELb0EN4cute5tupleIJNS5_1CILi128EEENS7_ILi64EEENS7_ILi192EEEEEELi192ENS_6half_tEfNS_4arch4Sm80ELb1ELb0ELb1ELb1ELb1ELb0ELb1ELb0EEENS1_21CollectiveEpilogueFwdINS6_IJS8_SA_S9_EEENS6_IJNS7_ILi1EEESI_SI_EEESC_SE_Li256ELb1ELb1ELb0ELb0EEENS1_19SingleTileSchedulerILb1ELb0ELb1ELi128EEEEEEEEEvNT_6ParamsE:
	.zero		1400


//--------------------- .nv.constant0._ZN7cutlass13device_kernelIN5flash19enable_sm80_to_sm89INS1_16FlashAttnFwdSm80INS1_25CollectiveMainloopFwdSm80ILi8ELi2ELb0EN4cute5tupleIJNS5_1CILi128EEENS7_ILi64EEENS7_ILi192EEEEEELi192ENS_6half_tEfNS_4arch4Sm80ELb1ELb0ELb1ELb1ELb1ELb1ELb1ELb0EEENS1_21CollectiveEpilogueFwdINS6_IJS8_SA_S9_EEENS6_IJNS7_ILi1EEESI_SI_EEESC_SE_Li256ELb1ELb1ELb0ELb0EEENS1_19SingleTileSchedulerILb1ELb0ELb1ELi128EEEEEEEEEvNT_6ParamsE --------------------------
	.section	.nv.constant0._ZN7cutlass13device_kernelIN5flash19enable_sm80_to_sm89INS1_16FlashAttnFwdSm80INS1_25CollectiveMainloopFwdSm80ILi8ELi2ELb0EN4cute5tupleIJNS5_1CILi128EEENS7_ILi64EEENS7_ILi192EEEEEELi192ENS_6half_tEfNS_4arch4Sm80ELb1ELb0ELb1ELb1ELb1ELb1ELb1ELb0EEENS1_21CollectiveEpilogueFwdINS6_IJS8_SA_S9_EEENS6_IJNS7_ILi1EEESI_SI_EEESC_SE_Li256ELb1ELb1ELb0ELb0EEENS1_19SingleTileSchedulerILb1ELb0ELb1ELi128EEEEEEEEEvNT_6ParamsE,"a",@progbits
	.sectionflags	@""
	.align	4
.nv.constant0._ZN7cutlass13device_kernelIN5flash19enable_sm80_to_sm89INS1_16FlashAttnFwdSm80INS1_25CollectiveMainloopFwdSm80ILi8ELi2ELb0EN4cute5tupleIJNS5_1CILi128EEENS7_ILi64EEENS7_ILi192EEEEEELi192ENS_6half_tEfNS_4arch4Sm80ELb1ELb0ELb1ELb1ELb1ELb1ELb1ELb0EEENS1_21CollectiveEpilogueFwdINS6_IJS8_SA_S9_EEENS6_IJNS7_ILi1EEESI_SI_EEESC_SE_Li256ELb1ELb1ELb0ELb0EEENS1_19SingleTileSchedulerILb1ELb0ELb1ELi128EEEEEEEEEvNT_6ParamsE:
	.zero		1400


//--------------------- .text._ZN7cutlass13device_kernelIN5flash19enable_sm80_to_sm89INS1_16FlashAttnFwdSm80INS1_25CollectiveMainloopFwdSm80ILi8ELi1ELb0EN4cute5tupleIJNS5_1CILi128EEENS7_ILi64EEENS7_ILi192EEEEEELi192ENS_6half_tEfNS_4arch4Sm80ELb0ELb0ELb1ELb0ELb1ELb0ELb1ELb0EEENS1_21CollectiveEpilogueFwdINS6_IJS8_SA_S9_EEENS6_IJNS7_ILi1EEESI_SI_EEESC_SE_Li256ELb0ELb1ELb0ELb0EEENS1_19SingleTileSchedulerILb0ELb0ELb1ELi128EEEEEEEEEvNT_6ParamsE --------------------------
	.section	.text._ZN7cutlass13device_kernelIN5flash19enable_sm80_to_sm89INS1_16FlashAttnFwdSm80INS1_25CollectiveMainloopFwdSm80ILi8ELi1ELb0EN4cute5tupleIJNS5_1CILi128EEENS7_ILi64EEENS7_ILi192EEEEEELi192ENS_6half_tEfNS_4arch4Sm80ELb0ELb0ELb1ELb0ELb1ELb0ELb1ELb0EEENS1_21CollectiveEpilogueFwdINS6_IJS8_SA_S9_EEENS6_IJNS7_ILi1EEESI_SI_EEESC_SE_Li256ELb0ELb1ELb0ELb0EEENS1_19SingleTileSchedulerILb0ELb0ELb1ELi128EEEEEEEEEvNT_6ParamsE,"ax",@progbits
	.sectioninfo	@"SHI_REGISTERS=255"
	.align	128
.text._ZN7cutlass13device_kernelIN5flash19enable_sm80_to_sm89INS1_16FlashAttnFwdSm80INS1_25CollectiveMainloopFwdSm80ILi8ELi1ELb0EN4cute5tupleIJNS5_1CILi128EEENS7_ILi64EEENS7_ILi192EEEEEELi192ENS_6half_tEfNS_4arch4Sm80ELb0ELb0ELb1ELb0ELb1ELb0ELb1ELb0EEENS1_21CollectiveEpilogueFwdINS6_IJS8_SA_S9_EEENS6_IJNS7_ILi1EEESI_SI_EEESC_SE_Li256ELb0ELb1ELb0ELb0EEENS1_19SingleTileSchedulerILb0ELb0ELb1ELi128EEEEEEEEEvNT_6ParamsE:
        .type           _ZN7cutlass13device_kernelIN5flash19enable_sm80_to_sm89INS1_16FlashAttnFwdSm80INS1_25CollectiveMainloopFwdSm80ILi8ELi1ELb0EN4cute5tupleIJNS5_1CILi128EEENS7_ILi64EEENS7_ILi192EEEEEELi192ENS_6half_tEfNS_4arch4Sm80ELb0ELb0ELb1ELb0ELb1ELb0ELb1ELb0EEENS1_21CollectiveEpilogueFwdINS6_IJS8_SA_S9_EEENS6_IJNS7_ILi1EEESI_SI_EEESC_SE_Li256ELb0ELb1ELb0ELb0EEENS1_19SingleTileSchedulerILb0ELb0ELb1ELi128EEEEEEEEEvNT_6ParamsE,@function
        .size           _ZN7cutlass13device_kernelIN5flash19enable_sm80_to_sm89INS1_16FlashAttnFwdSm80INS1_25CollectiveMainloopFwdSm80ILi8ELi1ELb0EN4cute5tupleIJNS5_1CILi128EEENS7_ILi64EEENS7_ILi192EEEEEELi192ENS_6half_tEfNS_4arch4Sm80ELb0ELb0ELb1ELb0ELb1ELb0ELb1ELb0EEENS1_21CollectiveEpilogueFwdINS6_IJS8_SA_S9_EEENS6_IJNS7_ILi1EEESI_SI_EEESC_SE_Li256ELb0ELb1ELb0ELb0EEENS1_19SingleTileSchedulerILb0ELb0ELb1ELi128EEEEEEEEEvNT_6ParamsE,(.L_x_1494 - _ZN7cutlass13device_kernelIN5flash19enable_sm80_to_sm89INS1_16FlashAttnFwdSm80INS1_25CollectiveMainloopFwdSm80ILi8ELi1ELb0EN4cute5tupleIJNS5_1CILi128EEENS7_ILi64EEENS7_ILi192EEEEEELi192ENS_6half_tEfNS_4arch4Sm80ELb0ELb0ELb1ELb0ELb1ELb0ELb1ELb0EEENS1_21CollectiveEpilogueFwdINS6_IJS8_SA_S9_EEENS6_IJNS7_ILi1EEESI_SI_EEESC_SE_Li256ELb0ELb1ELb0ELb0EEENS1_19SingleTileSchedulerILb0ELb0ELb1ELi128EEEEEEEEEvNT_6ParamsE)
        .other          _ZN7cutlass13device_kernelIN5flash19enable_sm80_to_sm89INS1_16FlashAttnFwdSm80INS1_25CollectiveMainloopFwdSm80ILi8ELi1ELb0EN4cute5tupleIJNS5_1CILi128EEENS7_ILi64EEENS7_ILi192EEEEEELi192ENS_6half_tEfNS_4arch4Sm80ELb0ELb0ELb1ELb0ELb1ELb0ELb1ELb0EEENS1_21CollectiveEpilogueFwdINS6_IJS8_SA_S9_EEENS6_IJNS7_ILi1EEESI_SI_EEESC_SE_Li256ELb0ELb1ELb0ELb0EEENS1_19SingleTileSchedulerILb0ELb0ELb1ELi128EEEEEEEEEvNT_6ParamsE,@"STO_CUDA_ENTRY STV_DEFAULT"
_ZN7cutlass13device_kernelIN5flash19enable_sm80_to_sm89INS1_16FlashAttnFwdSm80INS1_25CollectiveMainloopFwdSm80ILi8ELi1ELb0EN4cute5tupleIJNS5_1CILi128EEENS7_ILi64EEENS7_ILi192EEEEEELi192ENS_6half_tEfNS_4arch4Sm80ELb0ELb0ELb1ELb0ELb1ELb0ELb1ELb0EEENS1_21CollectiveEpilogueFwdINS6_IJS8_SA_S9_EEENS6_IJNS7_ILi1EEESI_SI_EEESC_SE_Li256ELb0ELb1ELb0ELb0EEENS1_19SingleTileSchedulerILb0ELb0ELb1ELi128EEEEEEEEEvNT_6ParamsE:
[----:B------:R-:W-:Y:S02]  /*0000*/  MOV R1, c[0x0][0x28] ;  /* 0x00000a0000017a02 */ /* 0x000fe40000000f00 */
[----:B------:R-:W1:Y:S02]  /*0010*/  S2UR UR11, SR_CTAID.Z ;  /* 0x00000000000b79c3 */ /* 0x000e640000002700 */
[----:B-1----:R-:W-:-:S13]  /*0020*/  ISETP.LE.AND P0, PT, RZ, UR11, PT ;  /* 0x0000000bff007c0c */ /* 0x002fda000bf03270 */
[----:B------:R-:W-:Y:S05]  /*0030*/  @!P0 EXIT ;  /* 0x000000000000894d */ /* 0x000fea0003800000 */
[----:B------:R-:W-:Y:S02]  /*0040*/  ULDC.64 UR4, c[0x0][0x370] ;  /* 0x0000dc0000047ab9 */ /* 0x000fe40000000a00 */
[----:B------:R-:W-:Y:S02]  /*0050*/  UISETP.NE.U32.AND UP0, UPT, URZ, UR4, UPT ;  /* 0x000000043f00728c */ /* 0x000fe4000bf05070 */
[----:B------:R-:W-:Y:S02]  /*0060*/  ULDC.64 UR8, c[0x0][0x370] ;  /* 0x0000dc0000087ab9 */ /* 0x000fe40000000a00 */
[----:B------:R-:W-:Y:S02]  /*0070*/  UISETP.NE.AND.EX UP0, UPT, URZ, UR5, UPT, UP0 ;  /* 0x000000053f00728c */ /* 0x000fe4000bf05300 */
[----:B------:R-:W-:Y:S02]  /*0080*/  ULDC.64 UR12, c[0x0][0x118] ;  /* 0x00004600000c7ab9 */ /* 0x000fe40000000a00 */
[----:B------:R-:W-:-:S02]  /*0090*/  ULDC.64 UR4, c[0x0][0x340] ;  /* 0x0000d00000047ab9 */ /* 0x000fc40000000a00 */
[----:B------:R-:W-:-:S05]  /*00a0*/  PLOP3.LUT P1, PT, PT, PT, UP0, 0x80, 0x0 ;  /* 0x000000000000781c */ /* 0x000fca0003f2f008 */
[----:B------:R-:W-:Y:S02]  /*00b0*/  @UP0 UMOV UR6, 0x4 ;  /* 0x0000000400060882 */ /* 0x000fe40000000000 */
[----:B------:R-:W-:Y:S02]  /*00c0*/  @UP0 UIMAD.WIDE UR6, UR11, UR6, UR8 ;  /* 0x000000060b0602a5 */ /* 0x000fe4000f8e0208 */
[----:B------:R-:W-:-:S04]  /*00d0*/  UISETP.NE.U32.AND UP0, UPT, URZ, UR4, UPT ;  /* 0x000000043f00728c */ /* 0x000fc8000bf05070 */
[----:B------:R-:W-:Y:S01]  /*00e0*/  UISETP.NE.AND.EX UP0, UPT, URZ, UR5, UPT, UP0 ;  /* 0x000000053f00728c */ /* 0x000fe2000bf05300 */
[----:B------:R-:W-:Y:S02]  /*00f0*/  IMAD.U32 R10, RZ, RZ, UR6 ;  /* 0x00000006ff0a7e24 */ /* 0x000fe4000f8e00ff */
[----:B------:R-:W-:Y:S01]  /*0100*/  IMAD.U32 R11, RZ, RZ, UR7 ;  /* 0x00000007ff0b7e24 */ /* 0x000fe2000f8e00ff */
[----:B------:R-:W-:Y:S02]  /*0110*/  ULDC.64 UR6, c[0x0][0x340] ;  /* 0x0000d00000067ab9 */ /* 0x000fe40000000a00 */
[----:B------:R-:W-:Y:S02]  /*0120*/  PLOP3.LUT P6, PT, PT, PT, UP0, 0x80, 0x0 ;  /* 0x000000000000781c */ /* 0x000fe40003fcf008 */
[----:B------:R1:W2:Y:S03]  /*0130*/  @P1 LDG.E R10, [R10.64] ;  /* 0x0000000c0a0a1981 */ /* 0x0002a6000c1e1900 */
[----:B------:R-:W-:-:S02]  /*0140*/  @UP0 UMOV UR4, 0x4 ;  /* 0x0000000400040882 */ /* 0x000fc40000000000 */
[----:B------:R-:W-:-:S06]  /*0150*/  @UP0 UIMAD.WIDE UR4, UR11, UR4, UR6 ;  /* 0x000000040b0402a5 */ /* 0x000fcc000f8e0206 */
[----:B------:R-:W-:Y:S02]  /*0160*/  IMAD.U32 R12, RZ, RZ, UR4 ;  /* 0x00000004ff0c7e24 */ /* 0x000fe4000f8e00ff */
[----:B------:R-:W-:Y:S01]  /*0170*/  IMAD.U32 R13, RZ, RZ, UR5 ;  /* 0x00000005ff0d7e24 */ /* 0x000fe2000f8e00ff */
[----:B------:R-:W3:Y:S01]  /*0180*/  S2R R3, SR_TID.X ;  /* 0x0000000000037919 */ /* 0x000ee20000002100 */
[----:B------:R-:W4:Y:S03]  /*0190*/  S2UR UR8, SR_CTAID.Y ;  /* 0x00000000000879c3 */ /* 0x000f260000002600 */
[----:B------:R-:W5:Y:S01]  /*01a0*/  S2R R210, SR_CTAID.X ;  /* 0x0000000000d27919 */ /* 0x000f620000002500 */
[----:B------:R-:W-:Y:S01]  /*01b0*/  IMAD.MOV.U32 R2, RZ, RZ, c[0x0][0x2c4] ;  /* 0x0000b100ff027624 */ /* 0x000fe200078e00ff */
[----:B------:R-:W-:Y:S02]  /*01c0*/  ULDC.64 UR4, c[0x0][0x1b8] ;  /* 0x00006e0000047ab9 */ /* 0x000fe40000000a00 */
[----:B------:R1:W2:Y:S01]  /*01d0*/  @P6 LDG.E R12, [R12.64] ;  /* 0x0000000c0c0c6981 */ /* 0x0002a2000c1e1900 */
[----:B------:R-:W-:Y:S01]  /*01e0*/  USHF.R.S32.HI UR9, URZ, 0x1f, UR11 ;  /* 0x0000001f3f097899 */ /* 0x000fe2000801140b */
[----:B------:R-:W-:Y:S01]  /*01f0*/  ISETP.NE.AND P0, PT, R2, 0x1, PT ;  /* 0x000000010200780c */ /* 0x000fe20003f05270 */
[----:B------:R-:W-:Y:S01]  /*0200*/  IMAD.MOV.U32 R207, RZ, RZ, c[0x0][0x2b8] ;  /* 0x0000ae00ffcf7624 */ /* 0x000fe200078e00ff */
[----:B------:R-:W-:Y:S01]  /*0210*/  UMOV UR10, URZ ;  /* 0x0000003f000a7c82 */ /* 0x000fe20008000000 */
[----:B------:R-:W-:-:S03]  /*0220*/  IMAD.MOV.U32 R208, RZ, RZ, RZ ;  /* 0x000000ffffd07224 */ /* 0x000fc600078e00ff */
[----:B------:R-:W-:Y:S02]  /*0230*/  ISETP.NE.AND P3, PT, R207, 0x1, PT ;  /* 0x00000001cf00780c */ /* 0x000fe40003f65270 */
[----:B---3--:R-:W-:Y:S01]  /*0240*/  SHF.R.S32.HI R24, RZ, 0x1f, R3 ;  /* 0x0000001fff187819 */ /* 0x008fe20000011403 */
[----:B----4-:R-:W-:Y:S02]  /*0250*/  USHF.R.S32.HI UR6, URZ, 0x1f, UR8 ;  /* 0x0000001f3f067899 */ /* 0x010fe40008011408 */
[----:B------:R-:W-:Y:S01]  /*0260*/  UIMAD.WIDE.U32 UR14, UR8, UR4, URZ ;  /* 0x00000004080e72a5 */ /* 0x000fe2000f8e003f */
[----:B------:R-:W-:Y:S01]  /*0270*/  LEA.HI R5, R24, R3, RZ, 0x3 ;  /* 0x0000000318057211 */ /* 0x000fe200078f18ff */
[----:B------:R-:W-:-:S03]  /*0280*/  UIMAD UR7, UR6, UR4, URZ ;  /* 0x00000004060772a4 */ /* 0x000fc6000f8e023f */
[----:B------:R-:W-:Y:S01]  /*0290*/  LOP3.LUT R0, R5, 0xfffffff8, RZ, 0xc0, !PT ;  /* 0xfffffff805007812 */ /* 0x000fe200078ec0ff */
[----:B------:R-:W-:Y:S01]  /*02a0*/  UIMAD UR7, UR8, UR5, UR7 ;  /* 0x00000005080772a4 */ /* 0x000fe2000f8e0207 */
[----:B------:R-:W-:Y:S02]  /*02b0*/  SHF.R.S32.HI R5, RZ, 0x3, R5 ;  /* 0x00000003ff057819 */ /* 0x000fe40000011405 */
[----:B------:R-:W-:Y:S01]  /*02c0*/  ULDC.64 UR4, c[0x0][0x1c0] ;  /* 0x0000700000047ab9 */ /* 0x000fe20000000a00 */
[----:B------:R-:W-:Y:S01]  /*02d0*/  IMAD.IADD R0, R3, 0x1, -R0 ;  /* 0x0000000103007824 */ /* 0x000fe200078e0a00 */
[----:B------:R-:W-:Y:S01]  /*02e0*/  UIADD3 UR15, UR15, UR7, URZ ;  /* 0x000000070f0f7290 */ /* 0x000fe2000fffe03f */
[----:B------:R-:W-:Y:S01]  /*02f0*/  IMAD.SHL.U32 R211, R5, 0x40, RZ ;  /* 0x0000004005d37824 */ /* 0x000fe200078e00ff */
[----:B------:R-:W-:Y:S01]  /*0300*/  UIMAD UR9, UR9, UR4, URZ ;  /* 0x00000004090972a4 */ /* 0x000fe2000f8e023f */
[C---:B------:R-:W-:Y:S01]  /*0310*/  IMAD R213, R0.reuse, 0x20, R5 ;  /* 0x0000002000d57824 */ /* 0x040fe200078e0205 */
[----:B------:R-:W-:Y:S01]  /*0320*/  UIMAD.WIDE.U32 UR14, UR11, UR4, UR14 ;  /* 0x000000040b0e72a5 */ /* 0x000fe2000f8e000e */
[----:B------:R-:W-:Y:S01]  /*0330*/  IMAD.SHL.U32 R216, R0, 0x8, RZ ;  /* 0x0000000800d87824 */ /* 0x000fe200078e00ff */
[----:B------:R-:W-:Y:S01]  /*0340*/  UIMAD UR5, UR11, UR5, UR9 ;  /* 0x000000050b0572a4 */ /* 0x000fe2000f8e0209 */
[C---:B-----5:R-:W-:Y:S01]  /*0350*/  IMAD R212, R210.reuse, 0x80, R213 ;  /* 0x00000080d2d47824 */ /* 0x060fe200078e02d5 */
[----:B------:R-:W-:Y:S01]  /*0360*/  LOP3.LUT R211, R211, 0x1c0, RZ, 0xc0, !PT ;  /* 0x000001c0d3d37812 */ /* 0x000fe200078ec0ff */
[----:B------:R-:W-:Y:S01]  /*0370*/  IMAD R210, R210, 0x80, R5 ;  /* 0x00000080d2d27824 */ /* 0x000fe200078e0205 */
[----:B------:R-:W-:Y:S01]  /*0380*/  UIADD3 UR5, UR15, UR5, URZ ;  /* 0x000000050f057290 */ /* 0x000fe2000fffe03f */
[----:B------:R-:W-:Y:S01]  /*0390*/  @P0 IMAD.HI.U32 R4, R212, c[0x0][0x2c8], RZ ;  /* 0x0000b200d4040a27 */ /* 0x000fe200078e00ff */
[C---:B------:R-:W-:Y:S01]  /*03a0*/  IADD3 R215, R216.reuse, 0x40, RZ ;  /* 0x00000040d8d77810 */ /* 0x040fe20007ffe0ff */
[----:B------:R-:W-:Y:S01]  /*03b0*/  ULDC UR4, c[0x0][0x2ac] ;  /* 0x0000ab0000047ab9 */ /* 0x000fe20000000800 */
[C---:B------:R-:W-:Y:S01]  /*03c0*/  IADD3 R214, R216.reuse, 0x80, RZ ;  /* 0x00000080d8d67810 */ /* 0x040fe20007ffe0ff */
[----:B------:R-:W-:Y:S01]  /*03d0*/  IMAD.MOV.U32 R7, RZ, RZ, R212 ;  /* 0x000000ffff077224 */ /* 0x000fe200078e00d4 */
[----:B------:R-:W-:Y:S01]  /*03e0*/  @P0 SHF.R.U32.HI R7, RZ, c[0x0][0x2cc], R4 ;  /* 0x0000b300ff070a19 */ /* 0x000fe20000011604 */
[----:B------:R-:W-:Y:S01]  /*03f0*/  IMAD.U32 R9, RZ, RZ, UR15 ;  /* 0x0000000fff097e24 */ /* 0x000fe2000f8e00ff */
[----:B------:R-:W-:Y:S01]  /*0400*/  ULDC UR7, c[0x0][0x1d0] ;  /* 0x0000740000077ab9 */ /* 0x000fe20000000800 */
[----:B------:R-:W-:Y:S01]  /*0410*/  IMAD.U32 R8, RZ, RZ, UR14 ;  /* 0x0000000eff087e24 */ /* 0x000fe2000f8e00ff */
[--C-:B------:R-:W-:Y:S01]  /*0420*/  SHF.R.S32.HI R4, RZ, 0x1f, R7.reuse ;  /* 0x0000001fff047819 */ /* 0x100fe20000011407 */
[----:B------:R-:W-:Y:S01]  /*0430*/  IMAD.MOV R9, RZ, RZ, -R7 ;  /* 0x000000ffff097224 */ /* 0x000fe200078e0a07 */
[----:B------:R-:W-:Y:S01]  /*0440*/  UIMAD UR7, UR4, UR7, 0x3f ;  /* 0x0000003f040774a4 */ /* 0x000fe2000f8e0207 */
[----:B------:R-:W-:Y:S01]  /*0450*/  IMAD.U32 R15, RZ, RZ, UR5 ;  /* 0x00000005ff0f7e24 */ /* 0x000fe2000f8e00ff */
[----:B------:R-:W-:Y:S01]  /*0460*/  ISETP.GE.AND P5, PT, R216, c[0x0][0x198], PT ;  /* 0x00006600d8007a0c */ /* 0x000fe20003fa6270 */
[----:B------:R-:W-:Y:S01]  /*0470*/  IMAD R6, R9, c[0x0][0x2c4], R212 ;  /* 0x0000b10009067a24 */ /* 0x000fe200078e02d4 */
[----:B------:R-:W-:Y:S01]  /*0480*/  ISETP.GE.AND P4, PT, R215, c[0x0][0x198], PT ;  /* 0x00006600d7007a0c */ /* 0x000fe20003f86270 */
[----:B------:R-:W-:Y:S01]  /*0490*/  IMAD.MOV.U32 R14, RZ, RZ, R8 ;  /* 0x000000ffff0e7224 */ /* 0x000fe200078e0008 */
[----:B------:R-:W-:Y:S01]  /*04a0*/  USHF.R.S32.HI UR5, URZ, 0x1f, UR7 ;  /* 0x0000001f3f057899 */ /* 0x000fe20008011407 */
[----:B------:R-:W-:Y:S01]  /*04b0*/  IMAD R4, R4, c[0x0][0x1b0], RZ ;  /* 0x00006c0004047a24 */ /* 0x000fe200078e02ff */
[----:B------:R-:W-:Y:S01]  /*04c0*/  SHF.R.S32.HI R9, RZ, 0x1f, R6 ;  /* 0x0000001fff097819 */ /* 0x000fe20000011406 */
[----:B------:R-:W-:Y:S01]  /*04d0*/  IMAD.WIDE.U32 R14, R7, c[0x0][0x1b0], R14 ;  /* 0x00006c00070e7a25 */ /* 0x000fe200078e000e */
[----:B------:R-:W-:-:S02]  /*04e0*/  ULEA.HI UR7, UR5, UR7, URZ, 0x6 ;  /* 0x0000000705077291 */ /* 0x000fc4000f8f303f */
[----:B------:R-:W-:Y:S01]  /*04f0*/  ULDC UR9, c[0x0][0x1d0] ;  /* 0x0000740000097ab9 */ /* 0x000fe20000000800 */
[----:B------:R-:W-:Y:S01]  /*0500*/  IMAD R7, R7, c[0x0][0x1b4], R4 ;  /* 0x00006d0007077a24 */ /* 0x000fe200078e0204 */
[----:B------:R-:W-:Y:S01]  /*0510*/  SHF.R.U32.HI R4, RZ, 0x3, R211 ;  /* 0x00000003ff047819 */ /* 0x000fe200000116d3 */
[----:B------:R-:W-:Y:S01]  /*0520*/  IMAD R9, R9, c[0x0][0x1a8], RZ ;  /* 0x00006a0009097a24 */ /* 0x000fe200078e02ff */
[----:B------:R-:W-:Y:S01]  /*0530*/  LOP3.LUT R211, R211, 0x38, R216, 0xf8, !PT ;  /* 0x00000038d3d37812 */ /* 0x000fe200078ef8d8 */
[----:B------:R-:W-:Y:S01]  /*0540*/  IMAD.IADD R15, R15, 0x1, R7 ;  /* 0x000000010f0f7824 */ /* 0x000fe200078e0207 */
[----:B------:R-:W-:Y:S01]  /*0550*/  USHF.R.S32.HI UR7, URZ, 0x6, UR7 ;  /* 0x000000063f077899 */ /* 0x000fe20008011407 */
[C---:B------:R-:W-:Y:S01]  /*0560*/  IMAD R9, R6.reuse, c[0x0][0x1ac], R9 ;  /* 0x00006b0006097a24 */ /* 0x040fe200078e0209 */
[----:B------:R-:W-:Y:S01]  /*0570*/  LOP3.LUT R211, R211, R4, RZ, 0x3c, !PT ;  /* 0x00000004d3d37212 */ /* 0x000fe200078e3cff */
[----:B------:R-:W-:Y:S01]  /*0580*/  IMAD.WIDE.U32 R6, R6, c[0x0][0x1a8], R14 ;  /* 0x00006a0006067a25 */ /* 0x000fe200078e000e */
[----:B------:R-:W-:Y:S01]  /*0590*/  LEA.HI R4, R24, R3, RZ, 0x6 ;  /* 0x0000000318047211 */ /* 0x000fe200078f30ff */
[----:B------:R-:W-:-:S02]  /*05a0*/  UIMAD UR9, UR4, UR9, URZ ;  /* 0x00000009040972a4 */ /* 0x000fc4000f8e023f */
[----:B------:R-:W-:Y:S01]  /*05b0*/  IMAD.IADD R8, R7, 0x1, R9 ;  /* 0x0000000107087824 */ /* 0x000fe200078e0209 */
[----:B------:R-:W-:Y:S01]  /*05c0*/  LEA R9, P0, R6, c[0x0][0x160], 0x1 ;  /* 0x0000580006097a11 */ /* 0x000fe200078008ff */
[----:B------:R-:W-:Y:S01]  /*05d0*/  IMAD R7, R2, c[0x0][0x168], RZ ;  /* 0x00005a0002077a24 */ /* 0x000fe200078e02ff */
[----:B------:R-:W-:Y:S01]  /*05e0*/  IADD3 R2, R210, 0x20, RZ ;  /* 0x00000020d2027810 */ /* 0x000fe20007ffe0ff */
[----:B------:R-:W-:Y:S01]  /*05f0*/  IMAD.SHL.U32 R4, R4, 0x8, RZ ;  /* 0x0000000804047824 */ /* 0x000fe200078e00ff */
[----:B------:R-:W-:Y:S01]  /*0600*/  LEA.HI.X R8, R6, c[0x0][0x164], R8, 0x1, P0 ;  /* 0x0000590006087a11 */ /* 0x000fe200000f0c08 */
[----:B------:R-:W-:Y:S01]  /*0610*/  SHFL.IDX PT, R14, R9, RZ, 0x181f ;  /* 0x00181fff090e7589 */ /* 0x000fe200000e0000 */
[-C--:B------:R-:W-:Y:S01]  /*0620*/  ISETP.GE.AND P0, PT, R210, R7.reuse, PT ;  /* 0x00000007d200720c */ /* 0x080fe20003f06270 */
[----:B------:R-:W-:Y:S01]  /*0630*/  ULDC.64 UR4, c[0x0][0x2b0] ;  /* 0x0000ac0000047ab9 */ /* 0x000fe20000000a00 */
[----:B------:R-:W-:Y:S01]  /*0640*/  ISETP.GE.AND P2, PT, R2, R7, PT ;  /* 0x000000070200720c */ /* 0x000fe20003f46270 */
[----:B------:R-:W3:Y:S01]  /*0650*/  SHFL.IDX PT, R15, R8, RZ, 0x181f ;  /* 0x00181fff080f7589 */ /* 0x000ee200000e0000 */
[----:B------:R-:W-:-:S02]  /*0660*/  LOP3.LUT R211, R211, 0xfffffe00, R4, 0xf8, !PT ;  /* 0xfffffe00d3d37812 */ /* 0x000fc400078ef804 */
[----:B------:R-:W-:Y:S01]  /*0670*/  P2R R2, PR, RZ, 0x8 ;  /* 0x00000008ff027803 */ /* 0x000fe20000000000 */
[----:B------:R-:W-:Y:S01]  /*0680*/  SHFL.IDX PT, R20, R9, 0x1, 0x181f ;  /* 0x00381f0009147f89 */ /* 0x000fe200000e0000 */
[----:B------:R-:W-:Y:S02]  /*0690*/  ISETP.GE.AND P3, PT, R214, c[0x0][0x198], PT ;  /* 0x00006600d6007a0c */ /* 0x000fe40003f66270 */
[----:B------:R-:W-:Y:S01]  /*06a0*/  IADD3 R2, R210, 0x40, RZ ;  /* 0x00000040d2027810 */ /* 0x000fe20007ffe0ff */
[----:B------:R-:W4:Y:S02]  /*06b0*/  SHFL.IDX PT, R21, R8, 0x1, 0x181f ;  /* 0x00381f0008157f89 */ /* 0x000f2400000e0000 */
[----:B------:R-:W-:Y:S02]  /*06c0*/  @!P0 SHF.R.S32.HI R6, RZ, 0x1f, R215 ;  /* 0x0000001fff068819 */ /* 0x000fe400000114d7 */
[----:B-1----:R-:W-:Y:S01]  /*06d0*/  @!P0 SHF.R.S32.HI R11, RZ, 0x1f, R214 ;  /* 0x0000001fff0b8819 */ /* 0x002fe200000114d6 */
[----:B------:R-:W-:Y:S01]  /*06e0*/  SHFL.IDX PT, R13, R8, 0x2, 0x181f ;  /* 0x00581f00080d7f89 */ /* 0x000fe200000e0000 */
[----:B------:R-:W-:-:S02]  /*06f0*/  @!P0 LEA.HI R6, R6, R215, RZ, 0x3 ;  /* 0x000000d706068211 */ /* 0x000fc400078f18ff */
[----:B------:R-:W-:Y:S02]  /*0700*/  @!P0 LEA.HI R4, R11, R214, RZ, 0x3 ;  /* 0x000000d60b048211 */ /* 0x000fe400078f18ff */
[----:B------:R-:W-:Y:S02]  /*0710*/  @!P0 LOP3.LUT R6, R6, 0xfffffff8, RZ, 0xc0, !PT ;  /* 0xfffffff806068812 */ /* 0x000fe400078ec0ff */
[----:B------:R-:W-:Y:S02]  /*0720*/  @!P0 LOP3.LUT R4, R4, 0xfffffff8, RZ, 0xc0, !PT ;  /* 0xfffffff804048812 */ /* 0x000fe400078ec0ff */
[----:B------:R-:W-:Y:S01]  /*0730*/  @!P2 SHF.R.S32.HI R16, RZ, 0x1f, R215 ;  /* 0x0000001fff10a819 */ /* 0x000fe200000114d7 */
[----:B---3--:R-:W-:Y:S01]  /*0740*/  @!P0 IMAD.WIDE R18, R6, 0x2, R14 ;  /* 0x0000000206128825 */ /* 0x008fe200078e020e */
[----:B------:R-:W-:Y:S02]  /*0750*/  @!P2 SHF.R.S32.HI R11, RZ, 0x1f, R214 ;  /* 0x0000001fff0ba819 */ /* 0x000fe400000114d6 */
[----:B------:R-:W-:Y:S01]  /*0760*/  @!P2 LEA.HI R16, R16, R215, RZ, 0x3 ;  /* 0x000000d71010a211 */ /* 0x000fe200078f18ff */
[----:B------:R-:W-:-:S03]  /*0770*/  @!P0 IMAD.WIDE R22, R4, 0x2, R14 ;  /* 0x0000000204168825 */ /* 0x000fc600078e020e */
[----:B------:R-:W-:Y:S01]  /*0780*/  @!P2 LOP3.LUT R16, R16, 0xfffffff8, RZ, 0xc0, !PT ;  /* 0xfffffff81010a812 */ /* 0x000fe200078ec0ff */
[----:B------:R-:W-:-:S04]  /*0790*/  @!P0 IMAD.WIDE R14, R216, 0x2, R14 ;  /* 0x00000002d80e8825 */ /* 0x000fc800078e020e */
[----:B----4-:R-:W-:Y:S01]  /*07a0*/  @!P2 IMAD.WIDE R16, R16, 0x2, R20 ;  /* 0x000000021010a825 */ /* 0x010fe200078e0214 */
[----:B--2---:R1:W2:Y:S01]  /*07b0*/  @P1 R2UR UR10, R10 ;  /* 0x000000000a0a13c2 */ /* 0x0042a200000e0000 */
[----:B------:R-:W-:Y:S02]  /*07c0*/  ISETP.GE.AND P1, PT, R2, R7, PT ;  /* 0x000000070200720c */ /* 0x000fe40003f26270 */
[----:B------:R-:W-:-:S11]  /*07d0*/  IADD3 R2, R210, 0x60, RZ ;  /* 0x00000060d2027810 */ /* 0x000fd60007ffe0ff */
[----:B------:R-:W-:Y:S01]  /*07e0*/  @!P1 SHF.R.S32.HI R4, RZ, 0x1f, R215 ;  /* 0x0000001fff049819 */ /* 0x000fe200000114d7 */
[----:B------:R-:W-:-:S03]  /*07f0*/  @!P1 IMAD.SHL.U32 R6, R211, 0x2, RZ ;  /* 0x00000002d3069824 */ /* 0x000fc600078e00ff */
[----:B------:R-:W-:Y:S01]  /*0800*/  @!P1 LEA.HI R4, R4, R215, RZ, 0x3 ;  /* 0x000000d704049211 */ /* 0x000fe200078f18ff */
[----:B------:R3:W4:Y:S01]  /*0810*/  @P6 R2UR UR16, R12 ;  /* 0x000000000c1063c2 */ /* 0x00072200000e0000 */
[----:B-1----:R-:W-:Y:S01]  /*0820*/  @!P0 IMAD.SHL.U32 R10, R211, 0x2, RZ ;  /* 0x00000002d30a8824 */ /* 0x002fe200078e00ff */
[----:B------:R-:W-:Y:S01]  /*0830*/  ISETP.NE.AND P6, PT, R207, 0x1, PT ;  /* 0x00000001cf00780c */ /* 0x000fe20003fc5270 */
[----:B----4-:R-:W-:Y:S01]  /*0840*/  @!UP0 UMOV UR16, UR11 ;  /* 0x0000000b00108c82 */ /* 0x010fe20008000000 */
[----:B------:R-:W-:Y:S01]  /*0850*/  @!P1 LOP3.LUT R4, R4, 0xfffffff8, RZ, 0xc0, !PT ;  /* 0xfffffff804049812 */ /* 0x000fe200078ec0ff */
[----:B------:R-:W-:Y:S01]  /*0860*/  USHF.R.S32.HI UR11, URZ, 0x1f, UR16 ;  /* 0x0000001f3f0b7899 */ /* 0x000fe20008011410 */
[----:B------:R1:W-:Y:S01]  /*0870*/  @!P0 LDGSTS.E.BYPASS.LTC128B.128 [R10+0xc100], [R14.64], !P5 ;  /* 0x0c1000000e0a8fae */ /* 0x0003e2000e901d4c */
[----:B------:R-:W-:Y:S02]  /*0880*/  UIMAD.WIDE.U32 UR14, UR16, UR4, URZ ;  /* 0x00000004100e72a5 */ /* 0x000fe4000f8e003f */
[----:B------:R-:W-:Y:S01]  /*0890*/  UIMAD UR11, UR11, UR4, URZ ;  /* 0x000000040b0b72a4 */ /* 0x000fe2000f8e023f */
[----:B------:R4:W-:Y:S03]  /*08a0*/  @!P0 LDGSTS.E.BYPASS.LTC128B.128 [R10+0x10100], [R18.64], !P4 ;  /* 0x10100000120a8fae */ /* 0x0009e6000e101d4c */
[----:B------:R-:W-:Y:S01]  /*08b0*/  UIMAD UR11, UR16, UR5, UR11 ;  /* 0x00000005100b72a4 */ /* 0x000fe2000f8e020b */
[----:B------:R5:W-:Y:S01]  /*08c0*/  @!P0 LDGSTS.E.BYPASS.LTC128B.128 [R10+0x14100], [R22.64], !P3 ;  /* 0x14100000160a8fae */ /* 0x000be2000d901d4c */
[----:B------:R-:W-:Y:S01]  /*08d0*/  ISETP.GE.AND P0, PT, R2, R7, PT ;  /* 0x000000070200720c */ /* 0x000fe20003f06270 */
[----:B------:R-:W-:Y:S01]  /*08e0*/  @!P2 IMAD.SHL.U32 R7, R211, 0x2, RZ ;  /* 0x00000002d307a824 */ /* 0x000fe200078e00ff */
[----:B------:R-:W-:-:S02]  /*08f0*/  UIADD3 UR11, UR15, UR11, URZ ;  /* 0x0000000b0f0b7290 */ /* 0x000fc4000fffe03f */
[----:B------:R-:W-:Y:S01]  /*0900*/  ULDC.64 UR4, c[0x0][0x1e8] ;  /* 0x00007a0000047ab9 */ /* 0x000fe20000000a00 */
[----:B---3--:R-:W3:Y:S01]  /*0910*/  SHFL.IDX PT, R12, R9, 0x2, 0x181f ;  /* 0x00581f00090c7f89 */ /* 0x008ee200000e0000 */
[-C--:B-1----:R-:W-:Y:S02]  /*0920*/  @!P2 LEA.HI R14, R11, R214.reuse, RZ, 0x3 ;  /* 0x000000d60b0ea211 */ /* 0x082fe400078f18ff */
[----:B------:R-:W-:Y:S02]  /*0930*/  @!P1 SHF.R.S32.HI R11, RZ, 0x1f, R214 ;  /* 0x0000001fff0b9819 */ /* 0x000fe400000114d6 */
[----:B------:R-:W-:Y:S01]  /*0940*/  @!P2 LOP3.LUT R14, R14, 0xfffffff8, RZ, 0xc0, !PT ;  /* 0xfffffff80e0ea812 */ /* 0x000fe200078ec0ff */
[----:B----4-:R-:W-:Y:S01]  /*0950*/  @!P2 IMAD.WIDE R18, R216, 0x2, R20 ;  /* 0x00000002d812a825 */ /* 0x010fe200078e0214 */
[----:B------:R-:W-:-:S03]  /*0960*/  @!P1 LEA.HI R2, R11, R214, RZ, 0x3 ;  /* 0x000000d60b029211 */ /* 0x000fc600078f18ff */
[----:B-----5:R-:W-:Y:S01]  /*0970*/  IMAD.U32 R10, RZ, RZ, UR7 ;  /* 0x00000007ff0a7e24 */ /* 0x020fe2000f8e00ff */
[----:B------:R1:W-:Y:S01]  /*0980*/  @!P2 LDGSTS.E.BYPASS.LTC128B.128 [R7+0xd100], [R18.64], !P5 ;  /* 0x0d1000001207afae */ /* 0x0003e2000e901d4c */
[----:B------:R-:W-:Y:S01]  /*0990*/  @!P2 IMAD.WIDE R14, R14, 0x2, R20 ;  /* 0x000000020e0ea825 */ /* 0x000fe200078e0214 */
[----:B------:R-:W-:Y:S02]  /*09a0*/  @!P1 LOP3.LUT R2, R2, 0xfffffff8, RZ, 0xc0, !PT ;  /* 0xfffffff802029812 */ /* 0x000fe400078ec0ff */
[----:B------:R4:W-:Y:S01]  /*09b0*/  @!P2 LDGSTS.E.BYPASS.LTC128B.128 [R7+0x11100], [R16.64], !P4 ;  /* 0x111000001007afae */ /* 0x0009e2000e101d4c */
[----:B------:R-:W-:Y:S02]  /*09c0*/  IMAD R10, R10, 0x40, R213 ;  /* 0x000000400a0a7824 */ /* 0x000fe400078e02d5 */
[----:B---3--:R-:W-:Y:S01]  /*09d0*/  @!P1 IMAD.WIDE R20, R4, 0x2, R12 ;  /* 0x0000000204149825 */ /* 0x008fe200078e020c */
[----:B------:R4:W-:Y:S01]  /*09e0*/  @!P2 LDGSTS.E.BYPASS.LTC128B.128 [R7+0x15100], [R14.64], !P3 ;  /* 0x151000000e07afae */ /* 0x0009e2000d901d4c */
[----:B------:R-:W-:-:S02]  /*09f0*/  @!P0 SHF.R.S32.HI R4, RZ, 0x1f, R215 ;  /* 0x0000001fff048819 */ /* 0x000fc400000114d7 */
[----:B------:R-:W-:Y:S01]  /*0a00*/  IADD3 R10, R10, -0x40, RZ ;  /* 0xffffffc00a0a7810 */ /* 0x000fe20007ffe0ff */
[----:B------:R-:W-:-:S03]  /*0a10*/  @!P1 IMAD.WIDE R22, R2, 0x2, R12 ;  /* 0x0000000202169825 */ /* 0x000fc600078e020c */
[----:B------:R-:W-:Y:S01]  /*0a20*/  ISETP.GE.AND P2, PT, R10, UR9, PT ;  /* 0x000000090a007c0c */ /* 0x000fe2000bf46270 */
[----:B------:R-:W-:Y:S01]  /*0a30*/  @!P1 IMAD.WIDE R12, R216, 0x2, R12 ;  /* 0x00000002d80c9825 */ /* 0x000fe200078e020c */
[----:B--2---:R-:W-:Y:S02]  /*0a40*/  IADD3 R10, R10, UR10, RZ ;  /* 0x0000000a0a0a7c10 */ /* 0x004fe4000fffe0ff */
[----:B------:R-:W-:Y:S02]  /*0a50*/  ISETP.GT.OR P2, PT, R213, 0x3f, P2 ;  /* 0x0000003fd500780c */ /* 0x000fe40001744670 */
[----:B------:R2:W-:Y:S01]  /*0a60*/  @!P1 LDGSTS.E.BYPASS.LTC128B.128 [R6+0xe100], [R12.64], !P5 ;  /* 0x0e1000000c069fae */ /* 0x0005e2000e901d4c */
[----:B------:R-:W-:-:S03]  /*0a70*/  IMAD.MOV.U32 R2, RZ, RZ, R10 ;  /* 0x000000ffff027224 */ /* 0x000fc600078e000a */
[----:B------:R3:W-:Y:S04]  /*0a80*/  @!P1 LDGSTS.E.BYPASS.LTC128B.128 [R6+0x12100], [R20.64], !P4 ;  /* 0x1210000014069fae */ /* 0x0007e8000e101d4c */
[----:B-1----:R1:W-:Y:S04]  /*0a90*/  SHFL.IDX PT, R18, R9, 0x3, 0x181f ;  /* 0x00781f0009127f89 */ /* 0x0023e800000e0000 */
[----:B------:R-:W5:Y:S01]  /*0aa0*/  SHFL.IDX PT, R19, R8, 0x3, 0x181f ;  /* 0x00781f0008137f89 */ /* 0x000f6200000e0000 */
[----:B----4-:R-:W-:-:S03]  /*0ab0*/  @P6 IMAD.HI.U32 R7, R10, c[0x0][0x2bc], RZ ;  /* 0x0000af000a076a27 */ /* 0x010fc600078e00ff */
[----:B------:R4:W-:Y:S02]  /*0ac0*/  @!P1 LDGSTS.E.BYPASS.LTC128B.128 [R6+0x16100], [R22.64], !P3 ;  /* 0x1610000016069fae */ /* 0x0009e4000d901d4c */
[----:B------:R-:W-:Y:S02]  /*0ad0*/  @P6 SHF.R.U32.HI R2, RZ, c[0x0][0x2c0], R7 ;  /* 0x0000b000ff026a19 */ /* 0x000fe40000011607 */
[----:B------:R-:W-:-:S04]  /*0ae0*/  @!P0 LEA.HI R7, R4, R215, RZ, 0x3 ;  /* 0x000000d704078211 */ /* 0x000fc800078f18ff */
[----:B------:R-:W-:Y:S02]  /*0af0*/  @!P0 LOP3.LUT R7, R7, 0xfffffff8, RZ, 0xc0, !PT ;  /* 0xfffffff807078812 */ /* 0x000fe400078ec0ff */
[----:B-1----:R-:W-:-:S04]  /*0b00*/  @!P0 SHF.R.S32.HI R9, RZ, 0x1f, R214 ;  /* 0x0000001fff098819 */ /* 0x002fc800000114d6 */
[----:B------:R-:W-:Y:S01]  /*0b10*/  @!P0 LEA.HI R4, R9, R214, RZ, 0x3 ;  /* 0x000000d609048211 */ /* 0x000fe200078f18ff */
[--C-:B-----5:R-:W-:Y:S01]  /*0b20*/  @!P0 IMAD.WIDE R14, R216, 0x2, R18.reuse ;  /* 0x00000002d80e8825 */ /* 0x120fe200078e0212 */
[----:B------:R-:W-:Y:S02]  /*0b30*/  @!P2 IADD3 R8, P1, R2, UR14, RZ ;  /* 0x0000000e0208ac10 */ /* 0x000fe4000ff3e0ff */
[----:B------:R-:W-:Y:S01]  /*0b40*/  @!P0 LOP3.LUT R9, R4, 0xfffffff8, RZ, 0xc0, !PT ;  /* 0xfffffff804098812 */ /* 0x000fe200078ec0ff */
[----:B------:R-:W-:Y:S01]  /*0b50*/  @!P0 IMAD.SHL.U32 R4, R211, 0x2, RZ ;  /* 0x00000002d3048824 */ /* 0x000fe200078e00ff */
[----:B------:R-:W-:Y:S01]  /*0b60*/  @!P2 LEA.HI.X.SX32 R11, R2, UR11, 0x1, P1 ;  /* 0x0000000b020bac11 */ /* 0x000fe200088f0eff */
[--C-:B---3--:R-:W-:Y:S01]  /*0b70*/  @!P0 IMAD.WIDE R20, R7, 0x2, R18.reuse ;  /* 0x0000000207148825 */ /* 0x108fe200078e0212 */
[C---:B--2---:R-:W-:Y:S02]  /*0b80*/  @!P2 LEA R12, P1, R8.reuse, c[0x0][0x2a0], 0x2 ;  /* 0x0000a800080caa11 */ /* 0x044fe400078210ff */
[----:B------:R1:W-:Y:S01]  /*0b90*/  @!P0 LDGSTS.E.BYPASS.LTC128B.128 [R4+0xf100], [R14.64], !P5 ;  /* 0x0f1000000e048fae */ /* 0x0003e2000e901d4c */
[----:B------:R-:W-:Y:S01]  /*0ba0*/  @!P0 IMAD.WIDE R18, R9, 0x2, R18 ;  /* 0x0000000209128825 */ /* 0x000fe200078e0212 */
[----:B------:R-:W-:-:S02]  /*0bb0*/  @!P2 LEA.HI.X R13, R8, c[0x0][0x2a4], R11, 0x2, P1 ;  /* 0x0000a900080daa11 */ /* 0x000fc400008f140b */
[----:B------:R1:W-:Y:S04]  /*0bc0*/  @!P0 LDGSTS.E.BYPASS.LTC128B.128 [R4+0x13100], [R20.64], !P4 ;  /* 0x1310000014048fae */ /* 0x0003e8000e101d4c */
[----:B------:R1:W-:Y:S04]  /*0bd0*/  @!P0 LDGSTS.E.BYPASS.LTC128B.128 [R4+0x17100], [R18.64], !P3 ;  /* 0x1710000012048fae */ /* 0x0003e8000d901d4c */
[----:B------:R-:W0:Y:S04]  /*0be0*/  LDGDEPBAR ;  /* 0x00000000000079af */ /* 0x000e280000000000 */
[----:B------:R-:W-:Y:S06]  /*0bf0*/  BAR.SYNC.DEFER_BLOCKING 0x0 ;  /* 0x0000000000007b1d */ /* 0x000fec0000010000 */
[----:B------:R-:W2:Y:S01]  /*0c00*/  @!P2 LDG.E R208, [R12.64] ;  /* 0x0000000c0cd0a981 */ /* 0x000ea2000c1e1900 */
[----:B------:R-:W-:Y:S01]  /*0c10*/  IMAD.MOV R209, RZ, RZ, -R2 ;  /* 0x000000ffffd17224 */ /* 0x000fe200078e0a02 */
[----:B------:R-:W-:Y:S01]  /*0c20*/  UIMAD.WIDE.U32 UR18, UR8, UR4, URZ ;  /* 0x00000004081272a5 */ /* 0x000fe2000f8e003f */
[----:B------:R-:W-:Y:S01]  /*0c30*/  IMAD.SHL.U32 R205, R5, 0x8, RZ ;  /* 0x0000000805cd7824 */ /* 0x000fe200078e00ff */
[----:B------:R-:W-:Y:S01]  /*0c40*/  UIMAD UR4, UR6, UR4, URZ ;  /* 0x00000004060472a4 */ /* 0x000fe2000f8e023f */
[----:B------:R-:W-:Y:S01]  /*0c50*/  IMAD R209, R209, c[0x0][0x2b8], R10 ;  /* 0x0000ae00d1d17a24 */ /* 0x000fe200078e020a */
[----:B------:R-:W-:Y:S01]  /*0c60*/  ULEA UR17, UR7, 0xffffffc0, 0x6 ;  /* 0xffffffc007117891 */ /* 0x000fe2000f8e303f */
[----:B------:R-:W-:Y:S01]  /*0c70*/  IMAD.SHL.U32 R8, R0, 0x40, RZ ;  /* 0x0000004000087824 */ /* 0x000fe200078e00ff */
[----:B------:R-:W-:Y:S01]  /*0c80*/  UIMAD UR4, UR8, UR5, UR4 ;  /* 0x00000005080472a4 */ /* 0x000fe2000f8e0204 */
[----:B----4-:R-:W-:Y:S01]  /*0c90*/  IMAD.WIDE.U32 R6, R209, c[0x0][0x1e0], RZ ;  /* 0x00007800d1067a25 */ /* 0x010fe200078e00ff */
[----:B------:R-:W-:Y:S01]  /*0ca0*/  SHF.R.S32.HI R17, RZ, 0x1f, R209 ;  /* 0x0000001fff117819 */ /* 0x000fe200000114d1 */
[----:B------:R-:W-:Y:S01]  /*0cb0*/  UIADD3 UR17, UR9, -UR17, URZ ;  /* 0x8000001109117290 */ /* 0x000fe2000fffe03f */
[----:B------:R-:W-:Y:S01]  /*0cc0*/  ISETP.GE.AND P5, PT, R216, c[0x0][0x1d4], PT ;  /* 0x00007500d8007a0c */ /* 0x000fe20003fa6270 */
[----:B------:R-:W-:Y:S01]  /*0cd0*/  UIADD3 UR16, UR19, UR4, URZ ;  /* 0x0000000413107290 */ /* 0x000fe2000fffe03f */
[----:B------:R-:W-:Y:S01]  /*0ce0*/  LOP3.LUT R8, R8, 0x1c0, RZ, 0xc0, !PT ;  /* 0x000001c008087812 */ /* 0x000fe200078ec0ff */
[----:B------:R-:W-:Y:S01]  /*0cf0*/  IMAD R2, R17, c[0x0][0x1e0], RZ ;  /* 0x0000780011027a24 */ /* 0x000fe200078e02ff */
[----:B------:R-:W-:Y:S01]  /*0d00*/  ISETP.GE.AND P4, PT, R215, c[0x0][0x1d4], PT ;  /* 0x00007500d7007a0c */ /* 0x000fe20003f86270 */
[----:B------:R-:W-:Y:S01]  /*0d10*/  UISETP.GE.AND UP0, UPT, UR9, 0x1, UPT ;  /* 0x000000010900788c */ /* 0x000fe2000bf06270 */
[----:B------:R-:W-:Y:S01]  /*0d20*/  ISETP.GE.AND P6, PT, R214, c[0x0][0x1d4], PT ;  /* 0x00007500d6007a0c */ /* 0x000fe20003fc6270 */
[----:B------:R-:W-:Y:S01]  /*0d30*/  IMAD R9, R209, c[0x0][0x1e4], R2 ;  /* 0x00007900d1097a24 */ /* 0x000fe200078e0202 */
[----:B------:R-:W-:Y:S01]  /*0d40*/  LEA.HI R2, R24, R3, RZ, 0x4 ;  /* 0x0000000318027211 */ /* 0x000fe200078f20ff */
[----:B------:R-:W-:Y:S01]  /*0d50*/  ULDC.64 UR4, c[0x0][0x210] ;  /* 0x0000840000047ab9 */ /* 0x000fe20000000a00 */
[----:B------:R-:W-:Y:S01]  /*0d60*/  LOP3.LUT R205, R8, 0x8, R205, 0xf8, !PT ;  /* 0x0000000808cd7812 */ /* 0x000fe200078ef8cd */
[----:B------:R-:W-:Y:S01]  /*0d70*/  IMAD.IADD R7, R7, 0x1, R9 ;  /* 0x0000000107077824 */ /* 0x000fe200078e0209 */
[----:B------:R-:W-:Y:S01]  /*0d80*/  SHF.R.S32.HI R9, RZ, 0x4, R2 ;  /* 0x00000004ff097819 */ /* 0x000fe20000011402 */
[----:B------:R-:W-:Y:S01]  /*0d90*/  UIMAD UR6, UR6, UR4, URZ ;  /* 0x00000004060672a4 */ /* 0x000fe2000f8e023f */
[----:B------:R-:W-:Y:S01]  /*0da0*/  SHF.R.U32.HI R8, RZ, 0x3, R8 ;  /* 0x00000003ff087819 */ /* 0x000fe20000011608 */
[----:B------:R-:W-:Y:S01]  /*0db0*/  UIMAD.WIDE.U32 UR20, UR8, UR4, URZ ;  /* 0x00000004081472a5 */ /* 0x000fe2000f8e003f */
[C---:B-1----:R-:W-:Y:S01]  /*0dc0*/  LEA.HI R4, R2.reuse, R9, RZ, 0x1 ;  /* 0x0000000902047211 */ /* 0x042fe200078f08ff */
[----:B------:R-:W-:Y:S01]  /*0dd0*/  UIMAD UR5, UR8, UR5, UR6 ;  /* 0x00000005080572a4 */ /* 0x000fe2000f8e0206 */
[----:B------:R-:W-:-:S02]  /*0de0*/  LOP3.LUT R2, R2, 0xfffffff0, RZ, 0xc0, !PT ;  /* 0xfffffff002027812 */ /* 0x000fc400078ec0ff */
[----:B------:R-:W-:Y:S01]  /*0df0*/  LOP3.LUT R4, R4, 0xfffffffe, RZ, 0xc0, !PT ;  /* 0xfffffffe04047812 */ /* 0x000fe200078ec0ff */
[----:B------:R-:W-:Y:S01]  /*0e00*/  UIADD3 UR5, UR21, UR5, URZ ;  /* 0x0000000515057290 */ /* 0x000fe2000fffe03f */
[----:B------:R-:W-:Y:S01]  /*0e10*/  LOP3.LUT R205, R205, R8, RZ, 0x3c, !PT ;  /* 0x00000008cdcd7212 */ /* 0x000fe200078e3cff */
[----:B------:R-:W-:Y:S01]  /*0e20*/  IMAD.IADD R2, R3, 0x1, -R2 ;  /* 0x0000000103027824 */ /* 0x000fe200078e0a02 */
[----:B------:R-:W-:Y:S01]  /*0e30*/  LEA.HI R24, R24, R3, RZ, 0x5 ;  /* 0x0000000318187211 */ /* 0x000fe200078f28ff */
[----:B------:R-:W-:-:S04]  /*0e40*/  IMAD.IADD R4, R9, 0x1, -R4 ;  /* 0x0000000109047824 */ /* 0x000fc800078e0a04 */
[C---:B------:R-:W-:Y:S02]  /*0e50*/  IMAD R205, R4.reuse, 0x200, R205 ;  /* 0x0000020004cd7824 */ /* 0x040fe400078e02cd */
[----:B------:R-:W-:Y:S02]  /*0e60*/  IMAD.SHL.U32 R4, R4, 0x8, RZ ;  /* 0x0000000804047824 */ /* 0x000fe400078e00ff */
[----:B------:R-:W-:-:S05]  /*0e70*/  IMAD.SHL.U32 R205, R205, 0x2, RZ ;  /* 0x00000002cdcd7824 */ /* 0x000fca00078e00ff */
[----:B------:R-:W-:Y:S02]  /*0e80*/  IADD3 R203, R205, 0x6120, RZ ;  /* 0x00006120cdcb7810 */ /* 0x000fe40007ffe0ff */
[----:B--2---:R-:W-:Y:S01]  /*0e90*/  SHF.R.S32.HI R16, RZ, 0x1f, R208 ;  /* 0x0000001fff107819 */ /* 0x004fe200000114d0 */
[----:B------:R-:W-:-:S04]  /*0ea0*/  IMAD.WIDE.U32 R6, R208, c[0x0][0x1f0], R6 ;  /* 0x00007c00d0067a25 */ /* 0x000fc800078e0006 */
[----:B------:R-:W-:Y:S01]  /*0eb0*/  IMAD R11, R16, c[0x0][0x1f0], RZ ;  /* 0x00007c00100b7a24 */ /* 0x000fe200078e02ff */
[----:B------:R-:W-:Y:S02]  /*0ec0*/  IADD3 R10, P0, R6, UR18, RZ ;  /* 0x00000012060a7c10 */ /* 0x000fe4000ff1e0ff */
[----:B------:R-:W-:Y:S01]  /*0ed0*/  IADD3 R6, -R5, UR17, RZ ;  /* 0x0000001105067c10 */ /* 0x000fe2000fffe1ff */
[----:B------:R-:W-:-:S03]  /*0ee0*/  IMAD R11, R208, c[0x0][0x1f4], R11 ;  /* 0x00007d00d00b7a24 */ /* 0x000fc600078e020b */
[----:B------:R-:W-:Y:S02]  /*0ef0*/  ISETP.GE.AND P1, PT, R6, 0x1, PT ;  /* 0x000000010600780c */ /* 0x000fe40003f26270 */
[----:B------:R-:W-:Y:S02]  /*0f00*/  IADD3.X R11, R7, UR16, R11, P0, !PT ;  /* 0x00000010070b7c10 */ /* 0x000fe400087fe40b */
[C---:B------:R-:W-:Y:S02]  /*0f10*/  LEA R13, P0, R10.reuse, c[0x0][0x1c8], 0x1 ;  /* 0x000072000a0d7a11 */ /* 0x040fe400078008ff */
[----:B------:R-:W-:Y:S02]  /*0f20*/  SHF.R.S32.HI R7, RZ, 0x1f, R2 ;  /* 0x0000001fff077819 */ /* 0x000fe40000011402 */
[----:B------:R-:W-:Y:S01]  /*0f30*/  LEA.HI.X R11, R10, c[0x0][0x1cc], R11, 0x1, P0 ;  /* 0x000073000a0b7a11 */ /* 0x000fe200000f0c0b */
[----:B------:R-:W-:Y:S01]  /*0f40*/  SHFL.IDX PT, R18, R13, RZ, 0x181f ;  /* 0x00181fff0d127589 */ /* 0x000fe200000e0000 */
[----:B------:R-:W-:-:S02]  /*0f50*/  ISETP.GE.AND P0, PT, R6, 0x21, PT ;  /* 0x000000210600780c */ /* 0x000fc40003f06270 */
[----:B------:R-:W-:Y:S01]  /*0f60*/  LEA.HI R7, R7, R2, RZ, 0x3 ;  /* 0x0000000207077211 */ /* 0x000fe200078f18ff */
[----:B------:R-:W1:Y:S01]  /*0f70*/  SHFL.IDX PT, R19, R11, RZ, 0x181f ;  /* 0x00181fff0b137589 */ /* 0x000e6200000e0000 */
[----:B------:R-:W-:Y:S01]  /*0f80*/  @P1 SHF.R.S32.HI R10, RZ, 0x1f, R215 ;  /* 0x0000001fff0a1819 */ /* 0x000fe200000114d7 */
[----:B------:R-:W-:Y:S01]  /*0f90*/  @P1 IMAD.SHL.U32 R12, R211, 0x2, RZ ;  /* 0x00000002d30c1824 */ /* 0x000fe200078e00ff */
[----:B------:R-:W-:Y:S01]  /*0fa0*/  LOP3.LUT R5, R7, 0xfffffff8, RZ, 0xc0, !PT ;  /* 0xfffffff807057812 */ /* 0x000fe200078ec0ff */
[----:B------:R2:W-:Y:S01]  /*0fb0*/  SHFL.IDX PT, R14, R13, 0x1, 0x181f ;  /* 0x00381f000d0e7f89 */ /* 0x0005e200000e0000 */
[----:B------:R-:W-:-:S03]  /*0fc0*/  @P1 SHF.R.S32.HI R9, RZ, 0x1f, R214 ;  /* 0x0000001fff091819 */ /* 0x000fc600000114d6 */
[----:B------:R3:W4:Y:S01]  /*0fd0*/  SHFL.IDX PT, R15, R11, 0x1, 0x181f ;  /* 0x00381f000b0f7f89 */ /* 0x00072200000e0000 */
[----:B------:R-:W-:Y:S01]  /*0fe0*/  IMAD.IADD R5, R2, 0x1, -R5 ;  /* 0x0000000102057824 */ /* 0x000fe200078e0a05 */
[----:B------:R-:W-:Y:S01]  /*0ff0*/  @P0 SHF.R.S32.HI R2, RZ, 0x1f, R215 ;  /* 0x0000001fff020819 */ /* 0x000fe200000114d7 */
[----:B------:R-:W-:Y:S02]  /*1000*/  @P0 IMAD.SHL.U32 R8, R211, 0x2, RZ ;  /* 0x00000002d3080824 */ /* 0x000fe400078e00ff */
[----:B-1----:R-:W-:Y:S01]  /*1010*/  @P1 IMAD.WIDE R22, R216, 0x2, R18 ;  /* 0x00000002d8161825 */ /* 0x002fe200078e0212 */
[----:B--2---:R-:W-:-:S04]  /*1020*/  @P0 SHF.R.S32.HI R13, RZ, 0x1f, R214 ;  /* 0x0000001fff0d0819 */ /* 0x004fc800000114d6 */
[----:B------:R1:W-:Y:S01]  /*1030*/  @P1 LDGSTS.E.BYPASS.LTC128B.128 [R12+0x6100], [R22.64], !P5 ;  /* 0x06100000160c1fae */ /* 0x0003e2000e901d4c */
[-C--:B---3--:R-:W-:Y:S01]  /*1040*/  @P1 LEA.HI R11, R10, R215.reuse, RZ, 0x3 ;  /* 0x000000d70a0b1211 */ /* 0x088fe200078f18ff */
[----:B----4-:R-:W-:Y:S01]  /*1050*/  @P0 IMAD.WIDE R28, R216, 0x2, R14 ;  /* 0x00000002d81c0825 */ /* 0x010fe200078e020e */
[-C--:B------:R-:W-:Y:S02]  /*1060*/  @P1 LEA.HI R10, R9, R214.reuse, RZ, 0x3 ;  /* 0x000000d6090a1211 */ /* 0x080fe400078f18ff */
[----:B------:R-:W-:Y:S02]  /*1070*/  @P0 LEA.HI R9, R2, R215, RZ, 0x3 ;  /* 0x000000d702090211 */ /* 0x000fe400078f18ff */
[----:B------:R-:W-:Y:S02]  /*1080*/  @P0 LEA.HI R2, R13, R214, RZ, 0x3 ;  /* 0x000000d60d020211 */ /* 0x000fe400078f18ff */
[----:B------:R-:W-:Y:S02]  /*1090*/  @P1 LOP3.LUT R11, R11, 0xfffffff8, RZ, 0xc0, !PT ;  /* 0xfffffff80b0b1812 */ /* 0x000fe400078ec0ff */
[----:B------:R-:W-:-:S02]  /*10a0*/  @P1 LOP3.LUT R10, R10, 0xfffffff8, RZ, 0xc0, !PT ;  /* 0xfffffff80a0a1812 */ /* 0x000fc400078ec0ff */
[----:B------:R-:W-:Y:S01]  /*10b0*/  @P0 LOP3.LUT R9, R9, 0xfffffff8, RZ, 0xc0, !PT ;  /* 0xfffffff809090812 */ /* 0x000fe200078ec0ff */
[----:B------:R-:W-:Y:S01]  /*10c0*/  @P1 IMAD.WIDE R20, R11, 0x2, R18 ;  /* 0x000000020b141825 */ /* 0x000fe200078e0212 */
[----:B------:R-:W-:-:S03]  /*10d0*/  @P0 LOP3.LUT R2, R2, 0xfffffff8, RZ, 0xc0, !PT ;  /* 0xfffffff802020812 */ /* 0x000fc600078ec0ff */
[----:B------:R-:W-:Y:S01]  /*10e0*/  @P1 IMAD.WIDE R10, R10, 0x2, R18 ;  /* 0x000000020a0a1825 */ /* 0x000fe200078e0212 */
[----:B------:R1:W-:Y:S01]  /*10f0*/  @P1 LDGSTS.E.BYPASS.LTC128B.128 [R12+0x8100], [R20.64], !P4 ;  /* 0x08100000140c1fae */ /* 0x0003e2000e101d4c */
[----:B------:R-:W-:Y:S02]  /*1100*/  SHF.R.S32.HI R18, RZ, 0x5, R24 ;  /* 0x00000005ff127819 */ /* 0x000fe40000011418 */
[--C-:B------:R-:W-:Y:S01]  /*1110*/  @P0 IMAD.WIDE R26, R9, 0x2, R14.reuse ;  /* 0x00000002091a0825 */ /* 0x100fe200078e020e */
[----:B------:R2:W-:Y:S01]  /*1120*/  @P1 LDGSTS.E.BYPASS.LTC128B.128 [R12+0xa100], [R10.64], !P6 ;  /* 0x0a1000000a0c1fae */ /* 0x0005e2000f101d4c */
[----:B------:R-:W-:Y:S02]  /*1130*/  R2P PR, R5, 0x6 ;  /* 0x0000000605007804 */ /* 0x000fe40000000000 */
[----:B------:R-:W-:Y:S01]  /*1140*/  @P0 IMAD.WIDE R14, R2, 0x2, R14 ;  /* 0x00000002020e0825 */ /* 0x000fe200078e020e */
[----:B------:R3:W-:Y:S01]  /*1150*/  @P0 LDGSTS.E.BYPASS.LTC128B.128 [R8+0x7100], [R28.64], !P5 ;  /* 0x071000001c080fae */ /* 0x0007e2000e901d4c */
[----:B------:R-:W-:-:S02]  /*1160*/  SHF.R.S32.HI R217, RZ, 0x1f, R18 ;  /* 0x0000001fffd97819 */ /* 0x000fc40000011412 */
[----:B------:R-:W-:Y:S01]  /*1170*/  IMAD.SHL.U32 R5, R5, 0x40, RZ ;  /* 0x0000004005057824 */ /* 0x000fe200078e00ff */
[----:B------:R3:W-:Y:S01]  /*1180*/  @P0 LDGSTS.E.BYPASS.LTC128B.128 [R8+0x9100], [R26.64], !P4 ;  /* 0x091000001a080fae */ /* 0x0007e2000e101d4c */
[----:B------:R-:W-:Y:S01]  /*1190*/  IMAD.MOV.U32 R9, RZ, RZ, 0x10 ;  /* 0x00000010ff097424 */ /* 0x000fe200078e00ff */
[----:B------:R-:W-:Y:S01]  /*11a0*/  LEA.HI R217, R217, R18, RZ, 0x3 ;  /* 0x00000012d9d97211 */ /* 0x000fe200078f18ff */
[----:B------:R-:W-:Y:S01]  /*11b0*/  IMAD.SHL.U32 R19, R7, 0x40, RZ ;  /* 0x0000004007137824 */ /* 0x000fe200078e00ff */
[----:B------:R3:W-:Y:S01]  /*11c0*/  @P0 LDGSTS.E.BYPASS.LTC128B.128 [R8+0xb100], [R14.64], !P6 ;  /* 0x0b1000000e080fae */ /* 0x0007e2000f101d4c */
[----:B------:R-:W-:Y:S01]  /*11d0*/  LOP3.LUT R5, R5, 0x1c0, RZ, 0xc0, !PT ;  /* 0x000001c005057812 */ /* 0x000fe200078ec0ff */
[----:B------:R-:W-:Y:S01]  /*11e0*/  IMAD.MOV.U32 R2, RZ, RZ, 0x20 ;  /* 0x00000020ff027424 */ /* 0x000fe200078e00ff */
[----:B------:R-:W-:Y:S01]  /*11f0*/  SEL R7, R9, 0xfffffff0, !P1 ;  /* 0xfffffff009077807 */ /* 0x000fe20004800000 */
[----:B------:R-:W0:Y:S01]  /*1200*/  LDGDEPBAR ;  /* 0x00000000000079af */ /* 0x000e220000000000 */
[----:B------:R-:W-:-:S02]  /*1210*/  LOP3.LUT R19, R19, 0xfffffe00, RZ, 0xc0, !PT ;  /* 0xfffffe0013137812 */ /* 0x000fc400078ec0ff */
[----:B------:R-:W-:Y:S02]  /*1220*/  LOP3.LUT R4, R5, 0x8, R4, 0xf8, !PT ;  /* 0x0000000805047812 */ /* 0x000fe400078ef804 */
[----:B------:R-:W-:Y:S02]  /*1230*/  SHF.R.U32.HI R9, RZ, 0x3, R5 ;  /* 0x00000003ff097819 */ /* 0x000fe40000011605 */
[----:B------:R-:W-:Y:S02]  /*1240*/  SEL R5, R2, 0xffffffe0, !P2 ;  /* 0xffffffe002057807 */ /* 0x000fe40005000000 */
[----:B------:R-:W-:Y:S01]  /*1250*/  LOP3.LUT R4, R4, R9, RZ, 0x3c, !PT ;  /* 0x0000000904047212 */ /* 0x000fe200078e3cff */
[----:B------:R-:W-:Y:S01]  /*1260*/  IMAD R9, R18, 0x400, R19 ;  /* 0x0000040012097824 */ /* 0x000fe200078e0213 */
[----:B------:R-:W-:Y:S02]  /*1270*/  R2P PR, R0, 0x6 ;  /* 0x0000000600007804 */ /* 0x000fe40000000000 */
[----:B------:R-:W-:Y:S01]  /*1280*/  PLOP3.LUT P0, PT, PT, PT, UP0, 0x80, 0x0 ;  /* 0x000000000000781c */ /* 0x000fe20003f0f008 */
[----:B------:R-:W-:Y:S01]  /*1290*/  IMAD.IADD R0, R4, 0x1, R9 ;  /* 0x0000000104007824 */ /* 0x000fe200078e0209 */
[----:B------:R-:W-:-:S02]  /*12a0*/  LOP3.LUT R24, R24, 0xffffffe0, RZ, 0xc0, !PT ;  /* 0xffffffe018187812 */ /* 0x000fc400078ec0ff */
[----:B------:R-:W-:Y:S01]  /*12b0*/  LOP3.LUT R217, R217, 0xfffffff8, RZ, 0xc0, !PT ;  /* 0xfffffff8d9d97812 */ /* 0x000fe200078ec0ff */
[C---:B------:R-:W-:Y:S01]  /*12c0*/  IMAD.SHL.U32 R44, R0.reuse, 0x2, RZ ;  /* 0x00000002002c7824 */ /* 0x040fe200078e00ff */
[----:B------:R-:W-:Y:S01]  /*12d0*/  LEA R206, R0, 0xc100, 0x1 ;  /* 0x0000c10000ce7811 */ /* 0x000fe200078e08ff */
[----:B------:R-:W-:Y:S01]  /*12e0*/  IMAD.IADD R3, R3, 0x1, -R24 ;  /* 0x0000000103037824 */ /* 0x000fe200078e0a18 */
[----:B------:R-:W-:Y:S01]  /*12f0*/  LOP3.LUT R0, R4, R19, RZ, 0xfc, !PT ;  /* 0x0000001304007212 */ /* 0x000fe200078efcff */
[----:B------:R-:W-:Y:S01]  /*1300*/  IMAD.IADD R217, R18, 0x1, -R217 ;  /* 0x0000000112d97824 */ /* 0x000fe200078e0ad9 */
[----:B---3--:R-:W-:Y:S01]  /*1310*/  IADD3 R8, R205, 0x6100, RZ ;  /* 0x00006100cd087810 */ /* 0x008fe20007ffe0ff */
[----:B------:R-:W-:-:S04]  /*1320*/  DEPBAR.LE SB0, 0x1 ;  /* 0x000080400000791a */ /* 0x000fc80000000000 */
[----:B------:R-:W-:-:S04]  /*1330*/  DEPBAR.LE SB0, 0x0 ;  /* 0x000080000000791a */ /* 0x000fc80000000000 */
[----:B------:R-:W-:Y:S01]  /*1340*/  BAR.SYNC.DEFER_BLOCKING 0x0 ;  /* 0x0000000000007b1d */ /* 0x000fe20000010000 */
[----:B------:R-:W-:Y:S01]  /*1350*/  @P1 IADD3 R203, R8, -0x20, RZ ;  /* 0xffffffe008cb1810 */ /* 0x000fe20007ffe0ff */
[----:B------:R-:W-:Y:S01]  /*1360*/  IMAD R204, R7, 0x2, R206 ;  /* 0x0000000207cc7824 */ /* 0x000fe200078e02ce */
[----:B------:R-:W-:Y:S02]  /*1370*/  ISETP.GT.AND P3, PT, R213, 0x3f, PT ;  /* 0x0000003fd500780c */ /* 0x000fe40003f64270 */
[----:B------:R-:W-:Y:S02]  /*1380*/  SEL R4, RZ, 0x10, P6 ;  /* 0x00000010ff047807 */ /* 0x000fe40003000000 */
[----:B------:R-:W-:Y:S02]  /*1390*/  SEL R2, R2, 0xffffffe0, !P2 ;  /* 0xffffffe002027807 */ /* 0x000fe40005000000 */
[C---:B------:R-:W-:Y:S02]  /*13a0*/  IADD3 R195, R203.reuse, 0x800, RZ ;  /* 0x00000800cbc37810 */ /* 0x040fe40007ffe0ff */
[----:B------:R-:W-:-:S02]  /*13b0*/  IADD3 R194, R203, 0x1000, RZ ;  /* 0x00001000cbc27810 */ /* 0x000fc40007ffe0ff */
[----:B------:R-:W-:Y:S01]  /*13c0*/  IADD3 R193, R203, 0x1800, RZ ;  /* 0x00001800cbc17810 */ /* 0x000fe20007ffe0ff */
[----:B------:R-:W3:Y:S04]  /*13d0*/  LDSM.16.M88.4 R44, [R44+0xc100] ;  /* 0x00c100002c2c783b */ /* 0x000ee80000000200 */
[----:B-1----:R1:W4:Y:S04]  /*13e0*/  LDSM.16.M88.4 R20, [R205+0x6100] ;  /* 0x00610000cd14783b */ /* 0x0023280000000200 */
[----:B--2---:R1:W2:Y:S04]  /*13f0*/  LDSM.16.M88.4 R12, [R205+0x6900] ;  /* 0x00690000cd0c783b */ /* 0x0042a80000000200 */
[----:B------:R1:W1:Y:S04]  /*1400*/  LDSM.16.M88.4 R72, [R205+0x7100] ;  /* 0x00710000cd48783b */ /* 0x0002680000000200 */
[----:B------:R1:W1:Y:S04]  /*1410*/  LDSM.16.M88.4 R68, [R205+0x7900] ;  /* 0x00790000cd44783b */ /* 0x0002680000000200 */
[----:B------:R1:W1:Y:S04]  /*1420*/  LDSM.16.M88.4 R52, [R204] ;  /* 0x00000000cc34783b */ /* 0x0002680000000200 */
[----:B------:R1:W1:Y:S04]  /*1430*/  LDSM.16.M88.4 R64, [R203] ;  /* 0x00000000cb40783b */ /* 0x0002680000000200 */
[----:B------:R1:W1:Y:S04]  /*1440*/  LDSM.16.M88.4 R60, [R203+0x800] ;  /* 0x00080000cb3c783b */ /* 0x0002680000000200 */
[----:B------:R1:W1:Y:S04]  /*1450*/  LDSM.16.M88.4 R56, [R203+0x1000] ;  /* 0x00100000cb38783b */ /* 0x0002680000000200 */
[----:B------:R1:W1:Y:S01]  /*1460*/  LDSM.16.M88.4 R8, [R203+0x1800] ;  /* 0x00180000cb08783b */ /* 0x0002620000000200 */
[----:B------:R-:W-:Y:S05]  /*1470*/  @!P0 BRA `(.L_x_0) ;  /* 0x0000035000008947 */ /* 0x000fea0003800000 */
[----:B------:R-:W-:Y:S01]  /*1480*/  IMAD R24, R17, c[0x0][0x208], RZ ;  /* 0x0000820011187a24 */ /* 0x000fe200078e02ff */
[----:B------:R-:W-:Y:S01]  /*1490*/  ISETP.GE.AND P1, PT, R216, c[0x0][0x1d4], PT ;  /* 0x00007500d8007a0c */ /* 0x000fe20003f26270 */
[----:B------:R-:W-:Y:S01]  /*14a0*/  IMAD.WIDE.U32 R18, R209, c[0x0][0x208], RZ ;  /* 0x00008200d1127a25 */ /* 0x000fe200078e00ff */
[----:B------:R-:W-:-:S03]  /*14b0*/  SHF.R.S32.HI R27, RZ, 0x1f, R214 ;  /* 0x0000001fff1b7819 */ /* 0x000fc600000114d6 */
[----:B------:R-:W-:Y:S02]  /*14c0*/  IMAD R17, R209, c[0x0][0x20c], R24 ;  /* 0x00008300d1117a24 */ /* 0x000fe400078e0218 */
[----:B------:R-:W-:-:S04]  /*14d0*/  IMAD.WIDE R30, R216, 0x2, RZ ;  /* 0x00000002d81e7825 */ /* 0x000fc800078e02ff */
[----:B------:R-:W-:Y:S02]  /*14e0*/  IMAD.IADD R19, R19, 0x1, R17 ;  /* 0x0000000113137824 */ /* 0x000fe400078e0211 */
[----:B------:R-:W-:Y:S02]  /*14f0*/  IMAD R17, R16, c[0x0][0x218], RZ ;  /* 0x0000860010117a24 */ /* 0x000fe400078e02ff */
[----:B------:R-:W-:-:S04]  /*1500*/  IMAD.WIDE.U32 R18, R208, c[0x0][0x218], R18 ;  /* 0x00008600d0127a25 */ /* 0x000fc800078e0012 */
[----:B------:R-:W-:Y:S01]  /*1510*/  IMAD R16, R208, c[0x0][0x21c], R17 ;  /* 0x00008700d0107a24 */ /* 0x000fe200078e0211 */
[----:B------:R-:W-:Y:S01]  /*1520*/  IADD3 R36, P0, R18, UR20, RZ ;  /* 0x0000001412247c10 */ /* 0x000fe2000ff1e0ff */
[----:B------:R-:W-:-:S03]  /*1530*/  IMAD.SHL.U32 R18, R211, 0x2, RZ ;  /* 0x00000002d3127824 */ /* 0x000fc600078e00ff */
[----:B------:R-:W-:Y:S02]  /*1540*/  IADD3.X R19, R19, UR5, R16, P0, !PT ;  /* 0x0000000513137c10 */ /* 0x000fe400087fe410 */
[C---:B------:R-:W-:Y:S02]  /*1550*/  LEA R34, P0, R36.reuse, c[0x0][0x1f8], 0x1 ;  /* 0x00007e0024227a11 */ /* 0x040fe400078008ff */
[----:B------:R-:W-:Y:S02]  /*1560*/  SHF.R.S32.HI R16, RZ, 0x1f, R215 ;  /* 0x0000001fff107819 */ /* 0x000fe400000114d7 */
[----:B------:R-:W-:Y:S01]  /*1570*/  LEA.HI.X R36, R36, c[0x0][0x1fc], R19, 0x1, P0 ;  /* 0x00007f0024247a11 */ /* 0x000fe200000f0c13 */
[----:B------:R-:W5:Y:S01]  /*1580*/  SHFL.IDX PT, R25, R34, RZ, 0x181f ;  /* 0x00181fff22197589 */ /* 0x000f6200000e0000 */
[----:B------:R-:W-:Y:S02]  /*1590*/  LEA.HI R17, R16, R215, RZ, 0x3 ;  /* 0x000000d710117211 */ /* 0x000fe400078f18ff */
[----:B------:R-:W-:Y:S01]  /*15a0*/  LEA.HI R16, R27, R214, RZ, 0x3 ;  /* 0x000000d61b107211 */ /* 0x000fe200078f18ff */
[----:B------:R-:W4:Y:S01]  /*15b0*/  SHFL.IDX PT, R26, R36, RZ, 0x181f ;  /* 0x00181fff241a7589 */ /* 0x000f2200000e0000 */
[----:B------:R-:W-:-:S02]  /*15c0*/  LOP3.LUT R17, R17, 0xfffffff8, RZ, 0xc0, !PT ;  /* 0xfffffff811117812 */ /* 0x000fc400078ec0ff */
[----:B------:R-:W-:Y:S01]  /*15d0*/  LOP3.LUT R16, R16, 0xfffffff8, RZ, 0xc0, !PT ;  /* 0xfffffff810107812 */ /* 0x000fe200078ec0ff */
[----:B------:R3:W2:Y:S02]  /*15e0*/  SHFL.IDX PT, R19, R34, 0x1, 0x181f ;  /* 0x00381f0022137f89 */ /* 0x0006a400000e0000 */
[----:B------:R-:W-:Y:S02]  /*15f0*/  IMAD.WIDE R32, R17, 0x2, RZ ;  /* 0x0000000211207825 */ /* 0x000fe400078e02ff */
[----:B------:R-:W1:Y:S02]  /*1600*/  SHFL.IDX PT, R24, R36, 0x1, 0x181f ;  /* 0x00381f0024187f89 */ /* 0x000e6400000e0000 */
[----:B------:R-:W-:Y:S01]  /*1610*/  IMAD.WIDE R16, R16, 0x2, RZ ;  /* 0x0000000210107825 */ /* 0x000fe200078e02ff */
[----:B-----5:R-:W-:-:S05]  /*1620*/  IADD3 R28, P0, R25, R30, RZ ;  /* 0x0000001e191c7210 */ /* 0x020fca0007f1e0ff */
[----:B----4-:R-:W-:Y:S01]  /*1630*/  IMAD.X R29, R26, 0x1, R31, P0 ;  /* 0x000000011a1d7824 */ /* 0x010fe200000e061f */
[----:B------:R-:W-:Y:S02]  /*1640*/  ISETP.LT.OR P0, PT, R6, 0x1, P1 ;  /* 0x000000010600780c */ /* 0x000fe40000f01670 */
[----:B------:R-:W-:-:S11]  /*1650*/  ISETP.GE.AND P1, PT, R215, c[0x0][0x1d4], PT ;  /* 0x00007500d7007a0c */ /* 0x000fd60003f26270 */
[----:B------:R4:W-:Y:S01]  /*1660*/  LDGSTS.E.BYPASS.LTC128B.128 [R18+0x100], [R28.64], !P0 ;  /* 0x001000001c127fae */ /* 0x0009e2000c101d4c */
[----:B---3--:R-:W-:-:S05]  /*1670*/  IADD3 R34, P0, R25, R32, RZ ;  /* 0x0000002019227210 */ /* 0x008fca0007f1e0ff */
[----:B------:R-:W-:Y:S01]  /*1680*/  IMAD.X R35, R26, 0x1, R33, P0 ;  /* 0x000000011a237824 */ /* 0x000fe200000e0621 */
[----:B--2---:R-:W-:-:S05]  /*1690*/  IADD3 R30, P0, R30, R19, RZ ;  /* 0x000000131e1e7210 */ /* 0x004fca0007f1e0ff */
[----:B-1----:R-:W-:Y:S01]  /*16a0*/  IMAD.X R31, R31, 0x1, R24, P0 ;  /* 0x000000011f1f7824 */ /* 0x002fe200000e0618 */
[----:B------:R-:W-:-:S05]  /*16b0*/  IADD3 R36, P0, R25, R16, RZ ;  /* 0x0000001019247210 */ /* 0x000fca0007f1e0ff */
[----:B------:R-:W-:Y:S01]  /*16c0*/  IMAD.X R37, R26, 0x1, R17, P0 ;  /* 0x000000011a257824 */ /* 0x000fe200000e0611 */
[----:B------:R-:W-:-:S05]  /*16d0*/  IADD3 R26, P0, R32, R19, RZ ;  /* 0x00000013201a7210 */ /* 0x000fca0007f1e0ff */
[----:B------:R-:W-:Y:S01]  /*16e0*/  IMAD.X R27, R33, 0x1, R24, P0 ;  /* 0x00000001211b7824 */ /* 0x000fe200000e0618 */
[----:B------:R-:W-:-:S05]  /*16f0*/  IADD3 R16, P0, R16, R19, RZ ;  /* 0x0000001310107210 */ /* 0x000fca0007f1e0ff */
[----:B------:R-:W-:Y:S01]  /*1700*/  IMAD.X R17, R17, 0x1, R24, P0 ;  /* 0x0000000111117824 */ /* 0x000fe200000e0618 */
[C---:B------:R-:W-:Y:S02]  /*1710*/  ISETP.LT.OR P0, PT, R6.reuse, 0x1, P1 ;  /* 0x000000010600780c */ /* 0x040fe40000f01670 */
[----:B------:R-:W-:-:S11]  /*1720*/  ISETP.LT.OR P1, PT, R6, 0x21, P1 ;  /* 0x000000210600780c */ /* 0x000fd60000f21670 */
[----:B------:R4:W-:Y:S01]  /*1730*/  LDGSTS.E.BYPASS.LTC128B.128 [R18+0x2100], [R34.64], !P0 ;  /* 0x0210000022127fae */ /* 0x0009e2000c101d4c */
[----:B------:R-:W-:-:S04]  /*1740*/  ISETP.GE.AND P0, PT, R214, c[0x0][0x1d4], PT ;  /* 0x00007500d6007a0c */ /* 0x000fc80003f06270 */
[C---:B------:R-:W-:Y:S02]  /*1750*/  ISETP.LT.OR P2, PT, R6.reuse, 0x1, P0 ;  /* 0x000000010600780c */ /* 0x040fe40000741670 */
[----:B------:R-:W-:-:S11]  /*1760*/  ISETP.LT.OR P0, PT, R6, 0x21, P0 ;  /* 0x000000210600780c */ /* 0x000fd60000701670 */
[----:B------:R4:W-:Y:S01]  /*1770*/  LDGSTS.E.BYPASS.LTC128B.128 [R18+0x4100], [R36.64], !P2 ;  /* 0x0410000024127fae */ /* 0x0009e2000d101d4c */
[----:B------:R-:W-:-:S04]  /*1780*/  ISETP.GE.AND P2, PT, R216, c[0x0][0x1d4], PT ;  /* 0x00007500d8007a0c */ /* 0x000fc80003f46270 */
[----:B------:R-:W-:-:S13]  /*1790*/  ISETP.LT.OR P2, PT, R6, 0x21, P2 ;  /* 0x000000210600780c */ /* 0x000fda0001741670 */
[----:B------:R4:W-:Y:S04]  /*17a0*/  LDGSTS.E.BYPASS.LTC128B.128 [R18+0x1100], [R30.64], !P2 ;  /* 0x011000001e127fae */ /* 0x0009e8000d101d4c */
[----:B------:R4:W-:Y:S04]  /*17b0*/  LDGSTS.E.BYPASS.LTC128B.128 [R18+0x3100], [R26.64], !P1 ;  /* 0x031000001a127fae */ /* 0x0009e8000c901d4c */
[----:B------:R4:W-:Y:S02]  /*17c0*/  LDGSTS.E.BYPASS.LTC128B.128 [R18+0x5100], [R16.64], !P0 ;  /* 0x0510000010127fae */ /* 0x0009e4000c101d4c */
.L_x_0:
[C---:B---34-:R-:W-:Y:S01]  /*17d0*/  HMMA.16816.F32 R24, R44.reuse, R20, RZ ;  /* 0x000000142c18723c */ /* 0x058fe200000018ff */
[C---:B------:R-:W-:Y:S01]  /*17e0*/  LEA R202, R5.reuse, R206, 0x1 ;  /* 0x000000ce05ca7211 */ /* 0x040fe200078e08ff */
[----:B------:R-:W-:Y:S01]  /*17f0*/  LDSM.16.M88.4 R84, [R205+0xb900] ;  /* 0x00b90000cd54783b */ /* 0x000fe20000000200 */
[C---:B------:R-:W-:Y:S01]  /*1800*/  LEA R199, R2.reuse, R205, 0x1 ;  /* 0x000000cd02c77211 */ /* 0x040fe200078e08ff */
[----:B------:R-:W-:Y:S01]  /*1810*/  UISETP.GE.AND UP0, UPT, UR9, 0x41, UPT ;  /* 0x000000410900788c */ /* 0x000fe2000bf06270 */
[----:B------:R-:W-:Y:S01]  /*1820*/  LEA R201, R5, R204, 0x1 ;  /* 0x000000cc05c97211 */ /* 0x000fe200078e08ff */
[----:B------:R-:W-:Y:S01]  /*1830*/  LDSM.16.M88.4 R40, [R202] ;  /* 0x00000000ca28783b */ /* 0x000fe20000000200 */
[----:B------:R-:W-:Y:S01]  /*1840*/  LEA R192, R2, R203, 0x1 ;  /* 0x000000cb02c07211 */ /* 0x000fe200078e08ff */
[----:B------:R-:W-:Y:S01]  /*1850*/  HMMA.16816.F32 R20, R44, R22, RZ ;  /* 0x000000162c14723c */ /* 0x000fe200000018ff */
[----:B------:R-:W-:Y:S01]  /*1860*/  IADD3 R191, R203, 0x2000, RZ ;  /* 0x00002000cbbf7810 */ /* 0x000fe20007ffe0ff */
[----:B------:R-:W3:Y:S01]  /*1870*/  LDSM.16.M88.4 R36, [R199+0x6100] ;  /* 0x00610000c724783b */ /* 0x000ee20000000200 */
[----:B------:R-:W-:-:S02]  /*1880*/  PLOP3.LUT P0, PT, PT, PT, UP0, 0x40, 0x0 ;  /* 0x000000000000781c */ /* 0x000fc40003f0e808 */
[C---:B------:R-:W-:Y:S01]  /*1890*/  IADD3 R190, R203.reuse, 0x2800, RZ ;  /* 0x00002800cbbe7810 */ /* 0x040fe20007ffe0ff */
[----:B------:R-:W4:Y:S01]  /*18a0*/  LDSM.16.M88.4 R32, [R199+0x6900] ;  /* 0x00690000c720783b */ /* 0x000f220000000200 */
[C---:B------:R-:W-:Y:S01]  /*18b0*/  IADD3 R189, R203.reuse, 0x3000, RZ ;  /* 0x00003000cbbd7810 */ /* 0x040fe20007ffe0ff */
[C---:B--2---:R-:W-:Y:S01]  /*18c0*/  HMMA.16816.F32 R16, R44.reuse, R12, RZ ;  /* 0x0000000c2c10723c */ /* 0x044fe200000018ff */
[C---:B------:R-:W-:Y:S01]  /*18d0*/  IADD3 R188, R203.reuse, 0x3800, RZ ;  /* 0x00003800cbbc7810 */ /* 0x040fe20007ffe0ff */
[----:B------:R-:W2:Y:S01]  /*18e0*/  LDSM.16.M88.4 R28, [R199+0x7100] ;  /* 0x00710000c71c783b */ /* 0x000ea20000000200 */
[C---:B------:R-:W-:Y:S02]  /*18f0*/  IADD3 R187, R203.reuse, 0x4000, RZ ;  /* 0x00004000cbbb7810 */ /* 0x040fe40007ffe0ff */
[C---:B------:R-:W-:Y:S01]  /*1900*/  IADD3 R186, R203.reuse, 0x4800, RZ ;  /* 0x00004800cbba7810 */ /* 0x040fe20007ffe0ff */
[----:B------:R-:W-:Y:S01]  /*1910*/  LDSM.16.M88.4 R80, [R199+0x7900] ;  /* 0x00790000c750783b */ /* 0x000fe20000000200 */
[C---:B------:R-:W-:Y:S01]  /*1920*/  IADD3 R185, R203.reuse, 0x5000, RZ ;  /* 0x00005000cbb97810 */ /* 0x040fe20007ffe0ff */
[C---:B------:R-:W-:Y:S01]  /*1930*/  HMMA.16816.F32 R12, R44.reuse, R14, RZ ;  /* 0x0000000e2c0c723c */ /* 0x040fe200000018ff */
[----:B------:R-:W-:Y:S01]  /*1940*/  IADD3 R184, R203, 0x5800, RZ ;  /* 0x00005800cbb87810 */ /* 0x000fe20007ffe0ff */
[----:B------:R-:W0:Y:S06]  /*1950*/  LDGDEPBAR ;  /* 0x00000000000079af */ /* 0x000e2c0000000000 */
[C---:B-1----:R-:W-:Y:S08]  /*1960*/  HMMA.16816.F32 R76, R44.reuse, R72, RZ ;  /* 0x000000482c4c723c */ /* 0x042ff000000018ff */
[----:B------:R-:W-:Y:S08]  /*1970*/  HMMA.16816.F32 R72, R44, R74, RZ ;  /* 0x0000004a2c48723c */ /* 0x000ff000000018ff */
[C---:B------:R-:W-:Y:S08]  /*1980*/  HMMA.16816.F32 R24, R52.reuse, R64, R24 ;  /* 0x000000403418723c */ /* 0x040ff00000001818 */
[----:B------:R-:W-:Y:S01]  /*1990*/  HMMA.16816.F32 R20, R52, R66, R20 ;  /* 0x000000423414723c */ /* 0x000fe20000001814 */
[----:B------:R-:W-:Y:S07]  /*19a0*/  LDSM.16.M88.4 R64, [R192] ;  /* 0x00000000c040783b */ /* 0x000fee0000000200 */
[C---:B------:R-:W-:Y:S08]  /*19b0*/  HMMA.16816.F32 R48, R44.reuse, R68, RZ ;  /* 0x000000442c30723c */ /* 0x040ff000000018ff */
[----:B------:R-:W-:Y:S01]  /*19c0*/  HMMA.16816.F32 R44, R44, R70, RZ ;  /* 0x000000462c2c723c */ /* 0x000fe200000018ff */
[----:B------:R-:W1:Y:S07]  /*19d0*/  LDSM.16.M88.4 R68, [R201] ;  /* 0x00000000c944783b */ /* 0x000e6e0000000200 */
[C---:B------:R-:W-:Y:S08]  /*19e0*/  HMMA.16816.F32 R16, R52.reuse, R60, R16 ;  /* 0x0000003c3410723c */ /* 0x040ff00000001810 */
[C---:B------:R-:W-:Y:S01]  /*19f0*/  HMMA.16816.F32 R12, R52.reuse, R62, R12 ;  /* 0x0000003e340c723c */ /* 0x040fe2000000180c */
[----:B------:R-:W5:Y:S07]  /*1a00*/  LDSM.16.M88.4 R60, [R192+0x800] ;  /* 0x00080000c03c783b */ /* 0x000f6e0000000200 */
[C---:B------:R-:W-:Y:S08]  /*1a10*/  HMMA.16816.F32 R76, R52.reuse, R56, R76 ;  /* 0x00000038344c723c */ /* 0x040ff0000000184c */
[----:B------:R-:W-:Y:S01]  /*1a20*/  HMMA.16816.F32 R72, R52, R58, R72 ;  /* 0x0000003a3448723c */ /* 0x000fe20000001848 */
[----:B------:R-:W1:Y:S07]  /*1a30*/  LDSM.16.M88.4 R56, [R192+0x1000] ;  /* 0x00100000c038783b */ /* 0x000e6e0000000200 */
[C---:B---3--:R-:W-:Y:S08]  /*1a40*/  HMMA.16816.F32 R24, R40.reuse, R36, R24 ;  /* 0x000000242818723c */ /* 0x048ff00000001818 */
[----:B------:R-:W-:Y:S01]  /*1a50*/  HMMA.16816.F32 R20, R40, R38, R20 ;  /* 0x000000262814723c */ /* 0x000fe20000001814 */
[----:B------:R-:W-:Y:S07]  /*1a60*/  LDSM.16.M88.4 R36, [R206+0x4000] ;  /* 0x00400000ce24783b */ /* 0x000fee0000000200 */
[C---:B------:R-:W-:Y:S08]  /*1a70*/  HMMA.16816.F32 R48, R52.reuse, R8, R48 ;  /* 0x000000083430723c */ /* 0x040ff00000001830 */
[----:B------:R-:W-:Y:S01]  /*1a80*/  HMMA.16816.F32 R44, R52, R10, R44 ;  /* 0x0000000a342c723c */ /* 0x000fe2000000182c */
[----:B------:R-:W-:Y:S04]  /*1a90*/  LDSM.16.M88.4 R52, [R192+0x1800] ;  /* 0x00180000c034783b */ /* 0x000fe80000000200 */
[----:B------:R-:W-:Y:S03]  /*1aa0*/  LDSM.16.M88.4 R8, [R205+0x8900] ;  /* 0x00890000cd08783b */ /* 0x000fe60000000200 */
[C---:B----4-:R-:W-:Y:S08]  /*1ab0*/  HMMA.16816.F32 R16, R40.reuse, R32, R16 ;  /* 0x000000202810723c */ /* 0x050ff00000001810 */
[C---:B------:R-:W-:Y:S01]  /*1ac0*/  HMMA.16816.F32 R12, R40.reuse, R34, R12 ;  /* 0x00000022280c723c */ /* 0x040fe2000000180c */
[----:B------:R-:W3:Y:S07]  /*1ad0*/  LDSM.16.M88.4 R32, [R205+0x8100] ;  /* 0x00810000cd20783b */ /* 0x000eee0000000200 */
[C---:B--2---:R-:W-:Y:S08]  /*1ae0*/  HMMA.16816.F32 R76, R40.reuse, R28, R76 ;  /* 0x0000001c284c723c */ /* 0x044ff0000000184c */
[----:B------:R-:W-:Y:S01]  /*1af0*/  HMMA.16816.F32 R72, R40, R30, R72 ;  /* 0x0000001e2848723c */ /* 0x000fe20000001848 */
[----:B------:R-:W2:Y:S07]  /*1b00*/  LDSM.16.M88.4 R28, [R205+0x9100] ;  /* 0x00910000cd1c783b */ /* 0x000eae0000000200 */
[C---:B-1----:R-:W-:Y:S08]  /*1b10*/  HMMA.16816.F32 R24, R68.reuse, R64, R24 ;  /* 0x000000404418723c */ /* 0x042ff00000001818 */
[----:B------:R-:W-:Y:S01]  /*1b20*/  HMMA.16816.F32 R20, R68, R66, R20 ;  /* 0x000000424414723c */ /* 0x000fe20000001814 */
[----:B------:R-:W-:Y:S07]  /*1b30*/  LDSM.16.M88.4 R64, [R204+0x4000] ;  /* 0x00400000cc40783b */ /* 0x000fee0000000200 */
[C---:B------:R-:W-:Y:S08]  /*1b40*/  HMMA.16816.F32 R48, R40.reuse, R80, R48 ;  /* 0x000000502830723c */ /* 0x040ff00000001830 */
[----:B------:R-:W-:Y:S01]  /*1b50*/  HMMA.16816.F32 R44, R40, R82, R44 ;  /* 0x00000052282c723c */ /* 0x000fe2000000182c */
[----:B------:R-:W-:Y:S04]  /*1b60*/  LDSM.16.M88.4 R80, [R205+0x9900] ;  /* 0x00990000cd50783b */ /* 0x000fe80000000200 */
[----:B------:R-:W-:Y:S03]  /*1b70*/  LDSM.16.M88.4 R40, [R203+0x2800] ;  /* 0x00280000cb28783b */ /* 0x000fe60000000200 */
[C---:B-----5:R-:W-:Y:S08]  /*1b80*/  HMMA.16816.F32 R16, R68.reuse, R60, R16 ;  /* 0x0000003c4410723c */ /* 0x060ff00000001810 */
[C---:B------:R-:W-:Y:S01]  /*1b90*/  HMMA.16816.F32 R12, R68.reuse, R62, R12 ;  /* 0x0000003e440c723c */ /* 0x040fe2000000180c */
[----:B------:R-:W1:Y:S07]  /*1ba0*/  LDSM.16.M88.4 R60, [R203+0x2000] ;  /* 0x00200000cb3c783b */ /* 0x000e6e0000000200 */
[C---:B------:R-:W-:Y:S08]  /*1bb0*/  HMMA.16816.F32 R76, R68.reuse, R56, R76 ;  /* 0x00000038444c723c */ /* 0x040ff0000000184c */
[----:B------:R-:W-:Y:S01]  /*1bc0*/  HMMA.16816.F32 R72, R68, R58, R72 ;  /* 0x0000003a4448723c */ /* 0x000fe20000001848 */
[----:B------:R-:W4:Y:S07]  /*1bd0*/  LDSM.16.M88.4 R56, [R203+0x3000] ;  /* 0x00300000cb38783b */ /* 0x000f2e0000000200 */
[C---:B---3--:R-:W-:Y:S08]  /*1be0*/  HMMA.16816.F32 R24, R36.reuse, R32, R24 ;  /* 0x000000202418723c */ /* 0x048ff00000001818 */
[----:B------:R-:W-:Y:S01]  /*1bf0*/  HMMA.16816.F32 R20, R36, R34, R20 ;  /* 0x000000222414723c */ /* 0x000fe20000001814 */
[----:B------:R-:W-:Y:S07]  /*1c00*/  LDSM.16.M88.4 R32, [R199+0x8100] ;  /* 0x00810000c720783b */ /* 0x000fee0000000200 */
[C---:B------:R-:W-:Y:S08]  /*1c10*/  HMMA.16816.F32 R48, R68.reuse, R52, R48 ;  /* 0x000000344430723c */ /* 0x040ff00000001830 */
[----:B------:R-:W-:Y:S01]  /*1c20*/  HMMA.16816.F32 R44, R68, R54, R44 ;  /* 0x00000036442c723c */ /* 0x000fe2000000182c */
[----:B------:R-:W3:Y:S04]  /*1c30*/  LDSM.16.M88.4 R52, [R202+0x4000] ;  /* 0x00400000ca34783b */ /* 0x000ee80000000200 */
[----:B------:R-:W5:Y:S03]  /*1c40*/  LDSM.16.M88.4 R68, [R203+0x3800] ;  /* 0x00380000cb44783b */ /* 0x000f660000000200 */
[C---:B------:R-:W-:Y:S08]  /*1c50*/  HMMA.16816.F32 R16, R36.reuse, R8, R16 ;  /* 0x000000082410723c */ /* 0x040ff00000001810 */
[C---:B------:R-:W-:Y:S01]  /*1c60*/  HMMA.16816.F32 R12, R36.reuse, R10, R12 ;  /* 0x0000000a240c723c */ /* 0x040fe2000000180c */
[----:B------:R-:W3:Y:S07]  /*1c70*/  LDSM.16.M88.4 R8, [R199+0x8900] ;  /* 0x00890000c708783b */ /* 0x000eee0000000200 */
[C---:B--2---:R-:W-:Y:S08]  /*1c80*/  HMMA.16816.F32 R76, R36.reuse, R28, R76 ;  /* 0x0000001c244c723c */ /* 0x044ff0000000184c */
[----:B------:R-:W-:Y:S01]  /*1c90*/  HMMA.16816.F32 R72, R36, R30, R72 ;  /* 0x0000001e2448723c */ /* 0x000fe20000001848 */
[----:B------:R-:W-:Y:S07]  /*1ca0*/  LDSM.16.M88.4 R28, [R199+0x9100] ;  /* 0x00910000c71c783b */ /* 0x000fee0000000200 */
[C---:B-1----:R-:W-:Y:S08]  /*1cb0*/  HMMA.16816.F32 R24, R64.reuse, R60, R24 ;  /* 0x0000003c4018723c */ /* 0x042ff00000001818 */
[----:B------:R-:W-:Y:S01]  /*1cc0*/  HMMA.16816.F32 R20, R64, R62, R20 ;  /* 0x0000003e4014723c */ /* 0x000fe20000001814 */
[----:B------:R-:W-:Y:S07]  /*1cd0*/  LDSM.16.M88.4 R60, [R199+0x9900] ;  /* 0x00990000c73c783b */ /* 0x000fee0000000200 */
[C---:B------:R-:W-:Y:S08]  /*1ce0*/  HMMA.16816.F32 R48, R36.reuse, R80, R48 ;  /* 0x000000502430723c */ /* 0x040ff00000001830 */
[----:B------:R-:W-:Y:S01]  /*1cf0*/  HMMA.16816.F32 R44, R36, R82, R44 ;  /* 0x00000052242c723c */ /* 0x000fe2000000182c */
[----:B------:R-:W-:Y:S07]  /*1d00*/  LDSM.16.M88.4 R36, [R192+0x2000] ;  /* 0x00200000c024783b */ /* 0x000fee0000000200 */
[C---:B------:R-:W-:Y:S08]  /*1d10*/  HMMA.16816.F32 R16, R64.reuse, R40, R16 ;  /* 0x000000284010723c */ /* 0x040ff00000001810 */
[C---:B------:R-:W-:Y:S01]  /*1d20*/  HMMA.16816.F32 R12, R64.reuse, R42, R12 ;  /* 0x0000002a400c723c */ /* 0x040fe2000000180c */
[----:B------:R-:W1:Y:S07]  /*1d30*/  LDSM.16.M88.4 R40, [R201+0x4000] ;  /* 0x00400000c928783b */ /* 0x000e6e0000000200 */
[C---:B----4-:R-:W-:Y:S08]  /*1d40*/  HMMA.16816.F32 R76, R64.reuse, R56, R76 ;  /* 0x00000038404c723c */ /* 0x050ff0000000184c */
[----:B------:R-:W-:Y:S01]  /*1d50*/  HMMA.16816.F32 R72, R64, R58, R72 ;  /* 0x0000003a4048723c */ /* 0x000fe20000001848 */
[----:B------:R-:W2:Y:S07]  /*1d60*/  LDSM.16.M88.4 R56, [R192+0x2800] ;  /* 0x00280000c038783b */ /* 0x000eae0000000200 */
[C---:B---3--:R-:W-:Y:S08]  /*1d70*/  HMMA.16816.F32 R24, R52.reuse, R32, R24 ;  /* 0x000000203418723c */ /* 0x048ff00000001818 */
[----:B------:R-:W-:Y:S01]  /*1d80*/  HMMA.16816.F32 R20, R52, R34, R20 ;  /* 0x000000223414723c */ /* 0x000fe20000001814 */
[----:B------:R-:W-:Y:S07]  /*1d90*/  LDSM.16.M88.4 R32, [R206+0x8000] ;  /* 0x00800000ce20783b */ /* 0x000fee0000000200 */
[C---:B-----5:R-:W-:Y:S08]  /*1da0*/  HMMA.16816.F32 R48, R64.reuse, R68, R48 ;  /* 0x000000444030723c */ /* 0x060ff00000001830 */
[----:B------:R-:W-:Y:S01]  /*1db0*/  HMMA.16816.F32 R44, R64, R70, R44 ;  /* 0x00000046402c723c */ /* 0x000fe2000000182c */
[----:B------:R-:W-:Y:S04]  /*1dc0*/  LDSM.16.M88.4 R64, [R192+0x3000] ;  /* 0x00300000c040783b */ /* 0x000fe80000000200 */
[----:B------:R-:W-:Y:S03]  /*1dd0*/  LDSM.16.M88.4 R68, [R201+0x8000] ;  /* 0x00800000c944783b */ /* 0x000fe60000000200 */
[C---:B------:R-:W-:Y:S08]  /*1de0*/  HMMA.16816.F32 R16, R52.reuse, R8, R16 ;  /* 0x000000083410723c */ /* 0x040ff00000001810 */
[----:B------:R-:W-:Y:S01]  /*1df0*/  HMMA.16816.F32 R12, R52, R10, R12 ;  /* 0x0000000a340c723c */ /* 0x000fe2000000180c */
[----:B------:R-:W3:Y:S07]  /*1e00*/  LDSM.16.M88.4 R8, [R205+0xa100] ;  /* 0x00a10000cd08783b */ /* 0x000eee0000000200 */
[C---:B-1----:R-:W-:Y:S08]  /*1e10*/  HMMA.16816.F32 R24, R40.reuse, R36, R24 ;  /* 0x000000242818723c */ /* 0x042ff00000001818 */
[----:B------:R-:W-:Y:S01]  /*1e20*/  HMMA.16816.F32 R20, R40, R38, R20 ;  /* 0x000000262814723c */ /* 0x000fe20000001814 */
[----:B------:R-:W-:Y:S07]  /*1e30*/  LDSM.16.M88.4 R36, [R204+0x8000] ;  /* 0x00800000cc24783b */ /* 0x000fee0000000200 */
[C---:B------:R-:W-:Y:S08]  /*1e40*/  HMMA.16816.F32 R76, R52.reuse, R28, R76 ;  /* 0x0000001c344c723c */ /* 0x040ff0000000184c */
[C---:B------:R-:W-:Y:S01]  /*1e50*/  HMMA.16816.F32 R72, R52.reuse, R30, R72 ;  /* 0x0000001e3448723c */ /* 0x040fe20000001848 */
[----:B------:R-:W1:Y:S07]  /*1e60*/  LDSM.16.M88.4 R28, [R192+0x3800] ;  /* 0x00380000c01c783b */ /* 0x000e6e0000000200 */
[C---:B------:R-:W-:Y:S08]  /*1e70*/  HMMA.16816.F32 R48, R52.reuse, R60, R48 ;  /* 0x0000003c3430723c */ /* 0x040ff00000001830 */
[----:B------:R-:W-:Y:S01]  /*1e80*/  HMMA.16816.F32 R44, R52, R62, R44 ;  /* 0x0000003e342c723c */ /* 0x000fe2000000182c */
[----:B------:R-:W-:Y:S07]  /*1e90*/  LDSM.16.M88.4 R60, [R202+0x8000] ;  /* 0x00800000ca3c783b */ /* 0x000fee0000000200 */
[C---:B--2---:R-:W-:Y:S01]  /*1ea0*/  HMMA.16816.F32 R52, R40.reuse, R56, R16 ;  /* 0x000000382834723c */ /* 0x044fe20000001810 */
[----:B------:R-:W2:Y:S07]  /*1eb0*/  LDSM.16.M88.4 R16, [R203+0x4000] ;  /* 0x00400000cb10783b */ /* 0x000eae0000000200 */
[----:B------:R-:W-:Y:S01]  /*1ec0*/  HMMA.16816.F32 R12, R40, R58, R12 ;  /* 0x0000003a280c723c */ /* 0x000fe2000000180c */
[----:B------:R-:W4:Y:S07]  /*1ed0*/  LDSM.16.M88.4 R56, [R205+0xa900] ;  /* 0x00a90000cd38783b */ /* 0x000f2e0000000200 */
[C---:B---3--:R-:W-:Y:S08]  /*1ee0*/  HMMA.16816.F32 R24, R32.reuse, R8, R24 ;  /* 0x000000082018723c */ /* 0x048ff00000001818 */
[----:B------:R-:W-:Y:S01]  /*1ef0*/  HMMA.16816.F32 R20, R32, R10, R20 ;  /* 0x0000000a2014723c */ /* 0x000fe20000001814 */
[----:B------:R-:W3:Y:S07]  /*1f00*/  LDSM.16.M88.4 R8, [R203+0x4800] ;  /* 0x00480000cb08783b */ /* 0x000eee0000000200 */
[C---:B------:R-:W-:Y:S08]  /*1f10*/  HMMA.16816.F32 R76, R40.reuse, R64, R76 ;  /* 0x00000040284c723c */ /* 0x040ff0000000184c */
[C---:B------:R-:W-:Y:S08]  /*1f20*/  HMMA.16816.F32 R72, R40.reuse, R66, R72 ;  /* 0x000000422848723c */ /* 0x040ff00000001848 */
[----:B-1----:R-:W-:Y:S01]  /*1f30*/  HMMA.16816.F32 R64, R40, R28, R48 ;  /* 0x0000001c2840723c */ /* 0x002fe20000001830 */
[----:B------:R-:W1:Y:S07]  /*1f40*/  LDSM.16.M88.4 R48, [R199+0xa100] ;  /* 0x00a10000c730783b */ /* 0x000e6e0000000200 */
[C---:B--2---:R-:W-:Y:S08]  /*1f50*/  HMMA.16816.F32 R24, R36.reuse, R16, R24 ;  /* 0x000000102418723c */ /* 0x044ff00000001818 */
[----:B------:R-:W-:Y:S01]  /*1f60*/  HMMA.16816.F32 R20, R36, R18, R20 ;  /* 0x000000122414723c */ /* 0x000fe20000001814 */
[----:B------:R-:W2:Y:S07]  /*1f70*/  LDSM.16.M88.4 R16, [R205+0xb100] ;  /* 0x00b10000cd10783b */ /* 0x000eae0000000200 */
[C---:B----4-:R-:W-:Y:S01]  /*1f80*/  HMMA.16816.F32 R80, R32.reuse, R56, R52 ;  /* 0x000000382050723c */ /* 0x050fe20000001834 */
[----:B------:R-:W-:Y:S07]  /*1f90*/  LDSM.16.M88.4 R52, [R192+0x4000] ;  /* 0x00400000c034783b */ /* 0x000fee0000000200 */
[----:B------:R-:W-:Y:S01]  /*1fa0*/  HMMA.16816.F32 R56, R32, R58, R12 ;  /* 0x0000003a2038723c */ /* 0x000fe2000000180c */
[----:B------:R-:W4:Y:S07]  /*1fb0*/  LDSM.16.M88.4 R12, [R199+0xa900] ;  /* 0x00a90000c70c783b */ /* 0x000f2e0000000200 */
[----:B------:R-:W-:Y:S08]  /*1fc0*/  HMMA.16816.F32 R44, R40, R30, R44 ;  /* 0x0000001e282c723c */ /* 0x000ff0000000182c */
[C---:B---3--:R-:W-:Y:S08]  /*1fd0*/  HMMA.16816.F32 R80, R36.reuse, R8, R80 ;  /* 0x000000082450723c */ /* 0x048ff00000001850 */
[----:B------:R-:W-:Y:S01]  /*1fe0*/  HMMA.16816.F32 R56, R36, R10, R56 ;  /* 0x0000000a2438723c */ /* 0x000fe20000001838 */
[----:B------:R-:W-:Y:S07]  /*1ff0*/  LDSM.16.M88.4 R8, [R199+0xb100] ;  /* 0x00b10000c708783b */ /* 0x000fee0000000200 */
[C---:B-1----:R-:W-:Y:S08]  /*2000*/  HMMA.16816.F32 R24, R60.reuse, R48, R24 ;  /* 0x000000303c18723c */ /* 0x042ff00000001818 */
[----:B------:R-:W-:Y:S01]  /*2010*/  HMMA.16816.F32 R20, R60, R50, R20 ;  /* 0x000000323c14723c */ /* 0x000fe20000001814 */
[----:B------:R-:W1:Y:S07]  /*2020*/  LDSM.16.M88.4 R48, [R203+0x5000] ;  /* 0x00500000cb30783b */ /* 0x000e6e0000000200 */
[C---:B--2---:R-:W-:Y:S08]  /*2030*/  HMMA.16816.F32 R76, R32.reuse, R16, R76 ;  /* 0x00000010204c723c */ /* 0x044ff0000000184c */
[----:B------:R-:W-:Y:S01]  /*2040*/  HMMA.16816.F32 R72, R32, R18, R72 ;  /* 0x000000122048723c */ /* 0x000fe20000001848 */
[----:B------:R-:W2:Y:S07]  /*2050*/  LDSM.16.M88.4 R16, [R192+0x4800] ;  /* 0x00480000c010783b */ /* 0x000eae0000000200 */
[C---:B----4-:R-:W-:Y:S08]  /*2060*/  HMMA.16816.F32 R80, R60.reuse, R12, R80 ;  /* 0x0000000c3c50723c */ /* 0x050ff00000001850 */
[----:B------:R-:W-:Y:S01]  /*2070*/  HMMA.16816.F32 R56, R60, R14, R56 ;  /* 0x0000000e3c38723c */ /* 0x000fe20000001838 */
[----:B------:R-:W3:Y:S07]  /*2080*/  LDSM.16.M88.4 R12, [R203+0x5800] ;  /* 0x00580000cb0c783b */ /* 0x000eee0000000200 */
[C---:B------:R-:W-:Y:S08]  /*2090*/  HMMA.16816.F32 R64, R32.reuse, R84, R64 ;  /* 0x000000542040723c */ /* 0x040ff00000001840 */
[----:B------:R-:W-:Y:S08]  /*20a0*/  HMMA.16816.F32 R44, R32, R86, R44 ;  /* 0x00000056202c723c */ /* 0x000ff0000000182c */
[----:B------:R-:W-:Y:S08]  /*20b0*/  HMMA.16816.F32 R24, R68, R52, R24 ;  /* 0x000000344418723c */ /* 0x000ff00000001818 */
[----:B-1----:R-:W-:Y:S08]  /*20c0*/  HMMA.16816.F32 R76, R36, R48, R76 ;  /* 0x00000030244c723c */ /* 0x002ff0000000184c */
[----:B--2---:R-:W-:Y:S08]  /*20d0*/  HMMA.16816.F32 R80, R68, R16, R80 ;  /* 0x000000104450723c */ /* 0x004ff00000001850 */
[----:B------:R-:W-:Y:S01]  /*20e0*/  HMMA.16816.F32 R72, R36, R50, R72 ;  /* 0x000000322448723c */ /* 0x000fe20000001848 */
[----:B------:R-:W-:-:S02]  /*20f0*/  FMUL.FTZ R26, R26, c[0x0][0x320] ;  /* 0x0000c8001a1a7a20 */ /* 0x000fc40000410000 */
[----:B------:R-:W-:Y:S02]  /*2100*/  FMUL.FTZ R2, R24, c[0x0][0x320] ;  /* 0x0000c80018027a20 */ /* 0x000fe40000410000 */
[----:B------:R-:W-:Y:S01]  /*2110*/  FMUL.FTZ R6, R25, c[0x0][0x320] ;  /* 0x0000c80019067a20 */ /* 0x000fe20000410000 */
[----:B------:R1:W2:Y:S01]  /*2120*/  MUFU.TANH R28, R26 ;  /* 0x0000001a001c7308 */ /* 0x0002a20000002400 */
[----:B------:R-:W-:Y:S01]  /*2130*/  FMUL.FTZ R29, R27, c[0x0][0x320] ;  /* 0x0000c8001b1d7a20 */ /* 0x000fe20000410000 */
[----:B------:R-:W-:Y:S01]  /*2140*/  HMMA.16816.F32 R56, R68, R18, R56 ;  /* 0x000000124438723c */ /* 0x000fe20000001838 */
[----:B------:R-:W4:Y:S05]  /*2150*/  LDSM.16.M88.4 R16, [R199+0xb900] ;  /* 0x00b90000c710783b */ /* 0x000f2a0000000200 */
[----:B------:R-:W2:Y:S02]  /*2160*/  MUFU.TANH R2, R2 ;  /* 0x0000000200027308 */ /* 0x000ea40000002400 */
[----:B---3--:R-:W-:Y:S01]  /*2170*/  HMMA.16816.F32 R64, R36, R12, R64 ;  /* 0x0000000c2440723c */ /* 0x008fe20000001840 */
[----:B------:R-:W-:-:S02]  /*2180*/  FMUL.FTZ R30, R80, c[0x0][0x320] ;  /* 0x0000c800501e7a20 */ /* 0x000fc40000410000 */
[----:B------:R-:W-:Y:S01]  /*2190*/  FMUL.FTZ R31, R81, c[0x0][0x320] ;  /* 0x0000c800511f7a20 */ /* 0x000fe20000410000 */
[----:B-1----:R-:W1:Y:S03]  /*21a0*/  LDSM.16.M88.4 R24, [R192+0x5000] ;  /* 0x00500000c018783b */ /* 0x002e660000000200 */
[----:B------:R-:W-:Y:S01]  /*21b0*/  FMUL.FTZ R12, R82, c[0x0][0x320] ;  /* 0x0000c800520c7a20 */ /* 0x000fe20000410000 */
[----:B------:R-:W-:Y:S01]  /*21c0*/  HMMA.16816.F32 R44, R36, R14, R44 ;  /* 0x0000000e242c723c */ /* 0x000fe2000000182c */
[----:B------:R-:W-:Y:S01]  /*21d0*/  FMUL.FTZ R13, R83, c[0x0][0x320] ;  /* 0x0000c800530d7a20 */ /* 0x000fe20000410000 */
[----:B------:R-:W3:Y:S06]  /*21e0*/  MUFU.TANH R6, R6 ;  /* 0x0000000600067308 */ /* 0x000eec0000002400 */
[----:B------:R-:W-:Y:S01]  /*21f0*/  HMMA.16816.F32 R76, R60, R8, R76 ;  /* 0x000000083c4c723c */ /* 0x000fe2000000184c */
[----:B------:R-:W-:Y:S01]  /*2200*/  FMUL.FTZ R14, R58, c[0x0][0x320] ;  /* 0x0000c8003a0e7a20 */ /* 0x000fe20000410000 */
[----:B------:R-:W1:Y:S01]  /*2210*/  MUFU.TANH R29, R29 ;  /* 0x0000001d001d7308 */ /* 0x000e620000002400 */
[----:B------:R-:W-:-:S05]  /*2220*/  FMUL.FTZ R56, R56, c[0x0][0x320] ;  /* 0x0000c80038387a20 */ /* 0x000fca0000410000 */
[----:B------:R-:W-:Y:S01]  /*2230*/  HMMA.16816.F32 R72, R60, R10, R72 ;  /* 0x0000000a3c48723c */ /* 0x000fe20000001848 */
[----:B------:R-:W5:Y:S01]  /*2240*/  LDSM.16.M88.4 R8, [R192+0x5800] ;  /* 0x00580000c008783b */ /* 0x000f620000000200 */
[----:B------:R-:W1:Y:S01]  /*2250*/  MUFU.TANH R30, R30 ;  /* 0x0000001e001e7308 */ /* 0x000e620000002400 */
[----:B------:R-:W-:-:S05]  /*2260*/  DEPBAR.LE SB0, 0x0 ;  /* 0x000080000000791a */ /* 0x000fca0000000000 */
[----:B------:R-:W-:Y:S02]  /*2270*/  HMMA.16816.F32 R20, R68, R54, R20 ;  /* 0x000000364414723c */ /* 0x000fe40000001814 */
[----:B------:R-:W1:Y:S06]  /*2280*/  MUFU.TANH R31, R31 ;  /* 0x0000001f001f7308 */ /* 0x000e6c0000002400 */
[C---:B----4-:R-:W-:Y:S02]  /*2290*/  HMMA.16816.F32 R64, R60.reuse, R16, R64 ;  /* 0x000000103c40723c */ /* 0x050fe40000001840 */
[----:B------:R-:W4:Y:S05]  /*22a0*/  MUFU.TANH R12, R12 ;  /* 0x0000000c000c7308 */ /* 0x000f2a0000002400 */
[----:B------:R-:W-:Y:S01]  /*22b0*/  FMUL.FTZ R16, R59, c[0x0][0x320] ;  /* 0x0000c8003b107a20 */ /* 0x000fe20000410000 */
[----:B------:R-:W-:Y:S02]  /*22c0*/  HMMA.16816.F32 R44, R60, R18, R44 ;  /* 0x000000123c2c723c */ /* 0x000fe4000000182c */
[----:B------:R-:W2:Y:S06]  /*22d0*/  MUFU.TANH R13, R13 ;  /* 0x0000000d000d7308 */ /* 0x000eac0000002400 */
[----:B-1----:R-:W-:Y:S01]  /*22e0*/  HMMA.16816.F32 R76, R68, R24, R76 ;  /* 0x00000018444c723c */ /* 0x002fe2000000184c */
[----:B------:R-:W-:Y:S01]  /*22f0*/  FMUL.FTZ R20, R20, c[0x0][0x320] ;  /* 0x0000c80014147a20 */ /* 0x000fe20000410000 */
[----:B------:R1:W1:Y:S01]  /*2300*/  MUFU.TANH R25, R56 ;  /* 0x0000003800197308 */ /* 0x0002620000002400 */
[----:B------:R-:W-:-:S02]  /*2310*/  FMUL.FTZ R21, R21, c[0x0][0x320] ;  /* 0x0000c80015157a20 */ /* 0x000fc40000410000 */
[----:B------:R-:W-:Y:S02]  /*2320*/  FMUL.FTZ R22, R22, c[0x0][0x320] ;  /* 0x0000c80016167a20 */ /* 0x000fe40000410000 */
[----:B------:R-:W-:Y:S01]  /*2330*/  FMUL.FTZ R23, R23, c[0x0][0x320] ;  /* 0x0000c80017177a20 */ /* 0x000fe20000410000 */
[C---:B------:R-:W-:Y:S01]  /*2340*/  HMMA.16816.F32 R72, R68.reuse, R26, R72 ;  /* 0x0000001a4448723c */ /* 0x040fe20000001848 */
[----:B------:R-:W-:Y:S01]  /*2350*/  FMUL.FTZ R24, R57, c[0x0][0x320] ;  /* 0x0000c80039187a20 */ /* 0x000fe20000410000 */
[----:B------:R-:W1:Y:S06]  /*2360*/  MUFU.TANH R20, R20 ;  /* 0x0000001400147308 */ /* 0x000e6c0000002400 */
[C---:B-----5:R-:W-:Y:S02]  /*2370*/  HMMA.16816.F32 R64, R68.reuse, R8, R64 ;  /* 0x000000084440723c */ /* 0x060fe40000001840 */
[----:B------:R-:W1:Y:S06]  /*2380*/  MUFU.TANH R21, R21 ;  /* 0x0000001500157308 */ /* 0x000e6c0000002400 */
[----:B------:R-:W-:Y:S01]  /*2390*/  HMMA.16816.F32 R44, R68, R10, R44 ;  /* 0x0000000a442c723c */ /* 0x000fe2000000182c */
[----:B------:R-:W-:Y:S01]  /*23a0*/  FMUL.FTZ R76, R76, c[0x0][0x320] ;  /* 0x0000c8004c4c7a20 */ /* 0x000fe20000410000 */
[----:B------:R-:W1:Y:S01]  /*23b0*/  MUFU.TANH R22, R22 ;  /* 0x0000001600167308 */ /* 0x000e620000002400 */
[----:B------:R-:W-:-:S02]  /*23c0*/  FMUL.FTZ R77, R77, c[0x0][0x320] ;  /* 0x0000c8004d4d7a20 */ /* 0x000fc40000410000 */
[----:B------:R-:W-:Y:S02]  /*23d0*/  FMUL.FTZ R78, R78, c[0x0][0x320] ;  /* 0x0000c8004e4e7a20 */ /* 0x000fe40000410000 */
[----:B------:R-:W-:Y:S02]  /*23e0*/  FMUL.FTZ R79, R79, c[0x0][0x320] ;  /* 0x0000c8004f4f7a20 */ /* 0x000fe40000410000 */
[----:B------:R-:W-:Y:S01]  /*23f0*/  FMUL.FTZ R72, R72, c[0x0][0x320] ;  /* 0x0000c80048487a20 */ /* 0x000fe20000410000 */
[----:B------:R-:W1:Y:S01]  /*2400*/  MUFU.TANH R23, R23 ;  /* 0x0000001700177308 */ /* 0x000e620000002400 */
[----:B------:R-:W-:Y:S02]  /*2410*/  FMUL.FTZ R73, R73, c[0x0][0x320] ;  /* 0x0000c80049497a20 */ /* 0x000fe40000410000 */
[----:B------:R-:W-:Y:S02]  /*2420*/  FMUL.FTZ R74, R74, c[0x0][0x320] ;  /* 0x0000c8004a4a7a20 */ /* 0x000fe40000410000 */
[----:B------:R-:W-:-:S02]  /*2430*/  FMUL.FTZ R75, R75, c[0x0][0x320] ;  /* 0x0000c8004b4b7a20 */ /* 0x000fc40000410000 */
[----:B------:R-:W-:Y:S01]  /*2440*/  FMUL.FTZ R64, R64, c[0x0][0x320] ;  /* 0x0000c80040407a20 */ /* 0x000fe20000410000 */
[----:B------:R-:W1:Y:S01]  /*2450*/  MUFU.TANH R24, R24 ;  /* 0x0000001800187308 */ /* 0x000e620000002400 */
[----:B------:R-:W-:Y:S02]  /*2460*/  FMUL.FTZ R65, R65, c[0x0][0x320] ;  /* 0x0000c80041417a20 */ /* 0x000fe40000410000 */
[----:B------:R-:W-:Y:S02]  /*2470*/  FMUL.FTZ R66, R66, c[0x0][0x320] ;  /* 0x0000c80042427a20 */ /* 0x000fe40000410000 */
[----:B------:R-:W-:Y:S02]  /*2480*/  FMUL.FTZ R67, R67, c[0x0][0x320] ;  /* 0x0000c80043437a20 */ /* 0x000fe40000410000 */
[----:B------:R-:W-:Y:S01]  /*2490*/  FMUL.FTZ R44, R44, c[0x0][0x320] ;  /* 0x0000c8002c2c7a20 */ /* 0x000fe20000410000 */
[----:B------:R-:W1:Y:S01]  /*24a0*/  MUFU.TANH R14, R14 ;  /* 0x0000000e000e7308 */ /* 0x000e620000002400 */
[----:B------:R-:W-:-:S02]  /*24b0*/  FMUL.FTZ R45, R45, c[0x0][0x320] ;  /* 0x0000c8002d2d7a20 */ /* 0x000fc40000410000 */
[----:B------:R-:W-:Y:S02]  /*24c0*/  FMUL.FTZ R46, R46, c[0x0][0x320] ;  /* 0x0000c8002e2e7a20 */ /* 0x000fe40000410000 */
[----:B------:R-:W-:-:S03]  /*24d0*/  FMUL.FTZ R47, R47, c[0x0][0x320] ;  /* 0x0000c8002f2f7a20 */ /* 0x000fc60000410000 */
[----:B------:R-:W1:Y:S08]  /*24e0*/  MUFU.TANH R16, R16 ;  /* 0x0000001000107308 */ /* 0x000e700000002400 */
[----:B------:R1:W1:Y:S08]  /*24f0*/  MUFU.TANH R183, R76 ;  /* 0x0000004c00b77308 */ /* 0x0002700000002400 */
        /* <DEDUP_REMOVED lines=14> */
[----:B------:R1:W1:Y:S01]  /*25e0*/  MUFU.TANH R161, R47 ;  /* 0x0000002f00a17308 */ /* 0x0002620000002400 */
[----:B------:R-:W-:Y:S06]  /*25f0*/  BAR.SYNC.DEFER_BLOCKING 0x0 ;  /* 0x0000000000007b1d */ /* 0x000fec0000010000 */
[----:B------:R-:W-:Y:S05]  /*2600*/  @P0 BRA `(.L_x_1) ;  /* 0x0000047000000947 */ /* 0x000fea0003800000 */
[----:B--234-:R-:W-:Y:S01]  /*2610*/  ULEA UR4, UR7, UR10, 0x6 ;  /* 0x0000000a07047291 */ /* 0x01cfe2000f8e303f */
[----:B------:R-:W-:Y:S01]  /*2620*/  ISETP.NE.AND P1, PT, R207, 0x1, PT ;  /* 0x00000001cf00780c */ /* 0x000fe20003f25270 */
[----:B------:R-:W-:-:S04]  /*2630*/  IMAD.MOV.U32 R208, RZ, RZ, RZ ;  /* 0x000000ffffd07224 */ /* 0x000fc800078e00ff */
[----:B------:R-:W-:-:S05]  /*2640*/  IMAD.U32 R8, RZ, RZ, UR4 ;  /* 0x00000004ff087e24 */ /* 0x000fca000f8e00ff */
[----:B------:R-:W-:-:S05]  /*2650*/  IADD3 R209, R8, -0x80, R213 ;  /* 0xffffff8008d17810 */ /* 0x000fca0007ffe0d5 */
[----:B------:R-:W-:-:S04]  /*2660*/  @P1 IMAD.HI.U32 R9, R209, c[0x0][0x2bc], RZ ;  /* 0x0000af00d1091a27 */ /* 0x000fc800078e00ff */
[----:B------:R-:W-:Y:S01]  /*2670*/  IMAD.MOV.U32 R8, RZ, RZ, R209 ;  /* 0x000000ffff087224 */ /* 0x000fe200078e00d1 */
[----:B------:R-:W-:-:S04]  /*2680*/  @P1 SHF.R.U32.HI R8, RZ, c[0x0][0x2c0], R9 ;  /* 0x0000b000ff081a19 */ /* 0x000fc80000011609 */
[----:B------:R-:W-:-:S04]  /*2690*/  @!P3 IADD3 R18, P0, R8, UR14, RZ ;  /* 0x0000000e0812bc10 */ /* 0x000fc8000ff1e0ff */
[----:B------:R-:W-:Y:S02]  /*26a0*/  @!P3 LEA.HI.X.SX32 R9, R8, UR11, 0x1, P0 ;  /* 0x0000000b0809bc11 */ /* 0x000fe400080f0eff */
[----:B------:R-:W-:-:S04]  /*26b0*/  @!P3 LEA R10, P0, R18, c[0x0][0x2a0], 0x2 ;  /* 0x0000a800120aba11 */ /* 0x000fc800078010ff */
[----:B------:R-:W-:-:S05]  /*26c0*/  @!P3 LEA.HI.X R11, R18, c[0x0][0x2a4], R9, 0x2, P0 ;  /* 0x0000a900120bba11 */ /* 0x000fca00000f1409 */
[----:B------:R-:W2:Y:S01]  /*26d0*/  @!P3 LDG.E R208, [R10.64] ;  /* 0x0000000c0ad0b981 */ /* 0x000ea2000c1e1900 */
[----:B------:R-:W-:Y:S01]  /*26e0*/  IMAD.MOV R8, RZ, RZ, -R8 ;  /* 0x000000ffff087224 */ /* 0x000fe200078e0a08 */
[----:B------:R-:W-:Y:S01]  /*26f0*/  SHF.R.S32.HI R32, RZ, 0x1f, R215 ;  /* 0x0000001fff207819 */ /* 0x000fe200000114d7 */
[----:B------:R-:W-:Y:S01]  /*2700*/  IMAD.WIDE R34, R216, 0x2, RZ ;  /* 0x00000002d8227825 */ /* 0x000fe200078e02ff */
[----:B------:R-:W-:Y:S02]  /*2710*/  SEL R17, RZ, 0x10, P4 ;  /* 0x00000010ff117807 */ /* 0x000fe40002000000 */
[----:B------:R-:W-:Y:S01]  /*2720*/  LEA.HI R32, R32, R215, RZ, 0x3 ;  /* 0x000000d720207211 */ /* 0x000fe200078f18ff */
[----:B------:R-:W-:-:S03]  /*2730*/  IMAD R209, R8, c[0x0][0x2b8], R209 ;  /* 0x0000ae0008d17a24 */ /* 0x000fc600078e02d1 */
[----:B------:R-:W-:Y:S01]  /*2740*/  LOP3.LUT R32, R32, 0xfffffff8, RZ, 0xc0, !PT ;  /* 0xfffffff820207812 */ /* 0x000fe200078ec0ff */
[----:B------:R-:W-:Y:S01]  /*2750*/  IMAD.WIDE.U32 R18, R209, c[0x0][0x1e0], RZ ;  /* 0x00007800d1127a25 */ /* 0x000fe200078e00ff */
[----:B------:R-:W-:-:S03]  /*2760*/  SHF.R.S32.HI R8, RZ, 0x1f, R209 ;  /* 0x0000001fff087819 */ /* 0x000fc600000114d1 */
[----:B------:R-:W-:-:S04]  /*2770*/  IMAD.WIDE R32, R32, 0x2, RZ ;  /* 0x0000000220207825 */ /* 0x000fc800078e02ff */
[----:B------:R-:W-:-:S04]  /*2780*/  IMAD R8, R8, c[0x0][0x1e0], RZ ;  /* 0x0000780008087a24 */ /* 0x000fc800078e02ff */
[----:B------:R-:W-:-:S04]  /*2790*/  IMAD R9, R209, c[0x0][0x1e4], R8 ;  /* 0x00007900d1097a24 */ /* 0x000fc800078e0208 */
[----:B------:R-:W-:Y:S01]  /*27a0*/  IMAD.IADD R19, R19, 0x1, R9 ;  /* 0x0000000113137824 */ /* 0x000fe200078e0209 */
[----:B--2---:R-:W-:-:S03]  /*27b0*/  SHF.R.S32.HI R9, RZ, 0x1f, R208 ;  /* 0x0000001fff097819 */ /* 0x004fc600000114d0 */
[----:B------:R-:W-:Y:S01]  /*27c0*/  IMAD.WIDE.U32 R10, R208, c[0x0][0x1f0], R18 ;  /* 0x00007c00d00a7a25 */ /* 0x000fe200078e0012 */
[----:B------:R-:W-:-:S03]  /*27d0*/  SEL R18, RZ, 0x10, P5 ;  /* 0x00000010ff127807 */ /* 0x000fc60002800000 */
[----:B------:R-:W-:Y:S01]  /*27e0*/  IMAD R9, R9, c[0x0][0x1f0], RZ ;  /* 0x00007c0009097a24 */ /* 0x000fe200078e02ff */
[----:B------:R-:W-:Y:S02]  /*27f0*/  IADD3 R26, P0, R10, UR18, RZ ;  /* 0x000000120a1a7c10 */ /* 0x000fe4000ff1e0ff */
[----:B------:R-:W-:Y:S01]  /*2800*/  IADD3 R36, -R18, 0x10, RZ ;  /* 0x0000001012247810 */ /* 0x000fe20007ffe1ff */
[----:B------:R-:W-:Y:S01]  /*2810*/  IMAD R8, R208, c[0x0][0x1f4], R9 ;  /* 0x00007d00d0087a24 */ /* 0x000fe200078e0209 */
[----:B------:R-:W-:Y:S02]  /*2820*/  SHF.R.S32.HI R9, RZ, 0x1f, R214 ;  /* 0x0000001fff097819 */ /* 0x000fe400000114d6 */
[----:B------:R-:W-:Y:S02]  /*2830*/  LOP3.LUT R36, R36, 0xf, RZ, 0xc0, !PT ;  /* 0x0000000f24247812 */ /* 0x000fe400078ec0ff */
[----:B------:R-:W-:Y:S02]  /*2840*/  IADD3.X R11, R11, UR16, R8, P0, !PT ;  /* 0x000000100b0b7c10 */ /* 0x000fe400087fe408 */
[----:B------:R-:W-:-:S02]  /*2850*/  LEA R27, P0, R26, c[0x0][0x1c8], 0x1 ;  /* 0x000072001a1b7a11 */ /* 0x000fc400078008ff */
[----:B------:R-:W-:Y:S02]  /*2860*/  LEA.HI R8, R9, R214, RZ, 0x3 ;  /* 0x000000d609087211 */ /* 0x000fe400078f18ff */
[----:B------:R-:W-:Y:S01]  /*2870*/  LEA.HI.X R26, R26, c[0x0][0x1cc], R11, 0x1, P0 ;  /* 0x000073001a1a7a11 */ /* 0x000fe200000f0c0b */
[----:B------:R-:W-:Y:S01]  /*2880*/  SHFL.IDX PT, R19, R27, RZ, 0x181f ;  /* 0x00181fff1b137589 */ /* 0x000fe200000e0000 */
[----:B------:R-:W-:Y:S02]  /*2890*/  IADD3 R10, -R17, 0x10, RZ ;  /* 0x00000010110a7810 */ /* 0x000fe40007ffe1ff */
[----:B------:R-:W-:Y:S01]  /*28a0*/  LOP3.LUT R8, R8, 0xfffffff8, RZ, 0xc0, !PT ;  /* 0xfffffff808087812 */ /* 0x000fe200078ec0ff */
[----:B------:R-:W2:Y:S01]  /*28b0*/  SHFL.IDX PT, R11, R27, 0x1, 0x181f ;  /* 0x00381f001b0b7f89 */ /* 0x000ea200000e0000 */
[----:B------:R-:W-:Y:S02]  /*28c0*/  LOP3.LUT R10, R10, 0xf, RZ, 0xc0, !PT ;  /* 0x0000000f0a0a7812 */ /* 0x000fe400078ec0ff */
[----:B------:R-:W-:Y:S01]  /*28d0*/  IADD3 R9, -R4, 0x10, RZ ;  /* 0x0000001004097810 */ /* 0x000fe20007ffe1ff */
[----:B------:R-:W3:Y:S01]  /*28e0*/  SHFL.IDX PT, R15, R26, 0x1, 0x181f ;  /* 0x00381f001a0f7f89 */ /* 0x000ee200000e0000 */
[----:B------:R-:W-:Y:S01]  /*28f0*/  IMAD.WIDE R38, R8, 0x2, RZ ;  /* 0x0000000208267825 */ /* 0x000fe200078e02ff */
[----:B------:R-:W-:-:S02]  /*2900*/  ISETP.NE.U32.AND P2, PT, R18, RZ, PT ;  /* 0x000000ff1200720c */ /* 0x000fc40003f45070 */
[----:B------:R-:W4:Y:S01]  /*2910*/  SHFL.IDX PT, R26, R26, RZ, 0x181f ;  /* 0x00181fff1a1a7589 */ /* 0x000f2200000e0000 */
[----:B------:R-:W-:Y:S02]  /*2920*/  LOP3.LUT R8, R9, 0xf, RZ, 0xc0, !PT ;  /* 0x0000000f09087812 */ /* 0x000fe400078ec0ff */
[----:B--2---:R-:W-:-:S04]  /*2930*/  IADD3 R36, P1, P0, R36, R11, R34 ;  /* 0x0000000b24247210 */ /* 0x004fc8000783e022 */
[----:B---3--:R-:W-:Y:S02]  /*2940*/  IADD3.X R37, RZ, R15, R35, P1, P0 ;  /* 0x0000000fff257210 */ /* 0x008fe40000fe0423 */
[----:B------:R-:W-:-:S04]  /*2950*/  IADD3 R40, P1, P0, R10, R11, R32 ;  /* 0x0000000b0a287210 */ /* 0x000fc8000783e020 */
[----:B------:R-:W-:Y:S02]  /*2960*/  IADD3.X R41, RZ, R15, R33, P1, P0 ;  /* 0x0000000fff297210 */ /* 0x000fe40000fe0421 */
[----:B------:R-:W-:Y:S01]  /*2970*/  IADD3 R8, P1, P0, R8, R11, R38 ;  /* 0x0000000b08087210 */ /* 0x000fe2000783e026 */
[----:B------:R-:W-:-:S03]  /*2980*/  IMAD.SHL.U32 R11, R211, 0x2, RZ ;  /* 0x00000002d30b7824 */ /* 0x000fc600078e00ff */
[----:B------:R-:W-:Y:S02]  /*2990*/  IADD3.X R9, RZ, R15, R39, P1, P0 ;  /* 0x0000000fff097210 */ /* 0x000fe40000fe0427 */
[-C--:B------:R-:W-:Y:S02]  /*29a0*/  IADD3 R32, P0, R32, R19.reuse, RZ ;  /* 0x0000001320207210 */ /* 0x080fe40007f1e0ff */
[----:B------:R-:W-:-:S03]  /*29b0*/  IADD3 R34, P1, R34, R19, RZ ;  /* 0x0000001322227210 */ /* 0x000fc60007f3e0ff */
[--C-:B----4-:R-:W-:Y:S01]  /*29c0*/  IMAD.X R33, R33, 0x1, R26.reuse, P0 ;  /* 0x0000000121217824 */ /* 0x110fe200000e061a */
[----:B------:R-:W-:Y:S01]  /*29d0*/  IADD3 R18, P0, R38, R19, RZ ;  /* 0x0000001326127210 */ /* 0x000fe20007f1e0ff */
[----:B------:R-:W-:Y:S01]  /*29e0*/  IMAD.X R35, R35, 0x1, R26, P1 ;  /* 0x0000000123237824 */ /* 0x000fe200008e061a */
[----:B------:R-:W-:-:S03]  /*29f0*/  ISETP.NE.U32.AND P1, PT, R17, RZ, PT ;  /* 0x000000ff1100720c */ /* 0x000fc60003f25070 */
[----:B------:R-:W-:Y:S01]  /*2a00*/  IMAD.X R19, R39, 0x1, R26, P0 ;  /* 0x0000000127137824 */ /* 0x000fe200000e061a */
[----:B------:R-:W-:Y:S01]  /*2a10*/  ISETP.NE.U32.AND P0, PT, R4, RZ, PT ;  /* 0x000000ff0400720c */ /* 0x000fe20003f05070 */
[----:B------:R2:W-:Y:S04]  /*2a20*/  LDGSTS.E.BYPASS.LTC128B.128 [R11+0x6100], [R34.64], !P5 ;  /* 0x06100000220b7fae */ /* 0x0005e8000e901d4c */
[----:B------:R2:W-:Y:S04]  /*2a30*/  LDGSTS.E.BYPASS.LTC128B.128 [R11+0x8100], [R32.64], !P4 ;  /* 0x08100000200b7fae */ /* 0x0005e8000e101d4c */
[----:B------:R2:W-:Y:S04]  /*2a40*/  LDGSTS.E.BYPASS.LTC128B.128 [R11+0xa100], [R18.64], !P6 ;  /* 0x0a100000120b7fae */ /* 0x0005e8000f101d4c */
[----:B------:R2:W-:Y:S04]  /*2a50*/  LDGSTS.E.BYPASS.LTC128B.128.ZFILL [R11+0x7100], [R36.64], P2 ;  /* 0x07100000240b7fae */ /* 0x0005e80009141d4c */
[----:B------:R2:W-:Y:S04]  /*2a60*/  LDGSTS.E.BYPASS.LTC128B.128.ZFILL [R11+0x9100], [R40.64], P1 ;  /* 0x09100000280b7fae */ /* 0x0005e80008941d4c */
[----:B------:R2:W-:Y:S02]  /*2a70*/  LDGSTS.E.BYPASS.LTC128B.128.ZFILL [R11+0xb100], [R8.64], P0 ;  /* 0x0b100000080b7fae */ /* 0x0005e40008141d4c */
.L_x_1:
[----:B--234-:R-:W-:Y:S01]  /*2a80*/  SHF.R.S32.HI R218, RZ, 0x1f, R3 ;  /* 0x0000001fffda7819 */ /* 0x01cfe20000011403 */
[----:B------:R-:W-:Y:S01]  /*2a90*/  IMAD.U32 R4, RZ, RZ, UR17 ;  /* 0x00000011ff047e24 */ /* 0x000fe2000f8e00ff */
[----:B------:R-:W0:Y:S01]  /*2aa0*/  LDGDEPBAR ;  /* 0x00000000000079af */ /* 0x000e220000000000 */
[----:B------:R-:W-:Y:S01]  /*2ab0*/  IMAD.SHL.U32 R200, R0, 0x2, RZ ;  /* 0x0000000200c87824 */ /* 0x000fe200078e00ff */
[----:B------:R-:W-:-:S03]  /*2ac0*/  LEA.HI R218, R218, R3, RZ, 0x2 ;  /* 0x00000003dada7211 */ /* 0x000fc600078f10ff */
[--C-:B------:R-:W-:Y:S01]  /*2ad0*/  IMAD R197, R5, 0x2, R200.reuse ;  /* 0x0000000205c57824 */ /* 0x100fe200078e02c8 */
[----:B------:R-:W-:Y:S01]  /*2ae0*/  LOP3.LUT R8, R218, 0x7ffffffc, RZ, 0xc0, !PT ;  /* 0x7ffffffcda087812 */ /* 0x000fe200078ec0ff */
[----:B------:R-:W-:Y:S01]  /*2af0*/  LDSM.16.MT88.4 R40, [R200+0x2100] ;  /* 0x00210000c828783b */ /* 0x000fe20000004200 */
[----:B------:R-:W-:-:S03]  /*2b00*/  IMAD R198, R7, 0x2, R200 ;  /* 0x0000000207c67824 */ /* 0x000fc600078e02c8 */
[----:B------:R-:W-:Y:S01]  /*2b10*/  IMAD.IADD R3, R3, 0x1, -R8 ;  /* 0x0000000103037824 */ /* 0x000fe200078e0a08 */
[----:B-1----:R-:W-:Y:S01]  /*2b20*/  LDSM.16.MT88.4 R56, [R197+0x2100] ;  /* 0x00210000c538783b */ /* 0x002fe20000004200 */
[----:B------:R-:W-:Y:S02]  /*2b30*/  IMAD R196, R5, 0x2, R198 ;  /* 0x0000000205c47824 */ /* 0x000fe400078e02c6 */
[----:B------:R-:W-:Y:S01]  /*2b40*/  IMAD R3, R3, -0x2, R4 ;  /* 0xfffffffe03037824 */ /* 0x000fe200078e0204 */
[----:B------:R-:W-:Y:S04]  /*2b50*/  LDSM.16.MT88.4 R124, [R200+0x100] ;  /* 0x00010000c87c783b */ /* 0x000fe80000004200 */
[C---:B------:R-:W-:Y:S01]  /*2b60*/  ISETP.GT.AND P0, PT, R3.reuse, RZ, PT ;  /* 0x000000ff0300720c */ /* 0x040fe20003f04270 */
[----:B------:R-:W-:Y:S01]  /*2b70*/  LDSM.16.MT88.4 R116, [R198+0x100] ;  /* 0x00010000c674783b */ /* 0x000fe20000004200 */
[----:B------:R-:W-:-:S02]  /*2b80*/  ISETP.GT.AND P1, PT, R3, 0x1, PT ;  /* 0x000000010300780c */ /* 0x000fc40003f24270 */
[----:B------:R-:W-:Y:S01]  /*2b90*/  FSEL R28, R28, -INF , P0 ;  /* 0xff8000001c1c7808 */ /* 0x000fe20000000000 */
[----:B------:R-:W-:Y:S01]  /*2ba0*/  LDSM.16.MT88.4 R108, [R197+0x100] ;  /* 0x00010000c56c783b */ /* 0x000fe20000004200 */
[----:B------:R-:W-:Y:S02]  /*2bb0*/  FSEL R2, R2, -INF , P0 ;  /* 0xff80000002027808 */ /* 0x000fe40000000000 */
[----:B------:R-:W-:Y:S01]  /*2bc0*/  ISETP.GT.AND P0, PT, R3, 0x8, PT ;  /* 0x000000080300780c */ /* 0x000fe20003f04270 */
[----:B------:R-:W-:Y:S01]  /*2bd0*/  LDSM.16.MT88.4 R100, [R196+0x100] ;  /* 0x00010000c464783b */ /* 0x000fe20000004200 */
[----:B------:R-:W-:Y:S02]  /*2be0*/  FSEL R35, R6, -INF , P1 ;  /* 0xff80000006237808 */ /* 0x000fe40000800000 */
[----:B------:R-:W-:Y:S01]  /*2bf0*/  FSEL R33, R29, -INF , P1 ;  /* 0xff8000001d217808 */ /* 0x000fe20000800000 */
[----:B------:R-:W-:Y:S01]  /*2c00*/  LDSM.16.MT88.4 R48, [R198+0x2100] ;  /* 0x00210000c630783b */ /* 0x000fe20000004200 */
[----:B------:R-:W-:-:S02]  /*2c10*/  ISETP.GT.AND P1, PT, R3, 0x9, PT ;  /* 0x000000090300780c */ /* 0x000fc40003f24270 */
[----:B------:R-:W-:Y:S01]  /*2c20*/  FSEL R39, R20, -INF , P0 ;  /* 0xff80000014277808 */ /* 0x000fe20000000000 */
[----:B------:R-:W-:Y:S01]  /*2c30*/  LDSM.16.MT88.4 R64, [R196+0x2100] ;  /* 0x00210000c440783b */ /* 0x000fe20000004200 */
[----:B------:R-:W-:Y:S02]  /*2c40*/  FMNMX.FTZ R4, R2, R35, !PT ;  /* 0x0000002302047209 */ /* 0x000fe40007810000 */
[----:B------:R-:W-:Y:S01]  /*2c50*/  FSEL R29, R22, -INF , P0 ;  /* 0xff800000161d7808 */ /* 0x000fe20000000000 */
[----:B------:R-:W-:Y:S01]  /*2c60*/  LDSM.16.MT88.4 R72, [R200+0x4100] ;  /* 0x00410000c848783b */ /* 0x000fe20000004200 */
[----:B------:R-:W-:Y:S02]  /*2c70*/  ISETP.GT.AND P0, PT, R3, 0x10, PT ;  /* 0x000000100300780c */ /* 0x000fe40003f04270 */
[----:B------:R-:W-:Y:S01]  /*2c80*/  FSEL R37, R21, -INF , P1 ;  /* 0xff80000015257808 */ /* 0x000fe20000800000 */
[----:B------:R-:W-:Y:S01]  /*2c90*/  LDSM.16.MT88.4 R80, [R198+0x4100] ;  /* 0x00410000c650783b */ /* 0x000fe20000004200 */
[----:B------:R-:W-:-:S02]  /*2ca0*/  FMNMX.FTZ R4, R39, R4, !PT ;  /* 0x0000000427047209 */ /* 0x000fc40007810000 */
[----:B------:R-:W-:Y:S01]  /*2cb0*/  FSEL R27, R23, -INF , P1 ;  /* 0xff800000171b7808 */ /* 0x000fe20000800000 */
[----:B------:R-:W-:Y:S01]  /*2cc0*/  LDSM.16.MT88.4 R88, [R197+0x4100] ;  /* 0x00410000c558783b */ /* 0x000fe20000004200 */
[----:B------:R-:W-:Y:S02]  /*2cd0*/  ISETP.GT.AND P1, PT, R3, 0x11, PT ;  /* 0x000000110300780c */ /* 0x000fe40003f24270 */
[----:B------:R-:W-:Y:S01]  /*2ce0*/  FSEL R23, R30, -INF , P0 ;  /* 0xff8000001e177808 */ /* 0x000fe20000000000 */
[----:B------:R-:W-:Y:S01]  /*2cf0*/  LDSM.16.MT88.4 R136, [R198+0x900] ;  /* 0x00090000c688783b */ /* 0x000fe20000004200 */
[----:B------:R-:W-:Y:S02]  /*2d00*/  FMNMX.FTZ R4, R37, R4, !PT ;  /* 0x0000000425047209 */ /* 0x000fe40007810000 */
[----:B------:R-:W-:Y:S02]  /*2d10*/  FSEL R15, R12, -INF , P0 ;  /* 0xff8000000c0f7808 */ /* 0x000fe40000000000 */
[----:B------:R-:W-:-:S02]  /*2d20*/  ISETP.GT.AND P0, PT, R3, 0x18, PT ;  /* 0x000000180300780c */ /* 0x000fc40003f04270 */
[----:B------:R-:W-:Y:S02]  /*2d30*/  FSEL R21, R31, -INF , P1 ;  /* 0xff8000001f157808 */ /* 0x000fe40000800000 */
[----:B------:R-:W-:Y:S02]  /*2d40*/  FMNMX.FTZ R4, R23, R4, !PT ;  /* 0x0000000417047209 */ /* 0x000fe40007810000 */
[----:B------:R-:W-:Y:S02]  /*2d50*/  FSEL R13, R13, -INF , P1 ;  /* 0xff8000000d0d7808 */ /* 0x000fe40000800000 */
[----:B------:R-:W-:Y:S02]  /*2d60*/  ISETP.GT.AND P1, PT, R3, 0x19, PT ;  /* 0x000000190300780c */ /* 0x000fe40003f24270 */
[----:B------:R-:W-:Y:S02]  /*2d70*/  FSEL R19, R25, -INF , P0 ;  /* 0xff80000019137808 */ /* 0x000fe40000000000 */
[----:B------:R-:W-:-:S02]  /*2d80*/  FMNMX.FTZ R4, R21, R4, !PT ;  /* 0x0000000415047209 */ /* 0x000fc40007810000 */
[----:B------:R-:W-:Y:S02]  /*2d90*/  FMNMX.FTZ R6, R28, R33, !PT ;  /* 0x000000211c067209 */ /* 0x000fe40007810000 */
[----:B------:R-:W-:Y:S02]  /*2da0*/  FSEL R11, R14, -INF , P0 ;  /* 0xff8000000e0b7808 */ /* 0x000fe40000000000 */
[----:B------:R-:W-:Y:S02]  /*2db0*/  ISETP.GT.AND P0, PT, R3, 0x20, PT ;  /* 0x000000200300780c */ /* 0x000fe40003f04270 */
[----:B------:R-:W-:Y:S02]  /*2dc0*/  FSEL R17, R24, -INF , P1 ;  /* 0xff80000018117808 */ /* 0x000fe40000800000 */
[----:B------:R-:W-:Y:S02]  /*2dd0*/  FMNMX.FTZ R4, R19, R4, !PT ;  /* 0x0000000413047209 */ /* 0x000fe40007810000 */
[----:B------:R-:W-:-:S02]  /*2de0*/  FMNMX.FTZ R6, R29, R6, !PT ;  /* 0x000000061d067209 */ /* 0x000fc40007810000 */
[----:B------:R-:W-:Y:S02]  /*2df0*/  FSEL R9, R16, -INF , P1 ;  /* 0xff80000010097808 */ /* 0x000fe40000800000 */
[----:B------:R-:W-:Y:S02]  /*2e00*/  ISETP.GT.AND P1, PT, R3, 0x21, PT ;  /* 0x000000210300780c */ /* 0x000fe40003f24270 */
[----:B------:R-:W-:Y:S02]  /*2e10*/  FSEL R183, R183, -INF , P0 ;  /* 0xff800000b7b77808 */ /* 0x000fe40000000000 */
[----:B------:R-:W-:Y:S02]  /*2e20*/  FMNMX.FTZ R4, R17, R4, !PT ;  /* 0x0000000411047209 */ /* 0x000fe40007810000 */
[----:B------:R-:W-:Y:S02]  /*2e30*/  FMNMX.FTZ R6, R27, R6, !PT ;  /* 0x000000061b067209 */ /* 0x000fe40007810000 */
[----:B------:R-:W-:-:S02]  /*2e40*/  FSEL R179, R179, -INF , P0 ;  /* 0xff800000b3b37808 */ /* 0x000fc40000000000 */
[----:B------:R-:W-:Y:S02]  /*2e50*/  ISETP.GT.AND P0, PT, R3, 0x28, PT ;  /* 0x000000280300780c */ /* 0x000fe40003f04270 */
[----:B------:R-:W-:Y:S02]  /*2e60*/  FSEL R157, R157, -INF , P1 ;  /* 0xff8000009d9d7808 */ /* 0x000fe40000800000 */
[----:B------:R-:W-:Y:S02]  /*2e70*/  FMNMX.FTZ R4, R183, R4, !PT ;  /* 0x00000004b7047209 */ /* 0x000fe40007810000 */
[----:B------:R-:W-:Y:S02]  /*2e80*/  FMNMX.FTZ R6, R15, R6, !PT ;  /* 0x000000060f067209 */ /* 0x000fe40007810000 */
[----:B------:R-:W-:Y:S02]  /*2e90*/  FSEL R163, R163, -INF , P1 ;  /* 0xff800000a3a37808 */ /* 0x000fe40000800000 */
[----:B------:R-:W-:-:S02]  /*2ea0*/  ISETP.GT.AND P1, PT, R3, 0x29, PT ;  /* 0x000000290300780c */ /* 0x000fc40003f24270 */
[----:B------:R-:W-:Y:S02]  /*2eb0*/  FSEL R181, R181, -INF , P0 ;  /* 0xff800000b5b57808 */ /* 0x000fe40000000000 */
[----:B------:R-:W-:Y:S02]  /*2ec0*/  FMNMX.FTZ R4, R157, R4, !PT ;  /* 0x000000049d047209 */ /* 0x000fe40007810000 */
[----:B------:R-:W-:Y:S02]  /*2ed0*/  FMNMX.FTZ R6, R13, R6, !PT ;  /* 0x000000060d067209 */ /* 0x000fe40007810000 */
[----:B------:R-:W-:Y:S02]  /*2ee0*/  FSEL R177, R177, -INF , P0 ;  /* 0xff800000b1b17808 */ /* 0x000fe40000000000 */
[----:B------:R-:W-:Y:S02]  /*2ef0*/  ISETP.GT.AND P0, PT, R3, 0x30, PT ;  /* 0x000000300300780c */ /* 0x000fe40003f04270 */
[----:B------:R-:W-:-:S02]  /*2f00*/  FSEL R159, R159, -INF , P1 ;  /* 0xff8000009f9f7808 */ /* 0x000fc40000800000 */
[----:B------:R-:W-:Y:S02]  /*2f10*/  FMNMX.FTZ R4, R181, R4, !PT ;  /* 0x00000004b5047209 */ /* 0x000fe40007810000 */
[----:B------:R-:W-:Y:S02]  /*2f20*/  FMNMX.FTZ R6, R11, R6, !PT ;  /* 0x000000060b067209 */ /* 0x000fe40007810000 */
        /* <DEDUP_REMOVED lines=10> */
[----:B------:R-:W-:Y:S02]  /*2fd0*/  FMNMX.FTZ R4, R173, R4, !PT ;  /* 0x00000004ad047209 */ /* 0x000fe40007810000 */
[----:B------:R-:W-:Y:S02]  /*2fe0*/  FMNMX.FTZ R8, R163, R6, !PT ;  /* 0x00000006a3087209 */ /* 0x000fe40007810000 */
[----:B------:R-:W-:Y:S02]  /*2ff0*/  FMNMX.FTZ R6, R171, R4, !PT ;  /* 0x00000004ab067209 */ /* 0x000fe40007810000 */
[----:B------:R-:W-:Y:S02]  /*3000*/  FMNMX.FTZ R4, R177, R8, !PT ;  /* 0x00000008b1047209 */ /* 0x000fe40007810000 */
[----:B------:R-:W-:Y:S02]  /*3010*/  FSEL R167, R167, -INF , P0 ;  /* 0xff800000a7a77808 */ /* 0x000fe40000000000 */
[----:B------:R-:W-:-:S02]  /*3020*/  FMNMX.FTZ R4, R165, R4, !PT ;  /* 0x00000004a5047209 */ /* 0x000fc40007810000 */
[----:B------:R-:W-:Y:S02]  /*3030*/  ISETP.GT.AND P0, PT, R3, 0x39, PT ;  /* 0x000000390300780c */ /* 0x000fe40003f04270 */
[----:B------:R-:W-:Y:S02]  /*3040*/  FSEL R143, R143, -INF , P2 ;  /* 0xff8000008f8f7808 */ /* 0x000fe40001000000 */
[----:B------:R-:W-:Y:S02]  /*3050*/  FMNMX.FTZ R4, R167, R4, !PT ;  /* 0x00000004a7047209 */ /* 0x000fe40007810000 */
[----:B------:R-:W-:Y:S02]  /*3060*/  FSEL R169, R169, -INF , P0 ;  /* 0xff800000a9a97808 */ /* 0x000fe40000000000 */
[----:B------:R-:W-:Y:S02]  /*3070*/  FSEL R141, R141, -INF , P1 ;  /* 0xff8000008d8d7808 */ /* 0x000fe40000800000 */
[----:B------:R-:W-:-:S02]  /*3080*/  FMNMX.FTZ R4, R143, R4, !PT ;  /* 0x000000048f047209 */ /* 0x000fc40007810000 */
[----:B------:R-:W-:Y:S02]  /*3090*/  FMNMX.FTZ R6, R169, R6, !PT ;  /* 0x00000006a9067209 */ /* 0x000fe40007810000 */
[----:B------:R-:W-:Y:S02]  /*30a0*/  FSEL R161, R161, -INF , P0 ;  /* 0xff800000a1a17808 */ /* 0x000fe40000000000 */
[----:B------:R-:W-:Y:S01]  /*30b0*/  FMNMX.FTZ R4, R141, R4, !PT ;  /* 0x000000048d047209 */ /* 0x000fe20007810000 */
[----:B------:R-:W1:Y:S03]  /*30c0*/  SHFL.BFLY PT, R25, R6, 0x2, 0x1f ;  /* 0x0c401f0006197f89 */ /* 0x000e6600000e0000 */
[----:B------:R-:W-:-:S05]  /*30d0*/  FMNMX.FTZ R31, R161, R4, !PT ;  /* 0x00000004a11f7209 */ /* 0x000fca0007810000 */
[----:B------:R-:W2:Y:S01]  /*30e0*/  SHFL.BFLY PT, R4, R31, 0x2, 0x1f ;  /* 0x0c401f001f047f89 */ /* 0x000ea200000e0000 */
[----:B-1----:R-:W-:-:S05]  /*30f0*/  FMNMX.FTZ R25, R6, R25, !PT ;  /* 0x0000001906197209 */ /* 0x002fca0007810000 */
[----:B------:R-:W1:Y:S01]  /*3100*/  SHFL.BFLY PT, R132, R25, 0x1, 0x1f ;  /* 0x0c201f0019847f89 */ /* 0x000e6200000e0000 */
[----:B--2---:R-:W-:-:S05]  /*3110*/  FMNMX.FTZ R4, R31, R4, !PT ;  /* 0x000000041f047209 */ /* 0x004fca0007810000 */
[----:B------:R-:W2:Y:S01]  /*3120*/  SHFL.BFLY PT, R3, R4, 0x1, 0x1f ;  /* 0x0c201f0004037f89 */ /* 0x000ea200000e0000 */
[----:B-1----:R-:W-:-:S04]  /*3130*/  FMNMX.FTZ R132, R25, R132, !PT ;  /* 0x0000008419847209 */ /* 0x002fc80007810000 */
[C---:B------:R-:W-:Y:S01]  /*3140*/  FSETP.NEU.FTZ.AND P0, PT, R132.reuse, -INF , PT ;  /* 0xff8000008400780b */ /* 0x040fe20003f1d000 */
[----:B------:R-:W-:Y:S01]  /*3150*/  FMUL.FTZ R140, R132, c[0x0][0x2d0] ;  /* 0x0000b400848c7a20 */ /* 0x000fe20000410000 */
[----:B--2---:R-:W-:-:S04]  /*3160*/  FMNMX.FTZ R3, R4, R3, !PT ;  /* 0x0000000304037209 */ /* 0x004fc80007810000 */
[----:B------:R-:W-:Y:S01]  /*3170*/  FSEL R140, R140, RZ, P0 ;  /* 0x000000ff8c8c7208 */ /* 0x000fe20000000000 */
[----:B------:R-:W1:Y:S01]  /*3180*/  LDSM.16.MT88.4 R4, [R196+0x4100] ;  /* 0x00410000c404783b */ /* 0x000e620000004200 */
[C---:B------:R-:W-:Y:S01]  /*3190*/  FSETP.NEU.FTZ.AND P0, PT, R3.reuse, -INF , PT ;  /* 0xff8000000300780b */ /* 0x040fe20003f1d000 */
[----:B------:R-:W-:Y:S02]  /*31a0*/  FMUL.FTZ R158, R3, c[0x0][0x2d0] ;  /* 0x0000b400039e7a20 */ /* 0x000fe40000410000 */
[--C-:B------:R-:W-:Y:S02]  /*31b0*/  FFMA.FTZ R151, R2, c[0x0][0x2d0], -R140.reuse ;  /* 0x0000b40002977a23 */ /* 0x100fe4000001088c */
[--C-:B------:R-:W-:Y:S01]  /*31c0*/  FFMA.FTZ R150, R35, c[0x0][0x2d0], -R140.reuse ;  /* 0x0000b40023967a23 */ /* 0x100fe2000001088c */
[----:B------:R-:W-:Y:S01]  /*31d0*/  FSEL R158, R158, RZ, P0 ;  /* 0x000000ff9e9e7208 */ /* 0x000fe20000000000 */
[--C-:B------:R-:W-:Y:S01]  /*31e0*/  FFMA.FTZ R148, R39, c[0x0][0x2d0], -R140.reuse ;  /* 0x0000b40027947a23 */ /* 0x100fe2000001088c */
[----:B------:R-:W-:Y:S01]  /*31f0*/  PLOP3.LUT P0, PT, PT, PT, UP0, 0x40, 0x0 ;  /* 0x000000000000781c */ /* 0x000fe20003f0e808 */
[----:B------:R-:W-:Y:S01]  /*3200*/  FFMA.FTZ R145, R37, c[0x0][0x2d0], -R140 ;  /* 0x0000b40025917a23 */ /* 0x000fe2000001088c */
[----:B------:R-:W-:Y:S01]  /*3210*/  MUFU.EX2 R151, R151 ;  /* 0x0000009700977308 */ /* 0x000fe20000000800 */
[----:B------:R-:W-:-:S02]  /*3220*/  FFMA.FTZ R152, R28, c[0x0][0x2d0], -R158 ;  /* 0x0000b4001c987a23 */ /* 0x000fc4000001089e */
[--C-:B------:R-:W-:Y:S02]  /*3230*/  FFMA.FTZ R153, R33, c[0x0][0x2d0], -R158.reuse ;  /* 0x0000b40021997a23 */ /* 0x100fe4000001089e */
[--C-:B------:R-:W-:Y:S01]  /*3240*/  FFMA.FTZ R155, R29, c[0x0][0x2d0], -R158.reuse ;  /* 0x0000b4001d9b7a23 */ /* 0x100fe2000001089e */
[----:B------:R-:W-:Y:S01]  /*3250*/  LDSM.16.MT88.4 R32, [R197+0x900] ;  /* 0x00090000c520783b */ /* 0x000fe20000004200 */
[----:B------:R-:W-:Y:S01]  /*3260*/  FFMA.FTZ R146, R27, c[0x0][0x2d0], -R158 ;  /* 0x0000b4001b927a23 */ /* 0x000fe2000001089e */
[----:B------:R-:W2:Y:S01]  /*3270*/  MUFU.EX2 R150, R150 ;  /* 0x0000009600967308 */ /* 0x000ea20000000800 */
[--C-:B------:R-:W-:Y:S01]  /*3280*/  FFMA.FTZ R135, R19, c[0x0][0x2d0], -R140.reuse ;  /* 0x0000b40013877a23 */ /* 0x100fe2000001088c */
[----:B------:R-:W-:Y:S01]  /*3290*/  LDSM.16.MT88.4 R28, [R196+0x900] ;  /* 0x00090000c41c783b */ /* 0x000fe20000004200 */
[----:B------:R-:W-:Y:S02]  /*32a0*/  FFMA.FTZ R2, R17, c[0x0][0x2d0], -R140 ;  /* 0x0000b40011027a23 */ /* 0x000fe4000001088c */
[--C-:B------:R-:W-:Y:S01]  /*32b0*/  FFMA.FTZ R133, R11, c[0x0][0x2d0], -R158.reuse ;  /* 0x0000b4000b857a23 */ /* 0x100fe2000001089e */
[----:B------:R-:W-:Y:S01]  /*32c0*/  LDSM.16.MT88.4 R16, [R197+0x2900] ;  /* 0x00290000c510783b */ /* 0x000fe20000004200 */
[----:B------:R-:W-:Y:S01]  /*32d0*/  FFMA.FTZ R0, R9, c[0x0][0x2d0], -R158 ;  /* 0x0000b40009007a23 */ /* 0x000fe2000001089e */
[----:B------:R-:W-:Y:S01]  /*32e0*/  MUFU.EX2 R148, R148 ;  /* 0x0000009400947308 */ /* 0x000fe20000000800 */
[--C-:B------:R-:W-:Y:S01]  /*32f0*/  FFMA.FTZ R149, R23, c[0x0][0x2d0], -R140.reuse ;  /* 0x0000b40017957a23 */ /* 0x100fe2000001088c */
[----:B------:R-:W3:Y:S01]  /*3300*/  LDSM.16.MT88.4 R8, [R200+0x2900] ;  /* 0x00290000c808783b */ /* 0x000ee20000004200 */
[----:B------:R-:W-:-:S02]  /*3310*/  FFMA.FTZ R144, R21, c[0x0][0x2d0], -R140 ;  /* 0x0000b40015907a23 */ /* 0x000fc4000001088c */
[--C-:B------:R-:W-:Y:S01]  /*3320*/  FFMA.FTZ R147, R15, c[0x0][0x2d0], -R158.reuse ;  /* 0x0000b4000f937a23 */ /* 0x100fe2000001089e */
[----:B------:R-:W4:Y:S01]  /*3330*/  LDSM.16.MT88.4 R20, [R200+0x900] ;  /* 0x00090000c814783b */ /* 0x000f220000004200 */
[----:B------:R-:W-:Y:S01]  /*3340*/  FFMA.FTZ R134, R13, c[0x0][0x2d0], -R158 ;  /* 0x0000b4000d867a23 */ /* 0x000fe2000001089e */
[----:B------:R-:W5:Y:S01]  /*3350*/  MUFU.EX2 R145, R145 ;  /* 0x0000009100917308 */ /* 0x000f620000000800 */
[----:B--2---:R-:W-:Y:S01]  /*3360*/  F2FP.PACK_AB R96, R150, R151 ;  /* 0x000000979660723e */ /* 0x004fe200000000ff */
[----:B------:R-:W2:Y:S01]  /*3370*/  LDSM.16.MT88.4 R12, [R196+0x2900] ;  /* 0x00290000c40c783b */ /* 0x000ea20000004200 */
[--C-:B------:R-:W-:Y:S02]  /*3380*/  FFMA.FTZ R154, R183, c[0x0][0x2d0], -R140.reuse ;  /* 0x0000b400b79a7a23 */ /* 0x100fe4000001088c */
[--C-:B------:R-:W-:Y:S01]  /*3390*/  FFMA.FTZ R157, R157, c[0x0][0x2d0], -R140.reuse ;  /* 0x0000b4009d9d7a23 */ /* 0x100fe2000001088c */
[----:B------:R-:W-:Y:S01]  /*33a0*/  LDSM.16.MT88.4 R24, [R198+0x2900] ;  /* 0x00290000c618783b */ /* 0x000fe20000004200 */
[--C-:B------:R-:W-:Y:S01]  /*33b0*/  FFMA.FTZ R156, R181, c[0x0][0x2d0], -R140.reuse ;  /* 0x0000b400b59c7a23 */ /* 0x100fe2000001088c */
[----:B------:R-:W-:Y:S01]  /*33c0*/  MUFU.EX2 R152, R152 ;  /* 0x0000009800987308 */ /* 0x000fe20000000800 */
[----:B------:R-:W-:-:S02]  /*33d0*/  FFMA.FTZ R159, R159, c[0x0][0x2d0], -R140 ;  /* 0x0000b4009f9f7a23 */ /* 0x000fc4000001088c */
[--C-:B------:R-:W-:Y:S02]  /*33e0*/  FFMA.FTZ R160, R179, c[0x0][0x2d0], -R158.reuse ;  /* 0x0000b400b3a07a23 */ /* 0x100fe4000001089e */
[--C-:B------:R-:W-:Y:S02]  /*33f0*/  FFMA.FTZ R163, R163, c[0x0][0x2d0], -R158.reuse ;  /* 0x0000b400a3a37a23 */ /* 0x100fe4000001089e */
[--C-:B------:R-:W-:Y:S01]  /*3400*/  FFMA.FTZ R162, R177, c[0x0][0x2d0], -R158.reuse ;  /* 0x0000b400b1a27a23 */ /* 0x100fe2000001089e */
[----:B------:R-:W1:Y:S01]  /*3410*/  MUFU.EX2 R153, R153 ;  /* 0x0000009900997308 */ /* 0x000e620000000800 */
[----:B-----5:R-:W-:Y:S01]  /*3420*/  F2FP.PACK_AB R98, R145, R148 ;  /* 0x000000949162723e */ /* 0x020fe200000000ff */
[----:B------:R-:W-:Y:S02]  /*3430*/  FFMA.FTZ R165, R165, c[0x0][0x2d0], -R158 ;  /* 0x0000b400a5a57a23 */ /* 0x000fe4000001089e */
[----:B------:R-:W-:Y:S02]  /*3440*/  FFMA.FTZ R233, R169, c[0x0][0x2d0], -R140 ;  /* 0x0000b400a9e97a23 */ /* 0x000fe4000001088c */
[----:B------:R-:W-:-:S02]  /*3450*/  FFMA.FTZ R167, R167, c[0x0][0x2d0], -R158 ;  /* 0x0000b400a7a77a23 */ /* 0x000fc4000001089e */
[----:B------:R-:W-:Y:S01]  /*3460*/  MUFU.EX2 R155, R155 ;  /* 0x0000009b009b7308 */ /* 0x000fe20000000800 */
[--C-:B------:R-:W-:Y:S02]  /*3470*/  FFMA.FTZ R168, R143, c[0x0][0x2d0], -R158.reuse ;  /* 0x0000b4008fa87a23 */ /* 0x100fe4000001089e */
[----:B------:R-:W-:Y:S02]  /*3480*/  FFMA.FTZ R169, R141, c[0x0][0x2d0], -R158 ;  /* 0x0000b4008da97a23 */ /* 0x000fe4000001089e */
[--C-:B------:R-:W-:Y:S02]  /*3490*/  FFMA.FTZ R164, R175, c[0x0][0x2d0], -R140.reuse ;  /* 0x0000b400afa47a23 */ /* 0x100fe4000001088c */
[--C-:B------:R-:W-:Y:S01]  /*34a0*/  FFMA.FTZ R173, R173, c[0x0][0x2d0], -R140.reuse ;  /* 0x0000b400adad7a23 */ /* 0x100fe2000001088c */
[----:B------:R-:W5:Y:S01]  /*34b0*/  MUFU.EX2 R146, R146 ;  /* 0x0000009200927308 */ /* 0x000f620000000800 */
[----:B-1----:R-:W-:Y:S01]  /*34c0*/  F2FP.PACK_AB R97, R153, R152 ;  /* 0x000000989961723e */ /* 0x002fe200000000ff */
[----:B------:R-:W-:-:S02]  /*34d0*/  FFMA.FTZ R166, R171, c[0x0][0x2d0], -R140 ;  /* 0x0000b400aba67a23 */ /* 0x000fc4000001088c */
[----:B------:R-:W-:Y:S01]  /*34e0*/  FFMA.FTZ R158, R161, c[0x0][0x2d0], -R158 ;  /* 0x0000b400a19e7a23 */ /* 0x000fe2000001089e */
[----:B------:R-:W-:Y:S01]  /*34f0*/  LDSM.16.MT88.4 R140, [R198+0x1900] ;  /* 0x00190000c68c783b */ /* 0x000fe20000004200 */
[----:B------:R-:W-:Y:S02]  /*3500*/  FADD.FTZ R151, R151, R150 ;  /* 0x0000009697977221 */ /* 0x000fe40000010000 */
[----:B------:R-:W-:Y:S01]  /*3510*/  MUFU.EX2 R149, R149 ;  /* 0x0000009500957308 */ /* 0x000fe20000000800 */
[----:B------:R-:W-:Y:S02]  /*3520*/  FADD.FTZ R152, R152, R153 ;  /* 0x0000009998987221 */ /* 0x000fe40000010000 */
[----:B------:R-:W-:-:S04]  /*3530*/  FADD.FTZ R148, R148, R151 ;  /* 0x0000009794947221 */ /* 0x000fc80000010000 */
[----:B------:R-:W-:Y:S01]  /*3540*/  FADD.FTZ R148, R145, R148 ;  /* 0x0000009491947221 */ /* 0x000fe20000010000 */
[----:B-----5:R-:W-:Y:S01]  /*3550*/  F2FP.PACK_AB R99, R146, R155 ;  /* 0x0000009b9263723e */ /* 0x020fe200000000ff */
[----:B------:R-:W1:Y:S01]  /*3560*/  MUFU.EX2 R144, R144 ;  /* 0x0000009000907308 */ /* 0x000e620000000800 */
[----:B------:R-:W-:-:S04]  /*3570*/  FADD.FTZ R155, R155, R152 ;  /* 0x000000989b9b7221 */ /* 0x000fc80000010000 */
[----:B------:R-:W-:Y:S01]  /*3580*/  FADD.FTZ R146, R146, R155 ;  /* 0x0000009b92927221 */ /* 0x000fe20000010000 */
[C---:B------:R-:W-:Y:S02]  /*3590*/  HMMA.16816.F32 R36, R96.reuse, R40, RZ ;  /* 0x000000286024723c */ /* 0x040fe400000018ff */
[----:B------:R-:W-:Y:S06]  /*35a0*/  MUFU.EX2 R135, R135 ;  /* 0x0000008700877308 */ /* 0x000fec0000000800 */
[C---:B------:R-:W-:Y:S02]  /*35b0*/  HMMA.16816.F32 R52, R96.reuse, R56, RZ ;  /* 0x000000386034723c */ /* 0x040fe400000018ff */
[----:B------:R-:W-:Y:S06]  /*35c0*/  MUFU.EX2 R2, R2 ;  /* 0x0000000200027308 */ /* 0x000fec0000000800 */
[C---:B------:R-:W-:Y:S02]  /*35d0*/  HMMA.16816.F32 R40, R96.reuse, R42, RZ ;  /* 0x0000002a6028723c */ /* 0x040fe400000018ff */
[----:B------:R-:W-:Y:S06]  /*35e0*/  MUFU.EX2 R147, R147 ;  /* 0x0000009300937308 */ /* 0x000fec0000000800 */
[C---:B------:R-:W-:Y:S02]  /*35f0*/  HMMA.16816.F32 R56, R96.reuse, R58, RZ ;  /* 0x0000003a6038723c */ /* 0x040fe400000018ff */
[----:B------:R-:W5:Y:S06]  /*3600*/  MUFU.EX2 R134, R134 ;  /* 0x0000008600867308 */ /* 0x000f6c0000000800 */
[C---:B------:R-:W-:Y:S02]  /*3610*/  HMMA.16816.F32 R128, R96.reuse, R124, RZ ;  /* 0x0000007c6080723c */ /* 0x040fe400000018ff */
[----:B------:R-:W-:Y:S06]  /*3620*/  MUFU.EX2 R133, R133 ;  /* 0x0000008500857308 */ /* 0x000fec0000000800 */
[C---:B------:R-:W-:Y:S02]  /*3630*/  HMMA.16816.F32 R120, R96.reuse, R116, RZ ;  /* 0x000000746078723c */ /* 0x040fe400000018ff */
[----:B------:R-:W1:Y:S06]  /*3640*/  MUFU.EX2 R0, R0 ;  /* 0x0000000000007308 */ /* 0x000e6c0000000800 */
        /* <DEDUP_REMOVED lines=31> */
[----:B------:R-:W2:Y:S06]  /*3840*/  MUFU.EX2 R158, R158 ;  /* 0x0000009e009e7308 */ /* 0x000eac0000000800 */
[C---:B------:R-:W-:Y:S07]  /*3850*/  HMMA.16816.F32 R92, R96.reuse, R4, RZ ;  /* 0x00000004605c723c */ /* 0x040fee00000018ff */
[----:B-1----:R-:W-:Y:S01]  /*3860*/  F2FP.PACK_AB R4, R144, R149 ;  /* 0x000000959004723e */ /* 0x002fe200000000ff */
[----:B------:R-:W-:Y:S01]  /*3870*/  HMMA.16816.F32 R96, R96, R6, RZ ;  /* 0x000000066060723c */ /* 0x000fe200000018ff */
[----:B-----5:R-:W-:Y:S01]  /*3880*/  F2FP.PACK_AB R5, R134, R147 ;  /* 0x000000938605723e */ /* 0x020fe200000000ff */
[----:B------:R-:W-:-:S02]  /*3890*/  FADD.FTZ R149, R149, R148 ;  /* 0x0000009495957221 */ /* 0x000fc40000010000 */
[----:B------:R-:W-:Y:S02]  /*38a0*/  FADD.FTZ R147, R147, R146 ;  /* 0x0000009293937221 */ /* 0x000fe40000010000 */
[----:B------:R-:W-:Y:S01]  /*38b0*/  FADD.FTZ R144, R144, R149 ;  /* 0x0000009590907221 */ /* 0x000fe20000010000 */
[----:B------:R-:W-:Y:S01]  /*38c0*/  F2FP.PACK_AB R6, R2, R135 ;  /* 0x000000870206723e */ /* 0x000fe200000000ff */
[----:B------:R-:W-:Y:S01]  /*38d0*/  FADD.FTZ R134, R134, R147 ;  /* 0x0000009386867221 */ /* 0x000fe20000010000 */
[----:B------:R-:W-:Y:S01]  /*38e0*/  F2FP.PACK_AB R7, R0, R133 ;  /* 0x000000850007723e */ /* 0x000fe200000000ff */
[----:B------:R-:W-:Y:S02]  /*38f0*/  FADD.FTZ R135, R135, R144 ;  /* 0x0000009087877221 */ /* 0x000fe40000010000 */
[----:B------:R-:W-:Y:S02]  /*3900*/  FADD.FTZ R133, R133, R134 ;  /* 0x0000008685857221 */ /* 0x000fe40000010000 */
[----:B------:R-:W-:-:S02]  /*3910*/  FADD.FTZ R135, R2, R135 ;  /* 0x0000008702877221 */ /* 0x000fc40000010000 */
[----:B---3--:R-:W-:Y:S01]  /*3920*/  HMMA.16816.F32 R36, R4, R8, R36 ;  /* 0x000000080424723c */ /* 0x008fe20000001824 */
[----:B------:R-:W-:-:S07]  /*3930*/  FADD.FTZ R133, R0, R133 ;  /* 0x0000008500857221 */ /* 0x000fce0000010000 */
[C---:B------:R-:W-:Y:S01]  /*3940*/  HMMA.16816.F32 R40, R4.reuse, R10, R40 ;  /* 0x0000000a0428723c */ /* 0x040fe20000001828 */
[----:B------:R-:W1:Y:S07]  /*3950*/  LDSM.16.MT88.4 R8, [R198+0x4900] ;  /* 0x00490000c608783b */ /* 0x000e6e0000004200 */
[C---:B------:R-:W-:Y:S08]  /*3960*/  HMMA.16816.F32 R52, R4.reuse, R16, R52 ;  /* 0x000000100434723c */ /* 0x040ff00000001834 */
[C---:B------:R-:W-:Y:S01]  /*3970*/  HMMA.16816.F32 R56, R4.reuse, R18, R56 ;  /* 0x000000120438723c */ /* 0x040fe20000001838 */
[----:B------:R-:W3:Y:S07]  /*3980*/  LDSM.16.MT88.4 R16, [R197+0x4900] ;  /* 0x00490000c510783b */ /* 0x000eee0000004200 */
[C---:B----4-:R-:W-:Y:S08]  /*3990*/  HMMA.16816.F32 R128, R4.reuse, R20, R128 ;  /* 0x000000140480723c */ /* 0x050ff00000001880 */
[C---:B------:R-:W-:Y:S01]  /*39a0*/  HMMA.16816.F32 R124, R4.reuse, R22, R124 ;  /* 0x00000016047c723c */ /* 0x040fe2000000187c */
[----:B------:R-:W4:Y:S07]  /*39b0*/  LDSM.16.MT88.4 R20, [R200+0x4900] ;  /* 0x00490000c814783b */ /* 0x000f2e0000004200 */
[C---:B--2---:R-:W-:Y:S08]  /*39c0*/  HMMA.16816.F32 R60, R4.reuse, R12, R60 ;  /* 0x0000000c043c723c */ /* 0x044ff0000000183c */
[C---:B------:R-:W-:Y:S01]  /*39d0*/  HMMA.16816.F32 R64, R4.reuse, R14, R64 ;  /* 0x0000000e0440723c */ /* 0x040fe20000001840 */
[----:B------:R-:W2:Y:S07]  /*39e0*/  LDSM.16.MT88.4 R12, [R196+0x4900] ;  /* 0x00490000c40c783b */ /* 0x000eae0000004200 */
[C---:B-1----:R-:W-:Y:S08]  /*39f0*/  HMMA.16816.F32 R76, R4.reuse, R8, R76 ;  /* 0x00000008044c723c */ /* 0x042ff0000000184c */
[C---:B------:R-:W-:Y:S01]  /*3a00*/  HMMA.16816.F32 R80, R4.reuse, R10, R80 ;  /* 0x0000000a0450723c */ /* 0x040fe20000001850 */
[----:B------:R-:W1:Y:S07]  /*3a10*/  LDSM.16.MT88.4 R8, [R200+0x1100] ;  /* 0x00110000c808783b */ /* 0x000e6e0000004200 */
[C---:B---3--:R-:W-:Y:S08]  /*3a20*/  HMMA.16816.F32 R84, R4.reuse, R16, R84 ;  /* 0x000000100454723c */ /* 0x048ff00000001854 */
[C---:B------:R-:W-:Y:S01]  /*3a30*/  HMMA.16816.F32 R88, R4.reuse, R18, R88 ;  /* 0x000000120458723c */ /* 0x040fe20000001858 */
[----:B------:R-:W3:Y:S07]  /*3a40*/  LDSM.16.MT88.4 R16, [R198+0x1100] ;  /* 0x00110000c610783b */ /* 0x000eee0000004200 */
[C---:B------:R-:W-:Y:S08]  /*3a50*/  HMMA.16816.F32 R120, R4.reuse, R136, R120 ;  /* 0x000000880478723c */ /* 0x040ff00000001878 */
[C---:B------:R-:W-:Y:S01]  /*3a60*/  HMMA.16816.F32 R116, R4.reuse, R138, R116 ;  /* 0x0000008a0474723c */ /* 0x040fe20000001874 */
[----:B------:R-:W-:Y:S07]  /*3a70*/  LDSM.16.MT88.4 R136, [R197+0x1900] ;  /* 0x00190000c588783b */ /* 0x000fee0000004200 */
        /* <DEDUP_REMOVED lines=9> */
[C---:B----4-:R-:W-:Y:S08]  /*3b10*/  HMMA.16816.F32 R68, R4.reuse, R20, R68 ;  /* 0x000000140444723c */ /* 0x050ff00000001844 */
[C---:B------:R-:W-:Y:S01]  /*3b20*/  HMMA.16816.F32 R72, R4.reuse, R22, R72 ;  /* 0x000000160448723c */ /* 0x040fe20000001848 */
[----:B------:R-:W-:Y:S07]  /*3b30*/  LDSM.16.MT88.4 R20, [R200+0x5100] ;  /* 0x00510000c814783b */ /* 0x000fee0000004200 */
[C---:B--2---:R-:W-:Y:S08]  /*3b40*/  HMMA.16816.F32 R92, R4.reuse, R12, R92 ;  /* 0x0000000c045c723c */ /* 0x044ff0000000185c */
[----:B------:R-:W-:Y:S01]  /*3b50*/  HMMA.16816.F32 R96, R4, R14, R96 ;  /* 0x0000000e0460723c */ /* 0x000fe20000001860 */
[----:B------:R-:W2:Y:S06]  /*3b60*/  LDSM.16.MT88.4 R12, [R200+0x3100] ;  /* 0x00310000c80c783b */ /* 0x000eac0000004200 */
[----:B------:R-:W-:Y:S01]  /*3b70*/  F2FP.PACK_AB R4, R157, R154 ;  /* 0x0000009a9d04723e */ /* 0x000fe200000000ff */
[----:B------:R-:W-:Y:S01]  /*3b80*/  FADD.FTZ R154, R154, R135 ;  /* 0x000000879a9a7221 */ /* 0x000fe20000010000 */
[----:B------:R-:W-:-:S02]  /*3b90*/  F2FP.PACK_AB R6, R159, R156 ;  /* 0x0000009c9f06723e */ /* 0x000fc400000000ff */
[----:B------:R-:W-:Y:S01]  /*3ba0*/  F2FP.PACK_AB R5, R163, R160 ;  /* 0x000000a0a305723e */ /* 0x000fe200000000ff */
[----:B------:R-:W-:Y:S01]  /*3bb0*/  FADD.FTZ R160, R160, R133 ;  /* 0x00000085a0a07221 */ /* 0x000fe20000010000 */
[----:B------:R-:W-:Y:S01]  /*3bc0*/  F2FP.PACK_AB R7, R165, R162 ;  /* 0x000000a2a507723e */ /* 0x000fe200000000ff */
[----:B------:R-:W-:Y:S02]  /*3bd0*/  FADD.FTZ R157, R157, R154 ;  /* 0x0000009a9d9d7221 */ /* 0x000fe40000010000 */
[----:B------:R-:W-:Y:S02]  /*3be0*/  FADD.FTZ R163, R163, R160 ;  /* 0x000000a0a3a37221 */ /* 0x000fe40000010000 */
[----:B------:R-:W-:Y:S02]  /*3bf0*/  FADD.FTZ R156, R156, R157 ;  /* 0x0000009d9c9c7221 */ /* 0x000fe40000010000 */
[----:B-1----:R-:W-:Y:S01]  /*3c00*/  HMMA.16816.F32 R128, R4, R8, R128 ;  /* 0x000000080480723c */ /* 0x002fe20000001880 */
[----:B------:R-:W-:-:S02]  /*3c10*/  FADD.FTZ R162, R162, R163 ;  /* 0x000000a3a2a27221 */ /* 0x000fc40000010000 */
[----:B------:R-:W-:Y:S02]  /*3c20*/  FADD.FTZ R159, R159, R156 ;  /* 0x0000009c9f9f7221 */ /* 0x000fe40000010000 */
[----:B------:R-:W-:-:S03]  /*3c30*/  FADD.FTZ R162, R165, R162 ;  /* 0x000000a2a5a27221 */ /* 0x000fc60000010000 */
[C---:B------:R-:W-:Y:S01]  /*3c40*/  HMMA.16816.F32 R124, R4.reuse, R10, R124 ;  /* 0x0000000a047c723c */ /* 0x040fe2000000187c */
[----:B------:R-:W1:Y:S07]  /*3c50*/  LDSM.16.MT88.4 R8, [R197+0x3100] ;  /* 0x00310000c508783b */ /* 0x000e6e0000004200 */
[C---:B---3--:R-:W-:Y:S08]  /*3c60*/  HMMA.16816.F32 R120, R4.reuse, R16, R120 ;  /* 0x000000100478723c */ /* 0x048ff00000001878 */
[C---:B------:R-:W-:Y:S01]  /*3c70*/  HMMA.16816.F32 R116, R4.reuse, R18, R116 ;  /* 0x000000120474723c */ /* 0x040fe20000001874 */
[----:B------:R-:W3:Y:S07]  /*3c80*/  LDSM.16.MT88.4 R16, [R196+0x3100] ;  /* 0x00310000c410783b */ /* 0x000eee0000004200 */
[C---:B--2---:R-:W-:Y:S08]  /*3c90*/  HMMA.16816.F32 R36, R4.reuse, R12, R36 ;  /* 0x0000000c0424723c */ /* 0x044ff00000001824 */
[C---:B------:R-:W-:Y:S01]  /*3ca0*/  HMMA.16816.F32 R40, R4.reuse, R14, R40 ;  /* 0x0000000e0428723c */ /* 0x040fe20000001828 */
[----:B------:R-:W2:Y:S07]  /*3cb0*/  LDSM.16.MT88.4 R12, [R198+0x5100] ;  /* 0x00510000c60c783b */ /* 0x000eae0000004200 */
[C---:B------:R-:W-:Y:S08]  /*3cc0*/  HMMA.16816.F32 R68, R4.reuse, R20, R68 ;  /* 0x000000140444723c */ /* 0x040ff00000001844 */
[C---:B-1----:R-:W-:Y:S08]  /*3cd0*/  HMMA.16816.F32 R52, R4.reuse, R8, R52 ;  /* 0x000000080434723c */ /* 0x042ff00000001834 */
        /* <DEDUP_REMOVED lines=8> */
[C---:B------:R-:W-:Y:S01]  /*3d60*/  HMMA.16816.F32 R72, R4.reuse, R22, R72 ;  /* 0x000000160448723c */ /* 0x040fe20000001848 */
[----:B------:R-:W-:Y:S07]  /*3d70*/  LDSM.16.MT88.4 R20, [R196+0x3900] ;  /* 0x00390000c414783b */ /* 0x000fee0000004200 */
        /* <DEDUP_REMOVED lines=8> */
[----:B------:R-:W4:Y:S07]  /*3e00*/  LDSM.16.MT88.4 R32, [R196+0x1900] ;  /* 0x00190000c420783b */ /* 0x000f2e0000004200 */
[C---:B------:R-:W-:Y:S08]  /*3e10*/  HMMA.16816.F32 R104, R4.reuse, R28, R104 ;  /* 0x0000001c0468723c */ /* 0x040ff00000001868 */
[C---:B------:R-:W-:Y:S01]  /*3e20*/  HMMA.16816.F32 R100, R4.reuse, R30, R100 ;  /* 0x0000001e0464723c */ /* 0x040fe20000001864 */
[----:B------:R-:W5:Y:S07]  /*3e30*/  LDSM.16.MT88.4 R28, [R198+0x3900] ;  /* 0x00390000c61c783b */ /* 0x000f6e0000004200 */
[C---:B------:R-:W-:Y:S08]  /*3e40*/  HMMA.16816.F32 R44, R4.reuse, R24, R44 ;  /* 0x00000018042c723c */ /* 0x040ff0000000182c */
[----:B------:R-:W-:Y:S01]  /*3e50*/  HMMA.16816.F32 R48, R4, R26, R48 ;  /* 0x0000001a0430723c */ /* 0x000fe20000001830 */
[----:B------:R-:W3:Y:S06]  /*3e60*/  LDSM.16.MT88.4 R24, [R197+0x3900] ;  /* 0x00390000c518783b */ /* 0x000eec0000004200 */
        /* <DEDUP_REMOVED lines=9> */
[----:B--2---:R-:W-:Y:S01]  /*3f00*/  HMMA.16816.F32 R128, R4, R12, R128 ;  /* 0x0000000c0480723c */ /* 0x004fe20000001880 */
[----:B------:R-:W-:-:S02]  /*3f10*/  FADD.FTZ R169, R169, R168 ;  /* 0x000000a8a9a97221 */ /* 0x000fc40000010000 */
[----:B------:R-:W-:Y:S02]  /*3f20*/  FADD.FTZ R233, R233, R166 ;  /* 0x000000a6e9e97221 */ /* 0x000fe40000010000 */
[----:B------:R-:W-:-:S03]  /*3f30*/  FADD.FTZ R229, R158, R169 ;  /* 0x000000a99ee57221 */ /* 0x000fc60000010000 */
        /* <DEDUP_REMOVED lines=9> */
[C---:B------:R-:W-:Y:S08]  /*3fd0*/  HMMA.16816.F32 R116, R4.reuse, R142, R116 ;  /* 0x0000008e0474723c */ /* 0x040ff00000001874 */
[C---:B------:R-:W-:Y:S08]  /*3fe0*/  HMMA.16816.F32 R112, R4.reuse, R136, R112 ;  /* 0x000000880470723c */ /* 0x040ff00000001870 */
[C---:B------:R-:W-:Y:S08]  /*3ff0*/  HMMA.16816.F32 R108, R4.reuse, R138, R108 ;  /* 0x0000008a046c723c */ /* 0x040ff0000000186c */
[C---:B----4-:R-:W-:Y:S08]  /*4000*/  HMMA.16816.F32 R104, R4.reuse, R32, R104 ;  /* 0x000000200468723c */ /* 0x050ff00000001868 */
[C---:B------:R-:W-:Y:S08]  /*4010*/  HMMA.16816.F32 R100, R4.reuse, R34, R100 ;  /* 0x000000220464723c */ /* 0x040ff00000001864 */
[C---:B-----5:R-:W-:Y:S08]  /*4020*/  HMMA.16816.F32 R44, R4.reuse, R28, R44 ;  /* 0x0000001c042c723c */ /* 0x060ff0000000182c */
[C---:B------:R-:W-:Y:S08]  /*4030*/  HMMA.16816.F32 R48, R4.reuse, R30, R48 ;  /* 0x0000001e0430723c */ /* 0x040ff00000001830 */
[C---:B------:R-:W-:Y:S08]  /*4040*/  HMMA.16816.F32 R52, R4.reuse, R24, R52 ;  /* 0x000000180434723c */ /* 0x040ff00000001834 */
[C---:B------:R-:W-:Y:S08]  /*4050*/  HMMA.16816.F32 R56, R4.reuse, R26, R56 ;  /* 0x0000001a0438723c */ /* 0x040ff00000001838 */
[C---:B------:R-:W-:Y:S08]  /*4060*/  HMMA.16816.F32 R60, R4.reuse, R20, R60 ;  /* 0x00000014043c723c */ /* 0x040ff0000000183c */
[C---:B------:R-:W-:Y:S08]  /*4070*/  HMMA.16816.F32 R64, R4.reuse, R22, R64 ;  /* 0x000000160440723c */ /* 0x040ff00000001840 */
[C---:B--2---:R-:W-:Y:S08]  /*4080*/  HMMA.16816.F32 R76, R4.reuse, R12, R76 ;  /* 0x0000000c044c723c */ /* 0x044ff0000000184c */
[C---:B------:R-:W-:Y:S08]  /*4090*/  HMMA.16816.F32 R80, R4.reuse, R14, R80 ;  /* 0x0000000e0450723c */ /* 0x040ff00000001850 */
[C---:B-1----:R-:W-:Y:S08]  /*40a0*/  HMMA.16816.F32 R84, R4.reuse, R8, R84 ;  /* 0x000000080454723c */ /* 0x042ff00000001854 */
[C---:B------:R-:W-:Y:S08]  /*40b0*/  HMMA.16816.F32 R88, R4.reuse, R10, R88 ;  /* 0x0000000a0458723c */ /* 0x040ff00000001858 */
[C---:B---3--:R-:W-:Y:S08]  /*40c0*/  HMMA.16816.F32 R92, R4.reuse, R16, R92 ;  /* 0x00000010045c723c */ /* 0x048ff0000000185c */
[----:B------:R-:W-:Y:S01]  /*40d0*/  HMMA.16816.F32 R96, R4, R18, R96 ;  /* 0x000000120460723c */ /* 0x000fe20000001860 */
[----:B------:R-:W-:Y:S07]  /*40e0*/  @P0 BRA `(.L_x_2) ;  /* 0x00002f7000000947 */ /* 0x000fee0003800000 */
[----:B------:R-:W-:Y:S01]  /*40f0*/  SHF.R.S32.HI R0, RZ, 0x1f, R215 ;  /* 0x0000001fff007819 */ /* 0x000fe200000114d7 */
[----:B------:R-:W-:Y:S01]  /*4100*/  IMAD.MOV.U32 R135, RZ, RZ, R132 ;  /* 0x000000ffff877224 */ /* 0x000fe200078e0084 */
[----:B------:R-:W-:Y:S01]  /*4110*/  SHF.R.S32.HI R5, RZ, 0x1f, R214 ;  /* 0x0000001fff057819 */ /* 0x000fe200000114d6 */
[----:B------:R-:W-:Y:S01]  /*4120*/  IMAD.WIDE R230, R216, 0x2, RZ ;  /* 0x00000002d8e67825 */ /* 0x000fe200078e02ff */
[----:B------:R-:W-:Y:S01]  /*4130*/  LEA.HI R227, R0, R215, RZ, 0x3 ;  /* 0x000000d700e37211 */ /* 0x000fe200078f18ff */
[----:B------:R-:W-:Y:S01]  /*4140*/  UIADD3 UR7, UR7, -0x2, URZ ;  /* 0xfffffffe07077890 */ /* 0x000fe2000fffe03f */
[----:B------:R-:W-:Y:S01]  /*4150*/  LEA.HI R228, R5, R214, RZ, 0x3 ;  /* 0x000000d605e47211 */ /* 0x000fe200078f18ff */
[----:B------:R-:W-:Y:S01]  /*4160*/  IMAD.MOV.U32 R0, RZ, RZ, R3 ;  /* 0x000000ffff007224 */ /* 0x000fe200078e0003 */
[----:B------:R-:W-:-:S02]  /*4170*/  LOP3.LUT R227, R227, 0xfffffff8, RZ, 0xc0, !PT ;  /* 0xfffffff8e3e37812 */ /* 0x000fc400078ec0ff */
[----:B------:R-:W-:Y:S02]  /*4180*/  LOP3.LUT R228, R228, 0xfffffff8, RZ, 0xc0, !PT ;  /* 0xfffffff8e4e47812 */ /* 0x000fe400078ec0ff */
[----:B------:R-:W-:Y:S02]  /*4190*/  SHF.R.S32.HI R2, RZ, 0x1f, R227 ;  /* 0x0000001fff027819 */ /* 0x000fe400000114e3 */
[----:B------:R-:W-:Y:S02]  /*41a0*/  SHF.R.S32.HI R3, RZ, 0x1f, R228 ;  /* 0x0000001fff037819 */ /* 0x000fe400000114e4 */
[C---:B------:R-:W-:Y:S01]  /*41b0*/  SHF.L.U64.HI R225, R227.reuse, 0x1, R2 ;  /* 0x00000001e3e17819 */ /* 0x040fe20000010202 */
[----:B------:R-:W-:Y:S01]  /*41c0*/  IMAD.SHL.U32 R227, R227, 0x2, RZ ;  /* 0x00000002e3e37824 */ /* 0x000fe200078e00ff */
[----:B------:R-:W-:Y:S01]  /*41d0*/  SEL R223, RZ, 0x10, P5 ;  /* 0x00000010ffdf7807 */ /* 0x000fe20002800000 */
[----:B------:R-:W-:Y:S01]  /*41e0*/  IMAD.SHL.U32 R224, R211, 0x2, RZ ;  /* 0x00000002d3e07824 */ /* 0x000fe200078e00ff */
[----:B------:R-:W-:Y:S02]  /*41f0*/  SEL R222, RZ, 0x10, P4 ;  /* 0x00000010ffde7807 */ /* 0x000fe40002000000 */
[----:B------:R-:W-:-:S02]  /*4200*/  SEL R2, RZ, 0x10, P6 ;  /* 0x00000010ff027807 */ /* 0x000fc40003000000 */
[C---:B------:R-:W-:Y:S02]  /*4210*/  ISETP.NE.U32.AND P1, PT, R223.reuse, RZ, PT ;  /* 0x000000ffdf00720c */ /* 0x040fe40003f25070 */
[----:B------:R-:W-:Y:S02]  /*4220*/  IADD3 R221, -R223, 0x10, RZ ;  /* 0x00000010dfdd7810 */ /* 0x000fe40007ffe1ff */
[C---:B------:R-:W-:Y:S02]  /*4230*/  ISETP.NE.U32.AND P0, PT, R222.reuse, RZ, PT ;  /* 0x000000ffde00720c */ /* 0x040fe40003f05070 */
[----:B------:R-:W-:Y:S02]  /*4240*/  IADD3 R220, -R222, 0x10, RZ ;  /* 0x00000010dedc7810 */ /* 0x000fe40007ffe1ff */
[----:B------:R-:W-:Y:S02]  /*4250*/  IADD3 R219, -R2, 0x10, RZ ;  /* 0x0000001002db7810 */ /* 0x000fe40007ffe1ff */
[C---:B------:R-:W-:Y:S01]  /*4260*/  SHF.L.U64.HI R226, R228.reuse, 0x1, R3 ;  /* 0x00000001e4e27819 */ /* 0x040fe20000010203 */
[----:B------:R-:W-:Y:S01]  /*4270*/  IMAD.SHL.U32 R228, R228, 0x2, RZ ;  /* 0x00000002e4e47824 */ /* 0x000fe200078e00ff */
[----:B------:R-:W-:-:S02]  /*4280*/  P2R R3, PR, RZ, 0x2 ;  /* 0x00000002ff037803 */ /* 0x000fc40000000000 */
[----:B------:R-:W-:Y:S02]  /*4290*/  P2R R3, PR, RZ, 0x1 ;  /* 0x00000001ff037803 */ /* 0x000fe40000000000 */
[----:B------:R-:W-:Y:S02]  /*42a0*/  LOP3.LUT R221, R221, 0xf, RZ, 0xc0, !PT ;  /* 0x0000000fdddd7812 */ /* 0x000fe400078ec0ff */
[----:B------:R-:W-:Y:S02]  /*42b0*/  LOP3.LUT R220, R220, 0xf, RZ, 0xc0, !PT ;  /* 0x0000000fdcdc7812 */ /* 0x000fe400078ec0ff */
[----:B------:R-:W-:Y:S02]  /*42c0*/  LOP3.LUT R219, R219, 0xf, RZ, 0xc0, !PT ;  /* 0x0000000fdbdb7812 */ /* 0x000fe400078ec0ff */
[----:B------:R-:W-:Y:S01]  /*42d0*/  ISETP.NE.U32.AND P2, PT, R2, RZ, PT ;  /* 0x000000ff0200720c */ /* 0x000fe20003f45070 */
[----:B------:R-:W-:Y:S05]  /*42e0*/  BRA `(.L_x_3) ;  /* 0x0000034000007947 */ /* 0x000fea0003800000 */
.L_x_5:
[----:B------:R-:W-:Y:S01]  /*42f0*/  ULEA UR4, UR7, UR10, 0x6 ;  /* 0x0000000a07047291 */ /* 0x000fe2000f8e303f */
[----:B------:R-:W-:Y:S01]  /*4300*/  ISETP.NE.AND P1, PT, R207, 0x1, PT ;  /* 0x00000001cf00780c */ /* 0x000fe20003f25270 */
[----:B------:R-:W-:Y:S04]  /*4310*/  IMAD.MOV.U32 R208, RZ, RZ, RZ ;  /* 0x000000ffffd07224 */ /* 0x000fe800078e00ff */
[----:B------:R-:W-:Y:S05]  /*4320*/  IMAD.U32 R2, RZ, RZ, UR4 ;  /* 0x00000004ff027e24 */ /* 0x000fea000f8e00ff */
[----:B------:R-:W-:Y:S05]  /*4330*/  IADD3 R209, R2, -0x40, R213 ;  /* 0xffffffc002d17810 */ /* 0x000fea0007ffe0d5 */
[----:B------:R-:W-:Y:S04]  /*4340*/  @P1 IMAD.HI.U32 R3, R209, c[0x0][0x2bc], RZ ;  /* 0x0000af00d1031a27 */ /* 0x000fe800078e00ff */
[----:B------:R-:W-:Y:S01]  /*4350*/  IMAD.MOV.U32 R2, RZ, RZ, R209 ;  /* 0x000000ffff027224 */ /* 0x000fe200078e00d1 */
[----:B------:R-:W-:Y:S04]  /*4360*/  @P1 SHF.R.U32.HI R2, RZ, c[0x0][0x2c0], R3 ;  /* 0x0000b000ff021a19 */ /* 0x000fe80000011603 */
[C---:B------:R-:W-:Y:S04]  /*4370*/  @!P3 IADD3 R4, P0, R2.reuse, UR14, RZ ;  /* 0x0000000e0204bc10 */ /* 0x040fe8000ff1e0ff */
[----:B------:R-:W-:Y:S01]  /*4380*/  @!P3 LEA.HI.X.SX32 R3, R2, UR11, 0x1, P0 ;  /* 0x0000000b0203bc11 */ /* 0x000fe200080f0eff */
[----:B------:R-:W-:Y:S01]  /*4390*/  IMAD.MOV R2, RZ, RZ, -R2 ;  /* 0x000000ffff027224 */ /* 0x000fe200078e0a02 */
[----:B------:R-:W-:Y:S03]  /*43a0*/  @!P3 LEA R8, P0, R4, c[0x0][0x2a0], 0x2 ;  /* 0x0000a8000408ba11 */ /* 0x000fe600078010ff */
[----:B------:R-:W-:Y:S01]  /*43b0*/  IMAD R209, R2, c[0x0][0x2b8], R209 ;  /* 0x0000ae0002d17a24 */ /* 0x000fe200078e02d1 */
[----:B------:R-:W-:Y:S03]  /*43c0*/  @!P3 LEA.HI.X R9, R4, c[0x0][0x2a4], R3, 0x2, P0 ;  /* 0x0000a9000409ba11 */ /* 0x000fe600000f1403 */
[----:B------:R-:W-:Y:S01]  /*43d0*/  IMAD.WIDE.U32 R6, R209, c[0x0][0x1e0], RZ ;  /* 0x00007800d1067a25 */ /* 0x000fe200078e00ff */
[----:B------:R-:W-:Y:S01]  /*43e0*/  SHF.R.S32.HI R3, RZ, 0x1f, R209 ;  /* 0x0000001fff037819 */ /* 0x000fe200000114d1 */
[----:B------:R-:W2:Y:S04]  /*43f0*/  @!P3 LDG.E R208, [R8.64] ;  /* 0x0000000c08d0b981 */ /* 0x000ea8000c1e1900 */
[----:B------:R-:W-:Y:S04]  /*4400*/  IMAD R3, R3, c[0x0][0x1e0], RZ ;  /* 0x0000780003037a24 */ /* 0x000fe800078e02ff */
[----:B------:R-:W-:Y:S04]  /*4410*/  IMAD R3, R209, c[0x0][0x1e4], R3 ;  /* 0x00007900d1037a24 */ /* 0x000fe800078e0203 */
[----:B------:R-:W-:Y:S01]  /*4420*/  IMAD.IADD R7, R7, 0x1, R3 ;  /* 0x0000000107077824 */ /* 0x000fe200078e0203 */
[----:B--2---:R-:W-:Y:S03]  /*4430*/  SHF.R.S32.HI R4, RZ, 0x1f, R208 ;  /* 0x0000001fff047819 */ /* 0x004fe600000114d0 */
[----:B------:R-:W-:Y:S04]  /*4440*/  IMAD.WIDE.U32 R6, R208, c[0x0][0x1f0], R6 ;  /* 0x00007c00d0067a25 */ /* 0x000fe800078e0006 */
[----:B------:R-:W-:Y:S01]  /*4450*/  IMAD R4, R4, c[0x0][0x1f0], RZ ;  /* 0x00007c0004047a24 */ /* 0x000fe200078e02ff */
[----:B------:R-:W-:Y:S03]  /*4460*/  IADD3 R5, P0, R6, UR18, RZ ;  /* 0x0000001206057c10 */ /* 0x000fe6000ff1e0ff */
[----:B------:R-:W-:Y:S05]  /*4470*/  IMAD R4, R208, c[0x0][0x1f4], R4 ;  /* 0x00007d00d0047a24 */ /* 0x000fea00078e0204 */
[----:B------:R-:W-:Y:S02]  /*4480*/  IADD3.X R4, R7, UR16, R4, P0, !PT ;  /* 0x0000001007047c10 */ /* 0x000fe400087fe404 */
[C---:B------:R-:W-:Y:S04]  /*4490*/  LEA R3, P0, R5.reuse, c[0x0][0x1c8], 0x1 ;  /* 0x0000720005037a11 */ /* 0x040fe800078008ff */
[----:B------:R-:W-:Y:S02]  /*44a0*/  LEA.HI.X R2, R5, c[0x0][0x1cc], R4, 0x1, P0 ;  /* 0x0000730005027a11 */ /* 0x000fe400000f0c04 */
[----:B------:R-:W1:Y:S04]  /*44b0*/  SHFL.IDX PT, R5, R3, RZ, 0x181f ;  /* 0x00181fff03057589 */ /* 0x000e6800000e0000 */
[----:B------:R-:W2:Y:S01]  /*44c0*/  SHFL.IDX PT, R7, R2, RZ, 0x181f ;  /* 0x00181fff02077589 */ /* 0x000ea200000e0000 */
[C---:B-1----:R-:W-:Y:S05]  /*44d0*/  IADD3 R10, P0, R230.reuse, R5, RZ ;  /* 0x00000005e60a7210 */ /* 0x042fea0007f1e0ff */
[----:B--2---:R-:W-:Y:S01]  /*44e0*/  IMAD.X R11, R231, 0x1, R7, P0 ;  /* 0x00000001e70b7824 */ /* 0x004fe200000e0607 */
[----:B------:R-:W-:Y:S04]  /*44f0*/  IADD3 R8, P0, R5, R227, RZ ;  /* 0x000000e305087210 */ /* 0x000fe80007f1e0ff */
[----:B------:R-:W-:Y:S01]  /*4500*/  @!PT LDS RZ, [RZ] ;  /* 0x00000000fffff984 */ /* 0x000fe20000000800 */
[----:B------:R1:W-:Y:S01]  /*4510*/  LDGSTS.E.BYPASS.LTC128B.128 [R224+0x6100], [R10.64], !P5 ;  /* 0x061000000ae07fae */ /* 0x0003e2000e901d4c */
[----:B------:R-:W-:Y:S01]  /*4520*/  IMAD.X R9, R7, 0x1, R225, P0 ;  /* 0x0000000107097824 */ /* 0x000fe200000e06e1 */
[-C--:B------:R-:W-:Y:S02]  /*4530*/  IADD3 R12, P0, R5, R228.reuse, RZ ;  /* 0x000000e4050c7210 */ /* 0x080fe40007f1e0ff */
[----:B------:R-:W2:Y:S03]  /*4540*/  SHFL.IDX PT, R5, R3, 0x1, 0x181f ;  /* 0x00381f0003057f89 */ /* 0x000ea600000e0000 */
[--C-:B------:R-:W-:Y:S01]  /*4550*/  IMAD.X R13, R7, 0x1, R226.reuse, P0 ;  /* 0x00000001070d7824 */ /* 0x100fe200000e06e2 */
[----:B------:R1:W-:Y:S04]  /*4560*/  LDGSTS.E.BYPASS.LTC128B.128 [R224+0x8100], [R8.64], !P4 ;  /* 0x0810000008e07fae */ /* 0x0003e8000e101d4c */
[----:B------:R-:W3:Y:S04]  /*4570*/  SHFL.IDX PT, R7, R2, 0x1, 0x181f ;  /* 0x00381f0002077f89 */ /* 0x000ee800000e0000 */
[----:B------:R1:W-:Y:S01]  /*4580*/  LDGSTS.E.BYPASS.LTC128B.128 [R224+0xa100], [R12.64], !P6 ;  /* 0x0a1000000ce07fae */ /* 0x0003e2000f101d4c */
[----:B--2---:R-:W-:Y:S05]  /*4590*/  IADD3 R16, P0, R230, R5, RZ ;  /* 0x00000005e6107210 */ /* 0x004fea0007f1e0ff */
[----:B---3--:R-:W-:Y:S01]  /*45a0*/  IMAD.X R17, R231, 0x1, R7, P0 ;  /* 0x00000001e7117824 */ /* 0x008fe200000e0607 */
[----:B------:R-:W-:Y:S04]  /*45b0*/  IADD3 R14, P0, R5, R227, RZ ;  /* 0x000000e3050e7210 */ /* 0x000fe80007f1e0ff */
[----:B------:R1:W-:Y:S01]  /*45c0*/  LDGSTS.E.BYPASS.LTC128B.128 [R224+0x7100], [R16.64], !P5 ;  /* 0x0710000010e07fae */ /* 0x0003e2000e901d4c */
[----:B------:R-:W-:Y:S01]  /*45d0*/  IMAD.X R15, R7, 0x1, R225, P0 ;  /* 0x00000001070f7824 */ /* 0x000fe200000e06e1 */
[----:B------:R-:W-:Y:S04]  /*45e0*/  IADD3 R4, P0, R5, R228, RZ ;  /* 0x000000e405047210 */ /* 0x000fe80007f1e0ff */
[----:B------:R1:W-:Y:S01]  /*45f0*/  LDGSTS.E.BYPASS.LTC128B.128 [R224+0x9100], [R14.64], !P4 ;  /* 0x091000000ee07fae */ /* 0x0003e2000e101d4c */
[----:B------:R-:W-:Y:S05]  /*4600*/  IMAD.X R5, R7, 0x1, R226, P0 ;  /* 0x0000000107057824 */ /* 0x000fea00000e06e2 */
[----:B------:R1:W-:Y:S01]  /*4610*/  LDGSTS.E.BYPASS.LTC128B.128 [R224+0xb100], [R4.64], !P6 ;  /* 0x0b10000004e07fae */ /* 0x0003e2000f101d4c */
[----:B------:R-:W-:-:S05]  /*4620*/  BRA `(.L_x_4) ;  /* 0x000010c000007947 */ /* 0x000fca0003800000 */
.L_x_3:
[----:B------:R-:W-:Y:S04]  /*4630*/  DEPBAR.LE SB0, 0x0 ;  /* 0x000080000000791a */ /* 0x000fe80000000000 */
[----:B------:R-:W-:Y:S01]  /*4640*/  BAR.SYNC.DEFER_BLOCKING 0x0 ;  /* 0x0000000000007b1d */ /* 0x000fe20000010000 */
[----:B------:R-:W-:Y:S01]  /*4650*/  SHF.R.S32.HI R235, RZ, 0x1f, R209 ;  /* 0x0000001fffeb7819 */ /* 0x000fe200000114d1 */
[----:B------:R-:W-:Y:S01]  /*4660*/  IMAD.WIDE.U32 R132, R209, c[0x0][0x208], RZ ;  /* 0x00008200d1847a25 */ /* 0x000fe200078e00ff */
[----:B------:R-:W-:Y:S01]  /*4670*/  SHF.R.S32.HI R3, RZ, 0x1f, R208 ;  /* 0x0000001fff037819 */ /* 0x000fe200000114d0 */
[----:B------:R-:W-:Y:S02]  /*4680*/  UISETP.GE.AND UP0, UPT, UR7, 0x1, UPT ;  /* 0x000000010700788c */ /* 0x000fe4000bf06270 */
[----:B------:R-:W-:Y:S02]  /*4690*/  IMAD R235, R235, c[0x0][0x208], RZ ;  /* 0x00008200ebeb7a24 */ /* 0x000fe400078e02ff */
[----:B------:R-:W-:Y:S02]  /*46a0*/  IMAD R3, R3, c[0x0][0x218], RZ ;  /* 0x0000860003037a24 */ /* 0x000fe400078e02ff */
[----:B------:R-:W-:Y:S02]  /*46b0*/  IMAD R235, R209, c[0x0][0x20c], R235 ;  /* 0x00008300d1eb7a24 */ /* 0x000fe400078e02eb */
[C---:B------:R-:W-:Y:S03]  /*46c0*/  IMAD R3, R208.reuse, c[0x0][0x21c], R3 ;  /* 0x00008700d0037a24 */ /* 0x040fe600078e0203 */
[----:B------:R-:W-:Y:S05]  /*46d0*/  IADD3 R133, R133, R235, RZ ;  /* 0x000000eb85857210 */ /* 0x000fea0007ffe0ff */
[----:B------:R-:W-:Y:S01]  /*46e0*/  IMAD.WIDE.U32 R132, R208, c[0x0][0x218], R132 ;  /* 0x00008600d0847a25 */ /* 0x000fe200078e0084 */
[----:B------:R-:W-:Y:S04]  /*46f0*/  LDSM.16.M88.4 R136, [R206] ;  /* 0x00000000ce88783b */ /* 0x000fe80000000200 */
[----:B------:R-:W-:Y:S04]  /*4700*/  IADD3 R2, P0, R132, UR20, RZ ;  /* 0x0000001484027c10 */ /* 0x000fe8000ff1e0ff */
[----:B------:R-:W-:Y:S01]  /*4710*/  IADD3.X R3, R133, UR5, R3, P0, !PT ;  /* 0x0000000585037c10 */ /* 0x000fe200087fe403 */
[----:B------:R-:W1:Y:S01]  /*4720*/  LDSM.16.M88.4 R140, [R205+0x6100] ;  /* 0x00610000cd8c783b */ /* 0x000e620000000200 */
[C---:B------:R-:W-:Y:S04]  /*4730*/  LEA R232, P0, R2.reuse, c[0x0][0x1f8], 0x1 ;  /* 0x00007e0002e87a11 */ /* 0x040fe800078008ff */
[----:B------:R-:W-:Y:S02]  /*4740*/  LEA.HI.X R134, R2, c[0x0][0x1fc], R3, 0x1, P0 ;  /* 0x00007f0002867a11 */ /* 0x000fe400000f0c03 */
[----:B------:R-:W2:Y:S07]  /*4750*/  LDSM.16.M88.4 R144, [R205+0x6900] ;  /* 0x00690000cd90783b */ /* 0x000eae0000000200 */
[----:B------:R-:W-:Y:S07]  /*4760*/  LDSM.16.M88.4 R148, [R205+0x7100] ;  /* 0x00710000cd94783b */ /* 0x000fee0000000200 */
[----:B------:R-:W-:Y:S07]  /*4770*/  LDSM.16.M88.4 R152, [R205+0x7900] ;  /* 0x00790000cd98783b */ /* 0x000fee0000000200 */
[----:B------:R-:W-:Y:S07]  /*4780*/  LDSM.16.M88.4 R156, [R204] ;  /* 0x00000000cc9c783b */ /* 0x000fee0000000200 */
[----:B------:R-:W-:Y:S01]  /*4790*/  LDSM.16.M88.4 R160, [R203] ;  /* 0x00000000cba0783b */ /* 0x000fe20000000200 */
[C---:B-1----:R-:W-:Y:S06]  /*47a0*/  HMMA.16816.F32 R4, R136.reuse, R140, RZ ;  /* 0x0000008c8804723c */ /* 0x042fec00000018ff */
[----:B------:R-:W1:Y:S02]  /*47b0*/  SHFL.IDX PT, R2, R232, 0x1, 0x181f ;  /* 0x00381f00e8027f89 */ /* 0x000e6400000e0000 */
[C---:B------:R-:W-:Y:S05]  /*47c0*/  HMMA.16816.F32 R8, R136.reuse, R142, RZ ;  /* 0x0000008e8808723c */ /* 0x040fea00000018ff */
[----:B------:R-:W3:Y:S03]  /*47d0*/  SHFL.IDX PT, R3, R134, 0x1, 0x181f ;  /* 0x00381f0086037f89 */ /* 0x000ee600000e0000 */
[C---:B--2---:R-:W-:Y:S04]  /*47e0*/  HMMA.16816.F32 R12, R136.reuse, R144, RZ ;  /* 0x00000090880c723c */ /* 0x044fe800000018ff */
[----:B------:R-:W2:Y:S04]  /*47f0*/  SHFL.IDX PT, R243, R232, RZ, 0x181f ;  /* 0x00181fffe8f37589 */ /* 0x000ea800000e0000 */
[C---:B------:R-:W-:Y:S03]  /*4800*/  HMMA.16816.F32 R16, R136.reuse, R146, RZ ;  /* 0x000000928810723c */ /* 0x040fe600000018ff */
[----:B------:R-:W4:Y:S01]  /*4810*/  SHFL.IDX PT, R237, R134, RZ, 0x181f ;  /* 0x00181fff86ed7589 */ /* 0x000f2200000e0000 */
[-C--:B-1----:R-:W-:Y:S04]  /*4820*/  IADD3 R234, P1, P0, R221, R2.reuse, R230 ;  /* 0x00000002ddea7210 */ /* 0x082fe8000783e0e6 */
[C---:B------:R-:W-:Y:S01]  /*4830*/  HMMA.16816.F32 R20, R136.reuse, R148, RZ ;  /* 0x000000948814723c */ /* 0x040fe200000018ff */
[-C--:B---3--:R-:W-:Y:S01]  /*4840*/  IADD3.X R235, RZ, R3.reuse, R231, P1, P0 ;  /* 0x00000003ffeb7210 */ /* 0x088fe20000fe04e7 */
[----:B------:R-:W1:Y:S02]  /*4850*/  LDSM.16.M88.4 R164, [R195] ;  /* 0x00000000c3a4783b */ /* 0x000e640000000200 */
[-C--:B------:R-:W-:Y:S04]  /*4860*/  IADD3 R132, P1, P0, R220, R2.reuse, R227 ;  /* 0x00000002dc847210 */ /* 0x080fe8000783e0e3 */
[C---:B------:R-:W-:Y:S01]  /*4870*/  HMMA.16816.F32 R24, R136.reuse, R150, RZ ;  /* 0x000000968818723c */ /* 0x040fe200000018ff */
[-C--:B------:R-:W-:Y:S01]  /*4880*/  IADD3.X R133, RZ, R3.reuse, R225, P1, P0 ;  /* 0x00000003ff857210 */ /* 0x080fe20000fe04e1 */
[----:B------:R-:W3:Y:S02]  /*4890*/  LDSM.16.M88.4 R168, [R194] ;  /* 0x00000000c2a8783b */ /* 0x000ee40000000200 */
[----:B------:R-:W-:Y:S04]  /*48a0*/  IADD3 R2, P1, P0, R219, R2, R228 ;  /* 0x00000002db027210 */ /* 0x000fe8000783e0e4 */
[C---:B------:R-:W-:Y:S01]  /*48b0*/  HMMA.16816.F32 R28, R136.reuse, R152, RZ ;  /* 0x00000098881c723c */ /* 0x040fe200000018ff */
[----:B------:R-:W-:Y:S01]  /*48c0*/  IADD3.X R3, RZ, R3, R226, P1, P0 ;  /* 0x00000003ff037210 */ /* 0x000fe20000fe04e2 */
[----:B------:R-:W5:Y:S01]  /*48d0*/  LDSM.16.M88.4 R172, [R193] ;  /* 0x00000000c1ac783b */ /* 0x000f620000000200 */
[----:B------:R-:W-:Y:S02]  /*48e0*/  ISETP.NE.U32.AND P1, PT, R222, RZ, PT ;  /* 0x000000ffde00720c */ /* 0x000fe40003f25070 */
[----:B--2---:R-:W-:Y:S03]  /*48f0*/  IADD3 R240, P0, R230, R243, RZ ;  /* 0x000000f3e6f07210 */ /* 0x004fe60007f1e0ff */
[----:B------:R-:W-:Y:S01]  /*4900*/  HMMA.16816.F32 R32, R136, R154, RZ ;  /* 0x0000009a8820723c */ /* 0x000fe200000018ff */
[----:B----4-:R-:W-:Y:S03]  /*4910*/  IADD3.X R241, R231, R237, RZ, P0, !PT ;  /* 0x000000ede7f17210 */ /* 0x010fe600007fe4ff */
[----:B------:R-:W-:Y:S02]  /*4920*/  IADD3 R238, P0, R243, R227, RZ ;  /* 0x000000e3f3ee7210 */ /* 0x000fe40007f1e0ff */
[----:B------:R-:W-:Y:S01]  /*4930*/  @!PT LDS RZ, [RZ] ;  /* 0x00000000fffff984 */ /* 0x000fe20000000800 */
[----:B------:R-:W-:Y:S01]  /*4940*/  @!PT LDS RZ, [RZ] ;  /* 0x00000000fffff984 */ /* 0x000fe20000000800 */
[----:B------:R-:W-:Y:S01]  /*4950*/  @!PT LDS RZ, [RZ] ;  /* 0x00000000fffff984 */ /* 0x000fe20000000800 */
[----:B------:R2:W-:Y:S02]  /*4960*/  LDGSTS.E.BYPASS.LTC128B.128 [R224+0x100], [R240.64], !P5 ;  /* 0x00100000f0e07fae */ /* 0x0005e4000e901d4c */
[C---:B------:R-:W-:Y:S05]  /*4970*/  HMMA.16816.F32 R4, R156.reuse, R160, R4 ;  /* 0x000000a09c04723c */ /* 0x040fea0000001804 */
[----:B------:R-:W-:Y:S02]  /*4980*/  IADD3.X R239, R237, R225, RZ, P0, !PT ;  /* 0x000000e1edef7210 */ /* 0x000fe400007fe4ff */
[----:B------:R-:W-:Y:S01]  /*4990*/  IADD3 R236, P0, R243, R228, RZ ;  /* 0x000000e4f3ec7210 */ /* 0x000fe20007f1e0ff */
[C---:B------:R-:W-:Y:S02]  /*49a0*/  HMMA.16816.F32 R8, R156.reuse, R162, R8 ;  /* 0x000000a29c08723c */ /* 0x040fe40000001808 */
[----:B------:R4:W-:Y:S02]  /*49b0*/  LDGSTS.E.BYPASS.LTC128B.128 [R224+0x2100], [R238.64], !P4 ;  /* 0x02100000eee07fae */ /* 0x0009e4000e101d4c */
[----:B------:R-:W-:Y:S02]  /*49c0*/  IADD3.X R237, R237, R226, RZ, P0, !PT ;  /* 0x000000e2eded7210 */ /* 0x000fe400007fe4ff */
[----:B------:R-:W-:Y:S02]  /*49d0*/  ISETP.NE.U32.AND P0, PT, R223, RZ, PT ;  /* 0x000000ffdf00720c */ /* 0x000fe40003f05070 */
[C---:B-1----:R-:W-:Y:S01]  /*49e0*/  HMMA.16816.F32 R12, R156.reuse, R164, R12 ;  /* 0x000000a49c0c723c */ /* 0x042fe2000000180c */
[----:B------:R1:W-:Y:S07]  /*49f0*/  LDGSTS.E.BYPASS.LTC128B.128 [R224+0x4100], [R236.64], !P6 ;  /* 0x04100000ece07fae */ /* 0x0003ee000f101d4c */
[C---:B------:R-:W-:Y:S03]  /*4a00*/  HMMA.16816.F32 R16, R156.reuse, R166, R16 ;  /* 0x000000a69c10723c */ /* 0x040fe60000001810 */
[----:B------:R1:W-:Y:S01]  /*4a10*/  LDGSTS.E.BYPASS.LTC128B.128.ZFILL [R224+0x1100], [R234.64], P0 ;  /* 0x01100000eae07fae */ /* 0x0003e20008141d4c */
[----:B------:R-:W-:Y:S04]  /*4a20*/  PLOP3.LUT P0, PT, PT, PT, UP0, 0x80, 0x0 ;  /* 0x000000000000781c */ /* 0x000fe80003f0f008 */
[C---:B---3--:R-:W-:Y:S02]  /*4a30*/  HMMA.16816.F32 R20, R156.reuse, R168, R20 ;  /* 0x000000a89c14723c */ /* 0x048fe40000001814 */
[----:B------:R3:W-:Y:S06]  /*4a40*/  LDGSTS.E.BYPASS.LTC128B.128.ZFILL [R224+0x3100], [R132.64], P1 ;  /* 0x0310000084e07fae */ /* 0x0007ec0008941d4c */
[C---:B------:R-:W-:Y:S01]  /*4a50*/  HMMA.16816.F32 R24, R156.reuse, R170, R24 ;  /* 0x000000aa9c18723c */ /* 0x040fe20000001818 */
[----:B------:R1:W-:Y:S07]  /*4a60*/  LDGSTS.E.BYPASS.LTC128B.128.ZFILL [R224+0x5100], [R2.64], P2 ;  /* 0x0510000002e07fae */ /* 0x0003ee0009141d4c */
[C---:B-----5:R-:W-:Y:S01]  /*4a70*/  HMMA.16816.F32 R28, R156.reuse, R172, R28 ;  /* 0x000000ac9c1c723c */ /* 0x060fe2000000181c */
[----:B------:R-:W-:Y:S07]  /*4a80*/  LDSM.16.M88.4 R176, [R202] ;  /* 0x00000000cab0783b */ /* 0x000fee0000000200 */
[----:B------:R-:W-:Y:S01]  /*4a90*/  HMMA.16816.F32 R32, R156, R174, R32 ;  /* 0x000000ae9c20723c */ /* 0x000fe20000001820 */
[----:B------:R-:W5:Y:S07]  /*4aa0*/  LDSM.16.M88.4 R180, [R199+0x6100] ;  /* 0x00610000c7b4783b */ /* 0x000f6e0000000200 */
[----:B------:R-:W1:Y:S07]  /*4ab0*/  LDSM.16.M88.4 R136, [R199+0x6900] ;  /* 0x00690000c788783b */ /* 0x000e6e0000000200 */
[----:B------:R-:W1:Y:S07]  /*4ac0*/  LDSM.16.M88.4 R140, [R199+0x7100] ;  /* 0x00710000c78c783b */ /* 0x000e6e0000000200 */
[----:B------:R-:W0:Y:S07]  /*4ad0*/  LDGDEPBAR ;  /* 0x00000000000079af */ /* 0x000e2e0000000000 */
[----:B------:R-:W2:Y:S07]  /*4ae0*/  LDSM.16.M88.4 R144, [R199+0x7900] ;  /* 0x00790000c790783b */ /* 0x000eae0000000200 */
[----:B------:R-:W-:Y:S01]  /*4af0*/  LDSM.16.M88.4 R148, [R201] ;  /* 0x00000000c994783b */ /* 0x000fe20000000200 */
[C---:B-----5:R-:W-:Y:S06]  /*4b00*/  HMMA.16816.F32 R4, R176.reuse, R180, R4 ;  /* 0x000000b4b004723c */ /* 0x060fec0000001804 */
[----:B------:R-:W5:Y:S02]  /*4b10*/  LDSM.16.M88.4 R152, [R192] ;  /* 0x00000000c098783b */ /* 0x000f640000000200 */
[C---:B------:R-:W-:Y:S05]  /*4b20*/  HMMA.16816.F32 R8, R176.reuse, R182, R8 ;  /* 0x000000b6b008723c */ /* 0x040fea0000001808 */
[----:B------:R-:W3:Y:S03]  /*4b30*/  LDSM.16.M88.4 R156, [R192+0x800] ;  /* 0x00080000c09c783b */ /* 0x000ee60000000200 */
[C---:B-1----:R-:W-:Y:S04]  /*4b40*/  HMMA.16816.F32 R12, R176.reuse, R136, R12 ;  /* 0x00000088b00c723c */ /* 0x042fe8000000180c */
[----:B------:R-:W1:Y:S04]  /*4b50*/  LDSM.16.M88.4 R160, [R192+0x1000] ;  /* 0x00100000c0a0783b */ /* 0x000e680000000200 */
[C---:B------:R-:W-:Y:S03]  /*4b60*/  HMMA.16816.F32 R16, R176.reuse, R138, R16 ;  /* 0x0000008ab010723c */ /* 0x040fe60000001810 */
[----:B------:R-:W1:Y:S05]  /*4b70*/  LDSM.16.M88.4 R164, [R192+0x1800] ;  /* 0x00180000c0a4783b */ /* 0x000e6a0000000200 */
[C---:B------:R-:W-:Y:S02]  /*4b80*/  HMMA.16816.F32 R20, R176.reuse, R140, R20 ;  /* 0x0000008cb014723c */ /* 0x040fe40000001814 */
[----:B------:R-:W-:Y:S06]  /*4b90*/  LDSM.16.M88.4 R168, [R206+0x4000] ;  /* 0x00400000cea8783b */ /* 0x000fec0000000200 */
[C---:B------:R-:W-:Y:S01]  /*4ba0*/  HMMA.16816.F32 R24, R176.reuse, R142, R24 ;  /* 0x0000008eb018723c */ /* 0x040fe20000001818 */
[----:B------:R-:W1:Y:S07]  /*4bb0*/  LDSM.16.M88.4 R172, [R205+0x8100] ;  /* 0x00810000cdac783b */ /* 0x000e6e0000000200 */
[C---:B--2---:R-:W-:Y:S01]  /*4bc0*/  HMMA.16816.F32 R28, R176.reuse, R144, R28 ;  /* 0x00000090b01c723c */ /* 0x044fe2000000181c */
[----:B------:R-:W2:Y:S07]  /*4bd0*/  LDSM.16.M88.4 R136, [R205+0x8900] ;  /* 0x00890000cd88783b */ /* 0x000eae0000000200 */
[----:B------:R-:W-:Y:S01]  /*4be0*/  HMMA.16816.F32 R32, R176, R146, R32 ;  /* 0x00000092b020723c */ /* 0x000fe20000001820 */
[----:B------:R-:W2:Y:S07]  /*4bf0*/  LDSM.16.M88.4 R140, [R205+0x9100] ;  /* 0x00910000cd8c783b */ /* 0x000eae0000000200 */
[C---:B-----5:R-:W-:Y:S01]  /*4c00*/  HMMA.16816.F32 R4, R148.reuse, R152, R4 ;  /* 0x000000989404723c */ /* 0x060fe20000001804 */
[----:B------:R-:W5:Y:S07]  /*4c10*/  LDSM.16.M88.4 R144, [R205+0x9900] ;  /* 0x00990000cd90783b */ /* 0x000f6e0000000200 */
[C---:B------:R-:W-:Y:S01]  /*4c20*/  HMMA.16816.F32 R8, R148.reuse, R154, R8 ;  /* 0x0000009a9408723c */ /* 0x040fe20000001808 */
[----:B------:R-:W-:Y:S07]  /*4c30*/  LDSM.16.M88.4 R176, [R204+0x4000] ;  /* 0x00400000ccb0783b */ /* 0x000fee0000000200 */
[C---:B---3--:R-:W-:Y:S01]  /*4c40*/  HMMA.16816.F32 R12, R148.reuse, R156, R12 ;  /* 0x0000009c940c723c */ /* 0x048fe2000000180c */
[----:B------:R-:W3:Y:S07]  /*4c50*/  LDSM.16.M88.4 R180, [R191] ;  /* 0x00000000bfb4783b */ /* 0x000eee0000000200 */
[C---:B------:R-:W-:Y:S01]  /*4c60*/  HMMA.16816.F32 R16, R148.reuse, R158, R16 ;  /* 0x0000009e9410723c */ /* 0x040fe20000001810 */
[----:B------:R-:W-:Y:S07]  /*4c70*/  LDSM.16.M88.4 R152, [R189] ;  /* 0x00000000bd98783b */ /* 0x000fee0000000200 */
[C---:B-1----:R-:W-:Y:S01]  /*4c80*/  HMMA.16816.F32 R20, R148.reuse, R160, R20 ;  /* 0x000000a09414723c */ /* 0x042fe20000001814 */
[----:B------:R-:W-:Y:S07]  /*4c90*/  LDSM.16.M88.4 R156, [R188] ;  /* 0x00000000bc9c783b */ /* 0x000fee0000000200 */
[C---:B------:R-:W-:Y:S01]  /*4ca0*/  HMMA.16816.F32 R24, R148.reuse, R162, R24 ;  /* 0x000000a29418723c */ /* 0x040fe20000001818 */
[----:B------:R-:W-:Y:S07]  /*4cb0*/  LDSM.16.M88.4 R160, [R202+0x4000] ;  /* 0x00400000caa0783b */ /* 0x000fee0000000200 */
[C---:B------:R-:W-:Y:S08]  /*4cc0*/  HMMA.16816.F32 R28, R148.reuse, R164, R28 ;  /* 0x000000a4941c723c */ /* 0x040ff0000000181c */
[----:B------:R-:W-:Y:S01]  /*4cd0*/  HMMA.16816.F32 R32, R148, R166, R32 ;  /* 0x000000a69420723c */ /* 0x000fe20000001820 */
[----:B------:R-:W1:Y:S07]  /*4ce0*/  LDSM.16.M88.4 R148, [R190] ;  /* 0x00000000be94783b */ /* 0x000e6e0000000200 */
[C---:B------:R-:W-:Y:S01]  /*4cf0*/  HMMA.16816.F32 R4, R168.reuse, R172, R4 ;  /* 0x000000aca804723c */ /* 0x040fe20000001804 */
[----:B------:R-:W1:Y:S07]  /*4d00*/  LDSM.16.M88.4 R164, [R199+0x8100] ;  /* 0x00810000c7a4783b */ /* 0x000e6e0000000200 */
[C---:B------:R-:W-:Y:S01]  /*4d10*/  HMMA.16816.F32 R8, R168.reuse, R174, R8 ;  /* 0x000000aea808723c */ /* 0x040fe20000001808 */
[----:B------:R-:W-:Y:S07]  /*4d20*/  LDSM.16.M88.4 R172, [R192+0x2000] ;  /* 0x00200000c0ac783b */ /* 0x000fee0000000200 */
[C---:B--2---:R-:W-:Y:S08]  /*4d30*/  HMMA.16816.F32 R12, R168.reuse, R136, R12 ;  /* 0x00000088a80c723c */ /* 0x044ff0000000180c */
[C---:B------:R-:W-:Y:S01]  /*4d40*/  HMMA.16816.F32 R16, R168.reuse, R138, R16 ;  /* 0x0000008aa810723c */ /* 0x040fe20000001810 */
[----:B------:R-:W2:Y:S07]  /*4d50*/  LDSM.16.M88.4 R136, [R199+0x8900] ;  /* 0x00890000c788783b */ /* 0x000eae0000000200 */
[C---:B------:R-:W-:Y:S08]  /*4d60*/  HMMA.16816.F32 R20, R168.reuse, R140, R20 ;  /* 0x0000008ca814723c */ /* 0x040ff00000001814 */
[C---:B------:R-:W-:Y:S01]  /*4d70*/  HMMA.16816.F32 R24, R168.reuse, R142, R24 ;  /* 0x0000008ea818723c */ /* 0x040fe20000001818 */
[----:B------:R-:W2:Y:S07]  /*4d80*/  LDSM.16.M88.4 R140, [R199+0x9100] ;  /* 0x00910000c78c783b */ /* 0x000eae0000000200 */
[C---:B-----5:R-:W-:Y:S08]  /*4d90*/  HMMA.16816.F32 R28, R168.reuse, R144, R28 ;  /* 0x00000090a81c723c */ /* 0x060ff0000000181c */
[----:B------:R-:W-:Y:S01]  /*4da0*/  HMMA.16816.F32 R32, R168, R146, R32 ;  /* 0x00000092a820723c */ /* 0x000fe20000001820 */
[----:B------:R-:W5:Y:S07]  /*4db0*/  LDSM.16.M88.4 R144, [R199+0x9900] ;  /* 0x00990000c790783b */ /* 0x000f6e0000000200 */
[C---:B---3--:R-:W-:Y:S01]  /*4dc0*/  HMMA.16816.F32 R4, R176.reuse, R180, R4 ;  /* 0x000000b4b004723c */ /* 0x048fe20000001804 */
[----:B------:R-:W3:Y:S07]  /*4dd0*/  LDSM.16.M88.4 R168, [R201+0x4000] ;  /* 0x00400000c9a8783b */ /* 0x000eee0000000200 */
[C---:B------:R-:W-:Y:S01]  /*4de0*/  HMMA.16816.F32 R8, R176.reuse, R182, R8 ;  /* 0x000000b6b008723c */ /* 0x040fe20000001808 */
[----:B------:R-:W-:Y:S07]  /*4df0*/  LDSM.16.M88.4 R180, [R205+0xa100] ;  /* 0x00a10000cdb4783b */ /* 0x000fee0000000200 */
[C---:B-1----:R-:W-:Y:S08]  /*4e00*/  HMMA.16816.F32 R12, R176.reuse, R148, R12 ;  /* 0x00000094b00c723c */ /* 0x042ff0000000180c */
[C---:B------:R-:W-:Y:S01]  /*4e10*/  HMMA.16816.F32 R16, R176.reuse, R150, R16 ;  /* 0x00000096b010723c */ /* 0x040fe20000001810 */
[----:B------:R-:W1:Y:S07]  /*4e20*/  LDSM.16.M88.4 R148, [R192+0x2800] ;  /* 0x00280000c094783b */ /* 0x000e6e0000000200 */
[C---:B------:R-:W-:Y:S08]  /*4e30*/  HMMA.16816.F32 R20, R176.reuse, R152, R20 ;  /* 0x00000098b014723c */ /* 0x040ff00000001814 */
[C---:B------:R-:W-:Y:S01]  /*4e40*/  HMMA.16816.F32 R24, R176.reuse, R154, R24 ;  /* 0x0000009ab018723c */ /* 0x040fe20000001818 */
[----:B------:R-:W1:Y:S07]  /*4e50*/  LDSM.16.M88.4 R152, [R192+0x3000] ;  /* 0x00300000c098783b */ /* 0x000e6e0000000200 */
[C---:B------:R-:W-:Y:S08]  /*4e60*/  HMMA.16816.F32 R28, R176.reuse, R156, R28 ;  /* 0x0000009cb01c723c */ /* 0x040ff0000000181c */
[----:B------:R-:W-:Y:S01]  /*4e70*/  HMMA.16816.F32 R32, R176, R158, R32 ;  /* 0x0000009eb020723c */ /* 0x000fe20000001820 */
[----:B------:R-:W1:Y:S07]  /*4e80*/  LDSM.16.M88.4 R156, [R192+0x3800] ;  /* 0x00380000c09c783b */ /* 0x000e6e0000000200 */
[C---:B------:R-:W-:Y:S01]  /*4e90*/  HMMA.16816.F32 R4, R160.reuse, R164, R4 ;  /* 0x000000a4a004723c */ /* 0x040fe20000001804 */
[----:B------:R-:W1:Y:S07]  /*4ea0*/  LDSM.16.M88.4 R176, [R206+0x8000] ;  /* 0x00800000ceb0783b */ /* 0x000e6e0000000200 */
[C---:B------:R-:W-:Y:S01]  /*4eb0*/  HMMA.16816.F32 R8, R160.reuse, R166, R8 ;  /* 0x000000a6a008723c */ /* 0x040fe20000001808 */
[----:B------:R-:W-:Y:S07]  /*4ec0*/  LDSM.16.M88.4 R164, [R187] ;  /* 0x00000000bba4783b */ /* 0x000fee0000000200 */
        /* <DEDUP_REMOVED lines=15> */
[----:B------:R-:W1:Y:S07]  /*4fc0*/  LDSM.16.M88.4 R148, [R186] ;  /* 0x00000000ba94783b */ /* 0x000e6e0000000200 */
[C---:B------:R-:W-:Y:S08]  /*4fd0*/  HMMA.16816.F32 R20, R168.reuse, R152, R20 ;  /* 0x00000098a814723c */ /* 0x040ff00000001814 */
[C---:B------:R-:W-:Y:S01]  /*4fe0*/  HMMA.16816.F32 R24, R168.reuse, R154, R24 ;  /* 0x0000009aa818723c */ /* 0x040fe20000001818 */
[----:B------:R-:W1:Y:S07]  /*4ff0*/  LDSM.16.M88.4 R152, [R185] ;  /* 0x00000000b998783b */ /* 0x000e6e0000000200 */
[C---:B------:R-:W-:Y:S08]  /*5000*/  HMMA.16816.F32 R28, R168.reuse, R156, R28 ;  /* 0x0000009ca81c723c */ /* 0x040ff0000000181c */
[----:B------:R-:W-:Y:S01]  /*5010*/  HMMA.16816.F32 R32, R168, R158, R32 ;  /* 0x0000009ea820723c */ /* 0x000fe20000001820 */
[----:B------:R-:W1:Y:S07]  /*5020*/  LDSM.16.M88.4 R156, [R184] ;  /* 0x00000000b89c783b */ /* 0x000e6e0000000200 */
[----:B------:R-:W1:Y:S01]  /*5030*/  LDSM.16.M88.4 R168, [R202+0x8000] ;  /* 0x00800000caa8783b */ /* 0x000e620000000200 */
[C---:B------:R-:W-:Y:S08]  /*5040*/  HMMA.16816.F32 R4, R176.reuse, R180, R4 ;  /* 0x000000b4b004723c */ /* 0x040ff00000001804 */
[C---:B------:R-:W-:Y:S01]  /*5050*/  HMMA.16816.F32 R8, R176.reuse, R182, R8 ;  /* 0x000000b6b008723c */ /* 0x040fe20000001808 */
[----:B------:R-:W-:Y:S07]  /*5060*/  LDSM.16.M88.4 R180, [R192+0x4000] ;  /* 0x00400000c0b4783b */ /* 0x000fee0000000200 */
[C---:B--2---:R-:W-:Y:S08]  /*5070*/  HMMA.16816.F32 R12, R176.reuse, R136, R12 ;  /* 0x00000088b00c723c */ /* 0x044ff0000000180c */
[C---:B------:R-:W-:Y:S01]  /*5080*/  HMMA.16816.F32 R16, R176.reuse, R138, R16 ;  /* 0x0000008ab010723c */ /* 0x040fe20000001810 */
[----:B------:R-:W2:Y:S07]  /*5090*/  LDSM.16.M88.4 R136, [R199+0xa900] ;  /* 0x00a90000c788783b */ /* 0x000eae0000000200 */
[C---:B------:R-:W-:Y:S08]  /*50a0*/  HMMA.16816.F32 R20, R176.reuse, R140, R20 ;  /* 0x0000008cb014723c */ /* 0x040ff00000001814 */
[C---:B------:R-:W-:Y:S01]  /*50b0*/  HMMA.16816.F32 R24, R176.reuse, R142, R24 ;  /* 0x0000008eb018723c */ /* 0x040fe20000001818 */
[----:B------:R-:W1:Y:S07]  /*50c0*/  LDSM.16.M88.4 R140, [R199+0xb100] ;  /* 0x00b10000c78c783b */ /* 0x000e6e0000000200 */
[C---:B-----5:R-:W-:Y:S08]  /*50d0*/  HMMA.16816.F32 R28, R176.reuse, R144, R28 ;  /* 0x00000090b01c723c */ /* 0x060ff0000000181c */
[----:B------:R-:W-:Y:S01]  /*50e0*/  HMMA.16816.F32 R32, R176, R146, R32 ;  /* 0x00000092b020723c */ /* 0x000fe20000001820 */
[----:B------:R-:W5:Y:S07]  /*50f0*/  LDSM.16.M88.4 R144, [R199+0xb900] ;  /* 0x00b90000c790783b */ /* 0x000f6e0000000200 */
[----:B------:R-:W2:Y:S01]  /*5100*/  LDSM.16.M88.4 R176, [R201+0x8000] ;  /* 0x00800000c9b0783b */ /* 0x000ea20000000200 */
[C---:B---3--:R-:W-:Y:S08]  /*5110*/  HMMA.16816.F32 R4, R160.reuse, R164, R4 ;  /* 0x000000a4a004723c */ /* 0x048ff00000001804 */
[C---:B------:R-:W-:Y:S08]  /*5120*/  HMMA.16816.F32 R8, R160.reuse, R166, R8 ;  /* 0x000000a6a008723c */ /* 0x040ff00000001808 */
[C---:B-1----:R-:W-:Y:S08]  /*5130*/  HMMA.16816.F32 R12, R160.reuse, R148, R12 ;  /* 0x00000094a00c723c */ /* 0x042ff0000000180c */
[C---:B------:R-:W-:Y:S08]  /*5140*/  HMMA.16816.F32 R16, R160.reuse, R150, R16 ;  /* 0x00000096a010723c */ /* 0x040ff00000001810 */
[C---:B------:R-:W-:Y:S08]  /*5150*/  HMMA.16816.F32 R20, R160.reuse, R152, R20 ;  /* 0x00000098a014723c */ /* 0x040ff00000001814 */
[C---:B------:R-:W-:Y:S08]  /*5160*/  HMMA.16816.F32 R24, R160.reuse, R154, R24 ;  /* 0x0000009aa018723c */ /* 0x040ff00000001818 */
[C---:B------:R-:W-:Y:S08]  /*5170*/  HMMA.16816.F32 R28, R160.reuse, R156, R28 ;  /* 0x0000009ca01c723c */ /* 0x040ff0000000181c */
[----:B------:R-:W-:Y:S08]  /*5180*/  HMMA.16816.F32 R32, R160, R158, R32 ;  /* 0x0000009ea020723c */ /* 0x000ff00000001820 */
[C---:B------:R-:W-:Y:S08]  /*5190*/  HMMA.16816.F32 R4, R168.reuse, R172, R4 ;  /* 0x000000aca804723c */ /* 0x040ff00000001804 */
[C---:B------:R-:W-:Y:S08]  /*51a0*/  HMMA.16816.F32 R8, R168.reuse, R174, R8 ;  /* 0x000000aea808723c */ /* 0x040ff00000001808 */
[C---:B--2---:R-:W-:Y:S08]  /*51b0*/  HMMA.16816.F32 R12, R168.reuse, R136, R12 ;  /* 0x00000088a80c723c */ /* 0x044ff0000000180c */
[C---:B------:R-:W-:Y:S01]  /*51c0*/  HMMA.16816.F32 R16, R168.reuse, R138, R16 ;  /* 0x0000008aa810723c */ /* 0x040fe20000001810 */
[----:B------:R-:W1:Y:S07]  /*51d0*/  LDSM.16.M88.4 R136, [R192+0x4800] ;  /* 0x00480000c088783b */ /* 0x000e6e0000000200 */
[C---:B------:R-:W-:Y:S08]  /*51e0*/  HMMA.16816.F32 R20, R168.reuse, R140, R20 ;  /* 0x0000008ca814723c */ /* 0x040ff00000001814 */
[C---:B------:R-:W-:Y:S01]  /*51f0*/  HMMA.16816.F32 R24, R168.reuse, R142, R24 ;  /* 0x0000008ea818723c */ /* 0x040fe20000001818 */
[----:B------:R-:W2:Y:S07]  /*5200*/  LDSM.16.M88.4 R140, [R192+0x5000] ;  /* 0x00500000c08c783b */ /* 0x000eae0000000200 */
[C---:B-----5:R-:W-:Y:S08]  /*5210*/  HMMA.16816.F32 R28, R168.reuse, R144, R28 ;  /* 0x00000090a81c723c */ /* 0x060ff0000000181c */
[----:B------:R-:W-:Y:S08]  /*5220*/  HMMA.16816.F32 R32, R168, R146, R32 ;  /* 0x00000092a820723c */ /* 0x000ff00000001820 */
[C---:B------:R-:W-:Y:S08]  /*5230*/  HMMA.16816.F32 R4, R176.reuse, R180, R4 ;  /* 0x000000b4b004723c */ /* 0x040ff00000001804 */
[C---:B------:R-:W-:Y:S08]  /*5240*/  HMMA.16816.F32 R8, R176.reuse, R182, R8 ;  /* 0x000000b6b008723c */ /* 0x040ff00000001808 */
[C---:B-1----:R-:W-:Y:S08]  /*5250*/  HMMA.16816.F32 R12, R176.reuse, R136, R12 ;  /* 0x00000088b00c723c */ /* 0x042ff0000000180c */
[C---:B------:R-:W-:Y:S01]  /*5260*/  HMMA.16816.F32 R16, R176.reuse, R138, R16 ;  /* 0x0000008ab010723c */ /* 0x040fe20000001810 */
[----:B------:R-:W1:Y:S01]  /*5270*/  LDSM.16.M88.4 R136, [R192+0x5800] ;  /* 0x00580000c088783b */ /* 0x000e620000000200 */
[----:B------:R-:W-:Y:S04]  /*5280*/  DEPBAR.LE SB0, 0x0 ;  /* 0x000080000000791a */ /* 0x000fe80000000000 */
[----:B------:R-:W-:Y:S02]  /*5290*/  FMUL.FTZ R134, R4, c[0x0][0x320] ;  /* 0x0000c80004867a20 */ /* 0x000fe40000410000 */
[C---:B--2---:R-:W-:Y:S02]  /*52a0*/  HMMA.16816.F32 R20, R176.reuse, R140, R20 ;  /* 0x0000008cb014723c */ /* 0x044fe40000001814 */
[----:B------:R-:W2:Y:S01]  /*52b0*/  MUFU.TANH R174, R134 ;  /* 0x0000008600ae7308 */ /* 0x000ea20000002400 */
[----:B------:R-:W-:Y:S02]  /*52c0*/  BAR.SYNC.DEFER_BLOCKING 0x0 ;  /* 0x0000000000007b1d */ /* 0x000fe40000010000 */
[----:B------:R-:W-:Y:S02]  /*52d0*/  FMUL.FTZ R133, R7, c[0x0][0x320] ;  /* 0x0000c80007857a20 */ /* 0x000fe40000410000 */
[----:B------:R-:W-:Y:S01]  /*52e0*/  FMUL.FTZ R232, R9, c[0x0][0x320] ;  /* 0x0000c80009e87a20 */ /* 0x000fe20000410000 */
[C---:B------:R-:W-:Y:S04]  /*52f0*/  HMMA.16816.F32 R24, R176.reuse, R142, R24 ;  /* 0x0000008eb018723c */ /* 0x040fe80000001818 */
[----:B------:R3:W2:Y:S01]  /*5300*/  MUFU.TANH R165, R133 ;  /* 0x0000008500a57308 */ /* 0x0006a20000002400 */
[----:B------:R-:W-:Y:S02]  /*5310*/  FMUL.FTZ R3, R5, c[0x0][0x320] ;  /* 0x0000c80005037a20 */ /* 0x000fe40000410000 */
[----:B------:R-:W-:Y:S02]  /*5320*/  FMUL.FTZ R2, R6, c[0x0][0x320] ;  /* 0x0000c80006027a20 */ /* 0x000fe40000410000 */
[----:B------:R-:W-:Y:S03]  /*5330*/  FMUL.FTZ R132, R8, c[0x0][0x320] ;  /* 0x0000c80008847a20 */ /* 0x000fe60000410000 */
[----:B------:R-:W-:Y:S02]  /*5340*/  FMUL.FTZ R252, R14, c[0x0][0x320] ;  /* 0x0000c8000efc7a20 */ /* 0x000fe40000410000 */
[----:B------:R5:W2:Y:S01]  /*5350*/  MUFU.TANH R173, R232 ;  /* 0x000000e800ad7308 */ /* 0x000aa20000002400 */
[----:B------:R-:W-:Y:S02]  /*5360*/  FMUL.FTZ R251, R15, c[0x0][0x320] ;  /* 0x0000c8000ffb7a20 */ /* 0x000fe40000410000 */
[----:B------:R-:W-:Y:S02]  /*5370*/  FMUL.FTZ R250, R16, c[0x0][0x320] ;  /* 0x0000c80010fa7a20 */ /* 0x000fe40000410000 */
[----:B------:R-:W-:Y:S02]  /*5380*/  FMUL.FTZ R248, R17, c[0x0][0x320] ;  /* 0x0000c80011f87a20 */ /* 0x000fe40000410000 */
[----:B------:R-:W-:Y:S02]  /*5390*/  FMUL.FTZ R249, R18, c[0x0][0x320] ;  /* 0x0000c80012f97a20 */ /* 0x000fe40000410000 */
[----:B------:R-:W-:Y:S01]  /*53a0*/  FMUL.FTZ R247, R19, c[0x0][0x320] ;  /* 0x0000c80013f77a20 */ /* 0x000fe20000410000 */
[----:B------:R2:W2:Y:S01]  /*53b0*/  MUFU.TANH R170, R3 ;  /* 0x0000000300aa7308 */ /* 0x0004a20000002400 */
[C---:B-1----:R-:W-:Y:S03]  /*53c0*/  HMMA.16816.F32 R28, R176.reuse, R136, R28 ;  /* 0x00000088b01c723c */ /* 0x042fe6000000181c */
[----:B---3--:R-:W-:Y:S02]  /*53d0*/  FMUL.FTZ R133, R12, c[0x0][0x320] ;  /* 0x0000c8000c857a20 */ /* 0x008fe40000410000 */
[----:B------:R-:W-:Y:S02]  /*53e0*/  FMUL.FTZ R246, R20, c[0x0][0x320] ;  /* 0x0000c80014f67a20 */ /* 0x000fe40000410000 */
[----:B------:R-:W-:Y:S01]  /*53f0*/  FMUL.FTZ R244, R21, c[0x0][0x320] ;  /* 0x0000c80015f47a20 */ /* 0x000fe20000410000 */
[----:B------:R-:W-:Y:S01]  /*5400*/  HMMA.16816.F32 R32, R176, R138, R32 ;  /* 0x0000008ab020723c */ /* 0x000fe20000001820 */
[----:B------:R1:W3:Y:S03]  /*5410*/  MUFU.TANH R167, R2 ;  /* 0x0000000200a77308 */ /* 0x0002e60000002400 */
[----:B------:R-:W-:Y:S02]  /*5420*/  FMUL.FTZ R245, R22, c[0x0][0x320] ;  /* 0x0000c80016f57a20 */ /* 0x000fe40000410000 */
[----:B------:R-:W-:Y:S02]  /*5430*/  FMUL.FTZ R243, R23, c[0x0][0x320] ;  /* 0x0000c80017f37a20 */ /* 0x000fe40000410000 */
[----:B------:R-:W-:Y:S03]  /*5440*/  FMUL.FTZ R242, R24, c[0x0][0x320] ;  /* 0x0000c80018f27a20 */ /* 0x000fe60000410000 */
[----:B------:R3:W3:Y:S01]  /*5450*/  MUFU.TANH R169, R132 ;  /* 0x0000008400a97308 */ /* 0x0006e20000002400 */
[----:B------:R-:W-:Y:S02]  /*5460*/  FMUL.FTZ R240, R25, c[0x0][0x320] ;  /* 0x0000c80019f07a20 */ /* 0x000fe40000410000 */
[----:B------:R-:W-:Y:S02]  /*5470*/  FMUL.FTZ R241, R26, c[0x0][0x320] ;  /* 0x0000c8001af17a20 */ /* 0x000fe40000410000 */
[----:B----4-:R-:W-:Y:S02]  /*5480*/  FMUL.FTZ R239, R27, c[0x0][0x320] ;  /* 0x0000c8001bef7a20 */ /* 0x010fe40000410000 */
[----:B------:R-:W-:Y:S02]  /*5490*/  FMUL.FTZ R236, R28, c[0x0][0x320] ;  /* 0x0000c8001cec7a20 */ /* 0x000fe40000410000 */
[----:B------:R-:W-:Y:S01]  /*54a0*/  FMUL.FTZ R238, R29, c[0x0][0x320] ;  /* 0x0000c8001dee7a20 */ /* 0x000fe20000410000 */
[----:B------:R4:W4:Y:S01]  /*54b0*/  MUFU.TANH R182, R133 ;  /* 0x0000008500b67308 */ /* 0x0009220000002400 */
[----:B------:R-:W-:Y:S02]  /*54c0*/  FMUL.FTZ R237, R30, c[0x0][0x320] ;  /* 0x0000c8001eed7a20 */ /* 0x000fe40000410000 */
[----:B------:R-:W-:Y:S02]  /*54d0*/  FMUL.FTZ R235, R31, c[0x0][0x320] ;  /* 0x0000c8001feb7a20 */ /* 0x000fe40000410000 */
[----:B------:R-:W-:Y:S02]  /*54e0*/  FMUL.FTZ R234, R32, c[0x0][0x320] ;  /* 0x0000c80020ea7a20 */ /* 0x000fe40000410000 */
[----:B-----5:R-:W-:Y:S02]  /*54f0*/  FMUL.FTZ R232, R33, c[0x0][0x320] ;  /* 0x0000c80021e87a20 */ /* 0x020fe40000410000 */
[----:B------:R-:W-:Y:S01]  /*5500*/  FMUL.FTZ R134, R34, c[0x0][0x320] ;  /* 0x0000c80022867a20 */ /* 0x000fe20000410000 */
[----:B------:R-:W4:Y:S01]  /*5510*/  MUFU.TANH R252, R252 ;  /* 0x000000fc00fc7308 */ /* 0x000f220000002400 */
[----:B--2---:R-:W-:Y:S02]  /*5520*/  FMUL.FTZ R3, R10, c[0x0][0x320] ;  /* 0x0000c8000a037a20 */ /* 0x004fe40000410000 */
[----:B-1----:R-:W-:Y:S02]  /*5530*/  FMUL.FTZ R2, R11, c[0x0][0x320] ;  /* 0x0000c8000b027a20 */ /* 0x002fe40000410000 */
[----:B---3--:R-:W-:Y:S02]  /*5540*/  FMUL.FTZ R132, R13, c[0x0][0x320] ;  /* 0x0000c8000d847a20 */ /* 0x008fe40000410000 */
[----:B------:R-:W-:Y:S03]  /*5550*/  FMUL.FTZ R35, R35, c[0x0][0x320] ;  /* 0x0000c80023237a20 */ /* 0x000fe60000410000 */
[----:B------:R1:W2:Y:S10]  /*5560*/  MUFU.TANH R183, R3 ;  /* 0x0000000300b77308 */ /* 0x0002b40000002400 */
[----:B------:R1:W3:Y:S10]  /*5570*/  MUFU.TANH R181, R2 ;  /* 0x0000000200b57308 */ /* 0x0002f40000002400 */
[----:B------:R1:W1:Y:S10]  /*5580*/  MUFU.TANH R166, R132 ;  /* 0x0000008400a67308 */ /* 0x0002740000002400 */
[----:B------:R-:W1:Y:S10]  /*5590*/  MUFU.TANH R251, R251 ;  /* 0x000000fb00fb7308 */ /* 0x000e740000002400 */
        /* <DEDUP_REMOVED lines=19> */
[----:B------:R1:W1:Y:S02]  /*56d0*/  MUFU.TANH R133, R35 ;  /* 0x0000002300857308 */ /* 0x0002640000002400 */
[----:B-1234-:R-:W-:-:S05]  /*56e0*/  @P0 BRA `(.L_x_5) ;  /* 0xffffec0000000947 */ /* 0x01efca000383ffff */
.L_x_4:
[----:B------:R-:W-:Y:S01]  /*56f0*/  FMNMX.FTZ R2, R167, R0, !PT ;  /* 0x00000000a7027209 */ /* 0x000fe20007810000 */
[----:B-1----:R-:W-:Y:S01]  /*5700*/  LDSM.16.MT88.4 R12, [R200+0x100] ;  /* 0x00010000c80c783b */ /* 0x002fe20000004200 */
[----:B------:R-:W-:Y:S01]  /*5710*/  FMNMX.FTZ R3, R174, R135, !PT ;  /* 0x00000087ae037209 */ /* 0x000fe20007810000 */
[----:B------:R-:W-:Y:S01]  /*5720*/  UIADD3 UR4, UR7, -0x1, URZ ;  /* 0xffffffff07047890 */ /* 0x000fe2000fffe03f */
[----:B------:R-:W-:Y:S02]  /*5730*/  FMNMX.FTZ R2, R165, R2, !PT ;  /* 0x00000002a5027209 */ /* 0x000fe40007810000 */
[----:B------:R-:W-:Y:S02]  /*5740*/  FMNMX.FTZ R4, R170, R3, !PT ;  /* 0x00000003aa047209 */ /* 0x000fe40007810000 */
[----:B------:R-:W-:Y:S01]  /*5750*/  FMNMX.FTZ R2, R183, R2, !PT ;  /* 0x00000002b7027209 */ /* 0x000fe20007810000 */
[----:B------:R-:W-:Y:S01]  /*5760*/  LDSM.16.MT88.4 R20, [R198+0x100] ;  /* 0x00010000c614783b */ /* 0x000fe20000004200 */
[----:B------:R-:W-:Y:S02]  /*5770*/  FMNMX.FTZ R4, R169, R4, !PT ;  /* 0x00000004a9047209 */ /* 0x000fe40007810000 */
        /* <DEDUP_REMOVED lines=32> */
[----:B------:R-:W-:Y:S01]  /*5980*/  ISETP.LT.AND P0, PT, RZ, UR7, PT ;  /* 0x00000007ff007c0c */ /* 0x000fe2000bf01270 */
[----:B------:R-:W-:Y:S01]  /*5990*/  SHFL.BFLY PT, R2, R7, 0x2, 0x1f ;  /* 0x0c401f0007027f89 */ /* 0x000fe200000e0000 */
[----:B------:R-:W-:Y:S07]  /*59a0*/  UMOV UR7, UR4 ;  /* 0x0000000400077c82 */ /* 0x000fee0008000000 */
[----:B------:R-:W1:Y:S08]  /*59b0*/  SHFL.BFLY PT, R6, R5, 0x2, 0x1f ;  /* 0x0c401f0005067f89 */ /* 0x000e7000000e0000 */
[----:B------:R-:W0:Y:S01]  /*59c0*/  LDGDEPBAR ;  /* 0x00000000000079af */ /* 0x000e220000000000 */
[----:B-1----:R-:W-:Y:S02]  /*59d0*/  FMNMX.FTZ R9, R5, R6, !PT ;  /* 0x0000000605097209 */ /* 0x002fe40007810000 */
[----:B------:R-:W-:Y:S05]  /*59e0*/  FMNMX.FTZ R4, R7, R2, !PT ;  /* 0x0000000207047209 */ /* 0x000fea0007810000 */
[----:B------:R-:W1:Y:S08]  /*59f0*/  SHFL.BFLY PT, R132, R9, 0x1, 0x1f ;  /* 0x0c201f0009847f89 */ /* 0x000e7000000e0000 */
[----:B------:R-:W2:Y:S01]  /*5a00*/  SHFL.BFLY PT, R3, R4, 0x1, 0x1f ;  /* 0x0c201f0004037f89 */ /* 0x000ea200000e0000 */
[----:B-1----:R-:W-:Y:S05]  /*5a10*/  FMNMX.FTZ R132, R9, R132, !PT ;  /* 0x0000008409847209 */ /* 0x002fea0007810000 */
[C---:B------:R-:W-:Y:S02]  /*5a20*/  FMUL.FTZ R141, R132.reuse, c[0x0][0x2d0] ;  /* 0x0000b400848d7a20 */ /* 0x040fe40000410000 */
[----:B------:R-:W-:Y:S01]  /*5a30*/  FADD.FTZ R2, -R132, R135 ;  /* 0x0000008784027221 */ /* 0x000fe20000010100 */
[----:B--2---:R-:W-:Y:S01]  /*5a40*/  FMNMX.FTZ R3, R4, R3, !PT ;  /* 0x0000000304037209 */ /* 0x004fe20007810000 */
[--C-:B------:R-:W-:Y:S01]  /*5a50*/  FFMA.FTZ R175, R174, c[0x0][0x2d0], -R141.reuse ;  /* 0x0000b400aeaf7a23 */ /* 0x100fe2000001088d */
[----:B------:R-:W-:Y:S01]  /*5a60*/  MOV R135, R132 ;  /* 0x0000008400877202 */ /* 0x000fe20000000f00 */
[--C-:B------:R-:W-:Y:S02]  /*5a70*/  FFMA.FTZ R174, R170, c[0x0][0x2d0], -R141.reuse ;  /* 0x0000b400aaae7a23 */ /* 0x100fe4000001088d */
[C---:B------:R-:W-:Y:S02]  /*5a80*/  FMUL.FTZ R144, R3.reuse, c[0x0][0x2d0] ;  /* 0x0000b40003907a20 */ /* 0x040fe40000410000 */
[----:B------:R-:W-:Y:S01]  /*5a90*/  FADD.FTZ R5, -R3, R0 ;  /* 0x0000000003057221 */ /* 0x000fe20000010100 */
[----:B------:R-:W-:Y:S01]  /*5aa0*/  MUFU.EX2 R175, R175 ;  /* 0x000000af00af7308 */ /* 0x000fe20000000800 */
[--C-:B------:R-:W-:Y:S02]  /*5ab0*/  FFMA.FTZ R172, R165, c[0x0][0x2d0], -R144.reuse ;  /* 0x0000b400a5ac7a23 */ /* 0x100fe40000010890 */
[--C-:B------:R-:W-:Y:S02]  /*5ac0*/  FFMA.FTZ R168, R181, c[0x0][0x2d0], -R144.reuse ;  /* 0x0000b400b5a87a23 */ /* 0x100fe40000010890 */
[--C-:B------:R-:W-:Y:S02]  /*5ad0*/  FFMA.FTZ R171, R169, c[0x0][0x2d0], -R141.reuse ;  /* 0x0000b400a9ab7a23 */ /* 0x100fe4000001088d */
[--C-:B------:R-:W-:Y:S02]  /*5ae0*/  FFMA.FTZ R169, R183, c[0x0][0x2d0], -R144.reuse ;  /* 0x0000b400b7a97a23 */ /* 0x100fe40000010890 */
[--C-:B------:R-:W-:Y:S01]  /*5af0*/  FFMA.FTZ R170, R173, c[0x0][0x2d0], -R141.reuse ;  /* 0x0000b400adaa7a23 */ /* 0x100fe2000001088d */
[----:B------:R-:W-:Y:S01]  /*5b00*/  MUFU.EX2 R174, R174 ;  /* 0x000000ae00ae7308 */ /* 0x000fe20000000800 */
[--C-:B------:R-:W-:Y:S02]  /*5b10*/  FFMA.FTZ R173, R167, c[0x0][0x2d0], -R144.reuse ;  /* 0x0000b400a7ad7a23 */ /* 0x100fe40000010890 */
[----:B------:R-:W-:Y:S02]  /*5b20*/  FMUL.FTZ R0, R5, c[0x0][0x2d0] ;  /* 0x0000b40005007a20 */ /* 0x000fe40000410000 */
[----:B------:R-:W-:Y:S02]  /*5b30*/  FMUL.FTZ R6, R2, c[0x0][0x2d0] ;  /* 0x0000b40002067a20 */ /* 0x000fe40000410000 */
[--C-:B------:R-:W-:Y:S02]  /*5b40*/  FFMA.FTZ R177, R166, c[0x0][0x2d0], -R141.reuse ;  /* 0x0000b400a6b17a23 */ /* 0x100fe4000001088d */
[----:B------:R-:W-:Y:S01]  /*5b50*/  LDSM.16.MT88.4 R164, [R200+0x5900] ;  /* 0x00590000c8a4783b */ /* 0x000fe20000004200 */
[----:B------:R-:W1:Y:S01]  /*5b60*/  MUFU.EX2 R2, R6 ;  /* 0x0000000600027308 */ /* 0x000e620000000800 */
[--C-:B------:R-:W-:Y:S02]  /*5b70*/  FFMA.FTZ R178, R252, c[0x0][0x2d0], -R144.reuse ;  /* 0x0000b400fcb27a23 */ /* 0x100fe40000010890 */
[--C-:B------:R-:W-:Y:S02]  /*5b80*/  FFMA.FTZ R179, R251, c[0x0][0x2d0], -R144.reuse ;  /* 0x0000b400fbb37a23 */ /* 0x100fe40000010890 */
[--C-:B------:R-:W-:Y:S02]  /*5b90*/  FFMA.FTZ R183, R247, c[0x0][0x2d0], -R144.reuse ;  /* 0x0000b400f7b77a23 */ /* 0x100fe40000010890 */
[--C-:B------:R-:W-:Y:S02]  /*5ba0*/  FFMA.FTZ R243, R243, c[0x0][0x2d0], -R144.reuse ;  /* 0x0000b400f3f37a23 */ /* 0x100fe40000010890 */
[--C-:B------:R-:W-:Y:S01]  /*5bb0*/  FFMA.FTZ R239, R239, c[0x0][0x2d0], -R144.reuse ;  /* 0x0000b400efef7a23 */ /* 0x100fe20000010890 */
[----:B------:R-:W2:Y:S01]  /*5bc0*/  MUFU.EX2 R0, R0 ;  /* 0x0000000000007308 */ /* 0x000ea20000000800 */
[--C-:B------:R-:W-:Y:S02]  /*5bd0*/  FFMA.FTZ R237, R237, c[0x0][0x2d0], -R144.reuse ;  /* 0x0000b400eded7a23 */ /* 0x100fe40000010890 */
[--C-:B------:R-:W-:Y:S02]  /*5be0*/  FFMA.FTZ R134, R134, c[0x0][0x2d0], -R144.reuse ;  /* 0x0000b40086867a23 */ /* 0x100fe40000010890 */
[--C-:B------:R-:W-:Y:S02]  /*5bf0*/  FFMA.FTZ R133, R133, c[0x0][0x2d0], -R144.reuse ;  /* 0x0000b40085857a23 */ /* 0x100fe40000010890 */
[--C-:B------:R-:W-:Y:S02]  /*5c00*/  FFMA.FTZ R176, R182, c[0x0][0x2d0], -R141.reuse ;  /* 0x0000b400b6b07a23 */ /* 0x100fe4000001088d */
[--C-:B------:R-:W-:Y:S01]  /*5c10*/  FFMA.FTZ R182, R249, c[0x0][0x2d0], -R144.reuse ;  /* 0x0000b400f9b67a23 */ /* 0x100fe20000010890 */
[----:B------:R-:W-:Y:S01]  /*5c20*/  MUFU.EX2 R171, R171 ;  /* 0x000000ab00ab7308 */ /* 0x000fe20000000800 */
[--C-:B------:R-:W-:Y:S02]  /*5c30*/  FFMA.FTZ R180, R250, c[0x0][0x2d0], -R141.reuse ;  /* 0x0000b400fab47a23 */ /* 0x100fe4000001088d */
[--C-:B------:R-:W-:Y:S02]  /*5c40*/  FFMA.FTZ R181, R248, c[0x0][0x2d0], -R141.reuse ;  /* 0x0000b400f8b57a23 */ /* 0x100fe4000001088d */
[----:B-1----:R-:W-:Y:S01]  /*5c50*/  FMUL.FTZ R4, R2, R128 ;  /* 0x0000008002047220 */ /* 0x002fe20000410000 */
[----:B------:R-:W-:Y:S01]  /*5c60*/  F2FP.PACK_AB R128, R174, R175 ;  /* 0x000000afae80723e */ /* 0x000fe200000000ff */
[C---:B------:R-:W-:Y:S02]  /*5c70*/  FMUL.FTZ R5, R2.reuse, R129 ;  /* 0x0000008102057220 */ /* 0x040fe40000410000 */
[C---:B------:R-:W-:Y:S01]  /*5c80*/  FMUL.FTZ R8, R2.reuse, R124 ;  /* 0x0000007c02087220 */ /* 0x040fe20000410000 */
[----:B------:R-:W1:Y:S01]  /*5c90*/  MUFU.EX2 R170, R170 ;  /* 0x000000aa00aa7308 */ /* 0x000e620000000800 */
[C---:B------:R-:W-:Y:S02]  /*5ca0*/  FMUL.FTZ R9, R2.reuse, R125 ;  /* 0x0000007d02097220 */ /* 0x040fe40000410000 */
[----:B------:R-:W-:Y:S02]  /*5cb0*/  FMUL.FTZ R16, R2, R116 ;  /* 0x0000007402107220 */ /* 0x000fe40000410000 */
[C---:B--2---:R-:W-:Y:S02]  /*5cc0*/  FMUL.FTZ R6, R0.reuse, R130 ;  /* 0x0000008200067220 */ /* 0x044fe40000410000 */
[C---:B------:R-:W-:Y:S02]  /*5cd0*/  FMUL.FTZ R7, R0.reuse, R131 ;  /* 0x0000008300077220 */ /* 0x040fe40000410000 */
[C---:B------:R-:W-:Y:S01]  /*5ce0*/  FMUL.FTZ R10, R0.reuse, R126 ;  /* 0x0000007e000a7220 */ /* 0x040fe20000410000 */
[----:B------:R-:W-:Y:S01]  /*5cf0*/  MUFU.EX2 R173, R173 ;  /* 0x000000ad00ad7308 */ /* 0x000fe20000000800 */
[----:B------:R-:W-:Y:S02]  /*5d00*/  FMUL.FTZ R11, R0, R127 ;  /* 0x0000007f000b7220 */ /* 0x000fe40000410000 */
[----:B------:R-:W-:Y:S01]  /*5d10*/  FMUL.FTZ R17, R2, R117 ;  /* 0x0000007502117220 */ /* 0x000fe20000410000 */
[----:B------:R-:W-:Y:S01]  /*5d20*/  LDSM.16.MT88.4 R124, [R200+0x2900] ;  /* 0x00290000c87c783b */ /* 0x000fe20000004200 */
[C---:B------:R-:W-:Y:S02]  /*5d30*/  FMUL.FTZ R18, R0.reuse, R118 ;  /* 0x0000007600127220 */ /* 0x040fe40000410000 */
[----:B------:R-:W-:Y:S02]  /*5d40*/  FMUL.FTZ R19, R0, R119 ;  /* 0x0000007700137220 */ /* 0x000fe40000410000 */
[C---:B------:R-:W-:Y:S01]  /*5d50*/  FMUL.FTZ R24, R2.reuse, R108 ;  /* 0x0000006c02187220 */ /* 0x040fe20000410000 */
[----:B------:R-:W2:Y:S01]  /*5d60*/  MUFU.EX2 R172, R172 ;  /* 0x000000ac00ac7308 */ /* 0x000ea20000000800 */
[----:B------:R-:W-:Y:S01]  /*5d70*/  FMUL.FTZ R25, R2, R109 ;  /* 0x0000006d02197220 */ /* 0x000fe20000410000 */
[----:B------:R-:W-:Y:S01]  /*5d80*/  LDSM.16.MT88.4 R116, [R197+0x900] ;  /* 0x00090000c574783b */ /* 0x000fe20000004200 */
[----:B------:R-:W-:Y:S01]  /*5d90*/  FMUL.FTZ R26, R0, R110 ;  /* 0x0000006e001a7220 */ /* 0x000fe20000410000 */
[----:B-1----:R-:W-:Y:S01]  /*5da0*/  F2FP.PACK_AB R130, R170, R171 ;  /* 0x000000abaa82723e */ /* 0x002fe200000000ff */
[----:B------:R-:W-:Y:S02]  /*5db0*/  FMUL.FTZ R27, R0, R111 ;  /* 0x0000006f001b7220 */ /* 0x000fe40000410000 */
[C---:B------:R-:W-:Y:S02]  /*5dc0*/  FMUL.FTZ R32, R2.reuse, R100 ;  /* 0x0000006402207220 */ /* 0x040fe40000410000 */
[----:B------:R-:W-:Y:S01]  /*5dd0*/  FMUL.FTZ R33, R2, R101 ;  /* 0x0000006502217220 */ /* 0x000fe20000410000 */
[----:B------:R-:W-:Y:S01]  /*5de0*/  MUFU.EX2 R169, R169 ;  /* 0x000000a900a97308 */ /* 0x000fe20000000800 */
[----:B------:R-:W-:Y:S01]  /*5df0*/  LDSM.16.MT88.4 R108, [R196+0x2100] ;  /* 0x00210000c46c783b */ /* 0x000fe20000004200 */
[C---:B------:R-:W-:Y:S02]  /*5e00*/  FMUL.FTZ R34, R0.reuse, R102 ;  /* 0x0000006600227220 */ /* 0x040fe40000410000 */
[----:B------:R-:W-:Y:S02]  /*5e10*/  FMUL.FTZ R35, R0, R103 ;  /* 0x0000006700237220 */ /* 0x000fe40000410000 */
[C---:B------:R-:W-:Y:S02]  /*5e20*/  FMUL.FTZ R36, R2.reuse, R36 ;  /* 0x0000002402247220 */ /* 0x040fe40000410000 */
[----:B------:R-:W-:Y:S01]  /*5e30*/  FMUL.FTZ R37, R2, R37 ;  /* 0x0000002502257220 */ /* 0x000fe20000410000 */
[----:B------:R-:W-:Y:S01]  /*5e40*/  LDSM.16.MT88.4 R100, [R197+0x2100] ;  /* 0x00210000c564783b */ /* 0x000fe20000004200 */
[----:B------:R-:W1:Y:S01]  /*5e50*/  MUFU.EX2 R168, R168 ;  /* 0x000000a800a87308 */ /* 0x000e620000000800 */
[C---:B------:R-:W-:Y:S02]  /*5e60*/  FMUL.FTZ R38, R0.reuse, R38 ;  /* 0x0000002600267220 */ /* 0x040fe40000410000 */
[----:B------:R-:W-:Y:S01]  /*5e70*/  FMUL.FTZ R39, R0, R39 ;  /* 0x0000002700277220 */ /* 0x000fe20000410000 */
[----:B--2---:R-:W-:Y:S01]  /*5e80*/  F2FP.PACK_AB R129, R172, R173 ;  /* 0x000000adac81723e */ /* 0x004fe200000000ff */
[C---:B------:R-:W-:Y:S02]  /*5e90*/  FMUL.FTZ R40, R2.reuse, R40 ;  /* 0x0000002802287220 */ /* 0x040fe40000410000 */
[----:B------:R-:W-:Y:S02]  /*5ea0*/  FMUL.FTZ R41, R2, R41 ;  /* 0x0000002902297220 */ /* 0x000fe40000410000 */
[C---:B------:R-:W-:Y:S01]  /*5eb0*/  FMUL.FTZ R42, R0.reuse, R42 ;  /* 0x0000002a002a7220 */ /* 0x040fe20000410000 */
[----:B------:R-:W-:Y:S01]  /*5ec0*/  MUFU.EX2 R176, R176 ;  /* 0x000000b000b07308 */ /* 0x000fe20000000800 */
[----:B------:R-:W-:Y:S02]  /*5ed0*/  FMUL.FTZ R43, R0, R43 ;  /* 0x0000002b002b7220 */ /* 0x000fe40000410000 */
[C---:B------:R-:W-:Y:S02]  /*5ee0*/  FMUL.FTZ R44, R2.reuse, R44 ;  /* 0x0000002c022c7220 */ /* 0x040fe40000410000 */
[----:B------:R-:W-:Y:S02]  /*5ef0*/  FMUL.FTZ R45, R2, R45 ;  /* 0x0000002d022d7220 */ /* 0x000fe40000410000 */
[C---:B------:R-:W-:Y:S02]  /*5f00*/  FMUL.FTZ R46, R0.reuse, R46 ;  /* 0x0000002e002e7220 */ /* 0x040fe40000410000 */
[----:B------:R-:W-:Y:S01]  /*5f10*/  FMUL.FTZ R47, R0, R47 ;  /* 0x0000002f002f7220 */ /* 0x000fe20000410000 */
[----:B------:R-:W2:Y:S01]  /*5f20*/  MUFU.EX2 R177, R177 ;  /* 0x000000b100b17308 */ /* 0x000ea20000000800 */
[C---:B------:R-:W-:Y:S02]  /*5f30*/  FMUL.FTZ R48, R2.reuse, R48 ;  /* 0x0000003002307220 */ /* 0x040fe40000410000 */
[----:B------:R-:W-:Y:S01]  /*5f40*/  FMUL.FTZ R49, R2, R49 ;  /* 0x0000003102317220 */ /* 0x000fe20000410000 */
[----:B-1----:R-:W-:Y:S01]  /*5f50*/  F2FP.PACK_AB R131, R168, R169 ;  /* 0x000000a9a883723e */ /* 0x002fe200000000ff */
[C---:B------:R-:W-:Y:S02]  /*5f60*/  FMUL.FTZ R50, R0.reuse, R50 ;  /* 0x0000003200327220 */ /* 0x040fe40000410000 */
[----:B------:R-:W-:Y:S02]  /*5f70*/  FMUL.FTZ R51, R0, R51 ;  /* 0x0000003300337220 */ /* 0x000fe40000410000 */
[C---:B------:R-:W-:Y:S01]  /*5f80*/  FMUL.FTZ R52, R2.reuse, R52 ;  /* 0x0000003402347220 */ /* 0x040fe20000410000 */
[----:B------:R-:W-:Y:S01]  /*5f90*/  MUFU.EX2 R178, R178 ;  /* 0x000000b200b27308 */ /* 0x000fe20000000800 */
[C---:B------:R-:W-:Y:S05]  /*5fa0*/  HMMA.16816.F32 R4, R128.reuse, R12, R4 ;  /* 0x0000000c8004723c */ /* 0x040fea0000001804 */
[C---:B------:R-:W-:Y:S02]  /*5fb0*/  FMUL.FTZ R53, R2.reuse, R53 ;  /* 0x0000003502357220 */ /* 0x040fe40000410000 */
[C---:B------:R-:W-:Y:S01]  /*5fc0*/  FMUL.FTZ R12, R2.reuse, R120 ;  /* 0x00000078020c7220 */ /* 0x040fe20000410000 */
[C---:B------:R-:W-:Y:S01]  /*5fd0*/  HMMA.16816.F32 R8, R128.reuse, R14, R8 ;  /* 0x0000000e8008723c */ /* 0x040fe20000001808 */
[----:B------:R-:W1:Y:S03]  /*5fe0*/  MUFU.EX2 R179, R179 ;  /* 0x000000b300b37308 */ /* 0x000e660000000800 */
[----:B------:R-:W-:Y:S02]  /*5ff0*/  FMUL.FTZ R13, R2, R121 ;  /* 0x00000079020d7220 */ /* 0x000fe40000410000 */
[C---:B------:R-:W-:Y:S02]  /*6000*/  FMUL.FTZ R54, R0.reuse, R54 ;  /* 0x0000003600367220 */ /* 0x040fe40000410000 */
[C---:B------:R-:W-:Y:S03]  /*6010*/  FMUL.FTZ R14, R0.reuse, R122 ;  /* 0x0000007a000e7220 */ /* 0x040fe60000410000 */
[----:B------:R-:W-:Y:S01]  /*6020*/  MUFU.EX2 R180, R180 ;  /* 0x000000b400b47308 */ /* 0x000fe20000000800 */
[C---:B------:R-:W-:Y:S02]  /*6030*/  FMUL.FTZ R15, R0.reuse, R123 ;  /* 0x0000007b000f7220 */ /* 0x040fe40000410000 */
[----:B------:R-:W3:Y:S01]  /*6040*/  LDSM.16.MT88.4 R120, [R196+0x100] ;  /* 0x00010000c478783b */ /* 0x000ee20000004200 */
[----:B------:R-:W-:Y:S02]  /*6050*/  FMUL.FTZ R55, R0, R55 ;  /* 0x0000003700377220 */ /* 0x000fe40000410000 */
[C---:B------:R-:W-:Y:S02]  /*6060*/  FMUL.FTZ R56, R2.reuse, R56 ;  /* 0x0000003802387220 */ /* 0x040fe40000410000 */
[C---:B------:R-:W-:Y:S02]  /*6070*/  HMMA.16816.F32 R12, R128.reuse, R20, R12 ;  /* 0x00000014800c723c */ /* 0x040fe4000000180c */
[----:B------:R-:W4:Y:S01]  /*6080*/  MUFU.EX2 R181, R181 ;  /* 0x000000b500b57308 */ /* 0x000f220000000800 */
[----:B------:R-:W-:Y:S02]  /*6090*/  FMUL.FTZ R57, R2, R57 ;  /* 0x0000003902397220 */ /* 0x000fe40000410000 */
[----:B------:R-:W-:Y:S02]  /*60a0*/  FMUL.FTZ R58, R0, R58 ;  /* 0x0000003a003a7220 */ /* 0x000fe40000410000 */
[C---:B------:R-:W-:Y:S01]  /*60b0*/  FMUL.FTZ R20, R2.reuse, R112 ;  /* 0x0000007002147220 */ /* 0x040fe20000410000 */
[C---:B------:R-:W-:Y:S04]  /*60c0*/  HMMA.16816.F32 R16, R128.reuse, R22, R16 ;  /* 0x000000168010723c */ /* 0x040fe80000001810 */
[----:B------:R-:W-:Y:S01]  /*60d0*/  FMUL.FTZ R21, R2, R113 ;  /* 0x0000007102157220 */ /* 0x000fe20000410000 */
[----:B------:R-:W-:Y:S01]  /*60e0*/  MUFU.EX2 R182, R182 ;  /* 0x000000b600b67308 */ /* 0x000fe20000000800 */
[C---:B------:R-:W-:Y:S02]  /*60f0*/  FMUL.FTZ R59, R0.reuse, R59 ;  /* 0x0000003b003b7220 */ /* 0x040fe40000410000 */
[C---:B------:R-:W-:Y:S04]  /*6100*/  FMUL.FTZ R22, R0.reuse, R114 ;  /* 0x0000007200167220 */ /* 0x040fe80000410000 */
[----:B------:R-:W-:Y:S02]  /*6110*/  FMUL.FTZ R23, R0, R115 ;  /* 0x0000007300177220 */ /* 0x000fe40000410000 */
[----:B------:R-:W5:Y:S01]  /*6120*/  LDSM.16.MT88.4 R112, [R200+0x2100] ;  /* 0x00210000c870783b */ /* 0x000f620000004200 */
[C---:B------:R-:W-:Y:S01]  /*6130*/  FMUL.FTZ R60, R2.reuse, R60 ;  /* 0x0000003c023c7220 */ /* 0x040fe20000410000 */
[----:B------:R-:W1:Y:S01]  /*6140*/  MUFU.EX2 R183, R183 ;  /* 0x000000b700b77308 */ /* 0x000e620000000800 */
[----:B------:R-:W-:Y:S02]  /*6150*/  FMUL.FTZ R61, R2, R61 ;  /* 0x0000003d023d7220 */ /* 0x000fe40000410000 */
[C---:B------:R-:W-:Y:S03]  /*6160*/  HMMA.16816.F32 R20, R128.reuse, R28, R20 ;  /* 0x0000001c8014723c */ /* 0x040fe60000001814 */
[C---:B------:R-:W-:Y:S02]  /*6170*/  FMUL.FTZ R62, R0.reuse, R62 ;  /* 0x0000003e003e7220 */ /* 0x040fe40000410000 */
[----:B------:R-:W-:Y:S02]  /*6180*/  FMUL.FTZ R63, R0, R63 ;  /* 0x0000003f003f7220 */ /* 0x000fe40000410000 */
[C---:B------:R-:W-:Y:S01]  /*6190*/  FMUL.FTZ R28, R2.reuse, R104 ;  /* 0x00000068021c7220 */ /* 0x040fe20000410000 */
[C---:B------:R-:W-:Y:S01]  /*61a0*/  HMMA.16816.F32 R24, R128.reuse, R30, R24 ;  /* 0x0000001e8018723c */ /* 0x040fe20000001818 */
[----:B------:R-:W-:Y:S03]  /*61b0*/  MUFU.EX2 R243, R243 ;  /* 0x000000f300f37308 */ /* 0x000fe60000000800 */
[C---:B------:R-:W-:Y:S02]  /*61c0*/  FMUL.FTZ R29, R2.reuse, R105 ;  /* 0x00000069021d7220 */ /* 0x040fe40000410000 */
[----:B------:R-:W-:Y:S02]  /*61d0*/  FMUL.FTZ R64, R2, R64 ;  /* 0x0000004002407220 */ /* 0x000fe40000410000 */
[C---:B------:R-:W-:Y:S03]  /*61e0*/  FMUL.FTZ R30, R0.reuse, R106 ;  /* 0x0000006a001e7220 */ /* 0x040fe60000410000 */
[----:B------:R-:W-:Y:S01]  /*61f0*/  MUFU.EX2 R239, R239 ;  /* 0x000000ef00ef7308 */ /* 0x000fe20000000800 */
[----:B------:R-:W-:Y:S02]  /*6200*/  FMUL.FTZ R31, R0, R107 ;  /* 0x0000006b001f7220 */ /* 0x000fe40000410000 */
[----:B------:R-:W1:Y:S01]  /*6210*/  LDSM.16.MT88.4 R104, [R198+0x2100] ;  /* 0x00210000c668783b */ /* 0x000e620000004200 */
[----:B------:R-:W-:Y:S02]  /*6220*/  FMUL.FTZ R65, R2, R65 ;  /* 0x0000004102417220 */ /* 0x000fe40000410000 */
[C---:B------:R-:W-:Y:S02]  /*6230*/  FMUL.FTZ R66, R0.reuse, R66 ;  /* 0x0000004200427220 */ /* 0x040fe40000410000 */
[C---:B---3--:R-:W-:Y:S02]  /*6240*/  HMMA.16816.F32 R28, R128.reuse, R120, R28 ;  /* 0x00000078801c723c */ /* 0x048fe4000000181c */
[----:B------:R-:W-:Y:S01]  /*6250*/  MUFU.EX2 R237, R237 ;  /* 0x000000ed00ed7308 */ /* 0x000fe20000000800 */
[----:B------:R-:W-:Y:S02]  /*6260*/  FMUL.FTZ R67, R0, R67 ;  /* 0x0000004300437220 */ /* 0x000fe40000410000 */
[C---:B------:R-:W-:Y:S02]  /*6270*/  FMUL.FTZ R68, R2.reuse, R68 ;  /* 0x0000004402447220 */ /* 0x040fe40000410000 */
[----:B------:R-:W-:Y:S01]  /*6280*/  FMUL.FTZ R69, R2, R69 ;  /* 0x0000004502457220 */ /* 0x000fe20000410000 */
[C---:B------:R-:W-:Y:S01]  /*6290*/  HMMA.16816.F32 R32, R128.reuse, R122, R32 ;  /* 0x0000007a8020723c */ /* 0x040fe20000001820 */
[----:B------:R-:W-:Y:S03]  /*62a0*/  LDSM.16.MT88.4 R120, [R196+0x900] ;  /* 0x00090000c478783b */ /* 0x000fe60000004200 */
[C---:B------:R-:W-:Y:S01]  /*62b0*/  FMUL.FTZ R70, R0.reuse, R70 ;  /* 0x0000004600467220 */ /* 0x040fe20000410000 */
[----:B------:R-:W-:Y:S01]  /*62c0*/  MUFU.EX2 R134, R134 ;  /* 0x0000008600867308 */ /* 0x000fe20000000800 */
[----:B------:R-:W-:Y:S02]  /*62d0*/  FMUL.FTZ R71, R0, R71 ;  /* 0x0000004700477220 */ /* 0x000fe40000410000 */
[C---:B-----5:R-:W-:Y:S04]  /*62e0*/  HMMA.16816.F32 R36, R128.reuse, R112, R36 ;  /* 0x000000708024723c */ /* 0x060fe80000001824 */
[C---:B------:R-:W-:Y:S02]  /*62f0*/  FMUL.FTZ R72, R2.reuse, R72 ;  /* 0x0000004802487220 */ /* 0x040fe40000410000 */
[----:B------:R-:W-:Y:S01]  /*6300*/  FMUL.FTZ R73, R2, R73 ;  /* 0x0000004902497220 */ /* 0x000fe20000410000 */
[----:B------:R-:W-:Y:S01]  /*6310*/  MUFU.EX2 R133, R133 ;  /* 0x0000008500857308 */ /* 0x000fe20000000800 */
[C---:B------:R-:W-:Y:S01]  /*6320*/  HMMA.16816.F32 R40, R128.reuse, R114, R40 ;  /* 0x000000728028723c */ /* 0x040fe20000001828 */
[----:B------:R-:W-:Y:S03]  /*6330*/  LDSM.16.MT88.4 R112, [R200+0x900] ;  /* 0x00090000c870783b */ /* 0x000fe60000004200 */
[C---:B------:R-:W-:Y:S02]  /*6340*/  FMUL.FTZ R74, R0.reuse, R74 ;  /* 0x0000004a004a7220 */ /* 0x040fe40000410000 */
[----:B------:R-:W-:Y:S02]  /*6350*/  FMUL.FTZ R75, R0, R75 ;  /* 0x0000004b004b7220 */ /* 0x000fe40000410000 */
[C---:B------:R-:W-:Y:S01]  /*6360*/  FMUL.FTZ R76, R2.reuse, R76 ;  /* 0x0000004c024c7220 */ /* 0x040fe20000410000 */
[C---:B-1----:R-:W-:Y:S03]  /*6370*/  HMMA.16816.F32 R44, R128.reuse, R104, R44 ;  /* 0x00000068802c723c */ /* 0x042fe6000000182c */
[----:B------:R-:W-:Y:S02]  /*6380*/  FMUL.FTZ R77, R2, R77 ;  /* 0x0000004d024d7220 */ /* 0x000fe40000410000 */
[C---:B------:R-:W-:Y:S02]  /*6390*/  FMUL.FTZ R78, R0.reuse, R78 ;  /* 0x0000004e004e7220 */ /* 0x040fe40000410000 */
[----:B------:R-:W-:Y:S01]  /*63a0*/  FMUL.FTZ R79, R0, R79 ;  /* 0x0000004f004f7220 */ /* 0x000fe20000410000 */
[C---:B------:R-:W-:Y:S01]  /*63b0*/  HMMA.16816.F32 R48, R128.reuse, R106, R48 ;  /* 0x0000006a8030723c */ /* 0x040fe20000001830 */
[----:B------:R-:W1:Y:S03]  /*63c0*/  LDSM.16.MT88.4 R104, [R200+0x4100] ;  /* 0x00410000c868783b */ /* 0x000e660000004200 */
[C---:B------:R-:W-:Y:S02]  /*63d0*/  FMUL.FTZ R80, R2.reuse, R80 ;  /* 0x0000005002507220 */ /* 0x040fe40000410000 */
[----:B------:R-:W-:Y:S02]  /*63e0*/  FMUL.FTZ R81, R2, R81 ;  /* 0x0000005102517220 */ /* 0x000fe40000410000 */
[C---:B------:R-:W-:Y:S04]  /*63f0*/  HMMA.16816.F32 R52, R128.reuse, R100, R52 ;  /* 0x000000648034723c */ /* 0x040fe80000001834 */
[C---:B------:R-:W-:Y:S02]  /*6400*/  FMUL.FTZ R82, R0.reuse, R82 ;  /* 0x0000005200527220 */ /* 0x040fe40000410000 */
[----:B------:R-:W-:Y:S02]  /*6410*/  FMUL.FTZ R83, R0, R83 ;  /* 0x0000005300537220 */ /* 0x000fe40000410000 */
[C---:B------:R-:W-:Y:S01]  /*6420*/  HMMA.16816.F32 R56, R128.reuse, R102, R56 ;  /* 0x000000668038723c */ /* 0x040fe20000001838 */
[----:B------:R-:W3:Y:S03]  /*6430*/  LDSM.16.MT88.4 R100, [R198+0x4100] ;  /* 0x00410000c664783b */ /* 0x000ee60000004200 */
[C---:B------:R-:W-:Y:S02]  /*6440*/  FMUL.FTZ R84, R2.reuse, R84 ;  /* 0x0000005402547220 */ /* 0x040fe40000410000 */
[----:B------:R-:W-:Y:S02]  /*6450*/  FMUL.FTZ R85, R2, R85 ;  /* 0x0000005502557220 */ /* 0x000fe40000410000 */
[C---:B------:R-:W-:Y:S04]  /*6460*/  HMMA.16816.F32 R60, R128.reuse, R108, R60 ;  /* 0x0000006c803c723c */ /* 0x040fe8000000183c */
[C---:B------:R-:W-:Y:S02]  /*6470*/  FMUL.FTZ R86, R0.reuse, R86 ;  /* 0x0000005600567220 */ /* 0x040fe40000410000 */
[----:B------:R-:W-:Y:S02]  /*6480*/  FMUL.FTZ R87, R0, R87 ;  /* 0x0000005700577220 */ /* 0x000fe40000410000 */
[C---:B------:R-:W-:Y:S01]  /*6490*/  HMMA.16816.F32 R64, R128.reuse, R110, R64 ;  /* 0x0000006e8040723c */ /* 0x040fe20000001840 */
[----:B------:R-:W5:Y:S03]  /*64a0*/  LDSM.16.MT88.4 R108, [R197+0x4100] ;  /* 0x00410000c56c783b */ /* 0x000f660000004200 */
        /* <DEDUP_REMOVED lines=11> */
[C---:B---3--:R-:W-:Y:S04]  /*6560*/  HMMA.16816.F32 R76, R128.reuse, R100, R76 ;  /* 0x00000064804c723c */ /* 0x048fe8000000184c */
[C---:B------:R-:W-:Y:S02]  /*6570*/  FMUL.FTZ R96, R2.reuse, R96 ;  /* 0x0000006002607220 */ /* 0x040fe40000410000 */
[----:B------:R-:W-:Y:S01]  /*6580*/  FMUL.FTZ R97, R2, R97 ;  /* 0x0000006102617220 */ /* 0x000fe20000410000 */
[----:B--2---:R-:W-:Y:S01]  /*6590*/  F2FP.PACK_AB R100, R177, R176 ;  /* 0x000000b0b164723e */ /* 0x004fe200000000ff */
[C---:B------:R-:W-:Y:S04]  /*65a0*/  HMMA.16816.F32 R80, R128.reuse, R102, R80 ;  /* 0x000000668050723c */ /* 0x040fe80000001850 */
[C---:B------:R-:W-:Y:S01]  /*65b0*/  FMUL.FTZ R98, R0.reuse, R98 ;  /* 0x0000006200627220 */ /* 0x040fe20000410000 */
[----:B------:R-:W-:Y:S01]  /*65c0*/  F2FP.PACK_AB R101, R179, R178 ;  /* 0x000000b2b365723e */ /* 0x000fe200000000ff */
[----:B------:R-:W-:Y:S01]  /*65d0*/  FMUL.FTZ R99, R0, R99 ;  /* 0x0000006300637220 */ /* 0x000fe20000410000 */
[----:B----4-:R-:W-:Y:S01]  /*65e0*/  F2FP.PACK_AB R102, R181, R180 ;  /* 0x000000b4b566723e */ /* 0x010fe200000000ff */
[C---:B-----5:R-:W-:Y:S04]  /*65f0*/  HMMA.16816.F32 R84, R128.reuse, R108, R84 ;  /* 0x0000006c8054723c */ /* 0x060fe80000001854 */
[----:B------:R-:W-:Y:S01]  /*6600*/  F2FP.PACK_AB R103, R183, R182 ;  /* 0x000000b6b767723e */ /* 0x000fe200000000ff */
[--C-:B------:R-:W-:Y:S02]  /*6610*/  FFMA.FTZ R246, R246, c[0x0][0x2d0], -R141.reuse ;  /* 0x0000b400f6f67a23 */ /* 0x100fe4000001088d */
[--C-:B------:R-:W-:Y:S01]  /*6620*/  FFMA.FTZ R247, R244, c[0x0][0x2d0], -R141.reuse ;  /* 0x0000b400f4f77a23 */ /* 0x100fe2000001088d */
[C---:B------:R-:W-:Y:S01]  /*6630*/  HMMA.16816.F32 R88, R128.reuse, R110, R88 ;  /* 0x0000006e8058723c */ /* 0x040fe20000001858 */
[----:B------:R-:W2:Y:S02]  /*6640*/  LDSM.16.MT88.4 R108, [R198+0x900] ;  /* 0x00090000c66c783b */ /* 0x000ea40000004200 */
[----:B------:R-:W-:Y:S01]  /*6650*/  MUFU.EX2 R246, R246 ;  /* 0x000000f600f67308 */ /* 0x000fe20000000800 */
[--C-:B------:R-:W-:Y:S02]  /*6660*/  FFMA.FTZ R244, R245, c[0x0][0x2d0], -R144.reuse ;  /* 0x0000b400f5f47a23 */ /* 0x100fe40000010890 */
[--C-:B------:R-:W-:Y:S02]  /*6670*/  FFMA.FTZ R242, R242, c[0x0][0x2d0], -R141.reuse ;  /* 0x0000b400f2f27a23 */ /* 0x100fe4000001088d */
[--C-:B------:R-:W-:Y:S01]  /*6680*/  FFMA.FTZ R245, R240, c[0x0][0x2d0], -R141.reuse ;  /* 0x0000b400f0f57a23 */ /* 0x100fe2000001088d */
[C---:B-1----:R-:W-:Y:S03]  /*6690*/  HMMA.16816.F32 R92, R128.reuse, R104, R92 ;  /* 0x00000068805c723c */ /* 0x042fe6000000185c */
[--C-:B------:R-:W-:Y:S01]  /*66a0*/  FFMA.FTZ R240, R241, c[0x0][0x2d0], -R144.reuse ;  /* 0x0000b400f1f07a23 */ /* 0x100fe20000010890 */
[----:B------:R-:W1:Y:S01]  /*66b0*/  MUFU.EX2 R247, R247 ;  /* 0x000000f700f77308 */ /* 0x000e620000000800 */
[--C-:B------:R-:W-:Y:S02]  /*66c0*/  FFMA.FTZ R236, R236, c[0x0][0x2d0], -R141.reuse ;  /* 0x0000b400ecec7a23 */ /* 0x100fe4000001088d */
[--C-:B------:R-:W-:Y:S01]  /*66d0*/  FFMA.FTZ R241, R238, c[0x0][0x2d0], -R141.reuse ;  /* 0x0000b400eef17a23 */ /* 0x100fe2000001088d */
[----:B------:R-:W-:Y:S01]  /*66e0*/  HMMA.16816.F32 R96, R128, R106, R96 ;  /* 0x0000006a8060723c */ /* 0x000fe20000001860 */
[----:B------:R-:W3:Y:S03]  /*66f0*/  LDSM.16.MT88.4 R104, [R197+0x2900] ;  /* 0x00290000c568783b */ /* 0x000ee60000004200 */
[----:B------:R-:W-:Y:S02]  /*6700*/  FFMA.FTZ R238, R235, c[0x0][0x2d0], -R144 ;  /* 0x0000b400ebee7a23 */ /* 0x000fe40000010890 */
[--C-:B------:R-:W-:Y:S01]  /*6710*/  FFMA.FTZ R234, R234, c[0x0][0x2d0], -R141.reuse ;  /* 0x0000b400eaea7a23 */ /* 0x100fe2000001088d */
[----:B------:R-:W4:Y:S01]  /*6720*/  MUFU.EX2 R244, R244 ;  /* 0x000000f400f47308 */ /* 0x000f220000000800 */
[C---:B------:R-:W-:Y:S01]  /*6730*/  HMMA.16816.F32 R4, R100.reuse, R112, R4 ;  /* 0x000000706404723c */ /* 0x040fe20000001804 */
[----:B------:R-:W-:Y:S04]  /*6740*/  LDSM.16.MT88.4 R128, [R200+0x3100] ;  /* 0x00310000c880783b */ /* 0x000fe80000004200 */
[----:B------:R-:W-:Y:S02]  /*6750*/  FFMA.FTZ R141, R232, c[0x0][0x2d0], -R141 ;  /* 0x0000b400e88d7a23 */ /* 0x000fe4000001088d */
[----:B------:R-:W-:Y:S01]  /*6760*/  FFMA.FTZ R175, R2, R233, R175 ;  /* 0x000000e902af7223 */ /* 0x000fe200000100af */
[C---:B------:R-:W-:Y:S01]  /*6770*/  HMMA.16816.F32 R8, R100.reuse, R114, R8 ;  /* 0x000000726408723c */ /* 0x040fe20000001808 */
[----:B------:R-:W-:Y:S01]  /*6780*/  LDSM.16.MT88.4 R112, [R200+0x4900] ;  /* 0x00490000c870783b */ /* 0x000fe20000004200 */
[----:B------:R5:W-:Y:S02]  /*6790*/  MUFU.EX2 R235, R141 ;  /* 0x0000008d00eb7308 */ /* 0x000be40000000800 */
[----:B------:R-:W-:Y:S02]  /*67a0*/  FFMA.FTZ R173, R0, R229, R173 ;  /* 0x000000e500ad7223 */ /* 0x000fe400000100ad */
[----:B------:R-:W-:Y:S02]  /*67b0*/  FADD.FTZ R174, R174, R175 ;  /* 0x000000afaeae7221 */ /* 0x000fe40000010000 */
[C---:B--2---:R-:W-:Y:S01]  /*67c0*/  HMMA.16816.F32 R12, R100.reuse, R108, R12 ;  /* 0x0000006c640c723c */ /* 0x044fe2000000180c */
[----:B------:R-:W-:Y:S03]  /*67d0*/  LDSM.16.MT88.4 R144, [R196+0x1900] ;  /* 0x00190000c490783b */ /* 0x000fe60000004200 */
[----:B------:R-:W-:Y:S01]  /*67e0*/  MUFU.EX2 R242, R242 ;  /* 0x000000f200f27308 */ /* 0x000fe20000000800 */
[----:B------:R-:W-:Y:S03]  /*67f0*/  FADD.FTZ R172, R172, R173 ;  /* 0x000000adacac7221 */ /* 0x000fe60000010000 */
[C---:B------:R-:W-:Y:S01]  /*6800*/  HMMA.16816.F32 R16, R100.reuse, R110, R16 ;  /* 0x0000006e6410723c */ /* 0x040fe20000001810 */
[----:B------:R-:W2:Y:S05]  /*6810*/  LDSM.16.MT88.4 R108, [R196+0x2900] ;  /* 0x00290000c46c783b */ /* 0x000eaa0000004200 */
[----:B------:R-:W1:Y:S02]  /*6820*/  MUFU.EX2 R245, R245 ;  /* 0x000000f500f57308 */ /* 0x000e640000000800 */
[C---:B------:R-:W-:Y:S01]  /*6830*/  HMMA.16816.F32 R20, R100.reuse, R116, R20 ;  /* 0x000000746414723c */ /* 0x040fe20000001814 */
[----:B-----5:R-:W-:Y:S07]  /*6840*/  LDSM.16.MT88.4 R140, [R197+0x1900] ;  /* 0x00190000c58c783b */ /* 0x020fee0000004200 */
[C---:B------:R-:W-:Y:S01]  /*6850*/  HMMA.16816.F32 R24, R100.reuse, R118, R24 ;  /* 0x000000766418723c */ /* 0x040fe20000001818 */
[----:B------:R-:W5:Y:S01]  /*6860*/  MUFU.EX2 R240, R240 ;  /* 0x000000f000f07308 */ /* 0x000f620000000800 */
[----:B------:R-:W1:Y:S06]  /*6870*/  LDSM.16.MT88.4 R116, [R198+0x4900] ;  /* 0x00490000c674783b */ /* 0x000e6c0000004200 */
[C---:B------:R-:W-:Y:S03]  /*6880*/  HMMA.16816.F32 R28, R100.reuse, R120, R28 ;  /* 0x00000078641c723c */ /* 0x040fe6000000181c */
[----:B------:R-:W-:Y:S05]  /*6890*/  MUFU.EX2 R236, R236 ;  /* 0x000000ec00ec7308 */ /* 0x000fea0000000800 */
[C---:B------:R-:W-:Y:S01]  /*68a0*/  HMMA.16816.F32 R32, R100.reuse, R122, R32 ;  /* 0x0000007a6420723c */ /* 0x040fe20000001820 */
[----:B------:R-:W-:Y:S04]  /*68b0*/  LDSM.16.MT88.4 R120, [R197+0x1100] ;  /* 0x00110000c578783b */ /* 0x000fe80000004200 */
[----:B------:R-:W1:Y:S03]  /*68c0*/  MUFU.EX2 R241, R241 ;  /* 0x000000f100f17308 */ /* 0x000e660000000800 */
[C---:B------:R-:W-:Y:S07]  /*68d0*/  HMMA.16816.F32 R36, R100.reuse, R124, R36 ;  /* 0x0000007c6424723c */ /* 0x040fee0000001824 */
[----:B------:R-:W1:Y:S01]  /*68e0*/  MUFU.EX2 R238, R238 ;  /* 0x000000ee00ee7308 */ /* 0x000e620000000800 */
[C---:B------:R-:W-:Y:S01]  /*68f0*/  HMMA.16816.F32 R40, R100.reuse, R126, R40 ;  /* 0x0000007e6428723c */ /* 0x040fe20000001828 */
[----:B------:R-:W-:Y:S07]  /*6900*/  LDSM.16.MT88.4 R124, [R196+0x1100] ;  /* 0x00110000c47c783b */ /* 0x000fee0000004200 */
[C---:B------:R-:W-:Y:S01]  /*6910*/  HMMA.16816.F32 R44, R100.reuse, R136, R44 ;  /* 0x00000088642c723c */ /* 0x040fe2000000182c */
[----:B------:R-:W1:Y:S07]  /*6920*/  MUFU.EX2 R234, R234 ;  /* 0x000000ea00ea7308 */ /* 0x000e6e0000000800 */
[C---:B------:R-:W-:Y:S01]  /*6930*/  HMMA.16816.F32 R48, R100.reuse, R138, R48 ;  /* 0x0000008a6430723c */ /* 0x040fe20000001830 */
[----:B------:R-:W-:Y:S07]  /*6940*/  LDSM.16.MT88.4 R136, [R197+0x3100] ;  /* 0x00310000c588783b */ /* 0x000fee0000004200 */
[C---:B---3--:R-:W-:Y:S08]  /*6950*/  HMMA.16816.F32 R52, R100.reuse, R104, R52 ;  /* 0x000000686434723c */ /* 0x048ff00000001834 */
[C---:B------:R-:W-:Y:S01]  /*6960*/  HMMA.16816.F32 R56, R100.reuse, R106, R56 ;  /* 0x0000006a6438723c */ /* 0x040fe20000001838 */
[----:B------:R-:W3:Y:S07]  /*6970*/  LDSM.16.MT88.4 R104, [R197+0x4900] ;  /* 0x00490000c568783b */ /* 0x000eee0000004200 */
[C---:B--2---:R-:W-:Y:S08]  /*6980*/  HMMA.16816.F32 R60, R100.reuse, R108, R60 ;  /* 0x0000006c643c723c */ /* 0x044ff0000000183c */
[C---:B------:R-:W-:Y:S01]  /*6990*/  HMMA.16816.F32 R64, R100.reuse, R110, R64 ;  /* 0x0000006e6440723c */ /* 0x040fe20000001840 */
[----:B------:R-:W2:Y:S07]  /*69a0*/  LDSM.16.MT88.4 R108, [R196+0x4900] ;  /* 0x00490000c46c783b */ /* 0x000eae0000004200 */
[C---:B------:R-:W-:Y:S08]  /*69b0*/  HMMA.16816.F32 R68, R100.reuse, R112, R68 ;  /* 0x000000706444723c */ /* 0x040ff00000001844 */
[C---:B------:R-:W-:Y:S01]  /*69c0*/  HMMA.16816.F32 R72, R100.reuse, R114, R72 ;  /* 0x000000726448723c */ /* 0x040fe20000001848 */
[----:B------:R-:W4:Y:S07]  /*69d0*/  LDSM.16.MT88.4 R112, [R200+0x1100] ;  /* 0x00110000c870783b */ /* 0x000f2e0000004200 */
[C---:B-1----:R-:W-:Y:S08]  /*69e0*/  HMMA.16816.F32 R76, R100.reuse, R116, R76 ;  /* 0x00000074644c723c */ /* 0x042ff0000000184c */
[C---:B------:R-:W-:Y:S01]  /*69f0*/  HMMA.16816.F32 R80, R100.reuse, R118, R80 ;  /* 0x000000766450723c */ /* 0x040fe20000001850 */
[----:B------:R-:W1:Y:S07]  /*6a00*/  LDSM.16.MT88.4 R116, [R198+0x1100] ;  /* 0x00110000c674783b */ /* 0x000e6e0000004200 */
[C---:B---3--:R-:W-:Y:S08]  /*6a10*/  HMMA.16816.F32 R84, R100.reuse, R104, R84 ;  /* 0x000000686454723c */ /* 0x048ff00000001854 */
[C---:B------:R-:W-:Y:S01]  /*6a20*/  HMMA.16816.F32 R88, R100.reuse, R106, R88 ;  /* 0x0000006a6458723c */ /* 0x040fe20000001858 */
[----:B------:R-:W3:Y:S07]  /*6a30*/  LDSM.16.MT88.4 R104, [R198+0x3100] ;  /* 0x00310000c668783b */ /* 0x000eee0000004200 */
[C---:B--2---:R-:W-:Y:S08]  /*6a40*/  HMMA.16816.F32 R92, R100.reuse, R108, R92 ;  /* 0x0000006c645c723c */ /* 0x044ff0000000185c */
[----:B------:R-:W-:Y:S01]  /*6a50*/  HMMA.16816.F32 R96, R100, R110, R96 ;  /* 0x0000006e6460723c */ /* 0x000fe20000001860 */
[----:B------:R-:W2:Y:S06]  /*6a60*/  LDSM.16.MT88.4 R108, [R196+0x3100] ;  /* 0x00310000c46c783b */ /* 0x000eac0000004200 */
[----:B------:R-:W-:Y:S02]  /*6a70*/  F2FP.PACK_AB R100, R247, R246 ;  /* 0x000000f6f764723e */ /* 0x000fe400000000ff */
[----:B----4-:R-:W-:Y:S03]  /*6a80*/  F2FP.PACK_AB R101, R243, R244 ;  /* 0x000000f4f365723e */ /* 0x010fe600000000ff */
[----:B------:R-:W-:Y:S02]  /*6a90*/  F2FP.PACK_AB R102, R245, R242 ;  /* 0x000000f2f566723e */ /* 0x000fe400000000ff */
[----:B-----5:R-:W-:Y:S07]  /*6aa0*/  F2FP.PACK_AB R103, R239, R240 ;  /* 0x000000f0ef67723e */ /* 0x020fee00000000ff */
[C---:B------:R-:W-:Y:S08]  /*6ab0*/  HMMA.16816.F32 R4, R100.reuse, R112, R4 ;  /* 0x000000706404723c */ /* 0x040ff00000001804 */
[C---:B------:R-:W-:Y:S01]  /*6ac0*/  HMMA.16816.F32 R8, R100.reuse, R114, R8 ;  /* 0x000000726408723c */ /* 0x040fe20000001808 */
[----:B------:R-:W4:Y:S07]  /*6ad0*/  LDSM.16.MT88.4 R112, [R200+0x5100] ;  /* 0x00510000c870783b */ /* 0x000f2e0000004200 */
[C---:B-1----:R-:W-:Y:S08]  /*6ae0*/  HMMA.16816.F32 R12, R100.reuse, R116, R12 ;  /* 0x00000074640c723c */ /* 0x042ff0000000180c */
[C---:B------:R-:W-:Y:S01]  /*6af0*/  HMMA.16816.F32 R16, R100.reuse, R118, R16 ;  /* 0x000000766410723c */ /* 0x040fe20000001810 */
[----:B------:R-:W-:Y:S07]  /*6b00*/  LDSM.16.MT88.4 R116, [R197+0x5100] ;  /* 0x00510000c574783b */ /* 0x000fee0000004200 */
[C---:B------:R-:W-:Y:S08]  /*6b10*/  HMMA.16816.F32 R20, R100.reuse, R120, R20 ;  /* 0x000000786414723c */ /* 0x040ff00000001814 */
[C---:B------:R-:W-:Y:S08]  /*6b20*/  HMMA.16816.F32 R24, R100.reuse, R122, R24 ;  /* 0x0000007a6418723c */ /* 0x040ff00000001818 */
[C---:B------:R-:W-:Y:S08]  /*6b30*/  HMMA.16816.F32 R28, R100.reuse, R124, R28 ;  /* 0x0000007c641c723c */ /* 0x040ff0000000181c */
[C---:B------:R-:W-:Y:S01]  /*6b40*/  HMMA.16816.F32 R32, R100.reuse, R126, R32 ;  /* 0x0000007e6420723c */ /* 0x040fe20000001820 */
[----:B------:R-:W-:Y:S07]  /*6b50*/  LDSM.16.MT88.4 R124, [R200+0x1900] ;  /* 0x00190000c87c783b */ /* 0x000fee0000004200 */
[C---:B------:R-:W-:Y:S08]  /*6b60*/  HMMA.16816.F32 R36, R100.reuse, R128, R36 ;  /* 0x000000806424723c */ /* 0x040ff00000001824 */
[C---:B------:R-:W-:Y:S08]  /*6b70*/  HMMA.16816.F32 R40, R100.reuse, R130, R40 ;  /* 0x000000826428723c */ /* 0x040ff00000001828 */
[C---:B---3--:R-:W-:Y:S08]  /*6b80*/  HMMA.16816.F32 R44, R100.reuse, R104, R44 ;  /* 0x00000068642c723c */ /* 0x048ff0000000182c */
[C---:B------:R-:W-:Y:S01]  /*6b90*/  HMMA.16816.F32 R48, R100.reuse, R106, R48 ;  /* 0x0000006a6430723c */ /* 0x040fe20000001830 */
[----:B------:R-:W1:Y:S07]  /*6ba0*/  LDSM.16.MT88.4 R104, [R198+0x5100] ;  /* 0x00510000c668783b */ /* 0x000e6e0000004200 */
[C---:B------:R-:W-:Y:S07]  /*6bb0*/  HMMA.16816.F32 R52, R100.reuse, R136, R52 ;  /* 0x000000886434723c */ /* 0x040fee0000001834 */
[----:B------:R-:W-:Y:S01]  /*6bc0*/  F2FP.PACK_AB R136, R241, R236 ;  /* 0x000000ecf188723e */ /* 0x000fe200000000ff */
[C---:B------:R-:W-:Y:S04]  /*6bd0*/  HMMA.16816.F32 R56, R100.reuse, R138, R56 ;  /* 0x0000008a6438723c */ /* 0x040fe80000001838 */
[----:B------:R-:W-:Y:S03]  /*6be0*/  F2FP.PACK_AB R137, R238, R237 ;  /* 0x000000edee89723e */ /* 0x000fe600000000ff */
[----:B------:R-:W-:Y:S01]  /*6bf0*/  F2FP.PACK_AB R138, R235, R234 ;  /* 0x000000eaeb8a723e */ /* 0x000fe200000000ff */
[C---:B--2---:R-:W-:Y:S04]  /*6c00*/  HMMA.16816.F32 R60, R100.reuse, R108, R60 ;  /* 0x0000006c643c723c */ /* 0x044fe8000000183c */
[----:B------:R-:W-:Y:S04]  /*6c10*/  F2FP.PACK_AB R139, R133, R134 ;  /* 0x00000086858b723e */ /* 0x000fe800000000ff */
[C---:B------:R-:W-:Y:S01]  /*6c20*/  HMMA.16816.F32 R64, R100.reuse, R110, R64 ;  /* 0x0000006e6440723c */ /* 0x040fe20000001840 */
[----:B------:R-:W2:Y:S07]  /*6c30*/  LDSM.16.MT88.4 R108, [R196+0x5100] ;  /* 0x00510000c46c783b */ /* 0x000eae0000004200 */
[C---:B----4-:R-:W-:Y:S08]  /*6c40*/  HMMA.16816.F32 R68, R100.reuse, R112, R68 ;  /* 0x000000706444723c */ /* 0x050ff00000001844 */
[C---:B------:R-:W-:Y:S08]  /*6c50*/  HMMA.16816.F32 R72, R100.reuse, R114, R72 ;  /* 0x000000726448723c */ /* 0x040ff00000001848 */
[C---:B-1----:R-:W-:Y:S08]  /*6c60*/  HMMA.16816.F32 R76, R100.reuse, R104, R76 ;  /* 0x00000068644c723c */ /* 0x042ff0000000184c */
[C---:B------:R-:W-:Y:S01]  /*6c70*/  HMMA.16816.F32 R80, R100.reuse, R106, R80 ;  /* 0x0000006a6450723c */ /* 0x040fe20000001850 */
[----:B------:R-:W1:Y:S07]  /*6c80*/  LDSM.16.MT88.4 R104, [R198+0x1900] ;  /* 0x00190000c668783b */ /* 0x000e6e0000004200 */
[C---:B------:R-:W-:Y:S08]  /*6c90*/  HMMA.16816.F32 R84, R100.reuse, R116, R84 ;  /* 0x000000746454723c */ /* 0x040ff00000001854 */
[C---:B------:R-:W-:Y:S08]  /*6ca0*/  HMMA.16816.F32 R88, R100.reuse, R118, R88 ;  /* 0x000000766458723c */ /* 0x040ff00000001858 */
[C---:B--2---:R-:W-:Y:S08]  /*6cb0*/  HMMA.16816.F32 R92, R100.reuse, R108, R92 ;  /* 0x0000006c645c723c */ /* 0x044ff0000000185c */
[----:B------:R-:W-:Y:S08]  /*6cc0*/  HMMA.16816.F32 R96, R100, R110, R96 ;  /* 0x0000006e6460723c */ /* 0x000ff00000001860 */
[C---:B------:R-:W-:Y:S01]  /*6cd0*/  HMMA.16816.F32 R128, R136.reuse, R124, R4 ;  /* 0x0000007c8880723c */ /* 0x040fe20000001804 */
[----:B------:R-:W2:Y:S07]  /*6ce0*/  LDSM.16.MT88.4 R4, [R198+0x5900] ;  /* 0x00590000c604783b */ /* 0x000eae0000004200 */
[C---:B------:R-:W-:Y:S01]  /*6cf0*/  HMMA.16816.F32 R124, R136.reuse, R126, R8 ;  /* 0x0000007e887c723c */ /* 0x040fe20000001808 */
[----:B------:R-:W3:Y:S07]  /*6d00*/  LDSM.16.MT88.4 R8, [R197+0x5900] ;  /* 0x00590000c508783b */ /* 0x000eee0000004200 */
[C---:B-1----:R-:W-:Y:S01]  /*6d10*/  HMMA.16816.F32 R120, R136.reuse, R104, R12 ;  /* 0x000000688878723c */ /* 0x042fe2000000180c */
[----:B------:R-:W1:Y:S07]  /*6d20*/  LDSM.16.MT88.4 R12, [R196+0x5900] ;  /* 0x00590000c40c783b */ /* 0x000e6e0000004200 */
[C---:B------:R-:W-:Y:S07]  /*6d30*/  HMMA.16816.F32 R116, R136.reuse, R106, R16 ;  /* 0x0000006a8874723c */ /* 0x040fee0000001810 */
[----:B------:R-:W-:Y:S01]  /*6d40*/  FADD.FTZ R17, R171, R174 ;  /* 0x000000aeab117221 */ /* 0x000fe20000010000 */
[C---:B------:R-:W-:Y:S04]  /*6d50*/  HMMA.16816.F32 R112, R136.reuse, R140, R20 ;  /* 0x0000008c8870723c */ /* 0x040fe80000001814 */
[----:B------:R-:W-:Y:S02]  /*6d60*/  FADD.FTZ R19, R169, R172 ;  /* 0x000000aca9137221 */ /* 0x000fe40000010000 */
[----:B------:R-:W-:Y:S02]  /*6d70*/  FADD.FTZ R17, R170, R17 ;  /* 0x00000011aa117221 */ /* 0x000fe40000010000 */
        /* <DEDUP_REMOVED lines=28> */
[----:B------:R-:W-:Y:S04]  /*6f40*/  FADD.FTZ R241, R241, R236 ;  /* 0x000000ecf1f17221 */ /* 0x000fe80000010000 */
[C---:B------:R-:W-:Y:S04]  /*6f50*/  HMMA.16816.F32 R64, R136.reuse, R162, R64 ;  /* 0x000000a28840723c */ /* 0x040fe80000001840 */
[----:B------:R-:W-:Y:S04]  /*6f60*/  FADD.FTZ R234, R234, R241 ;  /* 0x000000f1eaea7221 */ /* 0x000fe80000010000 */
[C---:B------:R-:W-:Y:S04]  /*6f70*/  HMMA.16816.F32 R68, R136.reuse, R164, R68 ;  /* 0x000000a48844723c */ /* 0x040fe80000001844 */
[----:B------:R-:W-:Y:S04]  /*6f80*/  FADD.FTZ R233, R235, R234 ;  /* 0x000000eaebe97221 */ /* 0x000fe80000010000 */
[C---:B------:R-:W-:Y:S08]  /*6f90*/  HMMA.16816.F32 R72, R136.reuse, R166, R72 ;  /* 0x000000a68848723c */ /* 0x040ff00000001848 */
[C---:B--2---:R-:W-:Y:S07]  /*6fa0*/  HMMA.16816.F32 R76, R136.reuse, R4, R76 ;  /* 0x00000004884c723c */ /* 0x044fee000000184c */
[----:B------:R-:W-:Y:S01]  /*6fb0*/  FADD.FTZ R5, R237, R0 ;  /* 0x00000000ed057221 */ /* 0x000fe20000010000 */
[C---:B------:R-:W-:Y:S04]  /*6fc0*/  HMMA.16816.F32 R80, R136.reuse, R6, R80 ;  /* 0x000000068850723c */ /* 0x040fe80000001850 */
[----:B------:R-:W-:Y:S01]  /*6fd0*/  MOV R0, R3 ;  /* 0x0000000300007202 */ /* 0x000fe20000000f00 */
[----:B------:R-:W-:Y:S03]  /*6fe0*/  FADD.FTZ R5, R238, R5 ;  /* 0x00000005ee057221 */ /* 0x000fe60000010000 */
[C---:B---3--:R-:W-:Y:S04]  /*6ff0*/  HMMA.16816.F32 R84, R136.reuse, R8, R84 ;  /* 0x000000088854723c */ /* 0x048fe80000001854 */
[----:B------:R-:W-:Y:S04]  /*7000*/  FADD.FTZ R134, R134, R5 ;  /* 0x0000000586867221 */ /* 0x000fe80000010000 */
[C---:B------:R-:W-:Y:S04]  /*7010*/  HMMA.16816.F32 R88, R136.reuse, R10, R88 ;  /* 0x0000000a8858723c */ /* 0x040fe80000001858 */
[----:B------:R-:W-:Y:S04]  /*7020*/  FADD.FTZ R229, R133, R134 ;  /* 0x0000008685e57221 */ /* 0x000fe80000010000 */
[C---:B-1----:R-:W-:Y:S08]  /*7030*/  HMMA.16816.F32 R92, R136.reuse, R12, R92 ;  /* 0x0000000c885c723c */ /* 0x042ff0000000185c */
[----:B------:R-:W-:Y:S01]  /*7040*/  HMMA.16816.F32 R96, R136, R14, R96 ;  /* 0x0000000e8860723c */ /* 0x000fe20000001860 */
[----:B------:R-:W-:-:S07]  /*7050*/  @P0 BRA `(.L_x_3) ;  /* 0xffffd5d000000947 */ /* 0x000fce000383ffff */
.L_x_2:
[----:B------:R-:W1:Y:S01]  /*7060*/  SHFL.BFLY PT, R0, R229, 0x2, 0x1f ;  /* 0x0c401f00e5007f89 */ /* 0x000e6200000e0000 */
[----:B------:R-:W-:Y:S01]  /*7070*/  MOV R5, c[0x0][0x4e8] ;  /* 0x00013a0000057a02 */ /* 0x000fe20000000f00 */
[----:B------:R-:W2:Y:S01]  /*7080*/  S2UR UR7, SR_CTAID.Y ;  /* 0x00000000000779c3 */ /* 0x000ea20000002600 */
[----:B------:R-:W-:Y:S01]  /*7090*/  MOV R6, R212 ;  /* 0x000000d400067202 */ /* 0x000fe20000000f00 */
[----:B------:R-:W3:Y:S01]  /*70a0*/  SHFL.BFLY PT, R2, R233, 0x2, 0x1f ;  /* 0x0c401f00e9027f89 */ /* 0x000ee200000e0000 */
[C---:B------:R-:W-:Y:S01]  /*70b0*/  ISETP.NE.AND P4, PT, R5.reuse, 0x1, PT ;  /* 0x000000010500780c */ /* 0x040fe20003f85270 */
[----:B------:R-:W-:Y:S01]  /*70c0*/  IMAD R19, R5, c[0x0][0x388], RZ ;  /* 0x0000e20005137a24 */ /* 0x000fe200078e02ff */
[----:B------:R-:W-:Y:S01]  /*70d0*/  ULDC.64 UR4, c[0x0][0x490] ;  /* 0x0001240000047ab9 */ /* 0x000fe20000000a00 */
[----:B------:R-:W4:Y:S01]  /*70e0*/  S2R R9, SR_TID.X ;  /* 0x0000000000097919 */ /* 0x000f220000002100 */
[----:B------:R-:W-:Y:S01]  /*70f0*/  MOV R8, RZ ;  /* 0x000000ff00087202 */ /* 0x000fe20000000f00 */
[----:B------:R-:W-:Y:S01]  /*7100*/  BSSY B0, `(.L_x_6) ;  /* 0x000016a000007945 */ /* 0x000fe20003800000 */
[----:B------:R-:W-:-:S02]  /*7110*/  SHF.R.S32.HI R218, RZ, 0x2, R218 ;  /* 0x00000002ffda7819 */ /* 0x000fc400000114da */
[----:B------:R-:W-:Y:S02]  /*7120*/  SHF.L.U32 R211, R211, 0x1, RZ ;  /* 0x00000001d3d37819 */ /* 0x000fe400000006ff */
[----:B------:R-:W-:Y:S01]  /*7130*/  LEA R217, R217, R218, 0x4 ;  /* 0x000000dad9d97211 */ /* 0x000fe200078e20ff */
[----:B-1----:R-:W-:Y:S01]  /*7140*/  FADD.FTZ R7, R0, R229 ;  /* 0x000000e500077221 */ /* 0x002fe20000010000 */
[----:B--2---:R-:W-:Y:S01]  /*7150*/  USHF.R.S32.HI UR6, URZ, 0x1f, UR7 ;  /* 0x0000001f3f067899 */ /* 0x004fe20008011407 */
[----:B---3--:R-:W-:Y:S01]  /*7160*/  FADD.FTZ R11, R2, R233 ;  /* 0x000000e9020b7221 */ /* 0x008fe20000010000 */
[----:B------:R-:W-:Y:S02]  /*7170*/  UIMAD.WIDE.U32 UR10, UR7, UR4, URZ ;  /* 0x00000004070a72a5 */ /* 0x000fe4000f8e003f */
[----:B------:R-:W1:Y:S01]  /*7180*/  SHFL.BFLY PT, R2, R7, 0x1, 0x1f ;  /* 0x0c201f0007027f89 */ /* 0x000e6200000e0000 */
[----:B------:R-:W-:Y:S01]  /*7190*/  UIMAD UR8, UR6, UR4, URZ ;  /* 0x00000004060872a4 */ /* 0x000fe2000f8e023f */
[----:B----4-:R-:W-:-:S02]  /*71a0*/  SHF.R.S32.HI R10, RZ, 0x1f, R9 ;  /* 0x0000001fff0a7819 */ /* 0x010fc40000011409 */
[----:B------:R-:W2:Y:S01]  /*71b0*/  SHFL.BFLY PT, R4, R11, 0x1, 0x1f ;  /* 0x0c201f000b047f89 */ /* 0x000ea200000e0000 */
[----:B------:R-:W-:Y:S01]  /*71c0*/  UIMAD UR8, UR7, UR5, UR8 ;  /* 0x00000005070872a4 */ /* 0x000fe2000f8e0208 */
[----:B------:R-:W-:Y:S02]  /*71d0*/  LEA.HI R0, R10, R9, RZ, 0x5 ;  /* 0x000000090a007211 */ /* 0x000fe400078f28ff */
[----:B------:R-:W-:Y:S01]  /*71e0*/  ULDC.64 UR4, c[0x0][0x3e8] ;  /* 0x0000fa0000047ab9 */ /* 0x000fe20000000a00 */
[----:B------:R-:W-:Y:S01]  /*71f0*/  MOV R16, UR10 ;  /* 0x0000000a00107c02 */ /* 0x000fe20008000f00 */
[----:B------:R-:W-:Y:S01]  /*7200*/  UIADD3 UR8, UR11, UR8, URZ ;  /* 0x000000080b087290 */ /* 0x000fe2000fffe03f */
[----:B------:R-:W-:Y:S01]  /*7210*/  MOV R17, UR11 ;  /* 0x0000000b00117c02 */ /* 0x000fe20008000f00 */
[----:B------:R-:W-:-:S04]  /*7220*/  UIMAD UR6, UR6, UR4, URZ ;  /* 0x00000004060672a4 */ /* 0x000fc8000f8e023f */
[----:B------:R-:W-:Y:S01]  /*7230*/  MOV R15, UR8 ;  /* 0x00000008000f7c02 */ /* 0x000fe20008000f00 */
[----:B------:R-:W-:Y:S02]  /*7240*/  UIMAD.WIDE.U32 UR8, UR7, UR4, URZ ;  /* 0x00000004070872a5 */ /* 0x000fe4000f8e003f */
[----:B------:R-:W-:-:S04]  /*7250*/  UIMAD UR5, UR7, UR5, UR6 ;  /* 0x00000005070572a4 */ /* 0x000fc8000f8e0206 */
[----:B------:R-:W-:Y:S01]  /*7260*/  MOV R21, UR9 ;  /* 0x0000000900157c02 */ /* 0x000fe20008000f00 */
[----:B-1----:R-:W-:Y:S01]  /*7270*/  FADD.FTZ R2, R7, R2 ;  /* 0x0000000207027221 */ /* 0x002fe20000010000 */
[----:B------:R-:W-:Y:S01]  /*7280*/  LEA.HI R7, R10, R9, RZ, 0x2 ;  /* 0x000000090a077211 */ /* 0x000fe200078f10ff */
[----:B------:R-:W-:Y:S01]  /*7290*/  UIADD3 UR5, UR9, UR5, URZ ;  /* 0x0000000509057290 */ /* 0x000fe2000fffe03f */
[----:B------:R-:W-:Y:S01]  /*72a0*/  LOP3.LUT R10, R0, 0xffffffe0, RZ, 0xc0, !PT ;  /* 0xffffffe0000a7812 */ /* 0x000fe200078ec0ff */
[----:B--2---:R-:W-:Y:S01]  /*72b0*/  FADD.FTZ R4, R11, R4 ;  /* 0x000000040b047221 */ /* 0x004fe20000010000 */
[----:B------:R-:W-:Y:S01]  /*72c0*/  FSETP.NE.FTZ.AND P0, PT, R2, RZ, PT ;  /* 0x000000ff0200720b */ /* 0x000fe20003f15000 */
[----:B------:R-:W-:Y:S01]  /*72d0*/  @P4 IMAD.HI.U32 R11, R212, c[0x0][0x4ec], RZ ;  /* 0x00013b00d40b4a27 */ /* 0x000fe200078e00ff */
[----:B------:R-:W-:Y:S02]  /*72e0*/  SHF.R.S32.HI R14, RZ, 0x1f, R7 ;  /* 0x0000001fff0e7819 */ /* 0x000fe40000011407 */
[----:B------:R-:W-:-:S02]  /*72f0*/  LOP3.LUT R12, R7, 0xfffffffc, RZ, 0xc0, !PT ;  /* 0xfffffffc070c7812 */ /* 0x000fc400078ec0ff */
[----:B------:R-:W-:Y:S02]  /*7300*/  @P4 SHF.R.U32.HI R6, RZ, c[0x0][0x4f0], R11 ;  /* 0x00013c00ff064a19 */ /* 0x000fe4000001160b */
[----:B------:R-:W-:Y:S01]  /*7310*/  IADD3 R11, -R10, R9, RZ ;  /* 0x000000090a0b7210 */ /* 0x000fe20007ffe1ff */
[----:B------:R-:W-:Y:S01]  /*7320*/  IMAD.IADD R9, R9, 0x1, -R12 ;  /* 0x0000000109097824 */ /* 0x000fe200078e0a0c */
[----:B------:R-:W-:Y:S01]  /*7330*/  MOV R10, RZ ;  /* 0x000000ff000a7202 */ /* 0x000fe20000000f00 */
[----:B------:R-:W1:Y:S01]  /*7340*/  S2R R12, SR_CTAID.X ;  /* 0x00000000000c7919 */ /* 0x000e620000002500 */
[----:B------:R-:W-:Y:S02]  /*7350*/  IADD3 R13, -R6, RZ, RZ ;  /* 0x000000ff060d7210 */ /* 0x000fe40007ffe1ff */
[----:B------:R-:W-:Y:S02]  /*7360*/  LOP3.LUT P2, RZ, R11, 0x3, RZ, 0xc0, !PT ;  /* 0x000000030bff7812 */ /* 0x000fe4000784c0ff */
[----:B------:R-:W2:Y:S01]  /*7370*/  @P0 MUFU.RCP R10, R2 ;  /* 0x00000002000a0308 */ /* 0x000ea20000001000 */
[----:B------:R-:W-:Y:S01]  /*7380*/  IMAD R11, R13, c[0x0][0x4e8], R212 ;  /* 0x00013a000d0b7a24 */ /* 0x000fe200078e02d4 */
[----:B------:R-:W-:-:S02]  /*7390*/  SHF.R.S32.HI R13, RZ, 0x2, R7 ;  /* 0x00000002ff0d7819 */ /* 0x000fc40000011407 */
[----:B------:R-:W-:Y:S02]  /*73a0*/  FSETP.NE.FTZ.AND P1, PT, R4, RZ, PT ;  /* 0x000000ff0400720b */ /* 0x000fe40003f35000 */
[----:B------:R-:W-:Y:S02]  /*73b0*/  LEA.HI R7, R14, R13, RZ, 0x3 ;  /* 0x0000000d0e077211 */ /* 0x000fe400078f18ff */
[----:B------:R-:W3:Y:S01]  /*73c0*/  @P0 MUFU.LG2 R2, R2 ;  /* 0x0000000200020308 */ /* 0x000ee20000000c00 */
[----:B------:R-:W-:Y:S02]  /*73d0*/  @P0 MOV R5, 0x3f317218 ;  /* 0x3f31721800050802 */ /* 0x000fe40000000f00 */
[----:B------:R-:W-:Y:S02]  /*73e0*/  LOP3.LUT R14, R7, 0xfffffff8, RZ, 0xc0, !PT ;  /* 0xfffffff8070e7812 */ /* 0x000fe400078ec0ff */
[----:B------:R-:W-:Y:S01]  /*73f0*/  MOV R20, UR8 ;  /* 0x0000000800147c02 */ /* 0x000fe20008000f00 */
[----:B------:R-:W-:Y:S01]  /*7400*/  @P0 FMUL.FTZ R5, R5, c[0x0][0x2d0] ;  /* 0x0000b40005050a20 */ /* 0x000fe20000410000 */
[----:B------:R-:W-:Y:S01]  /*7410*/  IADD3 R7, R13, -R14, RZ ;  /* 0x8000000e0d077210 */ /* 0x000fe20007ffe0ff */
[----:B------:R-:W-:Y:S01]  /*7420*/  IMAD.MOV.U32 R13, RZ, RZ, -0x800000 ;  /* 0xff800000ff0d7424 */ /* 0x000fe200078e00ff */
[----:B------:R-:W-:Y:S01]  /*7430*/  @P1 MUFU.RCP R8, R4 ;  /* 0x0000000400081308 */ /* 0x000fe20000001000 */
[C---:B--2---:R-:W-:Y:S01]  /*7440*/  FMUL.FTZ R131, R10.reuse, R131 ;  /* 0x000000830a837220 */ /* 0x044fe20000410000 */
[----:B------:R-:W-:Y:S01]  /*7450*/  MOV R23, UR5 ;  /* 0x0000000500177c02 */ /* 0x000fe20008000f00 */
[----:B------:R-:W-:Y:S01]  /*7460*/  FMUL.FTZ R130, R10, R130 ;  /* 0x000000820a827220 */ /* 0x000fe20000410000 */
[----:B-1----:R-:W-:Y:S01]  /*7470*/  LEA R18, R12, R217, 0x7 ;  /* 0x000000d90c127211 */ /* 0x002fe200078e38ff */
[----:B------:R-:W-:Y:S01]  /*7480*/  FMUL.FTZ R127, R10, R127 ;  /* 0x0000007f0a7f7220 */ /* 0x000fe20000410000 */
[----:B------:R-:W-:Y:S01]  /*7490*/  MOV R14, R16 ;  /* 0x00000010000e7202 */ /* 0x000fe20000000f00 */
[----:B---3--:R-:W-:Y:S01]  /*74a0*/  @P0 FMUL.FTZ R2, R2, 0.69314718246459960938 ;  /* 0x3f31721802020820 */ /* 0x008fe20000410000 */
[----:B------:R-:W1:Y:S01]  /*74b0*/  @P1 MUFU.LG2 R4, R4 ;  /* 0x0000000400041308 */ /* 0x000e620000000c00 */
[C---:B------:R-:W-:Y:S01]  /*74c0*/  FMUL.FTZ R126, R10.reuse, R126 ;  /* 0x0000007e0a7e7220 */ /* 0x040fe20000410000 */
[----:B------:R-:W-:Y:S01]  /*74d0*/  @P1 MOV R17, 0x3f317218 ;  /* 0x3f31721800111802 */ /* 0x000fe20000000f00 */
[----:B------:R-:W-:Y:S01]  /*74e0*/  @P0 FFMA.FTZ R13, R5, R3, R2 ;  /* 0x00000003050d0223 */ /* 0x000fe20000010002 */
[----:B------:R-:W-:Y:S01]  /*74f0*/  SHF.L.U32 R5, R7, 0x6, RZ ;  /* 0x0000000607057819 */ /* 0x000fe200000006ff */
[----:B------:R-:W2:Y:S01]  /*7500*/  S2R R3, SR_CTAID.Z ;  /* 0x0000000000037919 */ /* 0x000ea20000002700 */
[----:B------:R-:W-:Y:S01]  /*7510*/  FMUL.FTZ R123, R10, R123 ;  /* 0x0000007b0a7b7220 */ /* 0x000fe20000410000 */
[----:B------:R-:W-:Y:S01]  /*7520*/  ISETP.GE.OR P6, PT, R18, R19, P2 ;  /* 0x000000131200720c */ /* 0x000fe200017c6670 */
[----:B------:R-:W-:Y:S01]  /*7530*/  FMUL.FTZ R122, R10, R122 ;  /* 0x0000007a0a7a7220 */ /* 0x000fe20000410000 */
[----:B------:R-:W-:Y:S01]  /*7540*/  IADD3 R18, R18, 0x8, RZ ;  /* 0x0000000812127810 */ /* 0x000fe20007ffe0ff */
[C---:B------:R-:W-:Y:S01]  /*7550*/  FMUL.FTZ R119, R10.reuse, R119 ;  /* 0x000000770a777220 */ /* 0x040fe20000410000 */
[----:B------:R-:W-:Y:S01]  /*7560*/  SHF.R.S32.HI R0, RZ, 0x5, R0 ;  /* 0x00000005ff007819 */ /* 0x000fe20000011400 */
[C---:B------:R-:W-:Y:S01]  /*7570*/  FMUL.FTZ R118, R10.reuse, R118 ;  /* 0x000000760a767220 */ /* 0x040fe20000410000 */
[----:B------:R-:W-:Y:S01]  /*7580*/  LOP3.LUT R5, R5, 0x1c0, RZ, 0xc0, !PT ;  /* 0x000001c005057812 */ /* 0x000fe200078ec0ff */
[----:B------:R-:W-:Y:S01]  /*7590*/  FMUL.FTZ R115, R10, R115 ;  /* 0x000000730a737220 */ /* 0x000fe20000410000 */
[----:B------:R-:W-:Y:S01]  /*75a0*/  MOV R16, 0xff800000 ;  /* 0xff80000000107802 */ /* 0x000fe20000000f00 */
[----:B-1----:R-:W-:Y:S01]  /*75b0*/  @P1 FMUL.FTZ R21, R4, 0.69314718246459960938 ;  /* 0x3f31721804151820 */ /* 0x002fe20000410000 */
[C---:B------:R-:W-:Y:S01]  /*75c0*/  LEA.HI R4, R9.reuse, R9, RZ, 0x1 ;  /* 0x0000000909047211 */ /* 0x040fe200078f08ff */
[----:B------:R-:W-:Y:S01]  /*75d0*/  FMUL.FTZ R114, R10, R114 ;  /* 0x000000720a727220 */ /* 0x000fe20000410000 */
[----:B------:R-:W-:Y:S01]  /*75e0*/  ISETP.GE.OR P5, PT, R18, R19, P2 ;  /* 0x000000131200720c */ /* 0x000fe200017a6670 */
[----:B------:R-:W-:Y:S01]  /*75f0*/  FMUL.FTZ R111, R10, R111 ;  /* 0x0000006f0a6f7220 */ /* 0x000fe20000410000 */
[----:B------:R-:W-:Y:S01]  /*7600*/  LOP3.LUT R4, R4, 0x1ffffffe, RZ, 0xc0, !PT ;  /* 0x1ffffffe04047812 */ /* 0x000fe200078ec0ff */
[----:B------:R-:W-:Y:S01]  /*7610*/  FMUL.FTZ R110, R10, R110 ;  /* 0x0000006e0a6e7220 */ /* 0x000fe20000410000 */
[----:B------:R-:W-:Y:S01]  /*7620*/  LEA R0, R0, R9, 0x9 ;  /* 0x0000000900007211 */ /* 0x000fe200078e48ff */
[C---:B------:R-:W-:Y:S01]  /*7630*/  FMUL.FTZ R107, R10.reuse, R107 ;  /* 0x0000006b0a6b7220 */ /* 0x040fe20000410000 */
[----:B------:R-:W-:Y:S01]  /*7640*/  IADD3 R4, R9, -R4, RZ ;  /* 0x8000000409047210 */ /* 0x000fe20007ffe0ff */
[C---:B------:R-:W-:Y:S01]  /*7650*/  FMUL.FTZ R106, R10.reuse, R106 ;  /* 0x0000006a0a6a7220 */ /* 0x040fe20000410000 */
[----:B------:R-:W-:Y:S01]  /*7660*/  LEA.HI R5, R5, R5, RZ, 0x1d ;  /* 0x0000000505057211 */ /* 0x000fe200078fe8ff */
[C---:B------:R-:W-:Y:S01]  /*7670*/  FMUL.FTZ R103, R10.reuse, R103 ;  /* 0x000000670a677220 */ /* 0x040fe20000410000 */
[----:B--2---:R-:W-:Y:S01]  /*7680*/  SHF.R.S32.HI R2, RZ, 0x1f, R3 ;  /* 0x0000001fff027819 */ /* 0x004fe20000011403 */
[----:B------:R-:W-:Y:S01]  /*7690*/  FMUL.FTZ R102, R10, R102 ;  /* 0x000000660a667220 */ /* 0x000fe20000410000 */
[----:B------:R-:W-:Y:S01]  /*76a0*/  LEA R217, R4, R217, 0x3 ;  /* 0x000000d904d97211 */ /* 0x000fe200078e18ff */
[C---:B------:R-:W-:Y:S01]  /*76b0*/  FMUL.FTZ R39, R10.reuse, R39 ;  /* 0x000000270a277220 */ /* 0x040fe20000410000 */
[----:B------:R-:W-:Y:S01]  /*76c0*/  SHF.R.S32.HI R4, RZ, 0x1f, R6 ;  /* 0x0000001fff047819 */ /* 0x000fe20000011406 */
[----:B------:R-:W-:Y:S01]  /*76d0*/  FMUL.FTZ R38, R10, R38 ;  /* 0x000000260a267220 */ /* 0x000fe20000410000 */
[----:B------:R-:W-:Y:S01]  /*76e0*/  LEA R217, R12, R217, 0x7 ;  /* 0x000000d90cd97211 */ /* 0x000fe200078e38ff */
[C---:B------:R-:W-:Y:S01]  /*76f0*/  FMUL.FTZ R43, R10.reuse, R43 ;  /* 0x0000002b0a2b7220 */ /* 0x040fe20000410000 */
[----:B------:R-:W-:Y:S01]  /*7700*/  F2FP.PACK_AB R130, R131, R130 ;  /* 0x000000828382723e */ /* 0x000fe200000000ff */
        /* <DEDUP_REMOVED lines=30> */
[----:B------:R-:W-:-:S02]  /*78f0*/  FMUL.FTZ R75, R10, R75 ;  /* 0x0000004b0a4b7220 */ /* 0x000fc40000410000 */
[C---:B------:R-:W-:Y:S01]  /*7900*/  FMUL.FTZ R74, R10.reuse, R74 ;  /* 0x0000004a0a4a7220 */ /* 0x040fe20000410000 */
[----:B------:R-:W-:Y:S01]  /*7910*/  F2FP.PACK_AB R70, R71, R70 ;  /* 0x000000464746723e */ /* 0x000fe200000000ff */
[C---:B------:R-:W-:Y:S02]  /*7920*/  FMUL.FTZ R79, R10.reuse, R79 ;  /* 0x0000004f0a4f7220 */ /* 0x040fe40000410000 */
[C---:B------:R-:W-:Y:S01]  /*7930*/  FMUL.FTZ R78, R10.reuse, R78 ;  /* 0x0000004e0a4e7220 */ /* 0x040fe20000410000 */
[----:B------:R-:W-:Y:S01]  /*7940*/  F2FP.PACK_AB R74, R75, R74 ;  /* 0x0000004a4b4a723e */ /* 0x000fe200000000ff */
[C---:B------:R-:W-:Y:S02]  /*7950*/  FMUL.FTZ R83, R10.reuse, R83 ;  /* 0x000000530a537220 */ /* 0x040fe40000410000 */
        /* <DEDUP_REMOVED lines=12> */
[----:B------:R-:W-:Y:S01]  /*7a20*/  FMUL.FTZ R10, R10, R98 ;  /* 0x000000620a0a7220 */ /* 0x000fe20000410000 */
[----:B------:R-:W-:Y:S01]  /*7a30*/  F2FP.PACK_AB R94, R95, R94 ;  /* 0x0000005e5f5e723e */ /* 0x000fe200000000ff */
[----:B------:R-:W-:Y:S02]  /*7a40*/  IMAD.MOV.U32 R22, RZ, RZ, R20 ;  /* 0x000000ffff167224 */ /* 0x000fe400078e0014 */
[----:B------:R-:W-:Y:S01]  /*7a50*/  @P1 FMUL.FTZ R17, R17, c[0x0][0x2d0] ;  /* 0x0000b40011111a20 */ /* 0x000fe20000410000 */
[----:B------:R-:W-:Y:S01]  /*7a60*/  F2FP.PACK_AB R99, R99, R10 ;  /* 0x0000000a6363723e */ /* 0x000fe200000000ff */
[----:B------:R-:W-:Y:S02]  /*7a70*/  IMAD R10, R2, c[0x0][0x3f0], RZ ;  /* 0x0000fc00020a7a24 */ /* 0x000fe400078e02ff */
[----:B------:R-:W-:-:S04]  /*7a80*/  IMAD.WIDE.U32 R22, R3, c[0x0][0x3f0], R22 ;  /* 0x0000fc0003167a25 */ /* 0x000fc800078e0016 */
[C---:B------:R-:W-:Y:S02]  /*7a90*/  IMAD R10, R3.reuse, c[0x0][0x3f4], R10 ;  /* 0x0000fd00030a7a24 */ /* 0x040fe400078e020a */
[----:B------:R-:W-:Y:S02]  /*7aa0*/  IMAD R2, R2, c[0x0][0x498], RZ ;  /* 0x0001260002027a24 */ /* 0x000fe400078e02ff */
[----:B------:R-:W-:Y:S01]  /*7ab0*/  IMAD.WIDE.U32 R14, R3, c[0x0][0x498], R14 ;  /* 0x00012600030e7a25 */ /* 0x000fe200078e000e */
[----:B------:R-:W-:-:S03]  /*7ac0*/  IADD3 R23, R23, R10, RZ ;  /* 0x0000000a17177210 */ /* 0x000fc60007ffe0ff */
[----:B------:R-:W-:Y:S02]  /*7ad0*/  IMAD R2, R3, c[0x0][0x49c], R2 ;  /* 0x0001270003027a24 */ /* 0x000fe400078e0202 */
[----:B------:R-:W-:Y:S02]  /*7ae0*/  IMAD R3, R4, c[0x0][0x3e0], RZ ;  /* 0x0000f80004037a24 */ /* 0x000fe400078e02ff */
[----:B------:R-:W-:Y:S01]  /*7af0*/  @P1 FFMA.FTZ R16, R17, R132, R21 ;  /* 0x0000008411101223 */ /* 0x000fe20000010015 */
[C---:B------:R-:W-:Y:S01]  /*7b00*/  R2P PR, R7.reuse, 0x6 ;  /* 0x0000000607007804 */ /* 0x040fe20000000000 */
[C---:B------:R-:W-:Y:S02]  /*7b10*/  IMAD R3, R6.reuse, c[0x0][0x3e4], R3 ;  /* 0x0000f90006037a24 */ /* 0x040fe400078e0203 */
[----:B------:R-:W-:Y:S01]  /*7b20*/  IMAD.WIDE.U32 R20, R6, c[0x0][0x3e0], R22 ;  /* 0x0000f80006147a25 */ /* 0x000fe200078e0016 */
[----:B------:R-:W-:-:S03]  /*7b30*/  LOP3.LUT R6, R7, 0x1, RZ, 0xc0, !PT ;  /* 0x0000000107067812 */ /* 0x000fc600078ec0ff */
[----:B------:R-:W-:Y:S01]  /*7b40*/  @P4 IMAD.HI.U32 R4, R217, c[0x0][0x4ec], RZ ;  /* 0x00013b00d9044a27 */ /* 0x000fe200078e00ff */
[----:B------:R-:W-:Y:S02]  /*7b50*/  ISETP.NE.U32.AND P3, PT, R6, 0x1, PT ;  /* 0x000000010600780c */ /* 0x000fe40003f65070 */
[----:B------:R-:W-:Y:S01]  /*7b60*/  IADD3 R21, R21, R3, RZ ;  /* 0x0000000315157210 */ /* 0x000fe20007ffe0ff */
[----:B------:R-:W-:Y:S01]  /*7b70*/  IMAD.U32 R0, R0, 0x2, R5 ;  /* 0x0000000200007824 */ /* 0x000fe200078e0005 */
[----:B------:R-:W-:Y:S01]  /*7b80*/  MOV R5, R217 ;  /* 0x000000d900057202 */ /* 0x000fe20000000f00 */
[C---:B------:R-:W-:Y:S01]  /*7b90*/  FMUL.FTZ R129, R8.reuse, R129 ;  /* 0x0000008108817220 */ /* 0x040fe20000410000 */
[----:B------:R-:W-:Y:S01]  /*7ba0*/  @P4 SHF.R.U32.HI R5, RZ, c[0x0][0x4f0], R4 ;  /* 0x00013c00ff054a19 */ /* 0x000fe20000011604 */
[----:B------:R-:W-:Y:S01]  /*7bb0*/  FMUL.FTZ R128, R8, R128 ;  /* 0x0000008008807220 */ /* 0x000fe20000410000 */
[----:B------:R-:W-:Y:S01]  /*7bc0*/  SHF.L.U32 R7, R0, 0x1, RZ ;  /* 0x0000000100077819 */ /* 0x000fe200000006ff */
[----:B------:R-:W-:Y:S01]  /*7bd0*/  BAR.SYNC.DEFER_BLOCKING 0x1, 0x100 ;  /* 0x0044000000007b1d */ /* 0x000fe20000010000 */
[----:B------:R-:W-:Y:S01]  /*7be0*/  IADD3 R6, -R5, RZ, RZ ;  /* 0x000000ff05067210 */ /* 0x000fe20007ffe1ff */
[C---:B------:R-:W-:Y:S01]  /*7bf0*/  FMUL.FTZ R125, R8.reuse, R125 ;  /* 0x0000007d087d7220 */ /* 0x040fe20000410000 */
[----:B------:R-:W-:Y:S01]  /*7c00*/  IADD3 R4, R7, 0x80, RZ ;  /* 0x0000008007047810 */ /* 0x000fe20007ffe0ff */
[----:B------:R-:W-:Y:S01]  /*7c10*/  FMUL.FTZ R124, R8, R124 ;  /* 0x0000007c087c7220 */ /* 0x000fe20000410000 */
[----:B------:R-:W-:Y:S01]  /*7c20*/  MOV R0, 0x20 ;  /* 0x0000002000007802 */ /* 0x000fe20000000f00 */
[----:B------:R-:W-:Y:S01]  /*7c30*/  IMAD R217, R6, c[0x0][0x4e8], R217 ;  /* 0x00013a0006d97a24 */ /* 0x000fe200078e02d9 */
[----:B------:R-:W-:Y:S01]  /*7c40*/  SHF.R.S32.HI R3, RZ, 0x1f, R11 ;  /* 0x0000001fff037819 */ /* 0x000fe2000001140b */
[C---:B------:R-:W-:Y:S01]  /*7c50*/  FMUL.FTZ R121, R8.reuse, R121 ;  /* 0x0000007908797220 */ /* 0x040fe20000410000 */
[----:B------:R-:W-:Y:S01]  /*7c60*/  SHF.R.S32.HI R9, RZ, 0x1f, R5 ;  /* 0x0000001fff097819 */ /* 0x000fe20000011405 */
[C---:B------:R-:W-:Y:S01]  /*7c70*/  FMUL.FTZ R120, R8.reuse, R120 ;  /* 0x0000007808787220 */ /* 0x040fe20000410000 */
[----:B------:R-:W-:Y:S01]  /*7c80*/  IADD3 R14, P0, R5, R14, RZ ;  /* 0x0000000e050e7210 */ /* 0x000fe20007f1e0ff */
[C---:B------:R-:W-:Y:S01]  /*7c90*/  FMUL.FTZ R117, R8.reuse, R117 ;  /* 0x0000007508757220 */ /* 0x040fe20000410000 */
[----:B------:R-:W-:Y:S01]  /*7ca0*/  IADD3 R17, R7, 0x70, RZ ;  /* 0x0000007007117810 */ /* 0x000fe20007ffe0ff */
[----:B------:R-:W-:Y:S01]  /*7cb0*/  FMUL.FTZ R116, R8, R116 ;  /* 0x0000007408747220 */ /* 0x000fe20000410000 */
[----:B------:R-:W-:Y:S01]  /*7cc0*/  @P3 IADD3 R17, R4, 0x10, RZ ;  /* 0x0000001004113810 */ /* 0x000fe20007ffe0ff */
[C---:B------:R-:W-:Y:S01]  /*7cd0*/  FMUL.FTZ R113, R8.reuse, R113 ;  /* 0x0000007108717220 */ /* 0x040fe20000410000 */
[----:B------:R-:W-:Y:S01]  /*7ce0*/  MOV R4, 0x40 ;  /* 0x0000004000047802 */ /* 0x000fe20000000f00 */
[----:B------:R-:W-:Y:S01]  /*7cf0*/  FMUL.FTZ R112, R8, R112 ;  /* 0x0000007008707220 */ /* 0x000fe20000410000 */
[----:B------:R-:W-:Y:S01]  /*7d00*/  SEL R0, R0, 0xffffffe0, !P1 ;  /* 0xffffffe000007807 */ /* 0x000fe20004800000 */
[C---:B------:R-:W-:Y:S01]  /*7d10*/  FMUL.FTZ R109, R8.reuse, R109 ;  /* 0x0000006d086d7220 */ /* 0x040fe20000410000 */
[----:B------:R-:W-:Y:S01]  /*7d20*/  IADD3.X R15, R9, R15, R2, P0, !PT ;  /* 0x0000000f090f7210 */ /* 0x000fe200007fe402 */
[----:B------:R-:W-:Y:S01]  /*7d30*/  IMAD R2, R3, c[0x0][0x3d8], RZ ;  /* 0x0000f60003027a24 */ /* 0x000fe200078e02ff */
[----:B------:R-:W-:Y:S01]  /*7d40*/  SHF.R.S32.HI R5, RZ, 0x1f, R217 ;  /* 0x0000001fff057819 */ /* 0x000fe200000114d9 */
[C---:B------:R-:W-:Y:S01]  /*7d50*/  FMUL.FTZ R108, R8.reuse, R108 ;  /* 0x0000006c086c7220 */ /* 0x040fe20000410000 */
[----:B------:R-:W-:Y:S01]  /*7d60*/  F2FP.PACK_AB R128, R129, R128 ;  /* 0x000000808180723e */ /* 0x000fe200000000ff */
[----:B------:R-:W-:Y:S01]  /*7d70*/  FMUL.FTZ R105, R8, R105 ;  /* 0x0000006908697220 */ /* 0x000fe20000410000 */
[----:B------:R-:W-:Y:S01]  /*7d80*/  SEL R4, R4, 0xffffffc0, !P2 ;  /* 0xffffffc004047807 */ /* 0x000fe20005000000 */
[C---:B------:R-:W-:Y:S01]  /*7d90*/  FMUL.FTZ R104, R8.reuse, R104 ;  /* 0x0000006808687220 */ /* 0x040fe20000410000 */
[----:B------:R-:W-:Y:S01]  /*7da0*/  F2FP.PACK_AB R124, R125, R124 ;  /* 0x0000007c7d7c723e */ /* 0x000fe200000000ff */
[C---:B------:R-:W-:Y:S01]  /*7db0*/  FMUL.FTZ R101, R8.reuse, R101 ;  /* 0x0000006508657220 */ /* 0x040fe20000410000 */
[----:B------:R-:W-:Y:S01]  /*7dc0*/  F2FP.PACK_AB R120, R121, R120 ;  /* 0x000000787978723e */ /* 0x000fe200000000ff */
[----:B------:R-:W-:Y:S01]  /*7dd0*/  FMUL.FTZ R100, R8, R100 ;  /* 0x0000006408647220 */ /* 0x000fe20000410000 */
[----:B------:R-:W-:Y:S01]  /*7de0*/  IADD3 R3, R7, R0, RZ ;  /* 0x0000000007037210 */ /* 0x000fe20007ffe0ff */
[----:B------:R-:W-:Y:S01]  /*7df0*/  IMAD.IADD R9, R0, 0x1, R17 ;  /* 0x0000000100097824 */ /* 0x000fe200078e0211 */
[----:B------:R-:W-:Y:S01]  /*7e00*/  F2FP.PACK_AB R116, R117, R116 ;  /* 0x000000747574723e */ /* 0x000fe200000000ff */
[C---:B------:R-:W-:Y:S01]  /*7e10*/  FMUL.FTZ R37, R8.reuse, R37 ;  /* 0x0000002508257220 */ /* 0x040fe20000410000 */
[----:B------:R-:W-:Y:S01]  /*7e20*/  F2FP.PACK_AB R112, R113, R112 ;  /* 0x000000707170723e */ /* 0x000fe200000000ff */
[C---:B------:R-:W-:Y:S01]  /*7e30*/  FMUL.FTZ R36, R8.reuse, R36 ;  /* 0x0000002408247220 */ /* 0x040fe20000410000 */
[----:B------:R-:W-:Y:S01]  /*7e40*/  F2FP.PACK_AB R108, R109, R108 ;  /* 0x0000006c6d6c723e */ /* 0x000fe200000000ff */
[----:B------:R-:W-:Y:S01]  /*7e50*/  IMAD R2, R11, c[0x0][0x3dc], R2 ;  /* 0x0000f7000b027a24 */ /* 0x000fe200078e0202 */
[----:B------:R-:W-:Y:S01]  /*7e60*/  STS [R7+0x80], R128 ;  /* 0x0000808007007388 */ /* 0x000fe20000000800 */
[----:B------:R-:W-:Y:S01]  /*7e70*/  IMAD R0, R5, c[0x0][0x488], RZ ;  /* 0x0001220005007a24 */ /* 0x000fe200078e02ff */
[----:B------:R-:W-:Y:S01]  /*7e80*/  IADD3 R5, R7, R4, RZ ;  /* 0x0000000407057210 */ /* 0x000fe20007ffe0ff */
[C---:B------:R-:W-:Y:S01]  /*7e90*/  FMUL.FTZ R41, R8.reuse, R41 ;  /* 0x0000002908297220 */ /* 0x040fe20000410000 */
[----:B------:R-:W-:Y:S01]  /*7ea0*/  STS [R7+0x480], R130 ;  /* 0x0004808207007388 */ /* 0x000fe20000000800 */
[----:B------:R-:W-:Y:S01]  /*7eb0*/  FMUL.FTZ R40, R8, R40 ;  /* 0x0000002808287220 */ /* 0x000fe20000410000 */
[----:B------:R-:W-:Y:S01]  /*7ec0*/  F2FP.PACK_AB R104, R105, R104 ;  /* 0x000000686968723e */ /* 0x000fe200000000ff */
[----:B------:R-:W-:Y:S01]  /*7ed0*/  IMAD.WIDE.U32 R10, R11, c[0x0][0x3d8], R20 ;  /* 0x0000f6000b0a7a25 */ /* 0x000fe200078e0014 */
[C---:B------:R-:W-:Y:S01]  /*7ee0*/  IADD3 R21, R4.reuse, R17, RZ ;  /* 0x0000001104157210 */ /* 0x040fe20007ffe0ff */
[----:B------:R-:W-:Y:S01]  /*7ef0*/  STS [R17], R124 ;  /* 0x0000007c11007388 */ /* 0x000fe20000000800 */
[----:B------:R-:W-:Y:S01]  /*7f00*/  IADD3 R23, R4, R3, RZ ;  /* 0x0000000304177210 */ /* 0x000fe20007ffe0ff */
[C---:B------:R-:W-:Y:S01]  /*7f10*/  FMUL.FTZ R45, R8.reuse, R45 ;  /* 0x0000002d082d7220 */ /* 0x040fe20000410000 */
[----:B------:R-:W-:Y:S01]  /*7f20*/  F2FP.PACK_AB R100, R101, R100 ;  /* 0x000000646564723e */ /* 0x000fe200000000ff */
[C---:B------:R-:W-:Y:S01]  /*7f30*/  FMUL.FTZ R44, R8.reuse, R44 ;  /* 0x0000002c082c7220 */ /* 0x040fe20000410000 */
[----:B------:R-:W-:Y:S01]  /*7f40*/  STS [R17+0x400], R126 ;  /* 0x0004007e11007388 */ /* 0x000fe20000000800 */
[C---:B------:R-:W-:Y:S01]  /*7f50*/  FMUL.FTZ R49, R8.reuse, R49 ;  /* 0x0000003108317220 */ /* 0x040fe20000410000 */
[----:B------:R-:W-:Y:S01]  /*7f60*/  IADD3 R25, R9, R4, RZ ;  /* 0x0000000409197210 */ /* 0x000fe20007ffe0ff */
[C---:B------:R-:W-:Y:S01]  /*7f70*/  FMUL.FTZ R48, R8.reuse, R48 ;  /* 0x0000003008307220 */ /* 0x040fe20000410000 */
[----:B------:R-:W-:Y:S01]  /*7f80*/  STS [R3+0x80], R120 ;  /* 0x0000807803007388 */ /* 0x000fe20000000800 */
[C---:B------:R-:W-:Y:S01]  /*7f90*/  FMUL.FTZ R53, R8.reuse, R53 ;  /* 0x0000003508357220 */ /* 0x040fe20000410000 */
[----:B------:R-:W-:Y:S01]  /*7fa0*/  F2FP.PACK_AB R36, R37, R36 ;  /* 0x000000242524723e */ /* 0x000fe200000000ff */
[C---:B------:R-:W-:Y:S01]  /*7fb0*/  FMUL.FTZ R52, R8.reuse, R52 ;  /* 0x0000003408347220 */ /* 0x040fe20000410000 */
[----:B------:R-:W-:Y:S01]  /*7fc0*/  STS [R3+0x480], R122 ;  /* 0x0004807a03007388 */ /* 0x000fe20000000800 */
[C---:B------:R-:W-:Y:S01]  /*7fd0*/  FMUL.FTZ R57, R8.reuse, R57 ;  /* 0x0000003908397220 */ /* 0x040fe20000410000 */
[----:B------:R-:W-:Y:S01]  /*7fe0*/  F2FP.PACK_AB R40, R41, R40 ;  /* 0x000000282928723e */ /* 0x000fe200000000ff */
[C---:B------:R-:W-:Y:S01]  /*7ff0*/  FMUL.FTZ R56, R8.reuse, R56 ;  /* 0x0000003808387220 */ /* 0x040fe20000410000 */
[----:B------:R-:W-:Y:S01]  /*8000*/  STS [R9], R116 ;  /* 0x0000007409007388 */ /* 0x000fe20000000800 */
[C---:B------:R-:W-:Y:S01]  /*8010*/  FMUL.FTZ R61, R8.reuse, R61 ;  /* 0x0000003d083d7220 */ /* 0x040fe20000410000 */
[----:B------:R-:W-:Y:S01]  /*8020*/  F2FP.PACK_AB R44, R45, R44 ;  /* 0x0000002c2d2c723e */ /* 0x000fe200000000ff */
        /* <DEDUP_REMOVED lines=24> */
[----:B------:R-:W-:Y:S01]  /*81b0*/  FMUL.FTZ R84, R8, R84 ;  /* 0x0000005408547220 */ /* 0x000fe20000410000 */
[----:B------:R-:W-:Y:S01]  /*81c0*/  STS [R23+0x480], R106 ;  /* 0x0004806a17007388 */ /* 0x000fe20000000800 */
[----:B------:R-:W-:Y:S01]  /*81d0*/  IMAD.WIDE.U32 R14, R217, c[0x0][0x488], R14 ;  /* 0x00012200d90e7a25 */ /* 0x000fe200078e000e */
[----:B------:R-:W-:-:S02]  /*81e0*/  F2FP.PACK_AB R72, R73, R72 ;  /* 0x000000484948723e */ /* 0x000fc400000000ff */
[----:B------:R-:W-:Y:S01]  /*81f0*/  STS [R25], R100 ;  /* 0x0000006419007388 */ /* 0x000fe20000000800 */
[----:B------:R-:W-:Y:S01]  /*8200*/  IMAD R0, R217, c[0x0][0x48c], R0 ;  /* 0x00012300d9007a24 */ /* 0x000fe200078e0200 */
        /* <DEDUP_REMOVED lines=11> */
[----:B------:R-:W-:Y:S01]  /*82c0*/  FMUL.FTZ R8, R8, R96 ;  /* 0x0000006008087220 */ /* 0x000fe20000410000 */
[----:B------:R-:W-:-:S02]  /*82d0*/  LEA R6, P0, R14, c[0x0][0x450], 0x2 ;  /* 0x000114000e067a11 */ /* 0x000fc400078010ff */
[----:B------:R-:W-:Y:S01]  /*82e0*/  STS [R17+0x4000], R40 ;  /* 0x0040002811007388 */ /* 0x000fe20000000800 */
[----:B------:R-:W-:Y:S02]  /*82f0*/  IADD3 R15, R15, R0, RZ ;  /* 0x000000000f0f7210 */ /* 0x000fe40007ffe0ff */
[----:B------:R-:W-:Y:S01]  /*8300*/  F2FP.PACK_AB R88, R89, R88 ;  /* 0x000000585958723e */ /* 0x000fe200000000ff */
[----:B------:R-:W-:Y:S01]  /*8310*/  STS [R17+0x4400], R42 ;  /* 0x0044002a11007388 */ /* 0x000fe20000000800 */
[----:B------:R-:W-:Y:S02]  /*8320*/  F2FP.PACK_AB R92, R93, R92 ;  /* 0x0000005c5d5c723e */ /* 0x000fe400000000ff */
[----:B------:R-:W-:Y:S01]  /*8330*/  F2FP.PACK_AB R8, R97, R8 ;  /* 0x000000086108723e */ /* 0x000fe200000000ff */
[----:B------:R-:W-:Y:S01]  /*8340*/  STS [R3+0x4080], R44 ;  /* 0x0040802c03007388 */ /* 0x000fe20000000800 */
[----:B------:R-:W-:Y:S02]  /*8350*/  LEA.HI.X R15, R14, c[0x0][0x454], R15, 0x2, P0 ;  /* 0x000115000e0f7a11 */ /* 0x000fe400000f140f */
[----:B------:R-:W-:Y:S01]  /*8360*/  LEA R0, P0, R10, c[0x0][0x380], 0x1 ;  /* 0x0000e0000a007a11 */ /* 0x000fe200078008ff */
[----:B------:R-:W-:Y:S04]  /*8370*/  STS [R3+0x4480], R46 ;  /* 0x0044802e03007388 */ /* 0x000fe80000000800 */
        /* <DEDUP_REMOVED lines=15> */
[----:B------:R1:W-:Y:S04]  /*8470*/  STS [R3+0x8480], R78 ;  /* 0x0084804e03007388 */ /* 0x0003e80000000800 */
[----:B------:R-:W-:Y:S04]  /*8480*/  STS [R9+0x8000], R80 ;  /* 0x0080005009007388 */ /* 0x000fe80000000800 */
[----:B------:R-:W-:Y:S04]  /*8490*/  STS [R9+0x8400], R82 ;  /* 0x0084005209007388 */ /* 0x000fe80000000800 */
[----:B------:R-:W-:Y:S04]  /*84a0*/  STS [R5+0x8080], R84 ;  /* 0x0080805405007388 */ /* 0x000fe80000000800 */
[----:B------:R-:W-:Y:S04]  /*84b0*/  STS [R5+0x8480], R86 ;  /* 0x0084805605007388 */ /* 0x000fe80000000800 */
[----:B------:R-:W-:Y:S04]  /*84c0*/  STS [R21+0x8000], R88 ;  /* 0x0080005815007388 */ /* 0x000fe80000000800 */
[----:B------:R-:W-:Y:S01]  /*84d0*/  STS [R21+0x8400], R90 ;  /* 0x0084005a15007388 */ /* 0x000fe20000000800 */
[----:B-1----:R-:W-:-:S03]  /*84e0*/  IADD3 R3, R11, R2, RZ ;  /* 0x000000020b037210 */ /* 0x002fc60007ffe0ff */
[----:B------:R-:W-:Y:S04]  /*84f0*/  STS [R23+0x8080], R92 ;  /* 0x0080805c17007388 */ /* 0x000fe80000000800 */
[----:B------:R-:W-:Y:S04]  /*8500*/  STS [R23+0x8480], R94 ;  /* 0x0084805e17007388 */ /* 0x000fe80000000800 */
[----:B------:R-:W-:Y:S04]  /*8510*/  STS [R25+0x8000], R8 ;  /* 0x0080000819007388 */ /* 0x000fe80000000800 */
[----:B------:R-:W-:Y:S04]  /*8520*/  STS [R25+0x8400], R99 ;  /* 0x0084006319007388 */ /* 0x000fe80000000800 */
[----:B------:R-:W-:Y:S04]  /*8530*/  SHFL.IDX PT, R96, R6, RZ, 0x1c1f ;  /* 0x001c1fff06607589 */ /* 0x000fe800000e0000 */
[----:B------:R-:W1:Y:S04]  /*8540*/  SHFL.IDX PT, R97, R15, RZ, 0x1c1f ;  /* 0x001c1fff0f617589 */ /* 0x000e6800000e0000 */
[----:B------:R-:W-:Y:S06]  /*8550*/  BAR.SYNC.DEFER_BLOCKING 0x1, 0x100 ;  /* 0x0044000000007b1d */ /* 0x000fec0000010000 */
[----:B------:R-:W-:Y:S04]  /*8560*/  SHFL.IDX PT, R100, R6, 0x1, 0x1c1f ;  /* 0x003c1f0006647f89 */ /* 0x000fe800000e0000 */
[----:B------:R-:W2:Y:S04]  /*8570*/  SHFL.IDX PT, R101, R15, 0x1, 0x1c1f ;  /* 0x003c1f000f657f89 */ /* 0x000ea800000e0000 */
[----:B------:R-:W3:Y:S04]  /*8580*/  SHFL.IDX PT, R56, R0, RZ, 0x181f ;  /* 0x00181fff00387589 */ /* 0x000ee800000e0000 */
[----:B-1----:R1:W-:Y:S04]  /*8590*/  @!P6 ST.E [R96.64], R16 ;  /* 0x000000106000e985 */ /* 0x0023e8000c10190c */
[----:B--2---:R2:W-:Y:S04]  /*85a0*/  @!P5 ST.E [R100.64], R13 ;  /* 0x0000000d6400d985 */ /* 0x0045e8000c10190c */
[----:B------:R2:W4:Y:S04]  /*85b0*/  LDS.128 R48, [R211+0x1080] ;  /* 0x00108000d3307984 */ /* 0x0005280000000c00 */
[----:B------:R2:W2:Y:S04]  /*85c0*/  LDS.128 R44, [R211+0x2080] ;  /* 0x00208000d32c7984 */ /* 0x0004a80000000c00 */
[----:B------:R2:W2:Y:S04]  /*85d0*/  LDS.128 R40, [R211+0x3080] ;  /* 0x00308000d3287984 */ /* 0x0004a80000000c00 */
[----:B------:R2:W2:Y:S01]  /*85e0*/  LDS.128 R36, [R211+0x5080] ;  /* 0x00508000d3247984 */ /* 0x0004a20000000c00 */
[----:B-1----:R-:W-:-:S02]  /*85f0*/  LEA.HI.X R16, R10, c[0x0][0x384], R3, 0x1, P0 ;  /* 0x0000e1000a107a11 */ /* 0x002fc400000f0c03 */
[----:B------:R-:W-:Y:S01]  /*8600*/  ISETP.GE.AND P0, PT, R210, R19, PT ;  /* 0x00000013d200720c */ /* 0x000fe20003f06270 */
[----:B------:R1:W1:Y:S04]  /*8610*/  LDS.128 R32, [R211+0x6080] ;  /* 0x00608000d3207984 */ /* 0x0002680000000c00 */
[----:B------:R1:W1:Y:S04]  /*8620*/  LDS.128 R28, [R211+0x7080] ;  /* 0x00708000d31c7984 */ /* 0x0002680000000c00 */
[----:B------:R1:W1:Y:S04]  /*8630*/  LDS.128 R24, [R211+0x9080] ;  /* 0x00908000d3187984 */ /* 0x0002680000000c00 */
[----:B------:R1:W1:Y:S04]  /*8640*/  LDS.128 R20, [R211+0xa080] ;  /* 0x00a08000d3147984 */ /* 0x0002680000000c00 */
[----:B------:R1:W1:Y:S04]  /*8650*/  LDS.128 R4, [R211+0xb080] ;  /* 0x00b08000d3047984 */ /* 0x0002680000000c00 */
[----:B------:R1:W1:Y:S01]  /*8660*/  SHFL.IDX PT, R57, R16, RZ, 0x181f ;  /* 0x00181fff10397589 */ /* 0x00026200000e0000 */
[----:B------:R-:W-:Y:S05]  /*8670*/  @P0 BRA `(.L_x_7) ;  /* 0x0000012000000947 */ /* 0x000fea0003800000 */
[----:B---3--:R-:W3:Y:S01]  /*8680*/  LDS.128 R52, [R211+0x80] ;  /* 0x00008000d3347984 */ /* 0x008ee20000000c00 */
[----:B------:R-:W-:-:S02]  /*8690*/  ISETP.GE.AND P1, PT, R215, c[0x0][0x3c8], PT ;  /* 0x0000f200d7007a0c */ /* 0x000fc40003f26270 */
[----:B------:R-:W-:Y:S01]  /*86a0*/  ISETP.GE.AND P0, PT, R214, c[0x0][0x3c8], PT ;  /* 0x0000f200d6007a0c */ /* 0x000fe20003f06270 */
[----:B--2---:R-:W2:Y:S01]  /*86b0*/  LDS.128 R12, [R211+0x4080] ;  /* 0x00408000d30c7984 */ /* 0x004ea20000000c00 */
[----:B------:R-:W-:-:S03]  /*86c0*/  ISETP.GE.AND P2, PT, R216, c[0x0][0x3c8], PT ;  /* 0x0000f200d8007a0c */ /* 0x000fc60003f46270 */
[----:B------:R-:W5:Y:S06]  /*86d0*/  LDS.128 R8, [R211+0x8080] ;  /* 0x00808000d3087984 */ /* 0x000f6c0000000c00 */
[----:B------:R-:W-:Y:S02]  /*86e0*/  @!P1 SHF.R.S32.HI R2, RZ, 0x1f, R215 ;  /* 0x0000001fff029819 */ /* 0x000fe400000114d7 */
[----:B------:R-:W-:Y:S02]  /*86f0*/  @!P0 SHF.R.S32.HI R17, RZ, 0x1f, R214 ;  /* 0x0000001fff118819 */ /* 0x000fe400000114d6 */
[----:B------:R-:W-:Y:S01]  /*8700*/  @!P1 LEA.HI R3, R2, R215, RZ, 0x3 ;  /* 0x000000d702039211 */ /* 0x000fe200078f18ff */
[----:B-1----:R-:W-:Y:S01]  /*8710*/  @!P2 IMAD.WIDE R58, R216, 0x2, R56 ;  /* 0x00000002d83aa825 */ /* 0x002fe200078e0238 */
[----:B------:R-:W-:-:S02]  /*8720*/  @!P0 LEA.HI R2, R17, R214, RZ, 0x3 ;  /* 0x000000d611028211 */ /* 0x000fc400078f18ff */
[----:B------:R-:W-:Y:S02]  /*8730*/  @!P1 LOP3.LUT R3, R3, 0xfffffff8, RZ, 0xc0, !PT ;  /* 0xfffffff803039812 */ /* 0x000fe400078ec0ff */
[----:B------:R-:W-:-:S03]  /*8740*/  @!P0 LOP3.LUT R2, R2, 0xfffffff8, RZ, 0xc0, !PT ;  /* 0xfffffff802028812 */ /* 0x000fc600078ec0ff */
[----:B------:R-:W-:-:S04]  /*8750*/  @!P1 IMAD.WIDE R60, R3, 0x2, R56 ;  /* 0x00000002033c9825 */ /* 0x000fc800078e0238 */
[----:B------:R-:W-:Y:S01]  /*8760*/  @!P0 IMAD.WIDE R2, R2, 0x2, R56 ;  /* 0x0000000202028825 */ /* 0x000fe200078e0238 */
[----:B---3--:R1:W-:Y:S04]  /*8770*/  @!P2 ST.E.128 [R58.64], R52 ;  /* 0x000000343a00a985 */ /* 0x0083e8000c101d0c */
[----:B--2---:R1:W-:Y:S04]  /*8780*/  @!P1 ST.E.128 [R60.64], R12 ;  /* 0x0000000c3c009985 */ /* 0x0043e8000c101d0c */
[----:B-----5:R1:W-:Y:S02]  /*8790*/  @!P0 ST.E.128 [R2.64], R8 ;  /* 0x0000000802008985 */ /* 0x0203e4000c101d0c */
.L_x_7:
[----:B---3--:R-:W-:Y:S05]  /*87a0*/  BSYNC B0 ;  /* 0x0000000000007941 */ /* 0x008fea0003800000 */
.L_x_6:
[----:B-1----:R-:W-:Y:S01]  /*87b0*/  IADD3 R2, R210, 0x20, RZ ;  /* 0x00000020d2027810 */ /* 0x002fe20007ffe0ff */
[----:B------:R1:W3:Y:S01]  /*87c0*/  SHFL.IDX PT, R11, R16, 0x1, 0x181f ;  /* 0x00381f00100b7f89 */ /* 0x0002e200000e0000 */
[----:B------:R-:W-:Y:S02]  /*87d0*/  BSSY B0, `(.L_x_8) ;  /* 0x0000013000007945 */ /* 0x000fe40003800000 */
[----:B------:R-:W-:Y:S01]  /*87e0*/  ISETP.GE.AND P0, PT, R2, R19, PT ;  /* 0x000000130200720c */ /* 0x000fe20003f06270 */
[----:B------:R1:W4:-:S12]  /*87f0*/  SHFL.IDX PT, R10, R0, 0x1, 0x181f ;  /* 0x00381f00000a7f89 */ /* 0x00031800000e0000 */
[----:B------:R-:W-:Y:S05]  /*8800*/  @P0 BRA `(.L_x_9) ;  /* 0x000000f000000947 */ /* 0x000fea0003800000 */
[----:B------:R-:W-:Y:S02]  /*8810*/  ISETP.GE.AND P1, PT, R215, c[0x0][0x3c8], PT ;  /* 0x0000f200d7007a0c */ /* 0x000fe40003f26270 */
[----:B------:R-:W-:Y:S02]  /*8820*/  ISETP.GE.AND P0, PT, R214, c[0x0][0x3c8], PT ;  /* 0x0000f200d6007a0c */ /* 0x000fe40003f06270 */
[----:B------:R-:W-:-:S09]  /*8830*/  ISETP.GE.AND P2, PT, R216, c[0x0][0x3c8], PT ;  /* 0x0000f200d8007a0c */ /* 0x000fd20003f46270 */
[----:B------:R-:W-:Y:S02]  /*8840*/  @!P1 SHF.R.S32.HI R2, RZ, 0x1f, R215 ;  /* 0x0000001fff029819 */ /* 0x000fe400000114d7 */
[----:B------:R-:W-:Y:S02]  /*8850*/  @!P0 SHF.R.S32.HI R9, RZ, 0x1f, R214 ;  /* 0x0000001fff098819 */ /* 0x000fe400000114d6 */
[----:B------:R-:W-:Y:S02]  /*8860*/  @!P1 LEA.HI R3, R2, R215, RZ, 0x3 ;  /* 0x000000d702039211 */ /* 0x000fe400078f18ff */
[----:B------:R-:W-:Y:S01]  /*8870*/  @!P0 LEA.HI R2, R9, R214, RZ, 0x3 ;  /* 0x000000d609028211 */ /* 0x000fe200078f18ff */
[----:B---34-:R-:W-:Y:S01]  /*8880*/  @!P2 IMAD.WIDE R8, R216, 0x2, R10 ;  /* 0x00000002d808a825 */ /* 0x018fe200078e020a */
[----:B------:R-:W-:Y:S02]  /*8890*/  @!P1 LOP3.LUT R3, R3, 0xfffffff8, RZ, 0xc0, !PT ;  /* 0xfffffff803039812 */ /* 0x000fe400078ec0ff */
[----:B------:R-:W-:-:S02]  /*88a0*/  @!P0 LOP3.LUT R2, R2, 0xfffffff8, RZ, 0xc0, !PT ;  /* 0xfffffff802028812 */ /* 0x000fc400078ec0ff */
[----:B------:R3:W-:Y:S01]  /*88b0*/  @!P2 ST.E.128 [R8.64], R48 ;  /* 0x000000300800a985 */ /* 0x0007e2000c101d0c */
[----:B--2---:R-:W-:-:S04]  /*88c0*/  @!P1 IMAD.WIDE R12, R3, 0x2, R10 ;  /* 0x00000002030c9825 */ /* 0x004fc800078e020a */
[----:B------:R-:W-:Y:S01]  /*88d0*/  @!P0 IMAD.WIDE R2, R2, 0x2, R10 ;  /* 0x0000000202028825 */ /* 0x000fe200078e020a */
[----:B------:R3:W-:Y:S04]  /*88e0*/  @!P1 ST.E.128 [R12.64], R36 ;  /* 0x000000240c009985 */ /* 0x0007e8000c101d0c */
[----:B------:R3:W-:Y:S02]  /*88f0*/  @!P0 ST.E.128 [R2.64], R24 ;  /* 0x0000001802008985 */ /* 0x0007e4000c101d0c */
.L_x_9:
[----:B------:R-:W-:Y:S05]  /*8900*/  BSYNC B0 ;  /* 0x0000000000007941 */ /* 0x000fea0003800000 */
.L_x_8:
[----:B---3--:R-:W-:Y:S01]  /*8910*/  IADD3 R2, R210, 0x40, RZ ;  /* 0x00000040d2027810 */ /* 0x008fe20007ffe0ff */
[----:B------:R3:W1:Y:S01]  /*8920*/  SHFL.IDX PT, R11, R16, 0x2, 0x181f ;  /* 0x00581f00100b7f89 */ /* 0x00066200000e0000 */
[----:B------:R-:W-:Y:S02]  /*8930*/  BSSY B0, `(.L_x_10) ;  /* 0x0000013000007945 */ /* 0x000fe40003800000 */
[----:B------:R-:W-:Y:S01]  /*8940*/  ISETP.GE.AND P0, PT, R2, R19, PT ;  /* 0x000000130200720c */ /* 0x000fe20003f06270 */
[----:B----4-:R3:W4:-:S12]  /*8950*/  SHFL.IDX PT, R10, R0, 0x2, 0x181f ;  /* 0x00581f00000a7f89 */ /* 0x01071800000e0000 */
        /* <DEDUP_REMOVED lines=8> */
[----:B-1--4-:R-:W-:Y:S01]  /*89e0*/  @!P2 IMAD.WIDE R8, R216, 0x2, R10 ;  /* 0x00000002d808a825 */ /* 0x012fe200078e020a */
[----:B------:R-:W-:Y:S02]  /*89f0*/  @!P1 LOP3.LUT R3, R3, 0xfffffff8, RZ, 0xc0, !PT ;  /* 0xfffffff803039812 */ /* 0x000fe400078ec0ff */
[----:B------:R-:W-:-:S02]  /*8a00*/  @!P0 LOP3.LUT R2, R2, 0xfffffff8, RZ, 0xc0, !PT ;  /* 0xfffffff802028812 */ /* 0x000fc400078ec0ff */
[----:B--2---:R1:W-:Y:S01]  /*8a10*/  @!P2 ST.E.128 [R8.64], R44 ;  /* 0x0000002c0800a985 */ /* 0x0043e2000c101d0c */
[----:B------:R-:W-:-:S04]  /*8a20*/  @!P1 IMAD.WIDE R12, R3, 0x2, R10 ;  /* 0x00000002030c9825 */ /* 0x000fc800078e020a */
[----:B------:R-:W-:Y:S01]  /*8a30*/  @!P0 IMAD.WIDE R2, R2, 0x2, R10 ;  /* 0x0000000202028825 */ /* 0x000fe200078e020a */
[----:B------:R1:W-:Y:S04]  /*8a40*/  @!P1 ST.E.128 [R12.64], R32 ;  /* 0x000000200c009985 */ /* 0x0003e8000c101d0c */
[----:B------:R1:W-:Y:S02]  /*8a50*/  @!P0 ST.E.128 [R2.64], R20 ;  /* 0x0000001402008985 */ /* 0x0003e4000c101d0c */
.L_x_11:
[----:B------:R-:W-:Y:S05]  /*8a60*/  BSYNC B0 ;  /* 0x0000000000007941 */ /* 0x000fea0003800000 */
.L_x_10:
[----:B------:R-:W-:Y:S01]  /*8a70*/  IADD3 R210, R210, 0x60, RZ ;  /* 0x00000060d2d27810 */ /* 0x000fe20007ffe0ff */
[----:B-1----:R1:W3:Y:S03]  /*8a80*/  SHFL.IDX PT, R3, R16, 0x3, 0x181f ;  /* 0x00781f0010037f89 */ /* 0x0022e600000e0000 */
[----:B------:R-:W-:Y:S01]  /*8a90*/  ISETP.GE.AND P0, PT, R210, R19, PT ;  /* 0x00000013d200720c */ /* 0x000fe20003f06270 */
[----:B------:R1:W4:-:S12]  /*8aa0*/  SHFL.IDX PT, R2, R0, 0x3, 0x181f ;  /* 0x00781f0000027f89 */ /* 0x00031800000e0000 */
[----:B------:R-:W-:Y:S05]  /*8ab0*/  @P0 EXIT ;  /* 0x000000000000094d */ /* 0x000fea0003800000 */
[----:B------:R-:W-:Y:S02]  /*8ac0*/  ISETP.GE.AND P0, PT, R215, c[0x0][0x3c8], PT ;  /* 0x0000f200d7007a0c */ /* 0x000fe40003f06270 */
[----:B------:R-:W-:-:S11]  /*8ad0*/  ISETP.GE.AND P1, PT, R216, c[0x0][0x3c8], PT ;  /* 0x0000f200d8007a0c */ /* 0x000fd60003f26270 */
[----:B-1-3--:R-:W-:Y:S02]  /*8ae0*/  @!P0 SHF.R.S32.HI R0, RZ, 0x1f, R215 ;  /* 0x0000001fff008819 */ /* 0x00afe400000114d7 */
[----:B----4-:R-:W-:Y:S02]  /*8af0*/  @!P1 IMAD.WIDE R216, R216, 0x2, R2 ;  /* 0x00000002d8d89825 */ /* 0x010fe400078e0202 */
[----:B------:R-:W-:-:S03]  /*8b00*/  @!P0 LEA.HI R0, R0, R215, RZ, 0x3 ;  /* 0x000000d700008211 */ /* 0x000fc600078f18ff */
[----:B--2---:R1:W-:Y:S01]  /*8b10*/  @!P1 ST.E.128 [R216.64], R40 ;  /* 0x00000028d8009985 */ /* 0x0043e2000c101d0c */
[----:B------:R-:W-:-:S05]  /*8b20*/  @!P0 LOP3.LUT R0, R0, 0xfffffff8, RZ, 0xc0, !PT ;  /* 0xfffffff800008812 */ /* 0x000fca00078ec0ff */
[----:B------:R-:W-:-:S05]  /*8b30*/  @!P0 IMAD.WIDE R8, R0, 0x2, R2 ;  /* 0x0000000200088825 */ /* 0x000fca00078e0202 */
[----:B------:R1:W-:Y:S01]  /*8b40*/  @!P0 ST.E.128 [R8.64], R28 ;  /* 0x0000001c08008985 */ /* 0x0003e2000c101d0c */
[----:B------:R-:W-:-:S13]  /*8b50*/  ISETP.GE.AND P0, PT, R214, c[0x0][0x3c8], PT ;  /* 0x0000f200d6007a0c */ /* 0x000fda0003f06270 */
[----:B------:R-:W-:Y:S05]  /*8b60*/  @P0 EXIT ;  /* 0x000000000000094d */ /* 0x000fea0003800000 */
[----:B-1----:R-:W-:-:S04]  /*8b70*/  SHF.R.S32.HI R9, RZ, 0x1f, R214 ;  /* 0x0000001fff097819 */ /* 0x002fc800000114d6 */
[----:B------:R-:W-:-:S04]  /*8b80*/  LEA.HI R9, R9, R214, RZ, 0x3 ;  /* 0x000000d609097211 */ /* 0x000fc800078f18ff */
[----:B------:R-:W-:-:S05]  /*8b90*/  LOP3.LUT R9, R9, 0xfffffff8, RZ, 0xc0, !PT ;  /* 0xfffffff809097812 */ /* 0x000fca00078ec0ff */
[----:B------:R-:W-:-:S05]  /*8ba0*/  IMAD.WIDE R2, R9, 0x2, R2 ;  /* 0x0000000209027825 */ /* 0x000fca00078e0202 */
[----:B------:R-:W-:Y:S01]  /*8bb0*/  ST.E.128 [R2.64], R4 ;  /* 0x0000000402007985 */ /* 0x000fe2000c101d0c */
[----:B------:R-:W-:Y:S05]  /*8bc0*/  EXIT ;  /* 0x000000000000794d */ /* 0x000fea0003800000 */
.L_x_12:
[----:B------:R-:W-:-:S00]  /*8bd0*/  BRA `(.L_x_12) ;  /* 0xfffffff000007947 */ /* 0x000fc0000383ffff */
[----:B------:R-:W-:-:S00]  /*8be0*/  NOP ;  /* 0x0000000000007918 */ /* 0x000fc00000000000 */
        /* <DEDUP_REMOVED lines=9> */
.L_x_1494:


//--------------------- .text._ZN7cutlass13device_kernelIN5flash19enable_sm80_to_sm89INS1_16FlashAttnFwdSm80INS1_25CollectiveMainloopFwdSm80ILi8ELi1ELb0EN4cute5tupleIJNS5_1CILi128EEENS7_ILi64EEENS7_ILi192EEEEEELi192ENS_6half_tEfNS_4arch4Sm80ELb0ELb0ELb1ELb1ELb1ELb0ELb1ELb0EEENS1_21CollectiveEpilogueFwdINS6_IJS8_SA_S9_EEENS6_IJNS7_ILi1EEESI_SI_EEESC_SE_Li256ELb1ELb1ELb0ELb0EEENS1_19SingleTileSchedulerILb1ELb0ELb1ELi128EEEEEEEEEvNT_6ParamsE --------------------------
	.section	.text._ZN7cutlass13device_kernelIN5flash19enable_sm80_to_sm89INS1_16FlashAttnFwdSm80INS1_25CollectiveMainloopFwdSm80ILi8ELi1ELb0EN4cute5tupleIJNS5_1CILi128EEENS7_ILi64EEENS7_ILi192EEEEEELi192ENS_6half_tEfNS_4arch4Sm80ELb0ELb0ELb1ELb1ELb1ELb0ELb1ELb0EEENS1_21CollectiveEpilogueFwdINS6_IJS8_SA_S9_EEENS6_IJNS7_ILi1EEESI_SI_EEESC_SE_Li256ELb1ELb1ELb0ELb0EEENS1_19SingleTileSchedulerILb1ELb0ELb1ELi128EEEEEEEEEvNT_6ParamsE,"ax",@progbits
	.sectioninfo	@"SHI_REGISTERS=255"
	.align	128
.text._ZN7cutlass13device_kernelIN5flash19enable_sm80_to_sm89INS1_16FlashAttnFwdSm80INS1_25CollectiveMainloopFwdSm80ILi8ELi1ELb0EN4cute5tupleIJNS5_1CILi128EEENS7_ILi64EEENS7_ILi192EEEEEELi192ENS_6half_tEfNS_4arch4Sm80ELb0ELb0ELb1ELb1ELb1ELb0ELb1ELb0EEENS1_21CollectiveEpilogueFwdINS6_IJS8_SA_S9_EEENS6_IJNS7_ILi1EEESI_SI_EEESC_SE_Li256ELb1ELb1ELb0ELb0EEENS1_19SingleTileSchedulerILb1ELb0ELb1ELi128EEEEEEEEEvNT_6ParamsE:
        .type           _ZN7cutlass13device_kernelIN5flash19enable_sm80_to_sm89INS1_16FlashAttnFwdSm80INS1_25CollectiveMainloopFwdSm80ILi8ELi1ELb0EN4cute5tupleIJNS5_1CILi128EEENS7_ILi64EEENS7_ILi192EEEEEELi192ENS_6half_tEfNS_4arch4Sm80ELb0ELb0ELb1ELb1ELb1ELb0ELb1ELb0EEENS1_21CollectiveEpilogueFwdINS6_IJS8_SA_S9_EEENS6_IJNS7_ILi1EEESI_SI_EEESC_SE_Li256ELb1ELb1ELb0ELb0EEENS1_19SingleTileSchedulerILb1ELb0ELb1ELi128EEEEEEEEEvNT_6ParamsE,@function
        .size           _ZN7cutlass13device_kernelIN5flash19enable_sm80_to_sm89INS1_16FlashAttnFwdSm80INS1_25CollectiveMainloopFwdSm80ILi8ELi1ELb0EN4cute5tupleIJNS5_1CILi128EEENS7_ILi64EEENS7_ILi192EEEEEELi192ENS_6half_tEfNS_4arch4Sm80ELb0ELb0ELb1ELb1ELb1ELb0ELb1ELb0EEENS1_21CollectiveEpilogueFwdINS6_IJS8_SA_S9_EEENS6_IJNS7_ILi1EEESI_SI_EEESC_SE_Li256ELb1ELb1ELb0ELb0EEENS1_19SingleTileSchedulerILb1ELb0ELb1ELi128EEEEEEEEEvNT_6ParamsE,(.L_x_1495 - _ZN7cutlass13device_kernelIN5flash19enable_sm80_to_sm89INS1_16FlashAttnFwdSm80INS1_25CollectiveMainloopFwdSm80ILi8ELi1ELb0EN4cute5tupleIJNS5_1CILi128EEENS7_ILi64EEENS7_ILi192EEEEEELi192ENS_6half_tEfNS_4arch4Sm80ELb0ELb0ELb1ELb1ELb1ELb0ELb1ELb0EEENS1_21CollectiveEpilogueFwdINS6_IJS8_SA_S9_EEENS6_IJNS7_ILi1EEESI_SI_EEESC_SE_Li256ELb1ELb1ELb0ELb0EEENS1_19SingleTileSchedulerILb1ELb0ELb1ELi128EEEEEEEEEvNT_6ParamsE)
        .other          _ZN7cutlass13device_kernelIN5flash19enable_sm80_to_sm89INS1_16FlashAttnFwdSm80INS1_25CollectiveMainloopFwdSm80ILi8ELi1ELb0EN4cute5tupleIJNS5_1CILi128EEENS7_ILi64EEENS7_ILi192EEEEEELi192ENS_6half_tEfNS_4arch4Sm80ELb0ELb0ELb1ELb1ELb1ELb0ELb1ELb0EEENS1_21CollectiveEpilogueFwdINS6_IJS8_SA_S9_EEENS6_IJNS7_ILi1EEESI_SI_EEESC_SE_Li256ELb1ELb1ELb0ELb0EEENS1_19SingleTileSchedulerILb1ELb0ELb1ELi128EEEEEEEEEvNT_6ParamsE,@"STO_CUDA_ENTRY STV_DEFAULT"
_ZN7cutlass13device_kernelIN5flash19enable_sm80_to_sm89INS1_16FlashAttnFwdSm80INS1_25CollectiveMainloopFwdSm80ILi8ELi1ELb0EN4cute5tupleIJNS5_1CILi128EEENS7_ILi64EEENS7_ILi192EEEEEELi192ENS_6half_tEfNS_4arch4Sm80ELb0ELb0ELb1ELb1ELb1ELb0ELb1ELb0EEENS1_21CollectiveEpilogueFwdINS6_IJS8_SA_S9_EEENS6_IJNS7_ILi1EEESI_SI_EEESC_SE_Li256ELb1ELb1ELb0ELb0EEENS1_19SingleTileSchedulerILb1ELb0ELb1ELi128EEEEEEEEEvNT_6ParamsE:
[----:B------:R-:W-:Y:S02]  /*0000*/  MOV R1, c[0x0][0x28] ;  /* 0x00000a0000017a02 */ /* 0x000fe40000000f00 */
[----:B------:R-:W1:Y:S01]  /*0010*/  S2R R4, SR_TID.X ;  /* 0x0000000000047919 */ /* 0x000e620000002100 */
[----:B------:R-:W2:Y:S01]  /*0020*/  S2UR UR16, SR_CTAID.Z ;  /* 0x00000000001079c3 */ /* 0x000ea20000002700 */
[----:B------:R-:W-:Y:S02]  /*0030*/  UMOV UR7, 0x4 ;  /* 0x0000000400077882 */ /* 0x000fe40000000000 */
[----:B------:R-:W-:Y:S02]  /*0040*/  ULDC.64 UR8, c[0x0][0x568] ;  /* 0x00015a0000087ab9 */ /* 0x000fe40000000a00 */
[----:B------:R-:W-:-:S03]  /*0050*/  ULDC.64 UR14, c[0x0][0x118] ;  /* 0x00004600000e7ab9 */ /* 0x000fc60000000a00 */
[----:B------:R-:W3:Y:S01]  /*0060*/  S2UR UR5, SR_CTAID.X ;  /* 0x00000000000579c3 */ /* 0x000ee20000002500 */
[----:B-1----:R-:W-:Y:S01]  /*0070*/  SHF.R.U32.HI R0, RZ, 0x5, R4 ;  /* 0x00000005ff007819 */ /* 0x002fe20000011604 */
[----:B--2---:R-:W-:-:S05]  /*0080*/  UIMAD.WIDE UR8, UR16, UR7, UR8 ;  /* 0x00000007100872a5 */ /* 0x004fca000f8e0208 */
[----:B------:R-:W1:Y:S02]  /*0090*/  SHFL.IDX PT, R0, R0, RZ, 0x1f ;  /* 0x00001fff00007589 */ /* 0x000e6400000e0000 */
[----:B-1----:R-:W-:-:S13]  /*00a0*/  ISETP.NE.AND P0, PT, R0, RZ, PT ;  /* 0x000000ff0000720c */ /* 0x002fda0003f05270 */
[----:B---3--:R-:W-:Y:S05]  /*00b0*/  @!P0 BRA `(.L_x_13) ;  /* 0x000001c000008947 */ /* 0x008fea0003800000 */
[----:B------:R-:W-:-:S04]  /*00c0*/  ISETP.NE.U32.AND P0, PT, RZ, c[0x0][0x568], PT ;  /* 0x00015a00ff007a0c */ /* 0x000fc80003f05070 */
[----:B------:R-:W-:-:S13]  /*00d0*/  ISETP.NE.AND.EX P0, PT, RZ, c[0x0][0x56c], PT, P0 ;  /* 0x00015b00ff007a0c */ /* 0x000fda0003f05300 */
[----:B------:R-:W-:Y:S05]  /*00e0*/  @!P0 BRA `(.L_x_14) ;  /* 0x0000005000008947 */ /* 0x000fea0003800000 */
[----:B------:R-:W-:Y:S02]  /*00f0*/  MOV R2, UR8 ;  /* 0x0000000800027c02 */ /* 0x000fe40008000f00 */
[----:B------:R-:W-:-:S05]  /*0100*/  MOV R3, UR9 ;  /* 0x0000000900037c02 */ /* 0x000fca0008000f00 */
[----:B------:R-:W2:Y:S02]  /*0110*/  LDG.E R2, [R2.64] ;  /* 0x0000000e02027981 */ /* 0x000ea4000c1e1900 */
[----:B--2---:R1:W2:Y:S02]  /*0120*/  R2UR UR6, R2 ;  /* 0x00000000020673c2 */ /* 0x0042a400000e0000 */
[----:B-12---:R-:W-:Y:S05]  /*0130*/  BRA `(.L_x_15) ;  /* 0x000000e000007947 */ /* 0x006fea0003800000 */
.L_x_14:
[----:B------:R-:W-:-:S04]  /*0140*/  ISETP.NE.U32.AND P0, PT, RZ, c[0x0][0x560], PT ;  /* 0x00015800ff007a0c */ /* 0x000fc80003f05070 */
[----:B------:R-:W-:-:S13]  /*0150*/  ISETP.NE.AND.EX P0, PT, RZ, c[0x0][0x564], PT, P0 ;  /* 0x00015900ff007a0c */ /* 0x000fda0003f05300 */
[----:B------:R-:W-:Y:S05]  /*0160*/  @!P0 BRA `(.L_x_16) ;  /* 0x000000a000008947 */ /* 0x000fea0003800000 */
[----:B------:R-:W-:Y:S02]  /*0170*/  ULDC.64 UR8, c[0x0][0x560] ;  /* 0x0001580000087ab9 */ /* 0x000fe40000000a00 */
[----:B------:R-:W-:-:S06]  /*0180*/  UIMAD.WIDE UR8, UR16, UR7, UR8 ;  /* 0x00000007100872a5 */ /* 0x000fcc000f8e0208 */
[----:B------:R-:W-:Y:S02]  /*0190*/  MOV R6, UR8 ;  /* 0x0000000800067c02 */ /* 0x000fe40008000f00 */
[----:B------:R-:W-:-:S05]  /*01a0*/  MOV R7, UR9 ;  /* 0x0000000900077c02 */ /* 0x000fca0008000f00 */
[----:B------:R-:W2:Y:S04]  /*01b0*/  LDG.E R2, [R6.64] ;  /* 0x0000000e06027981 */ /* 0x000ea8000c1e1900 */
[----:B------:R-:W3:Y:S01]  /*01c0*/  LDG.E R0, [R6.64+0x4] ;  /* 0x0000040e06007981 */ /* 0x000ee2000c1e1900 */
[----:B--2---:R-:W1:Y:S08]  /*01d0*/  R2UR UR4, R2 ;  /* 0x00000000020473c2 */ /* 0x004e7000000e0000 */
[----:B---3--:R-:W1:Y:S02]  /*01e0*/  R2UR UR6, R0 ;  /* 0x00000000000673c2 */ /* 0x008e6400000e0000 */
[----:B-1----:R-:W-:Y:S01]  /*01f0*/  UIADD3 UR6, -UR4, UR6, URZ ;  /* 0x0000000604067290 */ /* 0x002fe2000fffe13f */
[----:B------:R-:W-:Y:S05]  /*0200*/  BRA `(.L_x_15) ;  /* 0x0000001000007947 */ /* 0x000fea0003800000 */
.L_x_16:
[----:B------:R-:W-:Y:S02]  /*0210*/  ULDC UR6, c[0x0][0x54c] ;  /* 0x0001530000067ab9 */ /* 0x000fe40000000800 */
.L_x_15:
[----:B------:R-:W-:Y:S02]  /*0220*/  ULDC UR4, c[0x0][0x548] ;  /* 0x0001520000047ab9 */ /* 0x000fe40000000800 */
[----:B------:R-:W-:-:S02]  /*0230*/  USHF.L.U32 UR5, UR5, 0x7, URZ ;  /* 0x0000000705057899 */ /* 0x000fc4000800063f */
[----:B------:R-:W-:-:S04]  /*0240*/  UIMAD UR4, UR6, UR4, URZ ;  /* 0x00000004060472a4 */ /* 0x000fc8000f8e023f */
[----:B------:R-:W-:-:S04]  /*0250*/  UISETP.GE.AND UP0, UPT, UR5, UR4, UPT ;  /* 0x000000040500728c */ /* 0x000fc8000bf06270 */
[----:B------:R-:W-:Y:S01]  /*0260*/  USEL UR16, UR16, 0xffffffff, !UP0 ;  /* 0xffffffff10107887 */ /* 0x000fe2000c000000 */
[----:B------:R-:W-:Y:S05]  /*0270*/  BRA `(.L_x_17) ;  /* 0x000001b000007947 */ /* 0x000fea0003800000 */
.L_x_13:
        /* <DEDUP_REMOVED lines=8> */
.L_x_18:
        /* <DEDUP_REMOVED lines=13> */
.L_x_20:
[----:B------:R-:W-:Y:S02]  /*03d0*/  ULDC UR6, c[0x0][0x54c] ;  /* 0x0001530000067ab9 */ /* 0x000fe40000000800 */
.L_x_19:
[----:B------:R-:W-:Y:S02]  /*03e0*/  ULDC UR4, c[0x0][0x548] ;  /* 0x0001520000047ab9 */ /* 0x000fe40000000800 */
[----:B------:R-:W-:-:S02]  /*03f0*/  USHF.L.U32 UR5, UR5, 0x7, URZ ;  /* 0x0000000705057899 */ /* 0x000fc4000800063f */
[----:B------:R-:W-:-:S04]  /*0400*/  UIMAD UR4, UR6, UR4, URZ ;  /* 0x00000004060472a4 */ /* 0x000fc8000f8e023f */
[----:B------:R-:W-:-:S04]  /*0410*/  UISETP.GE.AND UP0, UPT, UR5, UR4, UPT ;  /* 0x000000040500728c */ /* 0x000fc8000bf06270 */
[----:B------:R-:W-:-:S06]  /*0420*/  USEL UR16, UR16, 0xffffffff, !UP0 ;  /* 0xffffffff10107887 */ /* 0x000fcc000c000000 */
.L_x_17:
[----:B------:R-:W-:-:S13]  /*0430*/  ISETP.LE.AND P0, PT, RZ, UR16, PT ;  /* 0x00000010ff007c0c */ /* 0x000fda000bf03270 */
[----:B------:R-:W-:Y:S05]  /*0440*/  @!P0 EXIT ;  /* 0x000000000000894d */ /* 0x000fea0003800000 */
[----:B------:R-:W-:Y:S02]  /*0450*/  ULDC.64 UR4, c[0x0][0x348] ;  /* 0x0000d20000047ab9 */ /* 0x000fe40000000a00 */
[----:B------:R-:W-:Y:S02]  /*0460*/  UISETP.NE.U32.AND UP1, UPT, URZ, UR4, UPT ;  /* 0x000000043f00728c */ /* 0x000fe4000bf25070 */
[----:B------:R-:W-:Y:S02]  /*0470*/  ULDC.64 UR8, c[0x0][0x348] ;  /* 0x0000d20000087ab9 */ /* 0x000fe40000000a00 */
[----:B------:R-:W-:Y:S02]  /*0480*/  UISETP.NE.AND.EX UP1, UPT, URZ, UR5, UPT, UP1 ;  /* 0x000000053f00728c */ /* 0x000fe4000bf25310 */
[----:B------:R-:W-:Y:S02]  /*0490*/  UIMAD.WIDE UR8, UR16, UR7, UR8 ;  /* 0x00000007100872a5 */ /* 0x000fe4000f8e0208 */
[----:B------:R-:W-:-:S02]  /*04a0*/  ULDC.64 UR4, c[0x0][0x370] ;  /* 0x0000dc0000047ab9 */ /* 0x000fc40000000a00 */
[----:B------:R-:W-:Y:S01]  /*04b0*/  UISETP.NE.U32.AND UP2, UPT, URZ, UR4, UPT ;  /* 0x000000043f00728c */ /* 0x000fe2000bf45070 */
[----:B------:R-:W-:Y:S01]  /*04c0*/  PLOP3.LUT P0, PT, PT, PT, UP1, 0x80, 0x0 ;  /* 0x000000000000781c */ /* 0x000fe20003f0f018 */
[----:B------:R-:W-:Y:S02]  /*04d0*/  IMAD.U32 R8, RZ, RZ, UR8 ;  /* 0x00000008ff087e24 */ /* 0x000fe4000f8e00ff */
[----:B------:R-:W-:Y:S01]  /*04e0*/  UISETP.NE.AND.EX UP2, UPT, URZ, UR5, UPT, UP2 ;  /* 0x000000053f00728c */ /* 0x000fe2000bf45320 */
[----:B------:R-:W-:Y:S02]  /*04f0*/  IMAD.U32 R9, RZ, RZ, UR9 ;  /* 0x00000009ff097e24 */ /* 0x000fe4000f8e00ff */
[----:B------:R-:W-:Y:S02]  /*0500*/  ULDC.64 UR4, c[0x0][0x360] ;  /* 0x0000d80000047ab9 */ /* 0x000fe40000000a00 */
[----:B------:R-:W-:-:S04]  /*0510*/  UISETP.NE.U32.AND UP0, UPT, URZ, UR4, UPT ;  /* 0x000000043f00728c */ /* 0x000fc8000bf05070 */
[----:B------:R-:W-:Y:S01]  /*0520*/  UISETP.NE.AND.EX UP0, UPT, URZ, UR5, UPT, UP0 ;  /* 0x000000053f00728c */ /* 0x000fe2000bf05300 */
[----:B------:R-:W-:Y:S01]  /*0530*/  PLOP3.LUT P2, PT, PT, PT, UP2, 0x80, 0x0 ;  /* 0x000000000000781c */ /* 0x000fe20003f4f028 */
[----:B------:R-:W-:Y:S01]  /*0540*/  ULDC.64 UR8, c[0x0][0x370] ;  /* 0x0000dc0000087ab9 */ /* 0x000fe20000000a00 */
[----:B------:R-:W2:Y:S01]  /*0550*/  @P0 LDG.E R2, [R8.64] ;  /* 0x0000000e08020981 */ /* 0x000ea2000c1e1900 */
[----:B------:R-:W-:Y:S01]  /*0560*/  ULDC.64 UR4, c[0x0][0x360] ;  /* 0x0000d80000047ab9 */ /* 0x000fe20000000a00 */
[----:B------:R-:W-:Y:S01]  /*0570*/  MOV R212, RZ ;  /* 0x000000ff00d47202 */ /* 0x000fe20000000f00 */
[----:B------:R-:W-:Y:S01]  /*0580*/  @UP2 UIMAD.WIDE UR8, UR16, UR7, UR8 ;  /* 0x00000007100822a5 */ /* 0x000fe2000f8e0208 */
[----:B------:R-:W-:Y:S01]  /*0590*/  PLOP3.LUT P1, PT, PT, PT, UP0, 0x80, 0x0 ;  /* 0x000000000000781c */ /* 0x000fe20003f2f008 */
[----:B------:R-:W-:-:S03]  /*05a0*/  IMAD.MOV.U32 R0, RZ, RZ, c[0x0][0x168] ;  /* 0x00005a00ff007624 */ /* 0x000fc600078e00ff */
[----:B------:R-:W-:Y:S01]  /*05b0*/  @UP0 UIMAD.WIDE UR4, UR16, UR7, UR4 ;  /* 0x00000007100402a5 */ /* 0x000fe2000f8e0204 */
[----:B------:R-:W-:Y:S01]  /*05c0*/  MOV R10, UR8 ;  /* 0x00000008000a7c02 */ /* 0x000fe20008000f00 */
[----:B------:R-:W-:-:S04]  /*05d0*/  IMAD.U32 R11, RZ, RZ, UR9 ;  /* 0x00000009ff0b7e24 */ /* 0x000fc8000f8e00ff */
[----:B------:R-:W-:Y:S01]  /*05e0*/  MOV R6, UR4 ;  /* 0x0000000400067c02 */ /* 0x000fe20008000f00 */
[----:B------:R-:W-:Y:S01]  /*05f0*/  IMAD.U32 R7, RZ, RZ, UR5 ;  /* 0x00000005ff077e24 */ /* 0x000fe2000f8e00ff */
[----:B------:R1:W5:Y:S04]  /*0600*/  @P2 LDG.E R212, [R10.64] ;  /* 0x0000000e0ad42981 */ /* 0x000368000c1e1900 */
[----:B------:R1:W5:Y:S01]  /*0610*/  @P1 LDG.E R0, [R6.64] ;  /* 0x0000000e06001981 */ /* 0x000362000c1e1900 */
[----:B------:R-:W3:Y:S01]  /*0620*/  S2UR UR9, SR_CTAID.Y ;  /* 0x00000000000979c3 */ /* 0x000ee20000002600 */
[----:B------:R-:W-:Y:S02]  /*0630*/  ULDC UR5, c[0x0][0x2ac] ;  /* 0x0000ab0000057ab9 */ /* 0x000fe40000000800 */
[----:B------:R-:W-:-:S02]  /*0640*/  ULDC UR4, c[0x0][0x1d0] ;  /* 0x0000740000047ab9 */ /* 0x000fc40000000800 */
[----:B------:R-:W-:Y:S02]  /*0650*/  UIMAD UR4, UR5, UR4, URZ ;  /* 0x00000004050472a4 */ /* 0x000fe4000f8e023f */
[----:B------:R-:W-:-:S04]  /*0660*/  UMOV UR8, URZ ;  /* 0x0000003f00087c82 */ /* 0x000fc80008000000 */
[----:B------:R-:W-:Y:S01]  /*0670*/  MOV R3, UR4 ;  /* 0x0000000400037c02 */ /* 0x000fe20008000f00 */
[----:B---3--:R-:W-:Y:S01]  /*0680*/  USHF.R.S32.HI UR6, URZ, 0x1f, UR9 ;  /* 0x0000001f3f067899 */ /* 0x008fe20008011409 */
[----:B--2---:R1:W2:Y:S02]  /*0690*/  @P0 R2UR UR8, R2 ;  /* 0x00000000020803c2 */ /* 0x0042a400000e0000 */
[----:B-12---:R-:W-:Y:S06]  /*06a0*/  @P1 BRA `(.L_x_21) ;  /* 0x0000004000001947 */ /* 0x006fec0003800000 */
[----:B------:R-:W-:Y:S05]  /*06b0*/  @!P0 BRA `(.L_x_21) ;  /* 0x0000003000008947 */ /* 0x000fea0003800000 */
[----:B-----5:R-:W2:Y:S04]  /*06c0*/  LDG.E R0, [R8.64] ;  /* 0x0000000e08007981 */ /* 0x020ea8000c1e1900 */
[----:B------:R-:W2:Y:S02]  /*06d0*/  LDG.E R5, [R8.64+0x4] ;  /* 0x0000040e08057981 */ /* 0x000ea4000c1e1900 */
[----:B--2---:R-:W-:-:S02]  /*06e0*/  IADD3 R0, -R0, R5, RZ ;  /* 0x0000000500007210 */ /* 0x004fc40007ffe1ff */
.L_x_21:
[----:B------:R-:W-:-:S04]  /*06f0*/  ISETP.NE.U32.AND P0, PT, RZ, c[0x0][0x368], PT ;  /* 0x0000da00ff007a0c */ /* 0x000fc80003f05070 */
[----:B------:R-:W-:-:S13]  /*0700*/  ISETP.NE.AND.EX P0, PT, RZ, c[0x0][0x36c], PT, P0 ;  /* 0x0000db00ff007a0c */ /* 0x000fda0003f05300 */
[----:B------:R-:W-:Y:S05]  /*0710*/  @!P0 BRA `(.L_x_22) ;  /* 0x0000006000008947 */ /* 0x000fea0003800000 */
[----:B------:R-:W-:Y:S02]  /*0720*/  ULDC.64 UR4, c[0x0][0x368] ;  /* 0x0000da0000047ab9 */ /* 0x000fe40000000a00 */
[----:B------:R-:W-:-:S06]  /*0730*/  UIMAD.WIDE UR4, UR16, UR7, UR4 ;  /* 0x00000007100472a5 */ /* 0x000fcc000f8e0204 */
[----:B------:R-:W-:Y:S02]  /*0740*/  MOV R3, UR5 ;  /* 0x0000000500037c02 */ /* 0x000fe40008000f00 */
[----:B------:R-:W-:-:S05]  /*0750*/  MOV R2, UR4 ;  /* 0x0000000400027c02 */ /* 0x000fca0008000f00 */
[----:B------:R1:W5:Y:S01]  /*0760*/  LDG.E R3, [R2.64] ;  /* 0x0000000e02037981 */ /* 0x000362000c1e1900 */
[----:B------:R-:W-:Y:S05]  /*0770*/  BRA `(.L_x_23) ;  /* 0x000000a000007947 */ /* 0x000fea0003800000 */
.L_x_22:
        /* <DEDUP_REMOVED lines=8> */
[----:B------:R-:W2:Y:S02]  /*0800*/  LDG.E R2, [R6.64+0x4] ;  /* 0x0000040e06027981 */ /* 0x000ea4000c1e1900 */
[----:B--2---:R-:W-:-:S05]  /*0810*/  IADD3 R3, -R3, R2, RZ ;  /* 0x0000000203037210 */ /* 0x004fca0007ffe1ff */
.L_x_23:
[----:B-----5:R-:W-:Y:S01]  /*0820*/  IMAD.IADD R7, R3, 0x1, -R212 ;  /* 0x0000000103077824 */ /* 0x020fe200078e0ad4 */
[----:B------:R-:W-:Y:S01]  /*0830*/  PLOP3.LUT P2, PT, PT, PT, PT, 0x80, 0x0 ;  /* 0x000000000000781c */ /* 0x000fe20003f4f070 */
[----:B------:R-:W-:Y:S01]  /*0840*/  CS2R R98, SRZ ;  /* 0x0000000000627805 */ /* 0x000fe2000001ff00 */
[----:B------:R-:W-:Y:S01]  /*0850*/  CS2R R96, SRZ ;  /* 0x0000000000607805 */ /* 0x000fe2000001ff00 */
[----:B------:R-:W-:Y:S01]  /*0860*/  CS2R R94, SRZ ;  /* 0x00000000005e7805 */ /* 0x000fe2000001ff00 */
[C---:B------:R-:W-:Y:S01]  /*0870*/  ISETP.GE.AND P0, PT, R7.reuse, 0x1, PT ;  /* 0x000000010700780c */ /* 0x040fe20003f06270 */
[----:B------:R-:W-:Y:S01]  /*0880*/  CS2R R92, SRZ ;  /* 0x00000000005c7805 */ /* 0x000fe2000001ff00 */
[----:B------:R-:W-:Y:S01]  /*0890*/  IADD3 R3, R7, 0x3f, RZ ;  /* 0x0000003f07037810 */ /* 0x000fe20007ffe0ff */
[----:B------:R-:W-:Y:S01]  /*08a0*/  CS2R R90, SRZ ;  /* 0x00000000005a7805 */ /* 0x000fe2000001ff00 */
[----:B------:R-:W-:Y:S01]  /*08b0*/  CS2R R88, SRZ ;  /* 0x0000000000587805 */ /* 0x000fe2000001ff00 */
[----:B------:R-:W-:Y:S01]  /*08c0*/  CS2R R86, SRZ ;  /* 0x0000000000567805 */ /* 0x000fe2000001ff00 */
[----:B------:R-:W-:Y:S01]  /*08d0*/  SHF.R.S32.HI R144, RZ, 0x1f, R3 ;  /* 0x0000001fff907819 */ /* 0x000fe20000011403 */
[----:B------:R-:W-:Y:S01]  /*08e0*/  CS2R R84, SRZ ;  /* 0x0000000000547805 */ /* 0x000fe2000001ff00 */
[----:B------:R-:W-:Y:S01]  /*08f0*/  CS2R R82, SRZ ;  /* 0x0000000000527805 */ /* 0x000fe2000001ff00 */
[----:B------:R-:W-:Y:S01]  /*0900*/  CS2R R80, SRZ ;  /* 0x0000000000507805 */ /* 0x000fe2000001ff00 */
[----:B------:R-:W-:Y:S01]  /*0910*/  LEA.HI R144, R144, R3, RZ, 0x6 ;  /* 0x0000000390907211 */ /* 0x000fe200078f30ff */
[----:B------:R-:W-:Y:S01]  /*0920*/  CS2R R78, SRZ ;  /* 0x00000000004e7805 */ /* 0x000fe2000001ff00 */
        /* <DEDUP_REMOVED lines=37> */
[----:B------:R-:W-:-:S02]  /*0b80*/  IMAD.MOV.U32 R8, RZ, RZ, RZ ;  /* 0x000000ffff087224 */ /* 0x000fc400078e00ff */
[----:B------:R-:W-:Y:S01]  /*0b90*/  IMAD.MOV.U32 R6, RZ, RZ, RZ ;  /* 0x000000ffff067224 */ /* 0x000fe200078e00ff */
[----:B------:R-:W-:Y:S05]  /*0ba0*/  @!P0 BRA `(.L_x_24) ;  /* 0x0000740000008947 */ /* 0x000fea0003800000 */
[----:B------:R-:W-:Y:S02]  /*0bb0*/  ULDC.64 UR4, c[0x0][0x340] ;  /* 0x0000d00000047ab9 */ /* 0x000fe40000000a00 */
[----:B------:R-:W-:-:S04]  /*0bc0*/  UISETP.NE.U32.AND UP0, UPT, URZ, UR4, UPT ;  /* 0x000000043f00728c */ /* 0x000fc8000bf05070 */
[----:B------:R-:W-:-:S03]  /*0bd0*/  UISETP.NE.AND.EX UP0, UPT, URZ, UR5, UPT, UP0 ;  /* 0x000000053f00728c */ /* 0x000fc6000bf05300 */
[----:B------:R-:W-:-:S03]  /*0be0*/  ULDC.64 UR4, c[0x0][0x340] ;  /* 0x0000d00000047ab9 */ /* 0x000fc60000000a00 */
[----:B------:R-:W-:-:S05]  /*0bf0*/  PLOP3.LUT P1, PT, PT, PT, UP0, 0x80, 0x0 ;  /* 0x000000000000781c */ /* 0x000fca0003f2f008 */
[----:B------:R-:W-:-:S06]  /*0c00*/  @UP0 UIMAD.WIDE UR4, UR16, UR7, UR4 ;  /* 0x00000007100402a5 */ /* 0x000fcc000f8e0204 */
[----:B-1----:R-:W-:Y:S02]  /*0c10*/  IMAD.U32 R2, RZ, RZ, UR4 ;  /* 0x00000004ff027e24 */ /* 0x002fe4000f8e00ff */
[----:B------:R-:W-:Y:S01]  /*0c20*/  IMAD.U32 R3, RZ, RZ, UR5 ;  /* 0x00000005ff037e24 */ /* 0x000fe2000f8e00ff */
[----:B------:R-:W1:Y:S01]  /*0c30*/  S2R R13, SR_CTAID.X ;  /* 0x00000000000d7919 */ /* 0x000e620000002500 */
[----:B------:R-:W-:Y:S01]  /*0c40*/  SHF.R.S32.HI R11, RZ, 0x1f, R4 ;  /* 0x0000001fff0b7819 */ /* 0x000fe20000011404 */
[----:B------:R-:W-:Y:S02]  /*0c50*/  USHF.R.S32.HI UR7, URZ, 0x1f, UR8 ;  /* 0x0000001f3f077899 */ /* 0x000fe40008011408 */
[----:B------:R2:W3:Y:S01]  /*0c60*/  @P1 LDG.E R5, [R2.64] ;  /* 0x0000000e02051981 */ /* 0x0004e2000c1e1900 */
[CC--:B------:R-:W-:Y:S01]  /*0c70*/  LEA.HI R20, R11.reuse, R4.reuse, RZ, 0x3 ;  /* 0x000000040b147211 */ /* 0x0c0fe200078f18ff */
[----:B------:R-:W-:Y:S01]  /*0c80*/  ULDC.64 UR4, c[0x0][0x178] ;  /* 0x00005e0000047ab9 */ /* 0x000fe20000000a00 */
[CC--:B------:R-:W-:Y:S01]  /*0c90*/  LEA.HI R92, R11.reuse, R4.reuse, RZ, 0x4 ;  /* 0x000000040b5c7211 */ /* 0x0c0fe200078f20ff */
[----:B------:R-:W-:Y:S01]  /*0ca0*/  UIMAD UR7, UR7, UR4, URZ ;  /* 0x00000004070772a4 */ /* 0x000fe2000f8e023f */
[----:B------:R-:W-:Y:S01]  /*0cb0*/  LOP3.LUT R9, R20, 0xfffffff8, RZ, 0xc0, !PT ;  /* 0xfffffff814097812 */ /* 0x000fe200078ec0ff */
[----:B------:R-:W-:Y:S01]  /*0cc0*/  UIMAD.WIDE.U32 UR10, UR8, UR4, URZ ;  /* 0x00000004080a72a5 */ /* 0x000fe2000f8e003f */
[----:B------:R-:W-:Y:S01]  /*0cd0*/  SHF.R.S32.HI R20, RZ, 0x3, R20 ;  /* 0x00000003ff147819 */ /* 0x000fe20000011414 */
[----:B------:R-:W-:Y:S01]  /*0ce0*/  UIMAD UR7, UR8, UR5, UR7 ;  /* 0x00000005080772a4 */ /* 0x000fe2000f8e0207 */
[----:B------:R-:W-:Y:S01]  /*0cf0*/  LEA.HI R18, R11, R4, RZ, 0x6 ;  /* 0x000000040b127211 */ /* 0x000fe200078f30ff */
[----:B------:R-:W-:Y:S01]  /*0d00*/  USHF.R.S32.HI UR8, URZ, 0x1f, UR16 ;  /* 0x0000001f3f087899 */ /* 0x000fe20008011410 */
[----:B------:R-:W-:Y:S01]  /*0d10*/  BSSY B0, `(.L_x_25) ;  /* 0x0000056000007945 */ /* 0x000fe20003800000 */
[----:B------:R-:W-:Y:S01]  /*0d20*/  ULDC.64 UR4, c[0x0][0x1b8] ;  /* 0x00006e0000047ab9 */ /* 0x000fe20000000a00 */
[----:B------:R-:W-:Y:S01]  /*0d30*/  SHF.R.S32.HI R144, RZ, 0x6, R144 ;  /* 0x00000006ff907819 */ /* 0x000fe20000011490 */
[----:B------:R-:W-:Y:S01]  /*0d40*/  UIADD3 UR11, UR11, UR7, URZ ;  /* 0x000000070b0b7290 */ /* 0x000fe2000fffe03f */
[----:B------:R-:W-:Y:S01]  /*0d50*/  IMAD.SHL.U32 R18, R18, 0x8, RZ ;  /* 0x0000000812127824 */ /* 0x000fe200078e00ff */
[----:B------:R-:W-:-:S02]  /*0d60*/  UIMAD UR7, UR6, UR4, URZ ;  /* 0x00000004060772a4 */ /* 0x000fc4000f8e023f */
[----:B------:R-:W-:Y:S02]  /*0d70*/  USEL UR8, UR8, URZ, !UP1 ;  /* 0x0000003f08087287 */ /* 0x000fe4000c800000 */
[----:B------:R-:W-:Y:S02]  /*0d80*/  UIMAD UR7, UR9, UR5, UR7 ;  /* 0x00000005090772a4 */ /* 0x000fe4000f8e0207 */
[----:B------:R-:W-:Y:S02]  /*0d90*/  UIMAD.WIDE.U32 UR12, UR9, UR4, UR10 ;  /* 0x00000004090c72a5 */ /* 0x000fe4000f8e000a */
[----:B------:R-:W-:Y:S01]  /*0da0*/  USEL UR10, UR16, URZ, !UP1 ;  /* 0x0000003f100a7287 */ /* 0x000fe2000c800000 */
[----:B--2---:R-:W-:Y:S01]  /*0db0*/  IMAD.MOV.U32 R3, RZ, RZ, c[0x0][0x2c4] ;  /* 0x0000b100ff037624 */ /* 0x004fe200078e00ff */
[----:B------:R-:W-:Y:S01]  /*0dc0*/  ULDC.64 UR4, c[0x0][0x1c0] ;  /* 0x0000700000047ab9 */ /* 0x000fe20000000a00 */
[----:B------:R-:W-:Y:S01]  /*0dd0*/  IMAD.IADD R2, R4, 0x1, -R9 ;  /* 0x0000000104027824 */ /* 0x000fe200078e0a09 */
[----:B------:R-:W-:-:S02]  /*0de0*/  UIMAD UR8, UR8, UR4, URZ ;  /* 0x00000004080872a4 */ /* 0x000fc4000f8e023f */
[----:B------:R-:W-:Y:S01]  /*0df0*/  ISETP.NE.AND P0, PT, R3, 0x1, PT ;  /* 0x000000010300780c */ /* 0x000fe20003f05270 */
[C-C-:B------:R-:W-:Y:S01]  /*0e00*/  IMAD R211, R2.reuse, 0x20, R20.reuse ;  /* 0x0000002002d37824 */ /* 0x140fe200078e0214 */
[----:B------:R-:W-:Y:S01]  /*0e10*/  UIADD3 UR13, UR13, UR7, URZ ;  /* 0x000000070d0d7290 */ /* 0x000fe2000fffe03f */
[----:B------:R-:W-:Y:S01]  /*0e20*/  IMAD.SHL.U32 R135, R2, 0x8, RZ ;  /* 0x0000000802877824 */ /* 0x000fe200078e00ff */
[----:B------:R-:W-:Y:S01]  /*0e30*/  UIMAD UR5, UR10, UR5, UR8 ;  /* 0x000000050a0572a4 */ /* 0x000fe2000f8e0208 */
[C---:B-1----:R-:W-:Y:S01]  /*0e40*/  IMAD R8, R13.reuse, 0x80, R211 ;  /* 0x000000800d087824 */ /* 0x042fe200078e02d3 */
[----:B------:R-:W-:Y:S01]  /*0e50*/  UIMAD.WIDE.U32 UR10, UR10, UR4, UR12 ;  /* 0x000000040a0a72a5 */ /* 0x000fe2000f8e000c */
[----:B------:R-:W-:Y:S01]  /*0e60*/  IMAD R13, R13, 0x80, R20 ;  /* 0x000000800d0d7824 */ /* 0x000fe200078e0214 */
[----:B------:R-:W-:Y:S01]  /*0e70*/  ISETP.GE.AND P5, PT, R135, c[0x0][0x198], PT ;  /* 0x0000660087007a0c */ /* 0x000fe20003fa6270 */
[----:B------:R-:W-:Y:S01]  /*0e80*/  IMAD.MOV.U32 R9, RZ, RZ, R8 ;  /* 0x000000ffff097224 */ /* 0x000fe200078e0008 */
[----:B------:R-:W-:-:S02]  /*0e90*/  UIADD3 UR5, UR11, UR5, URZ ;  /* 0x000000050b057290 */ /* 0x000fc4000fffe03f */
[----:B------:R-:W-:Y:S02]  /*0ea0*/  IMAD.U32 R15, RZ, RZ, UR11 ;  /* 0x0000000bff0f7e24 */ /* 0x000fe4000f8e00ff */
[----:B------:R-:W-:-:S04]  /*0eb0*/  @P0 IMAD.HI.U32 R3, R8, c[0x0][0x2c8], RZ ;  /* 0x0000b20008030a27 */ /* 0x000fc800078e00ff */
[----:B------:R-:W-:Y:S01]  /*0ec0*/  IMAD.U32 R14, RZ, RZ, UR10 ;  /* 0x0000000aff0e7e24 */ /* 0x000fe2000f8e00ff */
[----:B------:R-:W-:Y:S01]  /*0ed0*/  @P0 SHF.R.U32.HI R9, RZ, c[0x0][0x2cc], R3 ;  /* 0x0000b300ff090a19 */ /* 0x000fe20000011603 */
[----:B------:R-:W-:-:S03]  /*0ee0*/  IMAD.U32 R15, RZ, RZ, UR5 ;  /* 0x00000005ff0f7e24 */ /* 0x000fc6000f8e00ff */
[--C-:B------:R-:W-:Y:S01]  /*0ef0*/  SHF.R.S32.HI R6, RZ, 0x1f, R9.reuse ;  /* 0x0000001fff067819 */ /* 0x100fe20000011409 */
[----:B------:R-:W-:Y:S02]  /*0f00*/  IMAD.MOV R3, RZ, RZ, -R9 ;  /* 0x000000ffff037224 */ /* 0x000fe400078e0a09 */
[----:B------:R-:W-:-:S04]  /*0f10*/  IMAD.WIDE.U32 R16, R9, c[0x0][0x1b0], R14 ;  /* 0x00006c0009107a25 */ /* 0x000fc800078e000e */
[----:B------:R-:W-:Y:S02]  /*0f20*/  IMAD R3, R3, c[0x0][0x2c4], R8 ;  /* 0x0000b10003037a24 */ /* 0x000fe400078e0208 */
[----:B------:R-:W-:Y:S02]  /*0f30*/  IMAD R6, R6, c[0x0][0x1b0], RZ ;  /* 0x00006c0006067a24 */ /* 0x000fe400078e02ff */
[----:B------:R-:W-:Y:S01]  /*0f40*/  IMAD.SHL.U32 R14, R20, 0x40, RZ ;  /* 0x00000040140e7824 */ /* 0x000fe200078e00ff */
[----:B------:R-:W-:Y:S01]  /*0f50*/  SHF.R.S32.HI R8, RZ, 0x1f, R3 ;  /* 0x0000001fff087819 */ /* 0x000fe20000011403 */
[----:B------:R-:W-:-:S03]  /*0f60*/  IMAD R6, R9, c[0x0][0x1b4], R6 ;  /* 0x00006d0009067a24 */ /* 0x000fc600078e0206 */
[----:B------:R-:W-:Y:S01]  /*0f70*/  LOP3.LUT R14, R14, 0x1c0, RZ, 0xc0, !PT ;  /* 0x000001c00e0e7812 */ /* 0x000fe200078ec0ff */
[----:B------:R-:W-:Y:S02]  /*0f80*/  IMAD.IADD R17, R17, 0x1, R6 ;  /* 0x0000000111117824 */ /* 0x000fe400078e0206 */
[----:B------:R-:W-:Y:S01]  /*0f90*/  IMAD R6, R8, c[0x0][0x1a8], RZ ;  /* 0x00006a0008067a24 */ /* 0x000fe200078e02ff */
[----:B------:R-:W-:Y:S01]  /*0fa0*/  SHF.R.U32.HI R10, RZ, 0x3, R14 ;  /* 0x00000003ff0a7819 */ /* 0x000fe2000001160e */
[----:B------:R-:W-:Y:S01]  /*0fb0*/  IMAD.WIDE.U32 R16, R3, c[0x0][0x1a8], R16 ;  /* 0x00006a0003107a25 */ /* 0x000fe200078e0010 */
[----:B------:R-:W-:-:S03]  /*0fc0*/  LOP3.LUT R207, R14, 0x38, R135, 0xf8, !PT ;  /* 0x000000380ecf7812 */ /* 0x000fc600078ef887 */
[----:B------:R-:W-:Y:S01]  /*0fd0*/  IMAD R9, R3, c[0x0][0x1ac], R6 ;  /* 0x00006b0003097a24 */ /* 0x000fe200078e0206 */
[----:B------:R-:W-:Y:S02]  /*0fe0*/  LOP3.LUT R3, R92, 0xfffffff0, RZ, 0xc0, !PT ;  /* 0xfffffff05c037812 */ /* 0x000fe400078ec0ff */
[----:B------:R-:W-:Y:S01]  /*0ff0*/  LOP3.LUT R207, R207, R10, RZ, 0x3c, !PT ;  /* 0x0000000acfcf7212 */ /* 0x000fe200078e3cff */
[----:B------:R-:W-:Y:S01]  /*1000*/  IMAD.IADD R9, R17, 0x1, R9 ;  /* 0x0000000111097824 */ /* 0x000fe200078e0209 */
[----:B------:R-:W-:Y:S01]  /*1010*/  LEA R12, P0, R16, c[0x0][0x160], 0x1 ;  /* 0x00005800100c7a11 */ /* 0x000fe200078008ff */
[----:B------:R-:W-:Y:S01]  /*1020*/  IMAD.IADD R8, R4, 0x1, -R3 ;  /* 0x0000000104087824 */ /* 0x000fe200078e0a03 */
[----:B------:R-:W-:Y:S01]  /*1030*/  LOP3.LUT R207, R207, 0xfffffe00, R18, 0xf8, !PT ;  /* 0xfffffe00cfcf7812 */ /* 0x000fe200078ef812 */
[----:B------:R-:W-:Y:S01]  /*1040*/  IMAD R10, R0, c[0x0][0x2c4], RZ ;  /* 0x0000b100000a7a24 */ /* 0x000fe200078e02ff */
[----:B------:R-:W-:Y:S01]  /*1050*/  LEA.HI.X R9, R16, c[0x0][0x164], R9, 0x1, P0 ;  /* 0x0000590010097a11 */ /* 0x000fe200000f0c09 */
[----:B------:R-:W-:Y:S01]  /*1060*/  IMAD.MOV.U32 R0, RZ, RZ, 0x10 ;  /* 0x00000010ff007424 */ /* 0x000fe200078e00ff */
[----:B------:R-:W-:Y:S01]  /*1070*/  SHF.R.S32.HI R3, RZ, 0x1f, R8 ;  /* 0x0000001fff037819 */ /* 0x000fe20000011408 */
[----:B------:R1:W2:Y:S01]  /*1080*/  SHFL.IDX PT, R14, R12, RZ, 0x181f ;  /* 0x00181fff0c0e7589 */ /* 0x0002a200000e0000 */
[----:B------:R-:W-:-:S02]  /*1090*/  ISETP.GE.AND P0, PT, R13, R10, PT ;  /* 0x0000000a0d00720c */ /* 0x000fc40003f06270 */
[----:B------:R-:W-:Y:S01]  /*10a0*/  LEA.HI R6, R3, R8, RZ, 0x3 ;  /* 0x0000000803067211 */ /* 0x000fe200078f18ff */
[----:B------:R1:W4:Y:S01]  /*10b0*/  SHFL.IDX PT, R15, R9, RZ, 0x181f ;  /* 0x00181fff090f7589 */ /* 0x00032200000e0000 */
[----:B------:R-:W-:Y:S02]  /*10c0*/  IADD3 R16, R135, 0x80, RZ ;  /* 0x0000008087107810 */ /* 0x000fe40007ffe0ff */
[----:B------:R-:W-:Y:S02]  /*10d0*/  LOP3.LUT R3, R6, 0xfffffff8, RZ, 0xc0, !PT ;  /* 0xfffffff806037812 */ /* 0x000fe400078ec0ff */
[----:B------:R-:W-:-:S03]  /*10e0*/  ISETP.GE.AND P3, PT, R16, c[0x0][0x198], PT ;  /* 0x0000660010007a0c */ /* 0x000fc60003f66270 */
[----:B------:R-:W-:Y:S01]  /*10f0*/  IMAD.IADD R3, R8, 0x1, -R3 ;  /* 0x0000000108037824 */ /* 0x000fe200078e0a03 */
[----:B------:R-:W-:-:S04]  /*1100*/  IADD3 R8, R135, 0x40, RZ ;  /* 0x0000004087087810 */ /* 0x000fc80007ffe0ff */
[----:B------:R-:W-:Y:S01]  /*1110*/  ISETP.GE.AND P4, PT, R8, c[0x0][0x198], PT ;  /* 0x0000660008007a0c */ /* 0x000fe20003f86270 */
[----:B---3--:R3:W5:Y:S03]  /*1120*/  @P1 R2UR UR8, R5 ;  /* 0x00000000050813c2 */ /* 0x00876600000e0000 */
[----:B------:R-:W-:Y:S01]  /*1130*/  R2P PR, R3, 0x6 ;  /* 0x0000000603007804 */ /* 0x000fe20000000000 */
[----:B-----5:R-:W-:-:S04]  /*1140*/  @!UP0 UMOV UR8, UR16 ;  /* 0x0000001000088c82 */ /* 0x020fc80008000000 */
[----:B------:R-:W-:Y:S01]  /*1150*/  SEL R0, R0, 0xfffffff0, !P1 ;  /* 0xfffffff000007807 */ /* 0x000fe20004800000 */
[----:B---3--:R-:W-:-:S05]  /*1160*/  IMAD.MOV.U32 R5, RZ, RZ, 0x20 ;  /* 0x00000020ff057424 */ /* 0x008fca00078e00ff */
[----:B------:R-:W-:Y:S01]  /*1170*/  SEL R5, R5, 0xffffffe0, !P2 ;  /* 0xffffffe005057807 */ /* 0x000fe20005000000 */
[----:B------:R-:W-:Y:S05]  /*1180*/  @P0 BRA `(.L_x_26) ;  /* 0x000000e000000947 */ /* 0x000fea0003800000 */
[----:B-12-4-:R-:W-:Y:S01]  /*1190*/  SHF.R.S32.HI R19, RZ, 0x1f, R8 ;  /* 0x0000001fff137819 */ /* 0x016fe20000011408 */
[----:B------:R-:W-:Y:S01]  /*11a0*/  IMAD.SHL.U32 R18, R207, 0x2, RZ ;  /* 0x00000002cf127824 */ /* 0x000fe200078e00ff */
[----:B------:R-:W-:Y:S01]  /*11b0*/  SHF.R.S32.HI R17, RZ, 0x1f, R16 ;  /* 0x0000001fff117819 */ /* 0x000fe20000011410 */
[----:B------:R-:W-:Y:S01]  /*11c0*/  IMAD.WIDE R22, R135, 0x2, R14 ;  /* 0x0000000287167825 */ /* 0x000fe200078e020e */
[----:B------:R-:W-:Y:S02]  /*11d0*/  LEA.HI R19, R19, R8, RZ, 0x3 ;  /* 0x0000000813137211 */ /* 0x000fe400078f18ff */
[----:B------:R-:W-:Y:S02]  /*11e0*/  LEA.HI R17, R17, R16, RZ, 0x3 ;  /* 0x0000001011117211 */ /* 0x000fe400078f18ff */
[----:B------:R-:W-:Y:S01]  /*11f0*/  LOP3.LUT R19, R19, 0xfffffff8, RZ, 0xc0, !PT ;  /* 0xfffffff813137812 */ /* 0x000fe200078ec0ff */
[----:B------:R-:W-:Y:S01]  /*1200*/  @!PT LDS RZ, [RZ] ;  /* 0x00000000fffff984 */ /* 0x000fe20000000800 */
[----:B------:R1:W-:Y:S01]  /*1210*/  LDGSTS.E.BYPASS.LTC128B.128 [R18+0xc100], [R22.64], !P5 ;  /* 0x0c10000016127fae */ /* 0x0003e2000e901d4e */
[----:B------:R-:W-:-:S03]  /*1220*/  LOP3.LUT R17, R17, 0xfffffff8, RZ, 0xc0, !PT ;  /* 0xfffffff811117812 */ /* 0x000fc600078ec0ff */
[----:B------:R-:W-:-:S04]  /*1230*/  IMAD.WIDE R24, R19, 0x2, R14 ;  /* 0x0000000213187825 */ /* 0x000fc800078e020e */
[----:B------:R-:W-:Y:S01]  /*1240*/  IMAD.WIDE R14, R17, 0x2, R14 ;  /* 0x00000002110e7825 */ /* 0x000fe200078e020e */
[----:B------:R1:W-:Y:S04]  /*1250*/  LDGSTS.E.BYPASS.LTC128B.128 [R18+0x10100], [R24.64], !P4 ;  /* 0x1010000018127fae */ /* 0x0003e8000e101d4e */
[----:B------:R1:W-:Y:S02]  /*1260*/  LDGSTS.E.BYPASS.LTC128B.128 [R18+0x14100], [R14.64], !P3 ;  /* 0x141000000e127fae */ /* 0x0003e4000d901d4e */
.L_x_26:
[----:B-12-4-:R-:W-:Y:S05]  /*1270*/  BSYNC B0 ;  /* 0x0000000000007941 */ /* 0x016fea0003800000 */
.L_x_25:
[----:B------:R-:W-:Y:S01]  /*1280*/  IADD3 R15, R13, 0x20, RZ ;  /* 0x000000200d0f7810 */ /* 0x000fe20007ffe0ff */
[----:B------:R1:W2:Y:S01]  /*1290*/  SHFL.IDX PT, R19, R9, 0x1, 0x181f ;  /* 0x00381f0009137f89 */ /* 0x0002a200000e0000 */
[----:B------:R-:W-:Y:S02]  /*12a0*/  BSSY B0, `(.L_x_27) ;  /* 0x0000012000007945 */ /* 0x000fe40003800000 */
[----:B------:R-:W-:Y:S01]  /*12b0*/  ISETP.GE.AND P0, PT, R15, R10, PT ;  /* 0x0000000a0f00720c */ /* 0x000fe20003f06270 */
[----:B------:R1:W3:-:S12]  /*12c0*/  SHFL.IDX PT, R18, R12, 0x1, 0x181f ;  /* 0x00381f000c127f89 */ /* 0x0002d800000e0000 */
[----:B------:R-:W-:Y:S05]  /*12d0*/  @P0 BRA `(.L_x_28) ;  /* 0x000000e000000947 */ /* 0x000fea0003800000 */
[----:B------:R-:W-:Y:S01]  /*12e0*/  SHF.R.S32.HI R15, RZ, 0x1f, R8 ;  /* 0x0000001fff0f7819 */ /* 0x000fe20000011408 */
[----:B--23--:R-:W-:Y:S01]  /*12f0*/  IMAD.WIDE R22, R135, 0x2, R18 ;  /* 0x0000000287167825 */ /* 0x00cfe200078e0212 */
[----:B------:R-:W-:Y:S02]  /*1300*/  SHF.R.S32.HI R17, RZ, 0x1f, R16 ;  /* 0x0000001fff117819 */ /* 0x000fe40000011410 */
[----:B------:R-:W-:Y:S02]  /*1310*/  LEA.HI R15, R15, R8, RZ, 0x3 ;  /* 0x000000080f0f7211 */ /* 0x000fe400078f18ff */
[----:B------:R-:W-:Y:S01]  /*1320*/  LEA.HI R14, R17, R16, RZ, 0x3 ;  /* 0x00000010110e7211 */ /* 0x000fe200078f18ff */
[----:B------:R-:W-:Y:S01]  /*1330*/  IMAD.SHL.U32 R17, R207, 0x2, RZ ;  /* 0x00000002cf117824 */ /* 0x000fe200078e00ff */
[----:B------:R-:W-:Y:S02]  /*1340*/  LOP3.LUT R15, R15, 0xfffffff8, RZ, 0xc0, !PT ;  /* 0xfffffff80f0f7812 */ /* 0x000fe400078ec0ff */
[----:B------:R-:W-:-:S02]  /*1350*/  LOP3.LUT R14, R14, 0xfffffff8, RZ, 0xc0, !PT ;  /* 0xfffffff80e0e7812 */ /* 0x000fc400078ec0ff */
[----:B------:R-:W-:Y:S01]  /*1360*/  @!PT LDS RZ, [RZ] ;  /* 0x00000000fffff984 */ /* 0x000fe20000000800 */
[----:B------:R2:W-:Y:S01]  /*1370*/  LDGSTS.E.BYPASS.LTC128B.128 [R17+0xd100], [R22.64], !P5 ;  /* 0x0d10000016117fae */ /* 0x0005e2000e901d4e */
[----:B------:R-:W-:-:S04]  /*1380*/  IMAD.WIDE R24, R15, 0x2, R18 ;  /* 0x000000020f187825 */ /* 0x000fc800078e0212 */
[----:B------:R-:W-:Y:S01]  /*1390*/  IMAD.WIDE R14, R14, 0x2, R18 ;  /* 0x000000020e0e7825 */ /* 0x000fe200078e0212 */
[----:B------:R2:W-:Y:S04]  /*13a0*/  LDGSTS.E.BYPASS.LTC128B.128 [R17+0x11100], [R24.64], !P4 ;  /* 0x1110000018117fae */ /* 0x0005e8000e101d4e */
[----:B------:R2:W-:Y:S02]  /*13b0*/  LDGSTS.E.BYPASS.LTC128B.128 [R17+0x15100], [R14.64], !P3 ;  /* 0x151000000e117fae */ /* 0x0005e4000d901d4e */
.L_x_28:
[----:B------:R-:W-:Y:S05]  /*13c0*/  BSYNC B0 ;  /* 0x0000000000007941 */ /* 0x000fea0003800000 */
.L_x_27:
[----:B--2---:R-:W-:Y:S01]  /*13d0*/  IADD3 R15, R13, 0x40, RZ ;  /* 0x000000400d0f7810 */ /* 0x004fe20007ffe0ff */
[----:B------:R2:W4:Y:S01]  /*13e0*/  SHFL.IDX PT, R19, R9, 0x2, 0x181f ;  /* 0x00581f0009137f89 */ /* 0x00052200000e0000 */
[----:B------:R-:W-:Y:S02]  /*13f0*/  BSSY B0, `(.L_x_29) ;  /* 0x0000012000007945 */ /* 0x000fe40003800000 */
[----:B------:R-:W-:Y:S01]  /*1400*/  ISETP.GE.AND P0, PT, R15, R10, PT ;  /* 0x0000000a0f00720c */ /* 0x000fe20003f06270 */
[----:B---3--:R2:W3:-:S12]  /*1410*/  SHFL.IDX PT, R18, R12, 0x2, 0x181f ;  /* 0x00581f000c127f89 */ /* 0x0084d800000e0000 */
[----:B------:R-:W-:Y:S05]  /*1420*/  @P0 BRA `(.L_x_30) ;  /* 0x000000e000000947 */ /* 0x000fea0003800000 */
[----:B------:R-:W-:Y:S01]  /*1430*/  SHF.R.S32.HI R15, RZ, 0x1f, R8 ;  /* 0x0000001fff0f7819 */ /* 0x000fe20000011408 */
[----:B---34-:R-:W-:Y:S01]  /*1440*/  IMAD.WIDE R22, R135, 0x2, R18 ;  /* 0x0000000287167825 */ /* 0x018fe200078e0212 */
        /* <DEDUP_REMOVED lines=12> */
.L_x_30:
[----:B------:R-:W-:Y:S05]  /*1510*/  BSYNC B0 ;  /* 0x0000000000007941 */ /* 0x000fea0003800000 */
.L_x_29:
[----:B---3--:R-:W-:Y:S01]  /*1520*/  SHFL.IDX PT, R22, R12, 0x3, 0x181f ;  /* 0x00781f000c167f89 */ /* 0x008fe200000e0000 */
[----:B------:R-:W-:Y:S01]  /*1530*/  IMAD R14, R144, 0x40, R211 ;  /* 0x00000040900e7824 */ /* 0x000fe200078e02d3 */
[----:B------:R-:W-:Y:S01]  /*1540*/  IADD3 R15, R13, 0x60, RZ ;  /* 0x000000600d0f7810 */ /* 0x000fe20007ffe0ff */
[----:B------:R-:W-:Y:S01]  /*1550*/  IMAD.MOV.U32 R208, RZ, RZ, c[0x0][0x2b8] ;  /* 0x0000ae00ffd07624 */ /* 0x000fe200078e00ff */
[----:B------:R3:W5:Y:S01]  /*1560*/  SHFL.IDX PT, R23, R9, 0x3, 0x181f ;  /* 0x00781f0009177f89 */ /* 0x00076200000e0000 */
[----:B------:R-:W-:Y:S01]  /*1570*/  SHF.R.S32.HI R133, RZ, 0x1f, R16 ;  /* 0x0000001fff857819 */ /* 0x000fe20000011410 */
[----:B------:R-:W-:Y:S01]  /*1580*/  IMAD.SHL.U32 R207, R207, 0x2, RZ ;  /* 0x00000002cfcf7824 */ /* 0x000fe200078e00ff */
[----:B------:R-:W-:Y:S01]  /*1590*/  IADD3 R13, R14, -0x40, RZ ;  /* 0xffffffc00e0d7810 */ /* 0x000fe20007ffe0ff */
[----:B------:R-:W-:Y:S01]  /*15a0*/  USHF.R.S32.HI UR7, URZ, 0x1f, UR8 ;  /* 0x0000001f3f077899 */ /* 0x000fe20008011408 */
[----:B------:R-:W-:Y:S01]  /*15b0*/  ISETP.GE.AND P0, PT, R15, R10, PT ;  /* 0x0000000a0f00720c */ /* 0x000fe20003f06270 */
[----:B------:R-:W-:Y:S01]  /*15c0*/  ULDC.64 UR4, c[0x0][0x2b0] ;  /* 0x0000ac0000047ab9 */ /* 0x000fe20000000a00 */
[C---:B------:R-:W-:Y:S01]  /*15d0*/  ISETP.GE.AND P1, PT, R13.reuse, R7, PT ;  /* 0x000000070d00720c */ /* 0x040fe20003f26270 */
[----:B------:R-:W-:Y:S01]  /*15e0*/  IMAD.IADD R210, R13, 0x1, R212 ;  /* 0x000000010dd27824 */ /* 0x000fe200078e02d4 */
[----:B------:R-:W-:Y:S01]  /*15f0*/  SHF.R.S32.HI R13, RZ, 0x1f, R8 ;  /* 0x0000001fff0d7819 */ /* 0x000fe20000011408 */
[----:B------:R-:W-:Y:S01]  /*1600*/  UIMAD UR7, UR7, UR4, URZ ;  /* 0x00000004070772a4 */ /* 0x000fe2000f8e023f */
[----:B------:R-:W-:Y:S01]  /*1610*/  LEA.HI R133, R133, R16, RZ, 0x3 ;  /* 0x0000001085857211 */ /* 0x000fe200078f18ff */
[----:B------:R-:W-:Y:S01]  /*1620*/  UIMAD.WIDE.U32 UR10, UR8, UR4, URZ ;  /* 0x00000004080a72a5 */ /* 0x000fe2000f8e003f */
[----:B------:R-:W-:Y:S01]  /*1630*/  LEA.HI R134, R13, R8, RZ, 0x3 ;  /* 0x000000080d867211 */ /* 0x000fe200078f18ff */
[----:B------:R-:W-:Y:S01]  /*1640*/  UIMAD UR7, UR8, UR5, UR7 ;  /* 0x00000005080772a4 */ /* 0x000fe2000f8e0207 */
[----:B------:R-:W-:Y:S01]  /*1650*/  ISETP.NE.AND P2, PT, R208, 0x1, PT ;  /* 0x00000001d000780c */ /* 0x000fe20003f45270 */
[----:B------:R-:W-:Y:S01]  /*1660*/  IMAD.MOV.U32 R209, RZ, RZ, RZ ;  /* 0x000000ffffd17224 */ /* 0x000fe200078e00ff */
[----:B------:R-:W-:Y:S01]  /*1670*/  LOP3.LUT R134, R134, 0xfffffff8, RZ, 0xc0, !PT ;  /* 0xfffffff886867812 */ /* 0x000fe200078ec0ff */
[----:B------:R-:W-:Y:S01]  /*1680*/  UIADD3 UR7, UR11, UR7, URZ ;  /* 0x000000070b077290 */ /* 0x000fe2000fffe03f */
[----:B------:R-:W-:Y:S01]  /*1690*/  LOP3.LUT R133, R133, 0xfffffff8, RZ, 0xc0, !PT ;  /* 0xfffffff885857812 */ /* 0x000fe200078ec0ff */
[----:B------:R-:W-:Y:S01]  /*16a0*/  ULDC.64 UR4, c[0x0][0x1e8] ;  /* 0x00007a0000047ab9 */ /* 0x000fe20000000a00 */
[----:B------:R-:W-:-:S02]  /*16b0*/  ISETP.GT.OR P1, PT, R211, 0x3f, P1 ;  /* 0x0000003fd300780c */ /* 0x000fc40000f24670 */
[----:B-123--:R-:W-:Y:S01]  /*16c0*/  P2R R9, PR, RZ, 0x4 ;  /* 0x00000004ff097803 */ /* 0x00efe20000000000 */
[----:B-----5:R-:W-:-:S04]  /*16d0*/  @!P0 IMAD.WIDE R24, R135, 0x2, R22 ;  /* 0x0000000287188825 */ /* 0x020fc800078e0216 */
[--C-:B------:R-:W-:Y:S01]  /*16e0*/  @!P0 IMAD.WIDE R14, R134, 0x2, R22.reuse ;  /* 0x00000002860e8825 */ /* 0x100fe200078e0216 */
[----:B------:R-:W-:Y:S01]  /*16f0*/  @!PT LDS RZ, [RZ] ;  /* 0x00000000fffff984 */ /* 0x000fe20000000800 */
[----:B------:R1:W-:Y:S03]  /*1700*/  @!P0 LDGSTS.E.BYPASS.LTC128B.128 [R207+0xf100], [R24.64], !P5 ;  /* 0x0f10000018cf8fae */ /* 0x0003e6000e901d4e */
[----:B------:R-:W-:Y:S01]  /*1710*/  @!P0 IMAD.WIDE R22, R133, 0x2, R22 ;  /* 0x0000000285168825 */ /* 0x000fe200078e0216 */
[----:B------:R2:W-:Y:S03]  /*1720*/  @!P0 LDGSTS.E.BYPASS.LTC128B.128 [R207+0x13100], [R14.64], !P4 ;  /* 0x131000000ecf8fae */ /* 0x0005e6000e101d4e */
[----:B------:R-:W-:Y:S01]  /*1730*/  @P2 IMAD.HI.U32 R10, R210, c[0x0][0x2bc], RZ ;  /* 0x0000af00d20a2a27 */ /* 0x000fe200078e00ff */
[----:B------:R3:W-:Y:S03]  /*1740*/  @!P0 LDGSTS.E.BYPASS.LTC128B.128 [R207+0x17100], [R22.64], !P3 ;  /* 0x1710000016cf8fae */ /* 0x0007e6000d901d4e */
[----:B------:R-:W-:Y:S01]  /*1750*/  IMAD.MOV.U32 R9, RZ, RZ, R210 ;  /* 0x000000ffff097224 */ /* 0x000fe200078e00d2 */
[----:B------:R-:W0:Y:S01]  /*1760*/  LDGDEPBAR ;  /* 0x00000000000079af */ /* 0x000e220000000000 */
[----:B------:R-:W-:-:S04]  /*1770*/  @P2 SHF.R.U32.HI R9, RZ, c[0x0][0x2c0], R10 ;  /* 0x0000b000ff092a19 */ /* 0x000fc8000001160a */
[----:B------:R-:W-:-:S04]  /*1780*/  @!P1 IADD3 R13, P2, R9, UR10, RZ ;  /* 0x0000000a090d9c10 */ /* 0x000fc8000ff5e0ff */
[----:B------:R-:W-:Y:S02]  /*1790*/  @!P1 LEA.HI.X.SX32 R10, R9, UR7, 0x1, P2 ;  /* 0x00000007090a9c11 */ /* 0x000fe400090f0eff */
[----:B------:R-:W-:-:S04]  /*17a0*/  @!P1 LEA R18, P2, R13, c[0x0][0x2a0], 0x2 ;  /* 0x0000a8000d129a11 */ /* 0x000fc800078410ff */
[----:B----4-:R-:W-:Y:S01]  /*17b0*/  @!P1 LEA.HI.X R19, R13, c[0x0][0x2a4], R10, 0x2, P2 ;  /* 0x0000a9000d139a11 */ /* 0x010fe200010f140a */
[----:B------:R-:W-:Y:S06]  /*17c0*/  BAR.SYNC.DEFER_BLOCKING 0x0 ;  /* 0x0000000000007b1d */ /* 0x000fec0000010000 */
[----:B------:R4:W5:Y:S01]  /*17d0*/  @!P1 LDG.E R209, [R18.64] ;  /* 0x0000000e12d19981 */ /* 0x000962000c1e1900 */
[----:B------:R-:W-:Y:S01]  /*17e0*/  IMAD.MOV R9, RZ, RZ, -R9 ;  /* 0x000000ffff097224 */ /* 0x000fe200078e0a09 */
[----:B------:R-:W-:Y:S01]  /*17f0*/  UIMAD UR8, UR6, UR4, URZ ;  /* 0x00000004060872a4 */ /* 0x000fe2000f8e023f */
[----:B------:R-:W-:Y:S01]  /*1800*/  IMAD.SHL.U32 R12, R2, 0x40, RZ ;  /* 0x00000040020c7824 */ /* 0x000fe200078e00ff */
[----:B------:R-:W-:Y:S01]  /*1810*/  UIMAD.WIDE.U32 UR12, UR9, UR4, URZ ;  /* 0x00000004090c72a5 */ /* 0x000fe2000f8e003f */
[----:B------:R-:W-:Y:S01]  /*1820*/  IMAD R210, R9, c[0x0][0x2b8], R210 ;  /* 0x0000ae0009d27a24 */ /* 0x000fe200078e02d2 */
[----:B------:R-:W-:Y:S01]  /*1830*/  UIMAD UR8, UR9, UR5, UR8 ;  /* 0x00000005090872a4 */ /* 0x000fe2000f8e0208 */
[----:B------:R-:W-:Y:S01]  /*1840*/  SHF.R.S32.HI R17, RZ, 0x4, R92 ;  /* 0x00000004ff117819 */ /* 0x000fe2000001145c */
[----:B------:R-:W-:Y:S01]  /*1850*/  IMAD.SHL.U32 R205, R20, 0x8, RZ ;  /* 0x0000000814cd7824 */ /* 0x000fe200078e00ff */
[----:B------:R-:W-:Y:S01]  /*1860*/  LOP3.LUT R12, R12, 0x1c0, RZ, 0xc0, !PT ;  /* 0x000001c00c0c7812 */ /* 0x000fe200078ec0ff */
[----:B-1----:R-:W-:Y:S01]  /*1870*/  IMAD.WIDE.U32 R24, R210, c[0x0][0x1e0], RZ ;  /* 0x00007800d2187a25 */ /* 0x002fe200078e00ff */
[----:B------:R-:W-:Y:S01]  /*1880*/  SHF.R.S32.HI R13, RZ, 0x1f, R210 ;  /* 0x0000001fff0d7819 */ /* 0x000fe200000114d2 */
[----:B------:R-:W-:Y:S01]  /*1890*/  UIADD3 UR8, UR13, UR8, URZ ;  /* 0x000000080d087290 */ /* 0x000fe2000fffe03f */
[----:B------:R-:W-:Y:S01]  /*18a0*/  LEA.HI R92, R92, R17, RZ, 0x1 ;  /* 0x000000115c5c7211 */ /* 0x000fe200078f08ff */
[----:B------:R-:W-:Y:S01]  /*18b0*/  ULDC.64 UR4, c[0x0][0x210] ;  /* 0x0000840000047ab9 */ /* 0x000fe20000000a00 */
[----:B------:R-:W-:Y:S01]  /*18c0*/  LOP3.LUT R205, R12, 0x8, R205, 0xf8, !PT ;  /* 0x000000080ccd7812 */ /* 0x000fe200078ef8cd */
[C---:B------:R-:W-:Y:S01]  /*18d0*/  IMAD R9, R13.reuse, c[0x0][0x1e0], RZ ;  /* 0x000078000d097a24 */ /* 0x040fe200078e02ff */
[----:B------:R-:W-:Y:S01]  /*18e0*/  UIMAD UR6, UR6, UR4, URZ ;  /* 0x00000004060672a4 */ /* 0x000fe2000f8e023f */
[----:B------:R-:W-:Y:S01]  /*18f0*/  IMAD R13, R13, c[0x0][0x208], RZ ;  /* 0x000082000d0d7a24 */ /* 0x000fe200078e02ff */
[----:B------:R-:W-:Y:S01]  /*1900*/  SHF.R.U32.HI R12, RZ, 0x3, R12 ;  /* 0x00000003ff0c7819 */ /* 0x000fe2000001160c */
[----:B--2---:R-:W-:Y:S01]  /*1910*/  IMAD R14, R210, c[0x0][0x1e4], R9 ;  /* 0x00007900d20e7a24 */ /* 0x004fe200078e0209 */
[----:B------:R-:W-:Y:S01]  /*1920*/  LOP3.LUT R92, R92, 0xfffffffe, RZ, 0xc0, !PT ;  /* 0xfffffffe5c5c7812 */ /* 0x000fe200078ec0ff */
[C---:B------:R-:W-:Y:S01]  /*1930*/  IMAD R13, R210.reuse, c[0x0][0x20c], R13 ;  /* 0x00008300d20d7a24 */ /* 0x040fe200078e020d */
[----:B------:R-:W-:Y:S01]  /*1940*/  UIMAD.WIDE.U32 UR18, UR9, UR4, URZ ;  /* 0x00000004091272a5 */ /* 0x000fe2000f8e003f */
[----:B------:R-:W-:Y:S01]  /*1950*/  IMAD.IADD R15, R25, 0x1, R14 ;  /* 0x00000001190f7824 */ /* 0x000fe200078e020e */
[----:B------:R-:W-:Y:S01]  /*1960*/  UIMAD UR5, UR9, UR5, UR6 ;  /* 0x00000005090572a4 */ /* 0x000fe2000f8e0206 */
[----:B------:R-:W-:Y:S01]  /*1970*/  IMAD.MOV.U32 R14, RZ, RZ, R24 ;  /* 0x000000ffff0e7224 */ /* 0x000fe200078e0018 */
[----:B------:R-:W-:Y:S01]  /*1980*/  IADD3 R92, R17, -R92, RZ ;  /* 0x8000005c115c7210 */ /* 0x000fe20007ffe0ff */
[----:B------:R-:W-:Y:S01]  /*1990*/  IMAD.WIDE.U32 R24, R210, c[0x0][0x208], RZ ;  /* 0x00008200d2187a25 */ /* 0x000fe200078e00ff */
[----:B------:R-:W-:Y:S01]  /*19a0*/  LOP3.LUT R205, R205, R12, RZ, 0x3c, !PT ;  /* 0x0000000ccdcd7212 */ /* 0x000fe200078e3cff */
[----:B------:R-:W-:Y:S01]  /*19b0*/  UIADD3 UR5, UR19, UR5, URZ ;  /* 0x0000000513057290 */ /* 0x000fe2000fffe03f */
[----:B------:R-:W-:Y:S01]  /*19c0*/  ISETP.GE.AND P6, PT, R135, c[0x0][0x1d4], PT ;  /* 0x0000750087007a0c */ /* 0x000fe20003fc6270 */
[----:B------:R-:W-:Y:S01]  /*19d0*/  IMAD.IADD R25, R25, 0x1, R13 ;  /* 0x0000000119197824 */ /* 0x000fe200078e020d */
[----:B------:R-:W-:Y:S01]  /*19e0*/  ISETP.GE.AND P5, PT, R8, c[0x0][0x1d4], PT ;  /* 0x0000750008007a0c */ /* 0x000fe20003fa6270 */
[----:B----4-:R-:W-:Y:S01]  /*19f0*/  IMAD.SHL.U32 R19, R3, 0x40, RZ ;  /* 0x0000004003137824 */ /* 0x010fe200078e00ff */
[----:B------:R-:W-:Y:S01]  /*1a00*/  ISETP.GE.AND P4, PT, R16, c[0x0][0x1d4], PT ;  /* 0x0000750010007a0c */ /* 0x000fe20003f86270 */
[----:B------:R-:W-:Y:S01]  /*1a10*/  IMAD R205, R92, 0x200, R205 ;  /* 0x000002005ccd7824 */ /* 0x000fe200078e02cd */
[----:B------:R-:W-:Y:S01]  /*1a20*/  LOP3.LUT P2, RZ, R2, 0x2, RZ, 0xc0, !PT ;  /* 0x0000000202ff7812 */ /* 0x000fe2000784c0ff */
[----:B------:R-:W-:Y:S01]  /*1a30*/  IMAD.SHL.U32 R92, R92, 0x8, RZ ;  /* 0x000000085c5c7824 */ /* 0x000fe200078e00ff */
[----:B------:R-:W-:Y:S01]  /*1a40*/  LOP3.LUT R19, R19, 0x1c0, RZ, 0xc0, !PT ;  /* 0x000001c013137812 */ /* 0x000fe200078ec0ff */
[----:B------:R-:W-:Y:S01]  /*1a50*/  IMAD.SHL.U32 R205, R205, 0x2, RZ ;  /* 0x00000002cdcd7824 */ /* 0x000fe200078e00ff */
[----:B------:R-:W-:-:S02]  /*1a60*/  SHF.L.U32 R93, R6, 0x6, RZ ;  /* 0x00000006065d7819 */ /* 0x000fc400000006ff */
[----:B------:R-:W-:Y:S02]  /*1a70*/  LOP3.LUT R92, R19, 0x8, R92, 0xf8, !PT ;  /* 0x00000008135c7812 */ /* 0x000fe400078ef85c */
[----:B------:R-:W-:Y:S02]  /*1a80*/  IADD3 R204, R205, 0x6120, RZ ;  /* 0x00006120cdcc7810 */ /* 0x000fe40007ffe0ff */
[----:B------:R-:W-:Y:S02]  /*1a90*/  SHF.R.U32.HI R19, RZ, 0x3, R19 ;  /* 0x00000003ff137819 */ /* 0x000fe40000011613 */
[----:B------:R-:W-:Y:S02]  /*1aa0*/  LEA.HI R6, R11, R4, RZ, 0x5 ;  /* 0x000000040b067211 */ /* 0x000fe400078f28ff */
[----:B------:R-:W-:Y:S02]  /*1ab0*/  LOP3.LUT R92, R92, R19, RZ, 0x3c, !PT ;  /* 0x000000135c5c7212 */ /* 0x000fe400078e3cff */
[----:B------:R-:W-:Y:S01]  /*1ac0*/  LOP3.LUT R93, R93, 0xfffffe00, RZ, 0xc0, !PT ;  /* 0xfffffe005d5d7812 */ /* 0x000fe200078ec0ff */
[----:B------:R-:W-:Y:S01]  /*1ad0*/  IMAD.SHL.U32 R206, R6, 0x20, RZ ;  /* 0x0000002006ce7824 */ /* 0x000fe200078e00ff */
[----:B------:R-:W-:-:S02]  /*1ae0*/  ISETP.GE.AND P3, PT, R135, c[0x0][0x1d4], PT ;  /* 0x0000750087007a0c */ /* 0x000fc40003f66270 */
[-C--:B------:R-:W-:Y:S02]  /*1af0*/  LOP3.LUT R203, R92, R93.reuse, RZ, 0xfc, !PT ;  /* 0x0000005d5ccb7212 */ /* 0x080fe400078efcff */
[----:B------:R-:W-:Y:S02]  /*1b00*/  LOP3.LUT R206, R206, 0x7ffffc00, RZ, 0xc0, !PT ;  /* 0x7ffffc00cece7812 */ /* 0x000fe400078ec0ff */
[----:B------:R-:W-:Y:S02]  /*1b10*/  SHF.R.S32.HI R146, RZ, 0x1f, R135 ;  /* 0x0000001fff927819 */ /* 0x000fe40000011487 */
[----:B------:R-:W-:Y:S02]  /*1b20*/  IADD3 R206, R92, R93, R206 ;  /* 0x0000005d5cce7210 */ /* 0x000fe40007ffe0ce */
[----:B------:R-:W-:Y:S02]  /*1b30*/  IADD3 R213, R207, 0x100, RZ ;  /* 0x00000100cfd57810 */ /* 0x000fe40007ffe0ff */
[----:B------:R-:W-:Y:S01]  /*1b40*/  SHF.R.S32.HI R145, RZ, 0x1f, R134 ;  /* 0x0000001fff917819 */ /* 0x000fe20000011486 */
[----:B------:R-:W-:-:S04]  /*1b50*/  IMAD.SHL.U32 R206, R206, 0x2, RZ ;  /* 0x00000002cece7824 */ /* 0x000fc800078e00ff */
[--C-:B------:R-:W-:Y:S02]  /*1b60*/  IMAD R202, R0, 0x2, R206.reuse ;  /* 0x0000000200ca7824 */ /* 0x100fe400078e02ce */
[C---:B------:R-:W-:Y:S02]  /*1b70*/  IMAD R201, R5.reuse, 0x2, R206 ;  /* 0x0000000205c97824 */ /* 0x040fe400078e02ce */
[----:B------:R-:W-:Y:S01]  /*1b80*/  IMAD R199, R5, 0x2, R202 ;  /* 0x0000000205c77824 */ /* 0x000fe200078e02ca */
[----:B-----5:R-:W-:Y:S01]  /*1b90*/  SHF.R.S32.HI R10, RZ, 0x1f, R209 ;  /* 0x0000001fff0a7819 */ /* 0x020fe200000114d1 */
[----:B------:R-:W-:-:S04]  /*1ba0*/  IMAD.WIDE.U32 R14, R209, c[0x0][0x1f0], R14 ;  /* 0x00007c00d10e7a25 */ /* 0x000fc800078e000e */
[----:B------:R-:W-:Y:S01]  /*1bb0*/  IMAD R18, R10, c[0x0][0x1f0], RZ ;  /* 0x00007c000a127a24 */ /* 0x000fe200078e02ff */
[----:B------:R-:W-:Y:S01]  /*1bc0*/  IADD3 R21, P0, R14, UR12, RZ ;  /* 0x0000000c0e157c10 */ /* 0x000fe2000ff1e0ff */
[----:B------:R-:W-:Y:S02]  /*1bd0*/  IMAD R10, R10, c[0x0][0x218], RZ ;  /* 0x000086000a0a7a24 */ /* 0x000fe400078e02ff */
[C---:B------:R-:W-:Y:S01]  /*1be0*/  IMAD R9, R209.reuse, c[0x0][0x1f4], R18 ;  /* 0x00007d00d1097a24 */ /* 0x040fe200078e0212 */
[----:B------:R-:W-:Y:S01]  /*1bf0*/  LEA R18, R144, 0xffffffc0, 0x6 ;  /* 0xffffffc090127811 */ /* 0x000fe200078e30ff */
[----:B------:R-:W-:-:S03]  /*1c00*/  IMAD.WIDE.U32 R24, R209, c[0x0][0x218], R24 ;  /* 0x00008600d1187a25 */ /* 0x000fc600078e0018 */
[----:B------:R-:W-:Y:S01]  /*1c10*/  IADD3.X R14, R15, UR8, R9, P0, !PT ;  /* 0x000000080f0e7c10 */ /* 0x000fe200087fe409 */
[----:B------:R-:W-:Y:S01]  /*1c20*/  IMAD.IADD R3, R7, 0x1, -R18 ;  /* 0x0000000107037824 */ /* 0x000fe200078e0a12 */
[----:B---3--:R-:W-:Y:S01]  /*1c30*/  LEA R22, P0, R21, c[0x0][0x1c8], 0x1 ;  /* 0x0000720015167a11 */ /* 0x008fe200078008ff */
[----:B------:R-:W-:Y:S01]  /*1c40*/  IMAD R17, R209, c[0x0][0x21c], R10 ;  /* 0x00008700d1117a24 */ /* 0x000fe200078e020a */
[----:B------:R-:W-:Y:S01]  /*1c50*/  IADD3 R9, R205, 0x6100, RZ ;  /* 0x00006100cd097810 */ /* 0x000fe20007ffe0ff */
[----:B------:R-:W-:Y:S01]  /*1c60*/  IMAD.IADD R20, R3, 0x1, -R20 ;  /* 0x0000000103147824 */ /* 0x000fe200078e0a14 */
[----:B------:R-:W-:Y:S01]  /*1c70*/  LEA.HI.X R21, R21, c[0x0][0x1cc], R14, 0x1, P0 ;  /* 0x0000730015157a11 */ /* 0x000fe200000f0c0e */
[----:B------:R-:W-:Y:S01]  /*1c80*/  SHFL.IDX PT, R12, R22, 0x1, 0x181f ;  /* 0x00381f00160c7f89 */ /* 0x000fe200000e0000 */
[----:B------:R-:W-:Y:S02]  /*1c90*/  IADD3 R10, P0, R24, UR18, RZ ;  /* 0x00000012180a7c10 */ /* 0x000fe4000ff1e0ff */
[----:B------:R-:W-:Y:S01]  /*1ca0*/  ISETP.GE.AND P1, PT, R20, 0x1, PT ;  /* 0x000000011400780c */ /* 0x000fe20003f26270 */
[----:B------:R-:W-:Y:S01]  /*1cb0*/  SHFL.IDX PT, R14, R22, RZ, 0x181f ;  /* 0x00181fff160e7589 */ /* 0x000fe200000e0000 */
[----:B------:R-:W-:-:S02]  /*1cc0*/  IADD3.X R17, R25, UR5, R17, P0, !PT ;  /* 0x0000000519117c10 */ /* 0x000fc400087fe411 */
[C---:B------:R-:W-:Y:S01]  /*1cd0*/  LEA R18, P0, R10.reuse, c[0x0][0x1f8], 0x1 ;  /* 0x00007e000a127a11 */ /* 0x040fe200078008ff */
[----:B------:R-:W1:Y:S01]  /*1ce0*/  SHFL.IDX PT, R15, R21, RZ, 0x181f ;  /* 0x00181fff150f7589 */ /* 0x000e6200000e0000 */
[----:B------:R-:W-:Y:S02]  /*1cf0*/  @P2 IADD3 R204, R9, -0x20, RZ ;  /* 0xffffffe009cc2810 */ /* 0x000fe40007ffe0ff */
[----:B------:R-:W-:Y:S01]  /*1d00*/  LEA.HI.X R17, R10, c[0x0][0x1fc], R17, 0x1, P0 ;  /* 0x00007f000a117a11 */ /* 0x000fe200000f0c11 */
[----:B------:R-:W2:Y:S01]  /*1d10*/  SHFL.IDX PT, R13, R21, 0x1, 0x181f ;  /* 0x00381f00150d7f89 */ /* 0x000ea200000e0000 */
[----:B------:R-:W-:Y:S02]  /*1d20*/  ISETP.GT.AND P0, PT, R20, 0x20, PT ;  /* 0x000000201400780c */ /* 0x000fe40003f04270 */
[C---:B------:R-:W-:Y:S01]  /*1d30*/  IADD3 R195, R204.reuse, 0x800, RZ ;  /* 0x00000800ccc37810 */ /* 0x040fe20007ffe0ff */
[----:B------:R-:W3:Y:S01]  /*1d40*/  SHFL.IDX PT, R36, R18, RZ, 0x181f ;  /* 0x00181fff12247589 */ /* 0x000ee200000e0000 */
[----:B------:R-:W-:-:S02]  /*1d50*/  IADD3 R194, R204, 0x1000, RZ ;  /* 0x00001000ccc27810 */ /* 0x000fc40007ffe0ff */
[C---:B------:R-:W-:Y:S01]  /*1d60*/  IADD3 R193, R204.reuse, 0x1800, RZ ;  /* 0x00001800ccc17810 */ /* 0x040fe20007ffe0ff */
[----:B------:R-:W4:Y:S01]  /*1d70*/  SHFL.IDX PT, R10, R17, RZ, 0x181f ;  /* 0x00181fff110a7589 */ /* 0x000f2200000e0000 */
[C---:B------:R-:W-:Y:S02]  /*1d80*/  IADD3 R191, R204.reuse, 0x2000, RZ ;  /* 0x00002000ccbf7810 */ /* 0x040fe40007ffe0ff */
[C---:B------:R-:W-:Y:S01]  /*1d90*/  IADD3 R190, R204.reuse, 0x2800, RZ ;  /* 0x00002800ccbe7810 */ /* 0x040fe20007ffe0ff */
[----:B------:R5:W3:Y:S01]  /*1da0*/  SHFL.IDX PT, R56, R18, 0x1, 0x181f ;  /* 0x00381f0012387f89 */ /* 0x000ae200000e0000 */
[C---:B------:R-:W-:Y:S02]  /*1db0*/  IADD3 R189, R204.reuse, 0x3000, RZ ;  /* 0x00003000ccbd7810 */ /* 0x040fe40007ffe0ff */
[C---:B------:R-:W-:Y:S01]  /*1dc0*/  IADD3 R188, R204.reuse, 0x3800, RZ ;  /* 0x00003800ccbc7810 */ /* 0x040fe20007ffe0ff */
[----:B------:R-:W3:Y:S01]  /*1dd0*/  SHFL.IDX PT, R9, R17, 0x1, 0x181f ;  /* 0x00381f0011097f89 */ /* 0x000ee200000e0000 */
[----:B------:R-:W-:-:S02]  /*1de0*/  IADD3 R187, R204, 0x4000, RZ ;  /* 0x00004000ccbb7810 */ /* 0x000fc40007ffe0ff */
[C---:B------:R-:W-:Y:S01]  /*1df0*/  IADD3 R186, R204.reuse, 0x4800, RZ ;  /* 0x00004800ccba7810 */ /* 0x040fe20007ffe0ff */
[--C-:B-1----:R-:W-:Y:S01]  /*1e00*/  @P1 IMAD.WIDE R24, R135, 0x2, R14.reuse ;  /* 0x0000000287181825 */ /* 0x102fe200078e020e */
[C---:B------:R-:W-:Y:S02]  /*1e10*/  IADD3 R185, R204.reuse, 0x5000, RZ ;  /* 0x00005000ccb97810 */ /* 0x040fe40007ffe0ff */
[----:B------:R-:W-:Y:S01]  /*1e20*/  IADD3 R184, R204, 0x5800, RZ ;  /* 0x00005800ccb87810 */ /* 0x000fe20007ffe0ff */
[C-C-:B------:R-:W-:Y:S01]  /*1e30*/  @P1 IMAD.WIDE R22, R134.reuse, 0x2, R14.reuse ;  /* 0x0000000286161825 */ /* 0x140fe200078e020e */
[----:B------:R1:W-:Y:S03]  /*1e40*/  @P1 LDGSTS.E.BYPASS.LTC128B.128 [R207+0x6100], [R24.64], !P6 ;  /* 0x0610000018cf1fae */ /* 0x0003e6000f101d4e */
[----:B------:R-:W-:Y:S01]  /*1e50*/  @P1 IMAD.WIDE R28, R133, 0x2, R14 ;  /* 0x00000002851c1825 */ /* 0x000fe200078e020e */
[----:B------:R1:W-:Y:S03]  /*1e60*/  @P1 LDGSTS.E.BYPASS.LTC128B.128 [R207+0x8100], [R22.64], !P5 ;  /* 0x0810000016cf1fae */ /* 0x0003e6000e901d4e */
[--C-:B--2---:R-:W-:Y:S01]  /*1e70*/  @P0 IMAD.WIDE R26, R135, 0x2, R12.reuse ;  /* 0x00000002871a0825 */ /* 0x104fe200078e020c */
[----:B------:R2:W-:Y:S03]  /*1e80*/  @P1 LDGSTS.E.BYPASS.LTC128B.128 [R207+0xa100], [R28.64], !P4 ;  /* 0x0a1000001ccf1fae */ /* 0x0005e6000e101d4e */
[C-C-:B------:R-:W-:Y:S01]  /*1e90*/  @P0 IMAD.WIDE R30, R134.reuse, 0x2, R12.reuse ;  /* 0x00000002861e0825 */ /* 0x140fe200078e020c */
[----:B------:R2:W-:Y:S03]  /*1ea0*/  @P0 LDGSTS.E.BYPASS.LTC128B.128 [R207+0x7100], [R26.64], !P6 ;  /* 0x071000001acf0fae */ /* 0x0005e6000f101d4e */
[----:B------:R-:W-:Y:S01]  /*1eb0*/  @P0 IMAD.WIDE R12, R133, 0x2, R12 ;  /* 0x00000002850c0825 */ /* 0x000fe200078e020c */
[----:B------:R2:W-:Y:S03]  /*1ec0*/  @P0 LDGSTS.E.BYPASS.LTC128B.128 [R207+0x9100], [R30.64], !P5 ;  /* 0x091000001ecf0fae */ /* 0x0005e6000e901d4e */
[----:B-----5:R-:W-:Y:S01]  /*1ed0*/  IMAD.WIDE R18, R135, 0x2, RZ ;  /* 0x0000000287127825 */ /* 0x020fe200078e02ff */
[----:B------:R5:W-:Y:S03]  /*1ee0*/  @P0 LDGSTS.E.BYPASS.LTC128B.128 [R207+0xb100], [R12.64], !P4 ;  /* 0x0b1000000ccf0fae */ /* 0x000be6000e101d4e */
[----:B------:R-:W-:Y:S01]  /*1ef0*/  IMAD.WIDE R14, R134, 0x2, RZ ;  /* 0x00000002860e7825 */ /* 0x000fe200078e02ff */
[----:B------:R-:W0:Y:S01]  /*1f00*/  LDGDEPBAR ;  /* 0x00000000000079af */ /* 0x000e220000000000 */
[----:B---3--:R-:W-:-:S03]  /*1f10*/  IADD3 R40, P0, R36, R18, RZ ;  /* 0x0000001224287210 */ /* 0x008fc60007f1e0ff */
[----:B------:R-:W-:Y:S02]  /*1f20*/  IADD3 R38, P2, R36, R14, RZ ;  /* 0x0000000e24267210 */ /* 0x000fe40007f5e0ff */
[----:B----4-:R-:W-:Y:S01]  /*1f30*/  IMAD.X R41, R10, 0x1, R19, P0 ;  /* 0x000000010a297824 */ /* 0x010fe200000e0613 */
[-C--:B------:R-:W-:Y:S02]  /*1f40*/  IADD3 R58, P0, R14, R56.reuse, RZ ;  /* 0x000000380e3a7210 */ /* 0x080fe40007f1e0ff */
[----:B-1----:R-:W-:Y:S01]  /*1f50*/  IADD3 R22, P1, R18, R56, RZ ;  /* 0x0000003812167210 */ /* 0x002fe20007f3e0ff */
[----:B------:R-:W-:Y:S01]  /*1f60*/  IMAD.X R39, R10, 0x1, R15, P2 ;  /* 0x000000010a277824 */ /* 0x000fe200010e060f */
[----:B------:R-:W-:Y:S01]  /*1f70*/  ISETP.GE.AND P2, PT, R8, c[0x0][0x1d4], PT ;  /* 0x0000750008007a0c */ /* 0x000fe20003f46270 */
[--C-:B------:R-:W-:Y:S02]  /*1f80*/  IMAD.X R59, R15, 0x1, R9.reuse, P0 ;  /* 0x000000010f3b7824 */ /* 0x100fe400000e0609 */
[----:B------:R-:W-:-:S02]  /*1f90*/  IMAD.X R23, R19, 0x1, R9, P1 ;  /* 0x0000000113177824 */ /* 0x000fc400008e0609 */
[----:B-----5:R-:W-:Y:S01]  /*1fa0*/  IMAD.WIDE R12, R133, 0x2, RZ ;  /* 0x00000002850c7825 */ /* 0x020fe200078e02ff */
[----:B------:R-:W-:-:S04]  /*1fb0*/  DEPBAR.LE SB0, 0x1 ;  /* 0x000080400000791a */ /* 0x000fc80000000000 */
[----:B------:R-:W-:-:S04]  /*1fc0*/  DEPBAR.LE SB0, 0x0 ;  /* 0x000080000000791a */ /* 0x000fc80000000000 */
[----:B------:R-:W-:Y:S01]  /*1fd0*/  BAR.SYNC.DEFER_BLOCKING 0x0 ;  /* 0x0000000000007b1d */ /* 0x000fe20000010000 */
[----:B------:R-:W-:Y:S02]  /*1fe0*/  IADD3 R56, P0, R12, R56, RZ ;  /* 0x000000380c387210 */ /* 0x000fe40007f1e0ff */
[----:B------:R-:W-:Y:S02]  /*1ff0*/  IADD3 R36, P1, R36, R12, RZ ;  /* 0x0000000c24247210 */ /* 0x000fe40007f3e0ff */
[----:B------:R-:W-:Y:S02]  /*2000*/  IADD3.X R57, R13, R9, RZ, P0, !PT ;  /* 0x000000090d397210 */ /* 0x000fe400007fe4ff */
[----:B------:R-:W-:Y:S01]  /*2010*/  ISETP.LT.OR P0, PT, R20, 0x1, P3 ;  /* 0x000000011400780c */ /* 0x000fe20001f01670 */
[----:B------:R-:W-:Y:S01]  /*2020*/  IMAD.X R37, R10, 0x1, R13, P1 ;  /* 0x000000010a257824 */ /* 0x000fe200008e060d */
[C---:B------:R-:W-:Y:S01]  /*2030*/  ISETP.LT.OR P3, PT, R20.reuse, 0x21, P3 ;  /* 0x000000211400780c */ /* 0x040fe20001f61670 */
[----:B--2---:R-:W-:Y:S04]  /*2040*/  LDSM.16.M88.4 R24, [R206+0xc100] ;  /* 0x00c10000ce18783b */ /* 0x004fe80000000200 */
[----:B------:R-:W-:Y:S04]  /*2050*/  LDSM.16.M88.4 R52, [R202+0xc100] ;  /* 0x00c10000ca34783b */ /* 0x000fe80000000200 */
[----:B------:R-:W-:Y:S04]  /*2060*/  LDSM.16.M88.4 R28, [R205+0x6100] ;  /* 0x00610000cd1c783b */ /* 0x000fe80000000200 */
[----:B------:R-:W1:Y:S04]  /*2070*/  LDSM.16.M88.4 R44, [R205+0x6900] ;  /* 0x00690000cd2c783b */ /* 0x000e680000000200 */
[----:B------:R-:W-:Y:S04]  /*2080*/  LDSM.16.M88.4 R72, [R205+0x7100] ;  /* 0x00710000cd48783b */ /* 0x000fe80000000200 */
[----:B------:R-:W-:Y:S04]  /*2090*/  LDSM.16.M88.4 R32, [R205+0x7900] ;  /* 0x00790000cd20783b */ /* 0x000fe80000000200 */
[----:B------:R-:W2:Y:S04]  /*20a0*/  LDSM.16.M88.4 R12, [R204] ;  /* 0x00000000cc0c783b */ /* 0x000ea80000000200 */
[----:B------:R-:W3:Y:S04]  /*20b0*/  LDSM.16.M88.4 R8, [R204+0x800] ;  /* 0x00080000cc08783b */ /* 0x000ee80000000200 */
[----:B------:R-:W-:Y:S04]  /*20c0*/  LDSM.16.M88.4 R80, [R204+0x1000] ;  /* 0x00100000cc50783b */ /* 0x000fe80000000200 */
[----:B------:R-:W-:Y:S04]  /*20d0*/  LDSM.16.M88.4 R76, [R204+0x1800] ;  /* 0x00180000cc4c783b */ /* 0x000fe80000000200 */
[----:B------:R-:W-:Y:S01]  /*20e0*/  @!PT LDS RZ, [RZ] ;  /* 0x00000000fffff984 */ /* 0x000fe20000000800 */
[----:B------:R-:W-:Y:S01]  /*20f0*/  @!PT LDS RZ, [RZ] ;  /* 0x00000000fffff984 */ /* 0x000fe20000000800 */
[----:B------:R-:W-:Y:S01]  /*2100*/  @!PT LDS RZ, [RZ] ;  /* 0x00000000fffff984 */ /* 0x000fe20000000800 */
[----:B------:R4:W-:Y:S01]  /*2110*/  LDGSTS.E.BYPASS.LTC128B.128 [R207+0x100], [R40.64], !P0 ;  /* 0x0010000028cf7fae */ /* 0x0009e2000c101d4e */
[----:B------:R-:W-:-:S02]  /*2120*/  ISETP.LT.OR P0, PT, R20, 0x1, P2 ;  /* 0x000000011400780c */ /* 0x000fc40001701670 */
[----:B------:R-:W-:Y:S01]  /*2130*/  ISETP.LT.OR P2, PT, R20, 0x21, P2 ;  /* 0x000000211400780c */ /* 0x000fe20001741670 */
[----:B-1----:R-:W-:Y:S10]  /*2140*/  HMMA.16816.F32 R48, R24, R44, RZ ;  /* 0x0000002c1830723c */ /* 0x002ff400000018ff */
[----:B------:R1:W-:Y:S01]  /*2150*/  LDGSTS.E.BYPASS.LTC128B.128 [R207+0x2100], [R38.64], !P0 ;  /* 0x0210000026cf7fae */ /* 0x0003e2000c101d4e */
[----:B------:R-:W-:-:S04]  /*2160*/  ISETP.GE.AND P0, PT, R16, c[0x0][0x1d4], PT ;  /* 0x0000750010007a0c */ /* 0x000fc80003f06270 */
[C---:B------:R-:W-:Y:S01]  /*2170*/  ISETP.LT.OR P1, PT, R20.reuse, 0x1, P0 ;  /* 0x000000011400780c */ /* 0x040fe20000721670 */
[C---:B------:R-:W-:Y:S08]  /*2180*/  HMMA.16816.F32 R16, R24.reuse, R28, RZ ;  /* 0x0000001c1810723c */ /* 0x040ff000000018ff */
[----:B------:R-:W-:Y:S04]  /*2190*/  HMMA.16816.F32 R28, R24, R30, RZ ;  /* 0x0000001e181c723c */ /* 0x000fe800000018ff */
[----:B------:R1:W-:Y:S01]  /*21a0*/  LDGSTS.E.BYPASS.LTC128B.128 [R207+0x4100], [R36.64], !P1 ;  /* 0x0410000024cf7fae */ /* 0x0003e2000c901d4e */
[----:B------:R-:W-:-:S02]  /*21b0*/  ISETP.LT.OR P1, PT, R20, 0x21, P0 ;  /* 0x000000211400780c */ /* 0x000fc40000721670 */
[----:B------:R-:W-:Y:S01]  /*21c0*/  LOP3.LUT P0, RZ, R2, 0x4, RZ, 0xc0, !PT ;  /* 0x0000000402ff7812 */ /* 0x000fe2000780c0ff */
[----:B------:R-:W-:Y:S01]  /*21d0*/  IMAD.MOV.U32 R2, RZ, RZ, 0x40 ;  /* 0x00000040ff027424 */ /* 0x000fe200078e00ff */
[----:B------:R5:W-:Y:S01]  /*21e0*/  LDGSTS.E.BYPASS.LTC128B.128 [R207+0x1100], [R22.64], !P3 ;  /* 0x0110000016cf7fae */ /* 0x000be2000d901d4e */
[----:B------:R-:W-:Y:S01]  /*21f0*/  HMMA.16816.F32 R44, R24, R46, RZ ;  /* 0x0000002e182c723c */ /* 0x000fe200000018ff */
[----:B------:R-:W-:Y:S02]  /*2200*/  ISETP.GT.AND P3, PT, R211, 0x3f, PT ;  /* 0x0000003fd300780c */ /* 0x000fe40003f64270 */
[----:B------:R-:W-:Y:S01]  /*2210*/  SEL R2, R2, 0xffffffc0, !P0 ;  /* 0xffffffc002027807 */ /* 0x000fe20004000000 */
[----:B------:R3:W-:Y:S01]  /*2220*/  LDGSTS.E.BYPASS.LTC128B.128 [R207+0x3100], [R58.64], !P2 ;  /* 0x031000003acf7fae */ /* 0x0007e2000d101d4e */
[----:B------:R-:W-:-:S03]  /*2230*/  ISETP.GE.AND P2, PT, R7, 0x41, PT ;  /* 0x000000410700780c */ /* 0x000fc60003f46270 */
[----:B------:R-:W-:Y:S01]  /*2240*/  IMAD.IADD R200, R205, 0x1, R2 ;  /* 0x00000001cdc87824 */ /* 0x000fe200078e0202 */
[----:B------:R3:W-:Y:S01]  /*2250*/  LDGSTS.E.BYPASS.LTC128B.128 [R207+0x5100], [R56.64], !P1 ;  /* 0x0510000038cf7fae */ /* 0x0007e2000c901d4e */
[----:B--2---:R-:W-:Y:S01]  /*2260*/  HMMA.16816.F32 R16, R52, R12, R16 ;  /* 0x0000000c3410723c */ /* 0x004fe20000001810 */
[----:B------:R-:W-:Y:S01]  /*2270*/  IMAD.IADD R192, R2, 0x1, R204 ;  /* 0x0000000102c07824 */ /* 0x000fe200078e02cc */
[----:B------:R-:W-:Y:S01]  /*2280*/  SHF.R.S32.HI R2, RZ, 0x1f, R133 ;  /* 0x0000001fff027819 */ /* 0x000fe20000011485 */
[----:B------:R-:W-:Y:S04]  /*2290*/  LDSM.16.M88.4 R64, [R201+0xc100] ;  /* 0x00c10000c940783b */ /* 0x000fe80000000200 */
[----:B------:R-:W-:Y:S01]  /*22a0*/  LDSM.16.M88.4 R60, [R200+0x7100] ;  /* 0x00710000c83c783b */ /* 0x000fe20000000200 */
[C---:B----4-:R-:W-:Y:S03]  /*22b0*/  HMMA.16816.F32 R40, R24.reuse, R72, RZ ;  /* 0x000000481828723c */ /* 0x050fe600000018ff */
[----:B-1----:R-:W1:Y:S04]  /*22c0*/  LDSM.16.M88.4 R36, [R200+0x6100] ;  /* 0x00610000c824783b */ /* 0x002e680000000200 */
[----:B------:R-:W-:Y:S01]  /*22d0*/  LDSM.16.M88.4 R84, [R192+0x1000] ;  /* 0x00100000c054783b */ /* 0x000fe20000000200 */
[C---:B------:R-:W-:Y:S03]  /*22e0*/  HMMA.16816.F32 R72, R24.reuse, R74, RZ ;  /* 0x0000004a1848723c */ /* 0x040fe600000018ff */
[----:B-----5:R-:W2:Y:S04]  /*22f0*/  LDSM.16.M88.4 R20, [R200+0x6900] ;  /* 0x00690000c814783b */ /* 0x020ea80000000200 */
[----:B------:R-:W-:Y:S01]  /*2300*/  LDSM.16.M88.4 R88, [R204+0x4000] ;  /* 0x00400000cc58783b */ /* 0x000fe20000000200 */
[C---:B------:R-:W-:Y:S03]  /*2310*/  HMMA.16816.F32 R68, R24.reuse, R32, RZ ;  /* 0x000000201844723c */ /* 0x040fe600000018ff */
[----:B---3--:R-:W-:Y:S04]  /*2320*/  LDSM.16.M88.4 R56, [R199+0xc100] ;  /* 0x00c10000c738783b */ /* 0x008fe80000000200 */
[----:B------:R-:W0:Y:S01]  /*2330*/  LDGDEPBAR ;  /* 0x00000000000079af */ /* 0x000e220000000000 */
[----:B------:R-:W-:Y:S03]  /*2340*/  HMMA.16816.F32 R24, R24, R34, RZ ;  /* 0x000000221818723c */ /* 0x000fe600000018ff */
[----:B------:R-:W-:Y:S05]  /*2350*/  LDSM.16.M88.4 R32, [R200+0x7900] ;  /* 0x00790000c820783b */ /* 0x000fea0000000200 */
[C---:B------:R-:W-:Y:S01]  /*2360*/  HMMA.16816.F32 R28, R52.reuse, R14, R28 ;  /* 0x0000000e341c723c */ /* 0x040fe2000000181c */
[----:B------:R-:W3:Y:S07]  /*2370*/  LDSM.16.M88.4 R12, [R192] ;  /* 0x00000000c00c783b */ /* 0x000eee0000000200 */
[C---:B------:R-:W-:Y:S08]  /*2380*/  HMMA.16816.F32 R48, R52.reuse, R8, R48 ;  /* 0x000000083430723c */ /* 0x040ff00000001830 */
[----:B------:R-:W-:Y:S01]  /*2390*/  HMMA.16816.F32 R44, R52, R10, R44 ;  /* 0x0000000a342c723c */ /* 0x000fe2000000182c */
[----:B------:R-:W4:Y:S07]  /*23a0*/  LDSM.16.M88.4 R8, [R192+0x800] ;  /* 0x00080000c008783b */ /* 0x000f2e0000000200 */
[----:B-1----:R-:W-:Y:S08]  /*23b0*/  HMMA.16816.F32 R16, R64, R36, R16 ;  /* 0x000000244010723c */ /* 0x002ff00000001810 */
[C---:B------:R-:W-:Y:S08]  /*23c0*/  HMMA.16816.F32 R40, R52.reuse, R80, R40 ;  /* 0x000000503428723c */ /* 0x040ff00000001828 */
[C---:B------:R-:W-:Y:S01]  /*23d0*/  HMMA.16816.F32 R72, R52.reuse, R82, R72 ;  /* 0x000000523448723c */ /* 0x040fe20000001848 */
[----:B------:R-:W-:Y:S07]  /*23e0*/  LDSM.16.M88.4 R80, [R192+0x1800] ;  /* 0x00180000c050783b */ /* 0x000fee0000000200 */
[C---:B------:R-:W-:Y:S08]  /*23f0*/  HMMA.16816.F32 R68, R52.reuse, R76, R68 ;  /* 0x0000004c3444723c */ /* 0x040ff00000001844 */
[----:B------:R-:W-:Y:S01]  /*2400*/  HMMA.16816.F32 R24, R52, R78, R24 ;  /* 0x0000004e3418723c */ /* 0x000fe20000001818 */
[----:B------:R-:W-:Y:S04]  /*2410*/  LDSM.16.M88.4 R52, [R205+0x8100] ;  /* 0x00810000cd34783b */ /* 0x000fe80000000200 */
[----:B------:R-:W-:Y:S03]  /*2420*/  LDSM.16.M88.4 R76, [R205+0x9100] ;  /* 0x00910000cd4c783b */ /* 0x000fe60000000200 */
[C---:B------:R-:W-:Y:S01]  /*2430*/  HMMA.16816.F32 R28, R64.reuse, R38, R28 ;  /* 0x00000026401c723c */ /* 0x040fe2000000181c */
[----:B------:R-:W1:Y:S07]  /*2440*/  LDSM.16.M88.4 R36, [R206+0x10100] ;  /* 0x01010000ce24783b */ /* 0x000e6e0000000200 */
[C---:B--2---:R-:W-:Y:S08]  /*2450*/  HMMA.16816.F32 R48, R64.reuse, R20, R48 ;  /* 0x000000144030723c */ /* 0x044ff00000001830 */
[----:B------:R-:W-:Y:S01]  /*2460*/  HMMA.16816.F32 R44, R64, R22, R44 ;  /* 0x00000016402c723c */ /* 0x000fe2000000182c */
[----:B------:R-:W2:Y:S07]  /*2470*/  LDSM.16.M88.4 R20, [R205+0x8900] ;  /* 0x00890000cd14783b */ /* 0x000eae0000000200 */
[----:B---3--:R-:W-:Y:S08]  /*2480*/  HMMA.16816.F32 R16, R56, R12, R16 ;  /* 0x0000000c3810723c */ /* 0x008ff00000001810 */
        /* <DEDUP_REMOVED lines=8> */
[----:B------:R-:W3:Y:S07]  /*2510*/  LDSM.16.M88.4 R12, [R202+0x10100] ;  /* 0x01010000ca0c783b */ /* 0x000eee0000000200 */
[C---:B----4-:R-:W-:Y:S08]  /*2520*/  HMMA.16816.F32 R48, R56.reuse, R8, R48 ;  /* 0x000000083830723c */ /* 0x050ff00000001830 */
        /* <DEDUP_REMOVED lines=11> */
[----:B------:R-:W-:Y:S07]  /*25e0*/  LDSM.16.M88.4 R52, [R200+0x8100] ;  /* 0x00810000c834783b */ /* 0x000fee0000000200 */
[C---:B--2---:R-:W-:Y:S08]  /*25f0*/  HMMA.16816.F32 R48, R36.reuse, R20, R48 ;  /* 0x000000142430723c */ /* 0x044ff00000001830 */
[----:B------:R-:W-:Y:S01]  /*2600*/  HMMA.16816.F32 R44, R36, R22, R44 ;  /* 0x00000016242c723c */ /* 0x000fe2000000182c */
[----:B------:R-:W1:Y:S07]  /*2610*/  LDSM.16.M88.4 R20, [R201+0x10100] ;  /* 0x01010000c914783b */ /* 0x000e6e0000000200 */
        /* <DEDUP_REMOVED lines=9> */
[----:B------:R-:W2:Y:S07]  /*26b0*/  LDSM.16.M88.4 R32, [R192+0x2000] ;  /* 0x00200000c020783b */ /* 0x000eae0000000200 */
[C---:B----4-:R-:W-:Y:S08]  /*26c0*/  HMMA.16816.F32 R48, R12.reuse, R8, R48 ;  /* 0x000000080c30723c */ /* 0x050ff00000001830 */
[----:B------:R-:W-:Y:S01]  /*26d0*/  HMMA.16816.F32 R44, R12, R10, R44 ;  /* 0x0000000a0c2c723c */ /* 0x000fe2000000182c */
[----:B------:R-:W3:Y:S07]  /*26e0*/  LDSM.16.M88.4 R8, [R200+0x9100] ;  /* 0x00910000c808783b */ /* 0x000eee0000000200 */
[----:B-1----:R-:W-:Y:S08]  /*26f0*/  HMMA.16816.F32 R16, R20, R52, R16 ;  /* 0x000000341410723c */ /* 0x002ff00000001810 */
[C---:B------:R-:W-:Y:S08]  /*2700*/  HMMA.16816.F32 R40, R12.reuse, R24, R40 ;  /* 0x000000180c28723c */ /* 0x040ff00000001828 */
[C---:B------:R-:W-:Y:S01]  /*2710*/  HMMA.16816.F32 R72, R12.reuse, R26, R72 ;  /* 0x0000001a0c48723c */ /* 0x040fe20000001848 */
[----:B------:R-:W-:Y:S07]  /*2720*/  LDSM.16.M88.4 R24, [R200+0x9900] ;  /* 0x00990000c818783b */ /* 0x000fee0000000200 */
[C---:B------:R-:W-:Y:S08]  /*2730*/  HMMA.16816.F32 R68, R12.reuse, R56, R68 ;  /* 0x000000380c44723c */ /* 0x040ff00000001844 */
[----:B------:R-:W-:Y:S01]  /*2740*/  HMMA.16816.F32 R64, R12, R58, R64 ;  /* 0x0000003a0c40723c */ /* 0x000fe20000001840 */
[----:B------:R-:W1:Y:S04]  /*2750*/  LDSM.16.M88.4 R12, [R205+0xa100] ;  /* 0x00a10000cd0c783b */ /* 0x000e680000000200 */
[----:B------:R-:W-:Y:S03]  /*2760*/  LDSM.16.M88.4 R56, [R205+0xa900] ;  /* 0x00a90000cd38783b */ /* 0x000fe60000000200 */
[----:B--2---:R-:W-:Y:S08]  /*2770*/  HMMA.16816.F32 R16, R80, R32, R16 ;  /* 0x000000205010723c */ /* 0x004ff00000001810 */
[C---:B------:R-:W-:Y:S01]  /*2780*/  HMMA.16816.F32 R28, R20.reuse, R54, R28 ;  /* 0x00000036141c723c */ /* 0x040fe2000000181c */
[----:B------:R-:W-:Y:S07]  /*2790*/  LDSM.16.M88.4 R52, [R205+0xb100] ;  /* 0x00b10000cd34783b */ /* 0x000fee0000000200 */
[C---:B------:R-:W-:Y:S08]  /*27a0*/  HMMA.16816.F32 R48, R20.reuse, R36, R48 ;  /* 0x000000241430723c */ /* 0x040ff00000001830 */
[C---:B------:R-:W-:Y:S01]  /*27b0*/  HMMA.16816.F32 R44, R20.reuse, R38, R44 ;  /* 0x00000026142c723c */ /* 0x040fe2000000182c */
[----:B------:R-:W2:Y:S07]  /*27c0*/  LDSM.16.M88.4 R36, [R202+0x14100] ;  /* 0x01410000ca24783b */ /* 0x000eae0000000200 */
[C---:B---3--:R-:W-:Y:S08]  /*27d0*/  HMMA.16816.F32 R40, R20.reuse, R8, R40 ;  /* 0x000000081428723c */ /* 0x048ff00000001828 */
[----:B------:R-:W-:Y:S01]  /*27e0*/  HMMA.16816.F32 R72, R20, R10, R72 ;  /* 0x0000000a1448723c */ /* 0x000fe20000001848 */
[----:B------:R-:W3:Y:S07]  /*27f0*/  LDSM.16.M88.4 R8, [R192+0x2800] ;  /* 0x00280000c008783b */ /* 0x000eee0000000200 */
[----:B-1----:R-:W-:Y:S08]  /*2800*/  HMMA.16816.F32 R16, R60, R12, R16 ;  /* 0x0000000c3c10723c */ /* 0x002ff00000001810 */
[----:B------:R-:W-:Y:S08]  /*2810*/  HMMA.16816.F32 R68, R20, R24, R68 ;  /* 0x000000181444723c */ /* 0x000ff00000001844 */
[----:B------:R-:W-:Y:S01]  /*2820*/  HMMA.16816.F32 R28, R80, R34, R28 ;  /* 0x00000022501c723c */ /* 0x000fe2000000181c */
[----:B------:R-:W-:Y:S07]  /*2830*/  LDSM.16.M88.4 R32, [R204+0x4800] ;  /* 0x00480000cc20783b */ /* 0x000fee0000000200 */
[----:B------:R-:W-:Y:S01]  /*2840*/  HMMA.16816.F32 R64, R20, R26, R64 ;  /* 0x0000001a1440723c */ /* 0x000fe20000001840 */
[----:B------:R-:W-:Y:S04]  /*2850*/  LDSM.16.M88.4 R24, [R201+0x14100] ;  /* 0x01410000c918783b */ /* 0x000fe80000000200 */
[----:B------:R-:W1:Y:S03]  /*2860*/  LDSM.16.M88.4 R20, [R200+0xa100] ;  /* 0x00a10000c814783b */ /* 0x000e660000000200 */
[----:B--2---:R-:W-:Y:S08]  /*2870*/  HMMA.16816.F32 R16, R36, R88, R16 ;  /* 0x000000582410723c */ /* 0x004ff00000001810 */
[C---:B---3--:R-:W-:Y:S08]  /*2880*/  HMMA.16816.F32 R48, R80.reuse, R8, R48 ;  /* 0x000000085030723c */ /* 0x048ff00000001830 */
[----:B------:R-:W-:Y:S01]  /*2890*/  HMMA.16816.F32 R44, R80, R10, R44 ;  /* 0x0000000a502c723c */ /* 0x000fe2000000182c */
[----:B------:R-:W-:Y:S07]  /*28a0*/  LDSM.16.M88.4 R8, [R192+0x4000] ;  /* 0x00400000c008783b */ /* 0x000fee0000000200 */
[----:B------:R-:W-:Y:S01]  /*28b0*/  HMMA.16816.F32 R28, R60, R14, R28 ;  /* 0x0000000e3c1c723c */ /* 0x000fe2000000181c */
[----:B------:R-:W2:Y:S07]  /*28c0*/  LDSM.16.M88.4 R12, [R199+0x14100] ;  /* 0x01410000c70c783b */ /* 0x000eae0000000200 */
[----:B------:R-:W-:Y:S08]  /*28d0*/  HMMA.16816.F32 R40, R80, R84, R40 ;  /* 0x000000545028723c */ /* 0x000ff00000001828 */
[----:B-1----:R-:W-:Y:S08]  /*28e0*/  HMMA.16816.F32 R16, R24, R20, R16 ;  /* 0x000000141810723c */ /* 0x002ff00000001810 */
[C---:B------:R-:W-:Y:S08]  /*28f0*/  HMMA.16816.F32 R48, R60.reuse, R56, R48 ;  /* 0x000000383c30723c */ /* 0x040ff00000001830 */
[----:B------:R-:W-:Y:S01]  /*2900*/  HMMA.16816.F32 R44, R60, R58, R44 ;  /* 0x0000003a3c2c723c */ /* 0x000fe2000000182c */
[----:B------:R-:W1:Y:S07]  /*2910*/  LDSM.16.M88.4 R56, [R204+0x5000] ;  /* 0x00500000cc38783b */ /* 0x000e6e0000000200 */
[----:B------:R-:W-:Y:S01]  /*2920*/  HMMA.16816.F32 R28, R36, R90, R28 ;  /* 0x0000005a241c723c */ /* 0x000fe2000000181c */
[----:B------:R-:W3:Y:S07]  /*2930*/  LDSM.16.M88.4 R88, [R200+0xa900] ;  /* 0x00a90000c858783b */ /* 0x000eee0000000200 */
[----:B--2---:R-:W-:Y:S08]  /*2940*/  HMMA.16816.F32 R16, R12, R8, R16 ;  /* 0x000000080c10723c */ /* 0x004ff00000001810 */
[----:B------:R-:W-:Y:S08]  /*2950*/  HMMA.16816.F32 R40, R60, R52, R40 ;  /* 0x000000343c28723c */ /* 0x000ff00000001828 */
[----:B------:R-:W-:Y:S08]  /*2960*/  HMMA.16816.F32 R72, R80, R86, R72 ;  /* 0x000000565048723c */ /* 0x000ff00000001848 */
[----:B------:R-:W-:Y:S01]  /*2970*/  HMMA.16816.F32 R48, R36, R32, R48 ;  /* 0x000000202430723c */ /* 0x000fe20000001830 */
[----:B------:R-:W-:-:S07]  /*2980*/  FMUL.FTZ R16, R16, c[0x0][0x320] ;  /* 0x0000c80010107a20 */ /* 0x000fce0000410000 */
[----:B------:R-:W-:Y:S01]  /*2990*/  HMMA.16816.F32 R44, R36, R34, R44 ;  /* 0x00000022242c723c */ /* 0x000fe2000000182c */
[----:B------:R-:W2:Y:S07]  /*29a0*/  LDSM.16.M88.4 R32, [R205+0xb900] ;  /* 0x00b90000cd20783b */ /* 0x000eae0000000200 */
[----:B------:R-:W-:Y:S01]  /*29b0*/  HMMA.16816.F32 R28, R24, R22, R28 ;  /* 0x00000016181c723c */ /* 0x000fe2000000181c */
[----:B------:R-:W4:Y:S07]  /*29c0*/  LDSM.16.M88.4 R20, [R192+0x4800] ;  /* 0x00480000c014783b */ /* 0x000f2e0000000200 */
[C---:B------:R-:W-:Y:S01]  /*29d0*/  HMMA.16816.F32 R68, R80.reuse, R76, R68 ;  /* 0x0000004c5044723c */ /* 0x040fe20000001844 */
[----:B------:R5:W2:Y:S06]  /*29e0*/  MUFU.TANH R76, R16 ;  /* 0x00000010004c7308 */ /* 0x000aac0000002400 */
[----:B------:R-:W-:Y:S01]  /*29f0*/  FMUL.FTZ R77, R19, c[0x0][0x320] ;  /* 0x0000c800134d7a20 */ /* 0x000fe20000410000 */
[----:B------:R-:W-:Y:S05]  /*2a00*/  HMMA.16816.F32 R64, R80, R78, R64 ;  /* 0x0000004e5040723c */ /* 0x000fea0000001840 */
[----:B------:R-:W2:Y:S03]  /*2a10*/  MUFU.TANH R77, R77 ;  /* 0x0000004d004d7308 */ /* 0x000ea60000002400 */
[----:B-1----:R-:W-:Y:S07]  /*2a20*/  HMMA.16816.F32 R40, R36, R56, R40 ;  /* 0x000000382428723c */ /* 0x002fee0000001828 */
[----:B------:R-:W-:Y:S01]  /*2a30*/  FMUL.FTZ R56, R17, c[0x0][0x320] ;  /* 0x0000c80011387a20 */ /* 0x000fe20000410000 */
[----:B------:R-:W-:Y:S01]  /*2a40*/  HMMA.16816.F32 R72, R60, R54, R72 ;  /* 0x000000363c48723c */ /* 0x000fe20000001848 */
[----:B------:R-:W-:Y:S01]  /*2a50*/  FMUL.FTZ R57, R18, c[0x0][0x320] ;  /* 0x0000c80012397a20 */ /* 0x000fe20000410000 */
[----:B------:R-:W-:Y:S03]  /*2a60*/  LDSM.16.M88.4 R52, [R192+0x5000] ;  /* 0x00500000c034783b */ /* 0x000fe60000000200 */
[----:B------:R-:W1:Y:S01]  /*2a70*/  MUFU.TANH R56, R56 ;  /* 0x0000003800387308 */ /* 0x000e620000002400 */
[----:B-----5:R-:W5:Y:S02]  /*2a80*/  LDSM.16.M88.4 R16, [R204+0x5800] ;  /* 0x00580000cc10783b */ /* 0x020f640000000200 */
[C---:B---3--:R-:W-:Y:S05]  /*2a90*/  HMMA.16816.F32 R48, R24.reuse, R88, R48 ;  /* 0x000000581830723c */ /* 0x048fea0000001830 */
[----:B------:R-:W3:Y:S03]  /*2aa0*/  MUFU.TANH R57, R57 ;  /* 0x0000003900397308 */ /* 0x000ee60000002400 */
[----:B------:R-:W-:Y:S08]  /*2ab0*/  HMMA.16816.F32 R44, R24, R90, R44 ;  /* 0x0000005a182c723c */ /* 0x000ff0000000182c */
[----:B------:R-:W-:Y:S01]  /*2ac0*/  HMMA.16816.F32 R28, R12, R10, R28 ;  /* 0x0000000a0c1c723c */ /* 0x000fe2000000181c */
[----:B------:R-:W1:Y:S07]  /*2ad0*/  LDSM.16.M88.4 R8, [R200+0xb100] ;  /* 0x00b10000c808783b */ /* 0x000e6e0000000200 */
[C---:B--2---:R-:W-:Y:S08]  /*2ae0*/  HMMA.16816.F32 R68, R60.reuse, R32, R68 ;  /* 0x000000203c44723c */ /* 0x044ff00000001844 */
[----:B------:R-:W-:Y:S08]  /*2af0*/  HMMA.16816.F32 R64, R60, R34, R64 ;  /* 0x000000223c40723c */ /* 0x000ff00000001840 */
[----:B----4-:R-:W-:Y:S01]  /*2b00*/  HMMA.16816.F32 R48, R12, R20, R48 ;  /* 0x000000140c30723c */ /* 0x010fe20000001830 */
[----:B------:R-:W-:-:S02]  /*2b10*/  FMUL.FTZ R28, R28, c[0x0][0x320] ;  /* 0x0000c8001c1c7a20 */ /* 0x000fc40000410000 */
[----:B------:R-:W-:Y:S02]  /*2b20*/  FMUL.FTZ R29, R29, c[0x0][0x320] ;  /* 0x0000c8001d1d7a20 */ /* 0x000fe40000410000 */
[----:B------:R-:W-:Y:S02]  /*2b30*/  FMUL.FTZ R30, R30, c[0x0][0x320] ;  /* 0x0000c8001e1e7a20 */ /* 0x000fe40000410000 */
[----:B------:R-:W-:Y:S01]  /*2b40*/  FMUL.FTZ R31, R31, c[0x0][0x320] ;  /* 0x0000c8001f1f7a20 */ /* 0x000fe20000410000 */
[----:B------:R-:W-:Y:S01]  /*2b50*/  HMMA.16816.F32 R72, R36, R58, R72 ;  /* 0x0000003a2448723c */ /* 0x000fe20000001848 */
[----:B------:R-:W2:Y:S07]  /*2b60*/  MUFU.TANH R28, R28 ;  /* 0x0000001c001c7308 */ /* 0x000eae0000002400 */
[----:B------:R-:W-:Y:S01]  /*2b70*/  HMMA.16816.F32 R44, R12, R22, R44 ;  /* 0x000000160c2c723c */ /* 0x000fe2000000182c */
[----:B------:R-:W4:Y:S01]  /*2b80*/  LDSM.16.M88.4 R20, [R200+0xb900] ;  /* 0x00b90000c814783b */ /* 0x000f220000000200 */
[----:B------:R-:W1:Y:S06]  /*2b90*/  MUFU.TANH R29, R29 ;  /* 0x0000001d001d7308 */ /* 0x000e6c0000002400 */
[----:B-----5:R-:W-:Y:S01]  /*2ba0*/  HMMA.16816.F32 R68, R36, R16, R68 ;  /* 0x000000102444723c */ /* 0x020fe20000001844 */
[----:B------:R-:W-:Y:S01]  /*2bb0*/  FMUL.FTZ R32, R48, c[0x0][0x320] ;  /* 0x0000c80030207a20 */ /* 0x000fe20000410000 */
[----:B------:R-:W2:Y:S01]  /*2bc0*/  MUFU.TANH R30, R30 ;  /* 0x0000001e001e7308 */ /* 0x000ea20000002400 */
[----:B------:R-:W-:-:S04]  /*2bd0*/  FMUL.FTZ R33, R49, c[0x0][0x320] ;  /* 0x0000c80031217a20 */ /* 0x000fc80000410000 */
[----:B------:R-:W-:Y:S01]  /*2be0*/  FMUL.FTZ R16, R50, c[0x0][0x320] ;  /* 0x0000c80032107a20 */ /* 0x000fe20000410000 */
[----:B------:R-:W-:Y:S01]  /*2bf0*/  HMMA.16816.F32 R64, R36, R18, R64 ;  /* 0x000000122440723c */ /* 0x000fe20000001840 */
[----:B------:R-:W-:Y:S01]  /*2c00*/  FMUL.FTZ R17, R51, c[0x0][0x320] ;  /* 0x0000c80033117a20 */ /* 0x000fe20000410000 */
[----:B------:R-:W2:Y:S06]  /*2c10*/  MUFU.TANH R31, R31 ;  /* 0x0000001f001f7308 */ /* 0x000eac0000002400 */
[----:B-1----:R-:W-:Y:S01]  /*2c20*/  HMMA.16816.F32 R40, R24, R8, R40 ;  /* 0x000000081828723c */ /* 0x002fe20000001828 */
[----:B------:R-:W-:Y:S01]  /*2c30*/  FMUL.FTZ R35, R44, c[0x0][0x320] ;  /* 0x0000c8002c237a20 */ /* 0x000fe20000410000 */
[----:B------:R-:W1:Y:S01]  /*2c40*/  MUFU.TANH R32, R32 ;  /* 0x0000002000207308 */ /* 0x000e620000002400 */
[----:B------:R-:W-:-:S02]  /*2c50*/  FMUL.FTZ R34, R45, c[0x0][0x320] ;  /* 0x0000c8002d227a20 */ /* 0x000fc40000410000 */
[----:B------:R-:W-:Y:S02]  /*2c60*/  FMUL.FTZ R18, R46, c[0x0][0x320] ;  /* 0x0000c8002e127a20 */ /* 0x000fe40000410000 */
[----:B------:R-:W-:Y:S01]  /*2c70*/  FMUL.FTZ R19, R47, c[0x0][0x320] ;  /* 0x0000c8002f137a20 */ /* 0x000fe20000410000 */
[----:B------:R-:W-:Y:S01]  /*2c80*/  HMMA.16816.F32 R72, R24, R10, R72 ;  /* 0x0000000a1848723c */ /* 0x000fe20000001848 */
[----:B------:R-:W5:Y:S01]  /*2c90*/  LDSM.16.M88.4 R8, [R192+0x5800] ;  /* 0x00580000c008783b */ /* 0x000f620000000200 */
[----:B------:R-:W1:Y:S01]  /*2ca0*/  MUFU.TANH R33, R33 ;  /* 0x0000002100217308 */ /* 0x000e620000002400 */
[----:B------:R-:W-:-:S05]  /*2cb0*/  DEPBAR.LE SB0, 0x0 ;  /* 0x000080000000791a */ /* 0x000fca0000000000 */
[C---:B----4-:R-:W-:Y:S02]  /*2cc0*/  HMMA.16816.F32 R68, R24.reuse, R20, R68 ;  /* 0x000000141844723c */ /* 0x050fe40000001844 */
[----:B------:R-:W4:Y:S06]  /*2cd0*/  MUFU.TANH R16, R16 ;  /* 0x0000001000107308 */ /* 0x000f2c0000002400 */
[----:B------:R-:W-:Y:S02]  /*2ce0*/  HMMA.16816.F32 R64, R24, R22, R64 ;  /* 0x000000161840723c */ /* 0x000fe40000001840 */
[----:B------:R-:W1:Y:S06]  /*2cf0*/  MUFU.TANH R17, R17 ;  /* 0x0000001100117308 */ /* 0x000e6c0000002400 */
[C---:B------:R-:W-:Y:S02]  /*2d00*/  HMMA.16816.F32 R40, R12.reuse, R52, R40 ;  /* 0x000000340c28723c */ /* 0x040fe40000001828 */
[----:B------:R-:W1:Y:S06]  /*2d10*/  MUFU.TANH R35, R35 ;  /* 0x0000002300237308 */ /* 0x000e6c0000002400 */
[C---:B------:R-:W-:Y:S02]  /*2d20*/  HMMA.16816.F32 R72, R12.reuse, R54, R72 ;  /* 0x000000360c48723c */ /* 0x040fe40000001848 */
        /* <DEDUP_REMOVED lines=10> */
[----:B------:R1:W1:Y:S01]  /*2dd0*/  MUFU.TANH R171, R40 ;  /* 0x0000002800ab7308 */ /* 0x0002620000002400 */
[----:B------:R-:W-:Y:S02]  /*2de0*/  FMUL.FTZ R73, R73, c[0x0][0x320] ;  /* 0x0000c80049497a20 */ /* 0x000fe40000410000 */
[----:B------:R-:W-:Y:S02]  /*2df0*/  FMUL.FTZ R74, R74, c[0x0][0x320] ;  /* 0x0000c8004a4a7a20 */ /* 0x000fe40000410000 */
[----:B------:R-:W-:-:S02]  /*2e00*/  FMUL.FTZ R75, R75, c[0x0][0x320] ;  /* 0x0000c8004b4b7a20 */ /* 0x000fc40000410000 */
[----:B------:R-:W-:Y:S01]  /*2e10*/  FMUL.FTZ R68, R68, c[0x0][0x320] ;  /* 0x0000c80044447a20 */ /* 0x000fe20000410000 */
[----:B------:R1:W1:Y:S01]  /*2e20*/  MUFU.TANH R165, R41 ;  /* 0x0000002900a57308 */ /* 0x0002620000002400 */
[----:B------:R-:W-:Y:S02]  /*2e30*/  FMUL.FTZ R69, R69, c[0x0][0x320] ;  /* 0x0000c80045457a20 */ /* 0x000fe40000410000 */
[----:B------:R-:W-:Y:S02]  /*2e40*/  FMUL.FTZ R70, R70, c[0x0][0x320] ;  /* 0x0000c80046467a20 */ /* 0x000fe40000410000 */
[----:B------:R-:W-:Y:S02]  /*2e50*/  FMUL.FTZ R71, R71, c[0x0][0x320] ;  /* 0x0000c80047477a20 */ /* 0x000fe40000410000 */
[----:B------:R-:W-:Y:S01]  /*2e60*/  FMUL.FTZ R64, R64, c[0x0][0x320] ;  /* 0x0000c80040407a20 */ /* 0x000fe20000410000 */
[----:B------:R1:W1:Y:S01]  /*2e70*/  MUFU.TANH R168, R42 ;  /* 0x0000002a00a87308 */ /* 0x0002620000002400 */
[----:B------:R-:W-:-:S02]  /*2e80*/  FMUL.FTZ R65, R65, c[0x0][0x320] ;  /* 0x0000c80041417a20 */ /* 0x000fc40000410000 */
[----:B------:R-:W-:Y:S02]  /*2e90*/  FMUL.FTZ R66, R66, c[0x0][0x320] ;  /* 0x0000c80042427a20 */ /* 0x000fe40000410000 */
[----:B------:R-:W-:-:S03]  /*2ea0*/  FMUL.FTZ R67, R67, c[0x0][0x320] ;  /* 0x0000c80043437a20 */ /* 0x000fc60000410000 */
        /* <DEDUP_REMOVED lines=14> */
[----:B------:R-:W-:Y:S05]  /*2f90*/  @!P2 BRA `(.L_x_31) ;  /* 0x000004300000a947 */ /* 0x000fea0003800000 */
[----:B--234-:R-:W-:Y:S01]  /*2fa0*/  ISETP.NE.AND P0, PT, R208, 0x1, PT ;  /* 0x00000001d000780c */ /* 0x01cfe20003f05270 */
[----:B------:R-:W-:-:S02]  /*2fb0*/  IMAD R210, R144, 0x40, R212 ;  /* 0x0000004090d27824 */ /* 0x000fc400078e02d4 */
[----:B------:R-:W-:-:S03]  /*2fc0*/  IMAD.MOV.U32 R209, RZ, RZ, RZ ;  /* 0x000000ffffd17224 */ /* 0x000fc600078e00ff */
[----:B------:R-:W-:-:S05]  /*2fd0*/  IADD3 R210, R210, -0x80, R211 ;  /* 0xffffff80d2d27810 */ /* 0x000fca0007ffe0d3 */
[----:B------:R-:W-:Y:S02]  /*2fe0*/  IMAD.MOV.U32 R7, RZ, RZ, R210 ;  /* 0x000000ffff077224 */ /* 0x000fe400078e00d2 */
[----:B------:R-:W-:-:S05]  /*2ff0*/  @P0 IMAD.HI.U32 R8, R210, c[0x0][0x2bc], RZ ;  /* 0x0000af00d2080a27 */ /* 0x000fca00078e00ff */
[----:B------:R-:W-:-:S04]  /*3000*/  @P0 SHF.R.U32.HI R7, RZ, c[0x0][0x2c0], R8 ;  /* 0x0000b000ff070a19 */ /* 0x000fc80000011608 */
[----:B------:R-:W-:-:S04]  /*3010*/  @!P3 IADD3 R10, P0, R7, UR10, RZ ;  /* 0x0000000a070abc10 */ /* 0x000fc8000ff1e0ff */
[----:B------:R-:W-:Y:S02]  /*3020*/  @!P3 LEA.HI.X.SX32 R9, R7, UR7, 0x1, P0 ;  /* 0x000000070709bc11 */ /* 0x000fe400080f0eff */
[----:B------:R-:W-:-:S04]  /*3030*/  @!P3 LEA R8, P0, R10, c[0x0][0x2a0], 0x2 ;  /* 0x0000a8000a08ba11 */ /* 0x000fc800078010ff */
[----:B------:R-:W-:-:S05]  /*3040*/  @!P3 LEA.HI.X R9, R10, c[0x0][0x2a4], R9, 0x2, P0 ;  /* 0x0000a9000a09ba11 */ /* 0x000fca00000f1409 */
[----:B------:R-:W2:Y:S01]  /*3050*/  @!P3 LDG.E R209, [R8.64] ;  /* 0x0000000e08d1b981 */ /* 0x000ea2000c1e1900 */
[----:B------:R-:W-:Y:S01]  /*3060*/  IMAD.MOV R7, RZ, RZ, -R7 ;  /* 0x000000ffff077224 */ /* 0x000fe200078e0a07 */
[----:B------:R-:W-:Y:S02]  /*3070*/  SEL R24, RZ, 0x10, P4 ;  /* 0x00000010ff187807 */ /* 0x000fe40002000000 */
[----:B------:R-:W-:Y:S01]  /*3080*/  SHF.L.U64.HI R14, R135, 0x1, R146 ;  /* 0x00000001870e7819 */ /* 0x000fe20000010292 */
[----:B------:R-:W-:Y:S01]  /*3090*/  IMAD R210, R7, c[0x0][0x2b8], R210 ;  /* 0x0000ae0007d27a24 */ /* 0x000fe200078e02d2 */
[----:B------:R-:W-:Y:S02]  /*30a0*/  IADD3 R22, -R24, 0x10, RZ ;  /* 0x0000001018167810 */ /* 0x000fe40007ffe1ff */
[----:B------:R-:W-:Y:S01]  /*30b0*/  SHF.L.U64.HI R11, R134, 0x1, R145 ;  /* 0x00000001860b7819 */ /* 0x000fe20000010291 */
[----:B------:R-:W-:Y:S01]  /*30c0*/  IMAD.WIDE.U32 R12, R210, c[0x0][0x1e0], RZ ;  /* 0x00007800d20c7a25 */ /* 0x000fe200078e00ff */
[----:B------:R-:W-:-:S02]  /*30d0*/  SHF.R.S32.HI R7, RZ, 0x1f, R210 ;  /* 0x0000001fff077819 */ /* 0x000fc400000114d2 */
[----:B------:R-:W-:-:S03]  /*30e0*/  LOP3.LUT R22, R22, 0xf, RZ, 0xc0, !PT ;  /* 0x0000000f16167812 */ /* 0x000fc600078ec0ff */
[----:B------:R-:W-:-:S04]  /*30f0*/  IMAD R7, R7, c[0x0][0x1e0], RZ ;  /* 0x0000780007077a24 */ /* 0x000fc800078e02ff */
[----:B------:R-:W-:-:S04]  /*3100*/  IMAD R7, R210, c[0x0][0x1e4], R7 ;  /* 0x00007900d2077a24 */ /* 0x000fc800078e0207 */
[----:B------:R-:W-:Y:S01]  /*3110*/  IMAD.IADD R13, R13, 0x1, R7 ;  /* 0x000000010d0d7824 */ /* 0x000fe200078e0207 */
[----:B--2---:R-:W-:-:S03]  /*3120*/  SHF.R.S32.HI R10, RZ, 0x1f, R209 ;  /* 0x0000001fff0a7819 */ /* 0x004fc600000114d1 */
[----:B------:R-:W-:Y:S01]  /*3130*/  IMAD.WIDE.U32 R8, R209, c[0x0][0x1f0], R12 ;  /* 0x00007c00d1087a25 */ /* 0x000fe200078e000c */
[----:B------:R-:W-:-:S03]  /*3140*/  SEL R12, RZ, 0x10, P6 ;  /* 0x00000010ff0c7807 */ /* 0x000fc60003000000 */
[----:B------:R-:W-:Y:S01]  /*3150*/  IMAD R10, R10, c[0x0][0x1f0], RZ ;  /* 0x00007c000a0a7a24 */ /* 0x000fe200078e02ff */
[----:B------:R-:W-:Y:S01]  /*3160*/  IADD3 R15, P0, R8, UR12, RZ ;  /* 0x0000000c080f7c10 */ /* 0x000fe2000ff1e0ff */
[----:B------:R-:W-:Y:S01]  /*3170*/  IMAD.SHL.U32 R13, R135, 0x2, RZ ;  /* 0x00000002870d7824 */ /* 0x000fe200078e00ff */
[----:B------:R-:W-:Y:S01]  /*3180*/  IADD3 R36, -R12, 0x10, RZ ;  /* 0x000000100c247810 */ /* 0x000fe20007ffe1ff */
[----:B------:R-:W-:Y:S02]  /*3190*/  IMAD R7, R209, c[0x0][0x1f4], R10 ;  /* 0x00007d00d1077a24 */ /* 0x000fe400078e020a */
[----:B------:R-:W-:Y:S01]  /*31a0*/  IMAD.SHL.U32 R10, R134, 0x2, RZ ;  /* 0x00000002860a7824 */ /* 0x000fe200078e00ff */
[----:B------:R-:W-:Y:S02]  /*31b0*/  LOP3.LUT R36, R36, 0xf, RZ, 0xc0, !PT ;  /* 0x0000000f24247812 */ /* 0x000fe400078ec0ff */
[----:B------:R-:W-:Y:S01]  /*31c0*/  IADD3.X R8, R9, UR8, R7, P0, !PT ;  /* 0x0000000809087c10 */ /* 0x000fe200087fe407 */
[----:B------:R-:W-:Y:S01]  /*31d0*/  IMAD.SHL.U32 R7, R133, 0x2, RZ ;  /* 0x0000000285077824 */ /* 0x000fe200078e00ff */
[----:B------:R-:W-:-:S02]  /*31e0*/  LEA R20, P0, R15, c[0x0][0x1c8], 0x1 ;  /* 0x000072000f147a11 */ /* 0x000fc400078008ff */
[----:B------:R-:W-:Y:S02]  /*31f0*/  SEL R9, RZ, 0x10, P5 ;  /* 0x00000010ff097807 */ /* 0x000fe40002800000 */
[----:B------:R-:W-:Y:S01]  /*3200*/  LEA.HI.X R15, R15, c[0x0][0x1cc], R8, 0x1, P0 ;  /* 0x000073000f0f7a11 */ /* 0x000fe200000f0c08 */
[----:B------:R-:W2:Y:S01]  /*3210*/  SHFL.IDX PT, R21, R20, 0x1, 0x181f ;  /* 0x00381f0014157f89 */ /* 0x000ea200000e0000 */
[----:B------:R-:W-:Y:S02]  /*3220*/  IADD3 R26, -R9, 0x10, RZ ;  /* 0x00000010091a7810 */ /* 0x000fe40007ffe1ff */
[----:B------:R-:W-:Y:S01]  /*3230*/  SHF.L.U64.HI R8, R133, 0x1, R2 ;  /* 0x0000000185087819 */ /* 0x000fe20000010202 */
[----:B------:R-:W3:Y:S01]  /*3240*/  SHFL.IDX PT, R23, R15, 0x1, 0x181f ;  /* 0x00381f000f177f89 */ /* 0x000ee200000e0000 */
[----:B------:R-:W-:-:S03]  /*3250*/  LOP3.LUT R26, R26, 0xf, RZ, 0xc0, !PT ;  /* 0x0000000f1a1a7812 */ /* 0x000fc600078ec0ff */
[----:B------:R-:W4:Y:S04]  /*3260*/  SHFL.IDX PT, R20, R20, RZ, 0x181f ;  /* 0x00181fff14147589 */ /* 0x000f2800000e0000 */
[----:B------:R-:W5:Y:S01]  /*3270*/  SHFL.IDX PT, R15, R15, RZ, 0x181f ;  /* 0x00181fff0f0f7589 */ /* 0x000f6200000e0000 */
[----:B--2---:R-:W-:-:S04]  /*3280*/  IADD3 R36, P1, P0, R36, R21, R13 ;  /* 0x0000001524247210 */ /* 0x004fc8000783e00d */
[----:B---3--:R-:W-:Y:S02]  /*3290*/  IADD3.X R37, RZ, R23, R14, P1, P0 ;  /* 0x00000017ff257210 */ /* 0x008fe40000fe040e */
[----:B------:R-:W-:-:S04]  /*32a0*/  IADD3 R26, P1, P0, R26, R21, R10 ;  /* 0x000000151a1a7210 */ /* 0x000fc8000783e00a */
[----:B------:R-:W-:Y:S02]  /*32b0*/  IADD3.X R27, RZ, R23, R11, P1, P0 ;  /* 0x00000017ff1b7210 */ /* 0x000fe40000fe040b */
[----:B------:R-:W-:-:S04]  /*32c0*/  IADD3 R22, P1, P0, R22, R21, R7 ;  /* 0x0000001516167210 */ /* 0x000fc8000783e007 */
[----:B------:R-:W-:Y:S02]  /*32d0*/  IADD3.X R23, RZ, R23, R8, P1, P0 ;  /* 0x00000017ff177210 */ /* 0x000fe40000fe0408 */
[----:B----4-:R-:W-:-:S05]  /*32e0*/  IADD3 R38, P0, R20, R13, RZ ;  /* 0x0000000d14267210 */ /* 0x010fca0007f1e0ff */
[----:B-----5:R-:W-:Y:S01]  /*32f0*/  IMAD.X R39, R15, 0x1, R14, P0 ;  /* 0x000000010f277824 */ /* 0x020fe200000e060e */
[----:B------:R-:W-:-:S04]  /*3300*/  IADD3 R10, P0, R20, R10, RZ ;  /* 0x0000000a140a7210 */ /* 0x000fc80007f1e0ff */
[----:B------:R2:W-:Y:S01]  /*3310*/  LDGSTS.E.BYPASS.LTC128B.128 [R207+0x6100], [R38.64], !P6 ;  /* 0x0610000026cf7fae */ /* 0x0005e2000f101d4e */
[----:B------:R-:W-:Y:S01]  /*3320*/  IMAD.X R11, R15, 0x1, R11, P0 ;  /* 0x000000010f0b7824 */ /* 0x000fe200000e060b */
[----:B-1----:R-:W-:-:S04]  /*3330*/  IADD3 R40, P0, R20, R7, RZ ;  /* 0x0000000714287210 */ /* 0x002fc80007f1e0ff */
[----:B------:R2:W-:Y:S01]  /*3340*/  LDGSTS.E.BYPASS.LTC128B.128 [R207+0x8100], [R10.64], !P5 ;  /* 0x081000000acf7fae */ /* 0x0005e2000e901d4e */
[----:B------:R-:W-:Y:S01]  /*3350*/  IMAD.X R41, R15, 0x1, R8, P0 ;  /* 0x000000010f297824 */ /* 0x000fe200000e0608 */
[----:B------:R-:W-:-:S04]  /*3360*/  ISETP.NE.U32.AND P0, PT, R12, RZ, PT ;  /* 0x000000ff0c00720c */ /* 0x000fc80003f05070 */
[----:B------:R2:W-:Y:S09]  /*3370*/  LDGSTS.E.BYPASS.LTC128B.128 [R207+0xa100], [R40.64], !P4 ;  /* 0x0a10000028cf7fae */ /* 0x0005f2000e101d4e */
[----:B------:R2:W-:Y:S01]  /*3380*/  LDGSTS.E.BYPASS.LTC128B.128.ZFILL [R207+0x7100], [R36.64], P0 ;  /* 0x0710000024cf7fae */ /* 0x0005e20008141d4e */
[----:B------:R-:W-:-:S13]  /*3390*/  ISETP.NE.U32.AND P0, PT, R9, RZ, PT ;  /* 0x000000ff0900720c */ /* 0x000fda0003f05070 */
[----:B------:R2:W-:Y:S01]  /*33a0*/  LDGSTS.E.BYPASS.LTC128B.128.ZFILL [R207+0x9100], [R26.64], P0 ;  /* 0x091000001acf7fae */ /* 0x0005e20008141d4e */
[----:B------:R-:W-:-:S13]  /*33b0*/  ISETP.NE.U32.AND P0, PT, R24, RZ, PT ;  /* 0x000000ff1800720c */ /* 0x000fda0003f05070 */
[----:B------:R2:W-:Y:S02]  /*33c0*/  LDGSTS.E.BYPASS.LTC128B.128.ZFILL [R207+0xb100], [R22.64], P0 ;  /* 0x0b10000016cf7fae */ /* 0x0005e40008141d4e */
.L_x_31:
[----:B--234-:R-:W-:Y:S01]  /*33d0*/  LOP3.LUT R7, R6, 0xffffffe0, RZ, 0xc0, !PT ;  /* 0xffffffe006077812 */ /* 0x01cfe200078ec0ff */
[----:B------:R-:W-:Y:S01]  /*33e0*/  IMAD.SHL.U32 R203, R203, 0x2, RZ ;  /* 0x00000002cbcb7824 */ /* 0x000fe200078e00ff */
[----:B------:R-:W0:Y:S03]  /*33f0*/  LDGDEPBAR ;  /* 0x00000000000079af */ /* 0x000e260000000000 */
[----:B------:R-:W-:Y:S01]  /*3400*/  IMAD.IADD R7, R4, 0x1, -R7 ;  /* 0x0000000104077824 */ /* 0x000fe200078e0a07 */
[----:B-1----:R-:W-:Y:S01]  /*3410*/  LDSM.16.MT88.4 R40, [R203+0x2100] ;  /* 0x00210000cb28783b */ /* 0x002fe20000004200 */
[C-C-:B------:R-:W-:Y:S02]  /*3420*/  IMAD R197, R5.reuse, 0x2, R203.reuse ;  /* 0x0000000205c57824 */ /* 0x140fe400078e02cb */
[----:B------:R-:W-:Y:S01]  /*3430*/  IMAD R198, R0, 0x2, R203 ;  /* 0x0000000200c67824 */ /* 0x000fe200078e02cb */
[----:B------:R-:W-:Y:S01]  /*3440*/  SHF.R.S32.HI R4, RZ, 0x1f, R7 ;  /* 0x0000001fff047819 */ /* 0x000fe20000011407 */
[----:B------:R-:W-:Y:S02]  /*3450*/  LDSM.16.MT88.4 R124, [R203+0x100] ;  /* 0x00010000cb7c783b */ /* 0x000fe40000004200 */
[----:B------:R-:W-:Y:S01]  /*3460*/  IMAD R196, R5, 0x2, R198 ;  /* 0x0000000205c47824 */ /* 0x000fe200078e02c6 */
[----:B------:R-:W-:Y:S01]  /*3470*/  LEA.HI R4, R4, R7, RZ, 0x2 ;  /* 0x0000000704047211 */ /* 0x000fe200078f10ff */
[----:B------:R-:W-:Y:S03]  /*3480*/  LDSM.16.MT88.4 R116, [R198+0x100] ;  /* 0x00010000c674783b */ /* 0x000fe60000004200 */
[----:B------:R-:W-:Y:S01]  /*3490*/  LOP3.LUT R4, R4, 0x7ffffffc, RZ, 0xc0, !PT ;  /* 0x7ffffffc04047812 */ /* 0x000fe200078ec0ff */
[----:B------:R-:W-:Y:S04]  /*34a0*/  LDSM.16.MT88.4 R108, [R197+0x100] ;  /* 0x00010000c56c783b */ /* 0x000fe80000004200 */
[----:B------:R-:W-:Y:S01]  /*34b0*/  IMAD.IADD R4, R7, 0x1, -R4 ;  /* 0x0000000107047824 */ /* 0x000fe200078e0a04 */
[----:B------:R-:W-:Y:S03]  /*34c0*/  LDSM.16.MT88.4 R100, [R196+0x100] ;  /* 0x00010000c464783b */ /* 0x000fe60000004200 */
[----:B------:R-:W-:Y:S01]  /*34d0*/  IMAD R3, R4, -0x2, R3 ;  /* 0xfffffffe04037824 */ /* 0x000fe200078e0203 */
[----:B------:R-:W-:Y:S04]  /*34e0*/  LDSM.16.MT88.4 R48, [R198+0x2100] ;  /* 0x00210000c630783b */ /* 0x000fe80000004200 */
[----:B------:R-:W-:Y:S01]  /*34f0*/  ISETP.GT.AND P0, PT, R3, RZ, PT ;  /* 0x000000ff0300720c */ /* 0x000fe20003f04270 */
[----:B------:R-:W-:Y:S03]  /*3500*/  LDSM.16.MT88.4 R64, [R196+0x2100] ;  /* 0x00210000c440783b */ /* 0x000fe60000004200 */
[----:B------:R-:W-:Y:S01]  /*3510*/  FSEL R57, R57, -INF , P0 ;  /* 0xff80000039397808 */ /* 0x000fe20000000000 */
[----:B------:R-:W-:Y:S01]  /*3520*/  LDSM.16.MT88.4 R72, [R203+0x4100] ;  /* 0x00410000cb48783b */ /* 0x000fe20000004200 */
[----:B------:R-:W-:-:S02]  /*3530*/  FSEL R76, R76, -INF , P0 ;  /* 0xff8000004c4c7808 */ /* 0x000fc40000000000 */
[----:B------:R-:W-:Y:S01]  /*3540*/  ISETP.GT.AND P0, PT, R3, 0x1, PT ;  /* 0x000000010300780c */ /* 0x000fe20003f04270 */
[----:B------:R-:W-:Y:S03]  /*3550*/  LDSM.16.MT88.4 R80, [R198+0x4100] ;  /* 0x00410000c650783b */ /* 0x000fe60000004200 */
[----:B------:R-:W-:Y:S01]  /*3560*/  FSEL R6, R77, -INF , P0 ;  /* 0xff8000004d067808 */ /* 0x000fe20000000000 */
[----:B------:R-:W-:Y:S01]  /*3570*/  LDSM.16.MT88.4 R88, [R197+0x4100] ;  /* 0x00410000c558783b */ /* 0x000fe20000004200 */
[----:B------:R-:W-:Y:S02]  /*3580*/  FSEL R15, R56, -INF , P0 ;  /* 0xff800000380f7808 */ /* 0x000fe40000000000 */
[----:B------:R-:W-:Y:S01]  /*3590*/  ISETP.GT.AND P0, PT, R3, 0x8, PT ;  /* 0x000000080300780c */ /* 0x000fe20003f04270 */
[----:B------:R-:W-:Y:S03]  /*35a0*/  LDSM.16.MT88.4 R136, [R198+0x900] ;  /* 0x00090000c688783b */ /* 0x000fe60000004200 */
[----:B------:R-:W-:Y:S01]  /*35b0*/  FSEL R30, R30, -INF , P0 ;  /* 0xff8000001e1e7808 */ /* 0x000fe20000000000 */
[----:B------:R-:W-:Y:S01]  /*35c0*/  LDSM.16.MT88.4 R24, [R198+0x2900] ;  /* 0x00290000c618783b */ /* 0x000fe20000004200 */
[----:B------:R-:W-:-:S02]  /*35d0*/  FSEL R21, R28, -INF , P0 ;  /* 0xff8000001c157808 */ /* 0x000fc40000000000 */
[----:B------:R-:W-:-:S04]  /*35e0*/  ISETP.GT.AND P0, PT, R3, 0x9, PT ;  /* 0x000000090300780c */ /* 0x000fc80003f04270 */
[----:B------:R-:W-:Y:S02]  /*35f0*/  FSEL R4, R31, -INF , P0 ;  /* 0xff8000001f047808 */ /* 0x000fe40000000000 */
[----:B------:R-:W-:Y:S02]  /*3600*/  FSEL R29, R29, -INF , P0 ;  /* 0xff8000001d1d7808 */ /* 0x000fe40000000000 */
[----:B------:R-:W-:-:S04]  /*3610*/  ISETP.GT.AND P0, PT, R3, 0x10, PT ;  /* 0x000000100300780c */ /* 0x000fc80003f04270 */
[----:B------:R-:W-:Y:S02]  /*3620*/  FSEL R14, R16, -INF , P0 ;  /* 0xff800000100e7808 */ /* 0x000fe40000000000 */
[----:B------:R-:W-:Y:S02]  /*3630*/  FSEL R13, R32, -INF , P0 ;  /* 0xff800000200d7808 */ /* 0x000fe40000000000 */
[----:B------:R-:W-:Y:S02]  /*3640*/  ISETP.GT.AND P0, PT, R3, 0x11, PT ;  /* 0x000000110300780c */ /* 0x000fe40003f04270 */
[----:B------:R-:W-:Y:S02]  /*3650*/  FMNMX.FTZ R16, R76, R15, !PT ;  /* 0x0000000f4c107209 */ /* 0x000fe40007810000 */
[----:B------:R-:W-:Y:S02]  /*3660*/  FSEL R12, R17, -INF , P0 ;  /* 0xff800000110c7808 */ /* 0x000fe40000000000 */
[----:B------:R-:W-:-:S02]  /*3670*/  FSEL R11, R33, -INF , P0 ;  /* 0xff800000210b7808 */ /* 0x000fc40000000000 */
[----:B------:R-:W-:Y:S02]  /*3680*/  ISETP.GT.AND P0, PT, R3, 0x18, PT ;  /* 0x000000180300780c */ /* 0x000fe40003f04270 */
[----:B------:R-:W-:Y:S02]  /*3690*/  FMNMX.FTZ R16, R21, R16, !PT ;  /* 0x0000001015107209 */ /* 0x000fe40007810000 */
[----:B------:R-:W-:Y:S02]  /*36a0*/  FSEL R10, R18, -INF , P0 ;  /* 0xff800000120a7808 */ /* 0x000fe40000000000 */
[----:B------:R-:W-:Y:S02]  /*36b0*/  FSEL R9, R35, -INF , P0 ;  /* 0xff80000023097808 */ /* 0x000fe40000000000 */
[----:B------:R-:W-:Y:S02]  /*36c0*/  ISETP.GT.AND P0, PT, R3, 0x19, PT ;  /* 0x000000190300780c */ /* 0x000fe40003f04270 */
[----:B------:R-:W-:-:S02]  /*36d0*/  FMNMX.FTZ R17, R57, R6, !PT ;  /* 0x0000000639117209 */ /* 0x000fc40007810000 */
[----:B------:R-:W-:Y:S02]  /*36e0*/  FSEL R8, R19, -INF , P0 ;  /* 0xff80000013087808 */ /* 0x000fe40000000000 */
[----:B------:R-:W-:Y:S02]  /*36f0*/  FSEL R7, R34, -INF , P0 ;  /* 0xff80000022077808 */ /* 0x000fe40000000000 */
[----:B------:R-:W-:Y:S01]  /*3700*/  ISETP.GT.AND P0, PT, R3, 0x20, PT ;  /* 0x000000200300780c */ /* 0x000fe20003f04270 */
[----:B------:R-:W-:Y:S01]  /*3710*/  LDSM.16.MT88.4 R32, [R197+0x900] ;  /* 0x00090000c520783b */ /* 0x000fe20000004200 */
        /* <DEDUP_REMOVED lines=9> */
[----:B------:R-:W-:Y:S02]  /*37b0*/  FMNMX.FTZ R17, R4, R17, !PT ;  /* 0x0000001104117209 */ /* 0x000fe40007810000 */
[----:B------:R-:W-:Y:S02]  /*37c0*/  FSEL R170, R170, -INF , P0 ;  /* 0xff800000aaaa7808 */ /* 0x000fe40000000000 */
[----:B------:R-:W-:Y:S02]  /*37d0*/  FSEL R163, R163, -INF , P0 ;  /* 0xff800000a3a37808 */ /* 0x000fe40000000000 */
[----:B------:R-:W-:Y:S02]  /*37e0*/  ISETP.GT.AND P0, PT, R3, 0x29, PT ;  /* 0x000000290300780c */ /* 0x000fe40003f04270 */
[----:B------:R-:W-:Y:S02]  /*37f0*/  FMNMX.FTZ R16, R11, R16, !PT ;  /* 0x000000100b107209 */ /* 0x000fe40007810000 */
[----:B------:R-:W-:-:S02]  /*3800*/  FMNMX.FTZ R17, R14, R17, !PT ;  /* 0x000000110e117209 */ /* 0x000fc40007810000 */
[----:B------:R-:W-:Y:S02]  /*3810*/  FSEL R176, R176, -INF , P0 ;  /* 0xff800000b0b07808 */ /* 0x000fe40000000000 */
[----:B------:R-:W-:Y:S02]  /*3820*/  FMNMX.FTZ R16, R9, R16, !PT ;  /* 0x0000001009107209 */ /* 0x000fe40007810000 */
[----:B------:R-:W-:Y:S02]  /*3830*/  FSEL R169, R169, -INF , P0 ;  /* 0xff800000a9a97808 */ /* 0x000fe40000000000 */
[----:B------:R-:W-:Y:S02]  /*3840*/  ISETP.GT.AND P0, PT, R3, 0x30, PT ;  /* 0x000000300300780c */ /* 0x000fe40003f04270 */
[----:B------:R-:W-:Y:S02]  /*3850*/  FMNMX.FTZ R17, R12, R17, !PT ;  /* 0x000000110c117209 */ /* 0x000fe40007810000 */
[----:B------:R-:W-:-:S02]  /*3860*/  FMNMX.FTZ R16, R7, R16, !PT ;  /* 0x0000001007107209 */ /* 0x000fc40007810000 */
[----:B------:R-:W-:Y:S02]  /*3870*/  FSEL R172, R172, -INF , P0 ;  /* 0xff800000acac7808 */ /* 0x000fe40000000000 */
[----:B------:R-:W-:Y:S02]  /*3880*/  FSEL R175, R175, -INF , P0 ;  /* 0xff800000afaf7808 */ /* 0x000fe40000000000 */
[----:B------:R-:W-:Y:S02]  /*3890*/  FMNMX.FTZ R17, R10, R17, !PT ;  /* 0x000000110a117209 */ /* 0x000fe40007810000 */
[----:B------:R-:W-:Y:S02]  /*38a0*/  ISETP.GT.AND P0, PT, R3, 0x31, PT ;  /* 0x000000310300780c */ /* 0x000fe40003f04270 */
[----:B------:R-:W-:Y:S02]  /*38b0*/  FMNMX.FTZ R16, R171, R16, !PT ;  /* 0x00000010ab107209 */ /* 0x000fe40007810000 */
[----:B------:R-:W-:-:S02]  /*38c0*/  FMNMX.FTZ R17, R8, R17, !PT ;  /* 0x0000001108117209 */ /* 0x000fc40007810000 */
[----:B------:R-:W-:Y:S02]  /*38d0*/  FSEL R142, R142, -INF , P0 ;  /* 0xff8000008e8e7808 */ /* 0x000fe40000000000 */
[----:B------:R-:W-:Y:S02]  /*38e0*/  FSEL R173, R173, -INF , P0 ;  /* 0xff800000adad7808 */ /* 0x000fe40000000000 */
[----:B------:R-:W-:Y:S02]  /*38f0*/  ISETP.GT.AND P0, PT, R3, 0x38, PT ;  /* 0x000000380300780c */ /* 0x000fe40003f04270 */
[----:B------:R-:W-:Y:S02]  /*3900*/  FMNMX.FTZ R16, R165, R16, !PT ;  /* 0x00000010a5107209 */ /* 0x000fe40007810000 */
[----:B------:R-:W-:Y:S02]  /*3910*/  FMNMX.FTZ R17, R168, R17, !PT ;  /* 0x00000011a8117209 */ /* 0x000fe40007810000 */
[----:B------:R-:W-:-:S02]  /*3920*/  FSEL R140, R140, -INF , P0 ;  /* 0xff8000008c8c7808 */ /* 0x000fc40000000000 */
[----:B------:R-:W-:Y:S02]  /*3930*/  FSEL R143, R143, -INF , P0 ;  /* 0xff8000008f8f7808 */ /* 0x000fe40000000000 */
[----:B------:R-:W-:Y:S02]  /*3940*/  FMNMX.FTZ R16, R163, R16, !PT ;  /* 0x00000010a3107209 */ /* 0x000fe40007810000 */
[----:B------:R-:W-:Y:S02]  /*3950*/  ISETP.GT.AND P0, PT, R3, 0x39, PT ;  /* 0x000000390300780c */ /* 0x000fe40003f04270 */
[----:B------:R-:W-:Y:S02]  /*3960*/  FMNMX.FTZ R3, R178, R17, !PT ;  /* 0x00000011b2037209 */ /* 0x000fe40007810000 */
[----:B------:R-:W-:Y:S02]  /*3970*/  FMNMX.FTZ R16, R169, R16, !PT ;  /* 0x00000010a9107209 */ /* 0x000fe40007810000 */
[----:B------:R-:W-:-:S02]  /*3980*/  FMNMX.FTZ R3, R170, R3, !PT ;  /* 0x00000003aa037209 */ /* 0x000fc40007810000 */
[----:B------:R-:W-:Y:S02]  /*3990*/  FMNMX.FTZ R16, R175, R16, !PT ;  /* 0x00000010af107209 */ /* 0x000fe40007810000 */
[----:B------:R-:W-:Y:S02]  /*39a0*/  FMNMX.FTZ R3, R176, R3, !PT ;  /* 0x00000003b0037209 */ /* 0x000fe40007810000 */
[----:B------:R-:W-:Y:S02]  /*39b0*/  FMNMX.FTZ R16, R173, R16, !PT ;  /* 0x00000010ad107209 */ /* 0x000fe40007810000 */
[----:B------:R-:W-:Y:S02]  /*39c0*/  FMNMX.FTZ R3, R172, R3, !PT ;  /* 0x00000003ac037209 */ /* 0x000fe40007810000 */
[----:B------:R-:W-:Y:S02]  /*39d0*/  FSEL R141, R141, -INF , P0 ;  /* 0xff8000008d8d7808 */ /* 0x000fe40000000000 */
[----:B------:R-:W-:-:S02]  /*39e0*/  FMNMX.FTZ R16, R143, R16, !PT ;  /* 0x000000108f107209 */ /* 0x000fc40007810000 */
[----:B------:R-:W-:Y:S02]  /*39f0*/  FMNMX.FTZ R3, R142, R3, !PT ;  /* 0x000000038e037209 */ /* 0x000fe40007810000 */
        /* <DEDUP_REMOVED lines=15> */
[----:B------:R-:W-:Y:S01]  /*3af0*/  LDSM.16.MT88.4 R16, [R197+0x2900] ;  /* 0x00290000c510783b */ /* 0x000fe20000004200 */
[C---:B------:R-:W-:Y:S01]  /*3b00*/  FSETP.NEU.FTZ.AND P0, PT, R3.reuse, -INF , PT ;  /* 0xff8000000300780b */ /* 0x040fe20003f1d000 */
[----:B------:R-:W-:Y:S02]  /*3b10*/  FMUL.FTZ R167, R3, c[0x0][0x2d0] ;  /* 0x0000b40003a77a20 */ /* 0x000fe40000410000 */
[--C-:B------:R-:W-:Y:S02]  /*3b20*/  FFMA.FTZ R158, R76, c[0x0][0x2d0], -R174.reuse ;  /* 0x0000b4004c9e7a23 */ /* 0x100fe400000108ae */
[--C-:B------:R-:W-:Y:S01]  /*3b30*/  FFMA.FTZ R157, R15, c[0x0][0x2d0], -R174.reuse ;  /* 0x0000b4000f9d7a23 */ /* 0x100fe200000108ae */
[----:B------:R-:W-:Y:S01]  /*3b40*/  FSEL R167, R167, RZ, P0 ;  /* 0x000000ffa7a77208 */ /* 0x000fe20000000000 */
[--C-:B------:R-:W-:Y:S02]  /*3b50*/  FFMA.FTZ R155, R21, c[0x0][0x2d0], -R174.reuse ;  /* 0x0000b400159b7a23 */ /* 0x100fe400000108ae */
[----:B------:R-:W-:Y:S01]  /*3b60*/  FFMA.FTZ R152, R29, c[0x0][0x2d0], -R174 ;  /* 0x0000b4001d987a23 */ /* 0x000fe200000108ae */
[----:B------:R-:W-:Y:S01]  /*3b70*/  MUFU.EX2 R158, R158 ;  /* 0x0000009e009e7308 */ /* 0x000fe20000000800 */
[--C-:B------:R-:W-:Y:S01]  /*3b80*/  FFMA.FTZ R159, R57, c[0x0][0x2d0], -R167.reuse ;  /* 0x0000b400399f7a23 */ /* 0x100fe200000108a7 */
[----:B------:R-:W-:Y:S01]  /*3b90*/  LDSM.16.MT88.4 R20, [R203+0x900] ;  /* 0x00090000cb14783b */ /* 0x000fe20000004200 */
[----:B------:R-:W-:-:S02]  /*3ba0*/  FFMA.FTZ R160, R6, c[0x0][0x2d0], -R167 ;  /* 0x0000b40006a07a23 */ /* 0x000fc400000108a7 */
[--C-:B------:R-:W-:Y:S01]  /*3bb0*/  FFMA.FTZ R161, R30, c[0x0][0x2d0], -R167.reuse ;  /* 0x0000b4001ea17a23 */ /* 0x100fe200000108a7 */
[----:B------:R-:W1:Y:S01]  /*3bc0*/  LDSM.16.MT88.4 R56, [R197+0x2100] ;  /* 0x00210000c538783b */ /* 0x000e620000004200 */
[--C-:B------:R-:W-:Y:S01]  /*3bd0*/  FFMA.FTZ R154, R4, c[0x0][0x2d0], -R167.reuse ;  /* 0x0000b400049a7a23 */ /* 0x100fe200000108a7 */
[----:B------:R-:W2:Y:S01]  /*3be0*/  MUFU.EX2 R157, R157 ;  /* 0x0000009d009d7308 */ /* 0x000ea20000000800 */
[--C-:B------:R-:W-:Y:S01]  /*3bf0*/  FFMA.FTZ R147, R7, c[0x0][0x2d0], -R174.reuse ;  /* 0x0000b40007937a23 */ /* 0x100fe200000108ae */
[----:B------:R-:W-:Y:S01]  /*3c00*/  LDSM.16.MT88.4 R28, [R196+0x900] ;  /* 0x00090000c41c783b */ /* 0x000fe20000004200 */
[--C-:B------:R-:W-:Y:S02]  /*3c10*/  FFMA.FTZ R151, R11, c[0x0][0x2d0], -R174.reuse ;  /* 0x0000b4000b977a23 */ /* 0x100fe400000108ae */
[----:B------:R-:W-:Y:S01]  /*3c20*/  FFMA.FTZ R150, R9, c[0x0][0x2d0], -R174 ;  /* 0x0000b40009967a23 */ /* 0x000fe200000108ae */
[----:B------:R-:W3:Y:S01]  /*3c30*/  LDSM.16.MT88.4 R4, [R196+0x4100] ;  /* 0x00410000c404783b */ /* 0x000ee20000004200 */
[--C-:B------:R-:W-:Y:S01]  /*3c40*/  FFMA.FTZ R149, R10, c[0x0][0x2d0], -R167.reuse ;  /* 0x0000b4000a957a23 */ /* 0x100fe200000108a7 */
[----:B------:R-:W-:Y:S01]  /*3c50*/  MUFU.EX2 R155, R155 ;  /* 0x0000009b009b7308 */ /* 0x000fe20000000800 */
[----:B------:R-:W-:-:S02]  /*3c60*/  FFMA.FTZ R0, R8, c[0x0][0x2d0], -R167 ;  /* 0x0000b40008007a23 */ /* 0x000fc400000108a7 */
[----:B------:R-:W4:Y:S01]  /*3c70*/  LDSM.16.MT88.4 R8, [R203+0x2900] ;  /* 0x00290000cb08783b */ /* 0x000f220000004200 */
[--C-:B------:R-:W-:Y:S02]  /*3c80*/  FFMA.FTZ R156, R13, c[0x0][0x2d0], -R174.reuse ;  /* 0x0000b4000d9c7a23 */ /* 0x100fe400000108ae */
[--C-:B------:R-:W-:Y:S02]  /*3c90*/  FFMA.FTZ R153, R14, c[0x0][0x2d0], -R167.reuse ;  /* 0x0000b4000e997a23 */ /* 0x100fe400000108a7 */
[----:B------:R-:W5:Y:S01]  /*3ca0*/  MUFU.EX2 R152, R152 ;  /* 0x0000009800987308 */ /* 0x000f620000000800 */
[----:B--2---:R-:W-:Y:S01]  /*3cb0*/  F2FP.PACK_AB R96, R157, R158 ;  /* 0x0000009e9d60723e */ /* 0x004fe200000000ff */
[----:B------:R-:W-:Y:S02]  /*3cc0*/  FFMA.FTZ R148, R12, c[0x0][0x2d0], -R167 ;  /* 0x0000b4000c947a23 */ /* 0x000fe400000108a7 */
[----:B------:R-:W2:Y:S01]  /*3cd0*/  LDSM.16.MT88.4 R12, [R196+0x2900] ;  /* 0x00290000c40c783b */ /* 0x000ea20000004200 */
[----:B------:R-:W-:-:S02]  /*3ce0*/  FFMA.FTZ R162, R171, c[0x0][0x2d0], -R174 ;  /* 0x0000b400aba27a23 */ /* 0x000fc400000108ae */
[--C-:B------:R-:W-:Y:S01]  /*3cf0*/  FFMA.FTZ R164, R169, c[0x0][0x2d0], -R174.reuse ;  /* 0x0000b400a9a47a23 */ /* 0x100fe200000108ae */
[----:B------:R-:W-:Y:S01]  /*3d00*/  MUFU.EX2 R159, R159 ;  /* 0x0000009f009f7308 */ /* 0x000fe20000000800 */
[--C-:B------:R-:W-:Y:S02]  /*3d10*/  FFMA.FTZ R165, R165, c[0x0][0x2d0], -R174.reuse ;  /* 0x0000b400a5a57a23 */ /* 0x100fe400000108ae */
[----:B------:R-:W-:Y:S02]  /*3d20*/  FFMA.FTZ R163, R163, c[0x0][0x2d0], -R174 ;  /* 0x0000b400a3a37a23 */ /* 0x000fe400000108ae */
[--C-:B------:R-:W-:Y:S02]  /*3d30*/  FFMA.FTZ R168, R168, c[0x0][0x2d0], -R167.reuse ;  /* 0x0000b400a8a87a23 */ /* 0x100fe400000108a7 */
[--C-:B------:R-:W-:Y:S01]  /*3d40*/  FFMA.FTZ R169, R178, c[0x0][0x2d0], -R167.reuse ;  /* 0x0000b400b2a97a23 */ /* 0x100fe200000108a7 */
[----:B------:R-:W1:Y:S01]  /*3d50*/  MUFU.EX2 R160, R160 ;  /* 0x000000a000a07308 */ /* 0x000e620000000800 */
[----:B-----5:R-:W-:Y:S01]  /*3d60*/  F2FP.PACK_AB R98, R152, R155 ;  /* 0x0000009b9862723e */ /* 0x020fe200000000ff */
[----:B------:R-:W-:-:S02]  /*3d70*/  FFMA.FTZ R170, R170, c[0x0][0x2d0], -R167 ;  /* 0x0000b400aaaa7a23 */ /* 0x000fc400000108a7 */
[--C-:B------:R-:W-:Y:S02]  /*3d80*/  FFMA.FTZ R171, R176, c[0x0][0x2d0], -R167.reuse ;  /* 0x0000b400b0ab7a23 */ /* 0x100fe400000108a7 */
[--C-:B------:R-:W-:Y:S02]  /*3d90*/  FFMA.FTZ R176, R173, c[0x0][0x2d0], -R174.reuse ;  /* 0x0000b400adb07a23 */ /* 0x100fe400000108ae */
[----:B------:R-:W-:Y:S01]  /*3da0*/  MUFU.EX2 R161, R161 ;  /* 0x000000a100a17308 */ /* 0x000fe20000000800 */
[--C-:B------:R-:W-:Y:S02]  /*3db0*/  FFMA.FTZ R175, R175, c[0x0][0x2d0], -R174.reuse ;  /* 0x0000b400afaf7a23 */ /* 0x100fe400000108ae */
[--C-:B------:R-:W-:Y:S02]  /*3dc0*/  FFMA.FTZ R173, R143, c[0x0][0x2d0], -R174.reuse ;  /* 0x0000b4008fad7a23 */ /* 0x100fe400000108ae */
[----:B------:R-:W-:Y:S02]  /*3dd0*/  FFMA.FTZ R174, R141, c[0x0][0x2d0], -R174 ;  /* 0x0000b4008dae7a23 */ /* 0x000fe400000108ae */
[--C-:B------:R-:W-:Y:S01]  /*3de0*/  FFMA.FTZ R172, R172, c[0x0][0x2d0], -R167.reuse ;  /* 0x0000b400acac7a23 */ /* 0x100fe200000108a7 */
[----:B------:R-:W5:Y:S01]  /*3df0*/  MUFU.EX2 R154, R154 ;  /* 0x0000009a009a7308 */ /* 0x000f620000000800 */
[----:B-1----:R-:W-:Y:S01]  /*3e00*/  F2FP.PACK_AB R97, R160, R159 ;  /* 0x0000009fa061723e */ /* 0x002fe200000000ff */
[----:B------:R-:W-:-:S02]  /*3e10*/  FFMA.FTZ R177, R142, c[0x0][0x2d0], -R167 ;  /* 0x0000b4008eb17a23 */ /* 0x000fc400000108a7 */
[--C-:B------:R-:W-:Y:S02]  /*3e20*/  FFMA.FTZ R178, R140, c[0x0][0x2d0], -R167.reuse ;  /* 0x0000b4008cb27a23 */ /* 0x100fe400000108a7 */
[----:B------:R-:W-:Y:S01]  /*3e30*/  FFMA.FTZ R223, R166, c[0x0][0x2d0], -R167 ;  /* 0x0000b400a6df7a23 */ /* 0x000fe200000108a7 */
[----:B------:R-:W-:Y:S01]  /*3e40*/  LDSM.16.MT88.4 R140, [R198+0x1900] ;  /* 0x00190000c68c783b */ /* 0x000fe20000004200 */
[----:B------:R-:W-:Y:S01]  /*3e50*/  MUFU.EX2 R156, R156 ;  /* 0x0000009c009c7308 */ /* 0x000fe20000000800 */
[----:B------:R-:W-:Y:S02]  /*3e60*/  FADD.FTZ R158, R158, R157 ;  /* 0x0000009d9e9e7221 */ /* 0x000fe40000010000 */
[----:B------:R-:W-:Y:S02]  /*3e70*/  FADD.FTZ R160, R159, R160 ;  /* 0x000000a09fa07221 */ /* 0x000fe40000010000 */
[----:B------:R-:W-:Y:S01]  /*3e80*/  FADD.FTZ R155, R155, R158 ;  /* 0x0000009e9b9b7221 */ /* 0x000fe20000010000 */
[----:B-----5:R-:W-:-:S02]  /*3e90*/  F2FP.PACK_AB R99, R154, R161 ;  /* 0x000000a19a63723e */ /* 0x020fc400000000ff */
[----:B------:R-:W1:Y:S01]  /*3ea0*/  MUFU.EX2 R151, R151 ;  /* 0x0000009700977308 */ /* 0x000e620000000800 */
[----:B------:R-:W-:Y:S02]  /*3eb0*/  FADD.FTZ R161, R161, R160 ;  /* 0x000000a0a1a17221 */ /* 0x000fe40000010000 */
[----:B------:R-:W-:Y:S02]  /*3ec0*/  FADD.FTZ R155, R152, R155 ;  /* 0x0000009b989b7221 */ /* 0x000fe40000010000 */
        /* <DEDUP_REMOVED lines=45> */
[C---:B---3--:R-:W-:Y:S07]  /*41a0*/  HMMA.16816.F32 R92, R96.reuse, R4, RZ ;  /* 0x00000004605c723c */ /* 0x048fee00000018ff */
        /* <DEDUP_REMOVED lines=12> */
[----:B----4-:R-:W-:Y:S01]  /*4270*/  HMMA.16816.F32 R36, R4, R8, R36 ;  /* 0x000000080424723c */ /* 0x010fe20000001824 */
[----:B------:R-:W-:-:S07]  /*4280*/  FADD.FTZ R149, R0, R149 ;  /* 0x0000009500957221 */ /* 0x000fce0000010000 */
[C---:B------:R-:W-:Y:S01]  /*4290*/  HMMA.16816.F32 R40, R4.reuse, R10, R40 ;  /* 0x0000000a0428723c */ /* 0x040fe20000001828 */
[----:B------:R-:W1:Y:S07]  /*42a0*/  LDSM.16.MT88.4 R8, [R198+0x4900] ;  /* 0x00490000c608783b */ /* 0x000e6e0000004200 */
[C---:B------:R-:W-:Y:S08]  /*42b0*/  HMMA.16816.F32 R52, R4.reuse, R16, R52 ;  /* 0x000000100434723c */ /* 0x040ff00000001834 */
[C---:B------:R-:W-:Y:S01]  /*42c0*/  HMMA.16816.F32 R56, R4.reuse, R18, R56 ;  /* 0x000000120438723c */ /* 0x040fe20000001838 */
[----:B------:R-:W3:Y:S07]  /*42d0*/  LDSM.16.MT88.4 R16, [R197+0x4900] ;  /* 0x00490000c510783b */ /* 0x000eee0000004200 */
[C---:B------:R-:W-:Y:S08]  /*42e0*/  HMMA.16816.F32 R128, R4.reuse, R20, R128 ;  /* 0x000000140480723c */ /* 0x040ff00000001880 */
        /* <DEDUP_REMOVED lines=116> */
[----:B------:R-:W-:Y:S07]  /*4a30*/  @!P2 BRA `(.L_x_32) ;  /* 0x00002dc00000a947 */ /* 0x000fee0003800000 */
[C---:B------:R-:W-:Y:S01]  /*4a40*/  SHF.L.U64.HI R219, R135.reuse, 0x1, R146 ;  /* 0x0000000187db7819 */ /* 0x040fe20000010292 */
[----:B------:R-:W-:Y:S01]  /*4a50*/  IMAD.SHL.U32 R218, R135, 0x2, RZ ;  /* 0x0000000287da7824 */ /* 0x000fe200078e00ff */
[----:B------:R-:W-:Y:S01]  /*4a60*/  IADD3 R221, R144, -0x2, RZ ;  /* 0xfffffffe90dd7810 */ /* 0x000fe20007ffe0ff */
[C---:B------:R-:W-:Y:S01]  /*4a70*/  IMAD.SHL.U32 R216, R134.reuse, 0x2, RZ ;  /* 0x0000000286d87824 */ /* 0x040fe200078e00ff */
[----:B------:R-:W-:Y:S01]  /*4a80*/  SHF.L.U64.HI R217, R134, 0x1, R145 ;  /* 0x0000000186d97819 */ /* 0x000fe20000010291 */
[----:B------:R-:W-:Y:S01]  /*4a90*/  IMAD.MOV.U32 R0, RZ, RZ, R3 ;  /* 0x000000ffff007224 */ /* 0x000fe200078e0003 */
[----:B------:R-:W-:-:S02]  /*4aa0*/  SHF.L.U64.HI R215, R133, 0x1, R2 ;  /* 0x0000000185d77819 */ /* 0x000fc40000010202 */
[----:B------:R-:W-:Y:S02]  /*4ab0*/  SHF.L.U32 R214, R133, 0x1, RZ ;  /* 0x0000000185d67819 */ /* 0x000fe400000006ff */
[----:B------:R-:W-:Y:S01]  /*4ac0*/  MOV R135, R132 ;  /* 0x0000008400877202 */ /* 0x000fe20000000f00 */
[----:B------:R-:W-:Y:S05]  /*4ad0*/  BRA `(.L_x_33) ;  /* 0x0000032000007947 */ /* 0x000fea0003800000 */
.L_x_35:
[----:B------:R-:W-:Y:S01]  /*4ae0*/  ISETP.NE.AND P2, PT, R208, 0x1, PT ;  /* 0x00000001d000780c */ /* 0x000fe20003f45270 */
[----:B------:R-:W-:Y:S02]  /*4af0*/  IMAD R210, R221, 0x40, R212 ;  /* 0x00000040ddd27824 */ /* 0x000fe400078e02d4 */
[----:B------:R-:W-:Y:S03]  /*4b00*/  IMAD.MOV.U32 R209, RZ, RZ, RZ ;  /* 0x000000ffffd17224 */ /* 0x000fe600078e00ff */
[----:B------:R-:W-:Y:S05]  /*4b10*/  IADD3 R210, R210, -0x40, R211 ;  /* 0xffffffc0d2d27810 */ /* 0x000fea0007ffe0d3 */
[----:B------:R-:W-:Y:S02]  /*4b20*/  IMAD.MOV.U32 R2, RZ, RZ, R210 ;  /* 0x000000ffff027224 */ /* 0x000fe400078e00d2 */
[----:B------:R-:W-:Y:S05]  /*4b30*/  @P2 IMAD.HI.U32 R3, R210, c[0x0][0x2bc], RZ ;  /* 0x0000af00d2032a27 */ /* 0x000fea00078e00ff */
[----:B------:R-:W-:Y:S04]  /*4b40*/  @P2 SHF.R.U32.HI R2, RZ, c[0x0][0x2c0], R3 ;  /* 0x0000b000ff022a19 */ /* 0x000fe80000011603 */
[C---:B------:R-:W-:Y:S04]  /*4b50*/  @!P3 IADD3 R6, P0, R2.reuse, UR10, RZ ;  /* 0x0000000a0206bc10 */ /* 0x040fe8000ff1e0ff */
[----:B------:R-:W-:Y:S02]  /*4b60*/  @!P3 LEA.HI.X.SX32 R3, R2, UR7, 0x1, P0 ;  /* 0x000000070203bc11 */ /* 0x000fe400080f0eff */
[C---:B------:R-:W-:Y:S04]  /*4b70*/  @!P3 LEA R4, P0, R6.reuse, c[0x0][0x2a0], 0x2 ;  /* 0x0000a8000604ba11 */ /* 0x040fe800078010ff */
[----:B------:R-:W-:Y:S01]  /*4b80*/  @!P3 LEA.HI.X R5, R6, c[0x0][0x2a4], R3, 0x2, P0 ;  /* 0x0000a9000605ba11 */ /* 0x000fe200000f1403 */
[----:B------:R-:W-:Y:S04]  /*4b90*/  IMAD.MOV R3, RZ, RZ, -R2 ;  /* 0x000000ffff037224 */ /* 0x000fe800078e0a02 */
[----:B------:R1:W2:Y:S01]  /*4ba0*/  @!P3 LDG.E R209, [R4.64] ;  /* 0x0000000e04d1b981 */ /* 0x0002a2000c1e1900 */
[----:B------:R-:W-:Y:S05]  /*4bb0*/  IMAD R210, R3, c[0x0][0x2b8], R210 ;  /* 0x0000ae0003d27a24 */ /* 0x000fea00078e02d2 */
[----:B------:R-:W-:Y:S05]  /*4bc0*/  SHF.R.S32.HI R3, RZ, 0x1f, R210 ;  /* 0x0000001fff037819 */ /* 0x000fea00000114d2 */
[----:B------:R-:W-:Y:S04]  /*4bd0*/  IMAD R3, R3, c[0x0][0x1e0], RZ ;  /* 0x0000780003037a24 */ /* 0x000fe800078e02ff */
[C---:B------:R-:W-:Y:S02]  /*4be0*/  IMAD R3, R210.reuse, c[0x0][0x1e4], R3 ;  /* 0x00007900d2037a24 */ /* 0x040fe400078e0203 */
[----:B-1----:R-:W-:Y:S04]  /*4bf0*/  IMAD.WIDE.U32 R4, R210, c[0x0][0x1e0], RZ ;  /* 0x00007800d2047a25 */ /* 0x002fe800078e00ff */
[----:B------:R-:W-:Y:S01]  /*4c00*/  IMAD.IADD R5, R5, 0x1, R3 ;  /* 0x0000000105057824 */ /* 0x000fe200078e0203 */
[----:B--2---:R-:W-:Y:S03]  /*4c10*/  SHF.R.S32.HI R2, RZ, 0x1f, R209 ;  /* 0x0000001fff027819 */ /* 0x004fe600000114d1 */
[C---:B------:R-:W-:Y:S04]  /*4c20*/  IMAD.WIDE.U32 R4, R209.reuse, c[0x0][0x1f0], R4 ;  /* 0x00007c00d1047a25 */ /* 0x040fe800078e0004 */
[----:B------:R-:W-:Y:S01]  /*4c30*/  IMAD R2, R2, c[0x0][0x1f0], RZ ;  /* 0x00007c0002027a24 */ /* 0x000fe200078e02ff */
[----:B------:R-:W-:Y:S03]  /*4c40*/  IADD3 R3, P0, R4, UR12, RZ ;  /* 0x0000000c04037c10 */ /* 0x000fe6000ff1e0ff */
[----:B------:R-:W-:Y:S05]  /*4c50*/  IMAD R2, R209, c[0x0][0x1f4], R2 ;  /* 0x00007d00d1027a24 */ /* 0x000fea00078e0202 */
[----:B------:R-:W-:Y:S02]  /*4c60*/  IADD3.X R2, R5, UR8, R2, P0, !PT ;  /* 0x0000000805027c10 */ /* 0x000fe400087fe402 */
[C---:B------:R-:W-:Y:S04]  /*4c70*/  LEA R15, P0, R3.reuse, c[0x0][0x1c8], 0x1 ;  /* 0x00007200030f7a11 */ /* 0x040fe800078008ff */
[----:B------:R-:W-:Y:S01]  /*4c80*/  LEA.HI.X R14, R3, c[0x0][0x1cc], R2, 0x1, P0 ;  /* 0x00007300030e7a11 */ /* 0x000fe200000f0c02 */
[----:B------:R-:W1:Y:S04]  /*4c90*/  SHFL.IDX PT, R5, R15, RZ, 0x181f ;  /* 0x00181fff0f057589 */ /* 0x000e6800000e0000 */
[----:B------:R-:W2:Y:S04]  /*4ca0*/  SHFL.IDX PT, R4, R14, RZ, 0x181f ;  /* 0x00181fff0e047589 */ /* 0x000ea800000e0000 */
[----:B------:R-:W3:Y:S04]  /*4cb0*/  SHFL.IDX PT, R3, R15, 0x1, 0x181f ;  /* 0x00381f000f037f89 */ /* 0x000ee800000e0000 */
[----:B------:R-:W4:Y:S01]  /*4cc0*/  SHFL.IDX PT, R2, R14, 0x1, 0x181f ;  /* 0x00381f000e027f89 */ /* 0x000f2200000e0000 */
[C---:B-1----:R-:W-:Y:S02]  /*4cd0*/  IADD3 R8, P0, R5.reuse, R218, RZ ;  /* 0x000000da05087210 */ /* 0x042fe40007f1e0ff */
[C---:B------:R-:W-:Y:S03]  /*4ce0*/  IADD3 R6, P1, R5.reuse, R216, RZ ;  /* 0x000000d805067210 */ /* 0x040fe60007f3e0ff */
[C---:B--2---:R-:W-:Y:S01]  /*4cf0*/  IMAD.X R9, R4.reuse, 0x1, R219, P0 ;  /* 0x0000000104097824 */ /* 0x044fe200000e06db */
[----:B------:R-:W-:Y:S01]  /*4d00*/  IADD3 R12, P0, R5, R214, RZ ;  /* 0x000000d6050c7210 */ /* 0x000fe20007f1e0ff */
[C---:B------:R-:W-:Y:S01]  /*4d10*/  IMAD.X R7, R4.reuse, 0x1, R217, P1 ;  /* 0x0000000104077824 */ /* 0x040fe200008e06d9 */
[C---:B---3--:R-:W-:Y:S02]  /*4d20*/  IADD3 R10, P2, R3.reuse, R218, RZ ;  /* 0x000000da030a7210 */ /* 0x048fe40007f5e0ff */
[----:B------:R1:W-:Y:S01]  /*4d30*/  LDGSTS.E.BYPASS.LTC128B.128 [R207+0x6100], [R8.64], !P6 ;  /* 0x0610000008cf7fae */ /* 0x0003e2000f101d4e */
[----:B------:R-:W-:Y:S01]  /*4d40*/  IMAD.X R13, R4, 0x1, R215, P0 ;  /* 0x00000001040d7824 */ /* 0x000fe200000e06d7 */
[C---:B------:R-:W-:Y:S01]  /*4d50*/  IADD3 R4, P1, R3.reuse, R216, RZ ;  /* 0x000000d803047210 */ /* 0x040fe20007f3e0ff */
[C---:B----4-:R-:W-:Y:S01]  /*4d60*/  IMAD.X R11, R2.reuse, 0x1, R219, P2 ;  /* 0x00000001020b7824 */ /* 0x050fe200010e06db */
[----:B------:R1:W-:Y:S01]  /*4d70*/  LDGSTS.E.BYPASS.LTC128B.128 [R207+0x8100], [R6.64], !P5 ;  /* 0x0810000006cf7fae */ /* 0x0003e2000e901d4e */
[----:B------:R-:W-:Y:S02]  /*4d80*/  IADD3 R14, P0, R3, R214, RZ ;  /* 0x000000d6030e7210 */ /* 0x000fe40007f1e0ff */
[C---:B------:R-:W-:Y:S01]  /*4d90*/  IMAD.X R5, R2.reuse, 0x1, R217, P1 ;  /* 0x0000000102057824 */ /* 0x040fe200008e06d9 */
[----:B------:R1:W-:Y:S02]  /*4da0*/  LDGSTS.E.BYPASS.LTC128B.128 [R207+0xa100], [R12.64], !P4 ;  /* 0x0a1000000ccf7fae */ /* 0x0003e4000e101d4e */
[----:B------:R-:W-:Y:S02]  /*4db0*/  IMAD.X R15, R2, 0x1, R215, P0 ;  /* 0x00000001020f7824 */ /* 0x000fe400000e06d7 */
[----:B------:R1:W-:Y:S04]  /*4dc0*/  LDGSTS.E.BYPASS.LTC128B.128 [R207+0x7100], [R10.64], !P6 ;  /* 0x071000000acf7fae */ /* 0x0003e8000f101d4e */
[----:B------:R1:W-:Y:S04]  /*4dd0*/  LDGSTS.E.BYPASS.LTC128B.128 [R207+0x9100], [R4.64], !P5 ;  /* 0x0910000004cf7fae */ /* 0x0003e8000e901d4e */
[----:B------:R1:W-:Y:S01]  /*4de0*/  LDGSTS.E.BYPASS.LTC128B.128 [R207+0xb100], [R14.64], !P4 ;  /* 0x0b1000000ecf7fae */ /* 0x0003e2000e101d4e */
[----:B------:R-:W-:-:S05]  /*4df0*/  BRA `(.L_x_34) ;  /* 0x0000109000007947 */ /* 0x000fca0003800000 */
.L_x_33:
[----:B------:R-:W-:Y:S04]  /*4e00*/  DEPBAR.LE SB0, 0x0 ;  /* 0x000080000000791a */ /* 0x000fe80000000000 */
[----:B------:R-:W-:Y:S01]  /*4e10*/  BAR.SYNC.DEFER_BLOCKING 0x0 ;  /* 0x0000000000007b1d */ /* 0x000fe20000010000 */
[----:B------:R-:W-:Y:S01]  /*4e20*/  SHF.R.S32.HI R133, RZ, 0x1f, R210 ;  /* 0x0000001fff857819 */ /* 0x000fe200000114d2 */
[C---:B------:R-:W-:Y:S01]  /*4e30*/  IMAD.WIDE.U32 R226, R210.reuse, c[0x0][0x208], RZ ;  /* 0x00008200d2e27a25 */ /* 0x040fe200078e00ff */
[----:B------:R-:W-:Y:S03]  /*4e40*/  SHF.R.S32.HI R3, RZ, 0x1f, R209 ;  /* 0x0000001fff037819 */ /* 0x000fe600000114d1 */
[----:B------:R-:W-:Y:S02]  /*4e50*/  IMAD R133, R133, c[0x0][0x208], RZ ;  /* 0x0000820085857a24 */ /* 0x000fe400078e02ff */
[----:B------:R-:W-:Y:S02]  /*4e60*/  IMAD R3, R3, c[0x0][0x218], RZ ;  /* 0x0000860003037a24 */ /* 0x000fe400078e02ff */
[----:B------:R-:W-:Y:S02]  /*4e70*/  IMAD R133, R210, c[0x0][0x20c], R133 ;  /* 0x00008300d2857a24 */ /* 0x000fe400078e0285 */
[----:B------:R-:W-:Y:S03]  /*4e80*/  IMAD R3, R209, c[0x0][0x21c], R3 ;  /* 0x00008700d1037a24 */ /* 0x000fe600078e0203 */
[----:B------:R-:W-:Y:S05]  /*4e90*/  IADD3 R227, R227, R133, RZ ;  /* 0x00000085e3e37210 */ /* 0x000fea0007ffe0ff */
[----:B------:R-:W-:Y:S01]  /*4ea0*/  IMAD.WIDE.U32 R226, R209, c[0x0][0x218], R226 ;  /* 0x00008600d1e27a25 */ /* 0x000fe200078e00e2 */
[----:B------:R-:W-:Y:S04]  /*4eb0*/  LDSM.16.M88.4 R136, [R206+0xc100] ;  /* 0x00c10000ce88783b */ /* 0x000fe80000000200 */
[----:B------:R-:W-:Y:S04]  /*4ec0*/  IADD3 R2, P0, R226, UR18, RZ ;  /* 0x00000012e2027c10 */ /* 0x000fe8000ff1e0ff */
[----:B------:R-:W-:Y:S01]  /*4ed0*/  IADD3.X R3, R227, UR5, R3, P0, !PT ;  /* 0x00000005e3037c10 */ /* 0x000fe200087fe403 */
[----:B------:R-:W1:Y:S01]  /*4ee0*/  LDSM.16.M88.4 R140, [R205+0x6100] ;  /* 0x00610000cd8c783b */ /* 0x000e620000000200 */
[C---:B------:R-:W-:Y:S04]  /*4ef0*/  LEA R133, P0, R2.reuse, c[0x0][0x1f8], 0x1 ;  /* 0x00007e0002857a11 */ /* 0x040fe800078008ff */
[----:B------:R-:W-:Y:S02]  /*4f00*/  LEA.HI.X R132, R2, c[0x0][0x1fc], R3, 0x1, P0 ;  /* 0x00007f0002847a11 */ /* 0x000fe400000f0c03 */
[----:B------:R-:W2:Y:S07]  /*4f10*/  LDSM.16.M88.4 R144, [R205+0x6900] ;  /* 0x00690000cd90783b */ /* 0x000eae0000000200 */
[----:B------:R-:W3:Y:S07]  /*4f20*/  LDSM.16.M88.4 R148, [R205+0x7100] ;  /* 0x00710000cd94783b */ /* 0x000eee0000000200 */
[----:B------:R-:W-:Y:S07]  /*4f30*/  LDSM.16.M88.4 R152, [R205+0x7900] ;  /* 0x00790000cd98783b */ /* 0x000fee0000000200 */
[----:B------:R-:W-:Y:S07]  /*4f40*/  LDSM.16.M88.4 R156, [R202+0xc100] ;  /* 0x00c10000ca9c783b */ /* 0x000fee0000000200 */
[----:B------:R-:W-:Y:S01]  /*4f50*/  LDSM.16.M88.4 R160, [R204] ;  /* 0x00000000cca0783b */ /* 0x000fe20000000200 */
[C---:B-1----:R-:W-:Y:S06]  /*4f60*/  HMMA.16816.F32 R4, R136.reuse, R140, RZ ;  /* 0x0000008c8804723c */ /* 0x042fec00000018ff */
[----:B------:R-:W-:Y:S02]  /*4f70*/  LDSM.16.M88.4 R164, [R195] ;  /* 0x00000000c3a4783b */ /* 0x000fe40000000200 */
[C---:B------:R-:W-:Y:S05]  /*4f80*/  HMMA.16816.F32 R8, R136.reuse, R142, RZ ;  /* 0x0000008e8808723c */ /* 0x040fea00000018ff */
[----:B------:R-:W1:Y:S03]  /*4f90*/  SHFL.IDX PT, R229, R133, RZ, 0x181f ;  /* 0x00181fff85e57589 */ /* 0x000e6600000e0000 */
[C---:B--2---:R-:W-:Y:S04]  /*4fa0*/  HMMA.16816.F32 R12, R136.reuse, R144, RZ ;  /* 0x00000090880c723c */ /* 0x044fe800000018ff */
[----:B------:R-:W2:Y:S04]  /*4fb0*/  SHFL.IDX PT, R2, R132, RZ, 0x181f ;  /* 0x00181fff84027589 */ /* 0x000ea800000e0000 */
[C---:B------:R-:W-:Y:S03]  /*4fc0*/  HMMA.16816.F32 R16, R136.reuse, R146, RZ ;  /* 0x000000928810723c */ /* 0x040fe600000018ff */
[----:B------:R-:W-:Y:S05]  /*4fd0*/  LDSM.16.M88.4 R168, [R194] ;  /* 0x00000000c2a8783b */ /* 0x000fea0000000200 */
[C---:B---3--:R-:W-:Y:S02]  /*4fe0*/  HMMA.16816.F32 R20, R136.reuse, R148, RZ ;  /* 0x000000948814723c */ /* 0x048fe400000018ff */
[----:B------:R-:W3:Y:S02]  /*4ff0*/  SHFL.IDX PT, R3, R133, 0x1, 0x181f ;  /* 0x00381f0085037f89 */ /* 0x000ee400000e0000 */
[C---:B-1----:R-:W-:Y:S02]  /*5000*/  IADD3 R232, P0, R229.reuse, R218, RZ ;  /* 0x000000dae5e87210 */ /* 0x042fe40007f1e0ff */
[C---:B------:R-:W-:Y:S02]  /*5010*/  IADD3 R230, P1, R229.reuse, R216, RZ ;  /* 0x000000d8e5e67210 */ /* 0x040fe40007f3e0ff */
[C---:B------:R-:W-:Y:S01]  /*5020*/  HMMA.16816.F32 R24, R136.reuse, R150, RZ ;  /* 0x000000968818723c */ /* 0x040fe200000018ff */
[----:B------:R-:W1:Y:S03]  /*5030*/  SHFL.IDX PT, R134, R132, 0x1, 0x181f ;  /* 0x00381f0084867f89 */ /* 0x000e6600000e0000 */
[C---:B--2---:R-:W-:Y:S02]  /*5040*/  IADD3.X R233, R2.reuse, R219, RZ, P0, !PT ;  /* 0x000000db02e97210 */ /* 0x044fe400007fe4ff */
[C---:B------:R-:W-:Y:S02]  /*5050*/  IADD3.X R231, R2.reuse, R217, RZ, P1, !PT ;  /* 0x000000d902e77210 */ /* 0x040fe40000ffe4ff */
[C---:B------:R-:W-:Y:S01]  /*5060*/  HMMA.16816.F32 R28, R136.reuse, R152, RZ ;  /* 0x00000098881c723c */ /* 0x040fe200000018ff */
[----:B------:R-:W2:Y:S03]  /*5070*/  LDSM.16.M88.4 R172, [R193] ;  /* 0x00000000c1ac783b */ /* 0x000ea60000000200 */
[----:B------:R-:W-:Y:S04]  /*5080*/  IADD3 R228, P0, R229, R214, RZ ;  /* 0x000000d6e5e47210 */ /* 0x000fe80007f1e0ff */
[----:B------:R-:W-:Y:S01]  /*5090*/  HMMA.16816.F32 R32, R136, R154, RZ ;  /* 0x0000009a8820723c */ /* 0x000fe200000018ff */
[----:B------:R-:W-:Y:S01]  /*50a0*/  @!PT LDS RZ, [RZ] ;  /* 0x00000000fffff984 */ /* 0x000fe20000000800 */
[----:B------:R-:W-:Y:S01]  /*50b0*/  @!PT LDS RZ, [RZ] ;  /* 0x00000000fffff984 */ /* 0x000fe20000000800 */
[----:B------:R-:W-:Y:S01]  /*50c0*/  @!PT LDS RZ, [RZ] ;  /* 0x00000000fffff984 */ /* 0x000fe20000000800 */
[----:B------:R4:W-:Y:S03]  /*50d0*/  LDGSTS.E.BYPASS.LTC128B.128 [R213], [R232.64], !P6 ;  /* 0x00000000e8d57fae */ /* 0x0009e6000f101d4e */
[----:B------:R-:W-:Y:S02]  /*50e0*/  IADD3.X R229, R2, R215, RZ, P0, !PT ;  /* 0x000000d702e57210 */ /* 0x000fe400007fe4ff */
[C---:B---3--:R-:W-:Y:S02]  /*50f0*/  IADD3 R226, P2, R3.reuse, R218, RZ ;  /* 0x000000da03e27210 */ /* 0x048fe40007f5e0ff */
[C---:B------:R-:W-:Y:S01]  /*5100*/  HMMA.16816.F32 R4, R156.reuse, R160, R4 ;  /* 0x000000a09c04723c */ /* 0x040fe20000001804 */
[----:B------:R3:W-:Y:S04]  /*5110*/  LDGSTS.E.BYPASS.LTC128B.128 [R213+0x2000], [R230.64], !P5 ;  /* 0x02000000e6d57fae */ /* 0x0007e8000e901d4e */
[C---:B-1----:R-:W-:Y:S02]  /*5120*/  IADD3.X R227, R134.reuse, R219, RZ, P2, !PT ;  /* 0x000000db86e37210 */ /* 0x042fe400017fe4ff */
[C---:B------:R-:W-:Y:S01]  /*5130*/  IADD3 R132, P1, R3.reuse, R216, RZ ;  /* 0x000000d803847210 */ /* 0x040fe20007f3e0ff */
[C---:B------:R-:W-:Y:S01]  /*5140*/  HMMA.16816.F32 R8, R156.reuse, R162, R8 ;  /* 0x000000a29c08723c */ /* 0x040fe20000001808 */
[----:B------:R1:W-:Y:S03]  /*5150*/  LDGSTS.E.BYPASS.LTC128B.128 [R213+0x4000], [R228.64], !P4 ;  /* 0x04000000e4d57fae */ /* 0x0003e6000e101d4e */
[C---:B------:R-:W-:Y:S02]  /*5160*/  IADD3.X R133, R134.reuse, R217, RZ, P1, !PT ;  /* 0x000000d986857210 */ /* 0x040fe40000ffe4ff */
[----:B------:R-:W-:Y:S02]  /*5170*/  IADD3 R2, P0, R3, R214, RZ ;  /* 0x000000d603027210 */ /* 0x000fe40007f1e0ff */
[C---:B------:R-:W-:Y:S01]  /*5180*/  HMMA.16816.F32 R12, R156.reuse, R164, R12 ;  /* 0x000000a49c0c723c */ /* 0x040fe2000000180c */
[----:B------:R5:W-:Y:S03]  /*5190*/  LDGSTS.E.BYPASS.LTC128B.128 [R213+0x1000], [R226.64], !P6 ;  /* 0x01000000e2d57fae */ /* 0x000be6000f101d4e */
[----:B------:R-:W-:Y:S02]  /*51a0*/  IADD3.X R3, R134, R215, RZ, P0, !PT ;  /* 0x000000d786037210 */ /* 0x000fe400007fe4ff */
[----:B------:R-:W-:Y:S02]  /*51b0*/  ISETP.GE.AND P0, PT, R221, 0x1, PT ;  /* 0x00000001dd00780c */ /* 0x000fe40003f06270 */
[C---:B------:R-:W-:Y:S01]  /*51c0*/  HMMA.16816.F32 R16, R156.reuse, R166, R16 ;  /* 0x000000a69c10723c */ /* 0x040fe20000001810 */
[----:B------:R1:W-:Y:S07]  /*51d0*/  LDGSTS.E.BYPASS.LTC128B.128 [R213+0x3000], [R132.64], !P5 ;  /* 0x0300000084d57fae */ /* 0x0003ee000e901d4e */
[C---:B------:R-:W-:Y:S01]  /*51e0*/  HMMA.16816.F32 R20, R156.reuse, R168, R20 ;  /* 0x000000a89c14723c */ /* 0x040fe20000001814 */
[----:B------:R1:W-:Y:S07]  /*51f0*/  LDGSTS.E.BYPASS.LTC128B.128 [R213+0x5000], [R2.64], !P4 ;  /* 0x0500000002d57fae */ /* 0x0003ee000e101d4e */
[C---:B------:R-:W-:Y:S01]  /*5200*/  HMMA.16816.F32 R24, R156.reuse, R170, R24 ;  /* 0x000000aa9c18723c */ /* 0x040fe20000001818 */
[----:B------:R-:W-:Y:S07]  /*5210*/  LDSM.16.M88.4 R176, [R201+0xc100] ;  /* 0x00c10000c9b0783b */ /* 0x000fee0000000200 */
[C---:B--2---:R-:W-:Y:S01]  /*5220*/  HMMA.16816.F32 R28, R156.reuse, R172, R28 ;  /* 0x000000ac9c1c723c */ /* 0x044fe2000000181c */
[----:B------:R-:W2:Y:S07]  /*5230*/  LDSM.16.M88.4 R180, [R200+0x6100] ;  /* 0x00610000c8b4783b */ /* 0x000eae0000000200 */
[----:B------:R-:W-:Y:S01]  /*5240*/  HMMA.16816.F32 R32, R156, R174, R32 ;  /* 0x000000ae9c20723c */ /* 0x000fe20000001820 */
[----:B------:R-:W1:Y:S07]  /*5250*/  LDSM.16.M88.4 R136, [R200+0x6900] ;  /* 0x00690000c888783b */ /* 0x000e6e0000000200 */
[----:B------:R-:W1:Y:S07]  /*5260*/  LDSM.16.M88.4 R140, [R200+0x7100] ;  /* 0x00710000c88c783b */ /* 0x000e6e0000000200 */
[----:B------:R-:W0:Y:S07]  /*5270*/  LDGDEPBAR ;  /* 0x00000000000079af */ /* 0x000e2e0000000000 */
[----:B------:R-:W3:Y:S07]  /*5280*/  LDSM.16.M88.4 R144, [R200+0x7900] ;  /* 0x00790000c890783b */ /* 0x000eee0000000200 */
[----:B------:R-:W-:Y:S01]  /*5290*/  LDSM.16.M88.4 R148, [R199+0xc100] ;  /* 0x00c10000c794783b */ /* 0x000fe20000000200 */
[C---:B--2---:R-:W-:Y:S06]  /*52a0*/  HMMA.16816.F32 R4, R176.reuse, R180, R4 ;  /* 0x000000b4b004723c */ /* 0x044fec0000001804 */
[----:B------:R-:W2:Y:S02]  /*52b0*/  LDSM.16.M88.4 R152, [R192] ;  /* 0x00000000c098783b */ /* 0x000ea40000000200 */
[C---:B------:R-:W-:Y:S05]  /*52c0*/  HMMA.16816.F32 R8, R176.reuse, R182, R8 ;  /* 0x000000b6b008723c */ /* 0x040fea0000001808 */
[----:B------:R-:W2:Y:S03]  /*52d0*/  LDSM.16.M88.4 R156, [R192+0x800] ;  /* 0x00080000c09c783b */ /* 0x000ea60000000200 */
        /* <DEDUP_REMOVED lines=8> */
[C---:B---3--:R-:W-:Y:S01]  /*5360*/  HMMA.16816.F32 R28, R176.reuse, R144, R28 ;  /* 0x00000090b01c723c */ /* 0x048fe2000000181c */
[----:B------:R-:W3:Y:S07]  /*5370*/  LDSM.16.M88.4 R136, [R205+0x8900] ;  /* 0x00890000cd88783b */ /* 0x000eee0000000200 */
[----:B------:R-:W-:Y:S01]  /*5380*/  HMMA.16816.F32 R32, R176, R146, R32 ;  /* 0x00000092b020723c */ /* 0x000fe20000001820 */
[----:B------:R-:W3:Y:S07]  /*5390*/  LDSM.16.M88.4 R140, [R205+0x9100] ;  /* 0x00910000cd8c783b */ /* 0x000eee0000000200 */
[C---:B--2---:R-:W-:Y:S01]  /*53a0*/  HMMA.16816.F32 R4, R148.reuse, R152, R4 ;  /* 0x000000989404723c */ /* 0x044fe20000001804 */
[----:B------:R-:W2:Y:S07]  /*53b0*/  LDSM.16.M88.4 R144, [R205+0x9900] ;  /* 0x00990000cd90783b */ /* 0x000eae0000000200 */
[C---:B------:R-:W-:Y:S01]  /*53c0*/  HMMA.16816.F32 R8, R148.reuse, R154, R8 ;  /* 0x0000009a9408723c */ /* 0x040fe20000001808 */
[----:B------:R-:W-:Y:S07]  /*53d0*/  LDSM.16.M88.4 R176, [R202+0x10100] ;  /* 0x01010000cab0783b */ /* 0x000fee0000000200 */
[C---:B------:R-:W-:Y:S01]  /*53e0*/  HMMA.16816.F32 R12, R148.reuse, R156, R12 ;  /* 0x0000009c940c723c */ /* 0x040fe2000000180c */
[----:B------:R-:W2:Y:S07]  /*53f0*/  LDSM.16.M88.4 R180, [R191] ;  /* 0x00000000bfb4783b */ /* 0x000eae0000000200 */
        /* <DEDUP_REMOVED lines=13> */
[C---:B---3--:R-:W-:Y:S08]  /*54d0*/  HMMA.16816.F32 R12, R168.reuse, R136, R12 ;  /* 0x00000088a80c723c */ /* 0x048ff0000000180c */
[C---:B------:R-:W-:Y:S01]  /*54e0*/  HMMA.16816.F32 R16, R168.reuse, R138, R16 ;  /* 0x0000008aa810723c */ /* 0x040fe20000001810 */
[----:B------:R-:W3:Y:S07]  /*54f0*/  LDSM.16.M88.4 R136, [R200+0x8900] ;  /* 0x00890000c888783b */ /* 0x000eee0000000200 */
[C---:B------:R-:W-:Y:S08]  /*5500*/  HMMA.16816.F32 R20, R168.reuse, R140, R20 ;  /* 0x0000008ca814723c */ /* 0x040ff00000001814 */
[C---:B------:R-:W-:Y:S01]  /*5510*/  HMMA.16816.F32 R24, R168.reuse, R142, R24 ;  /* 0x0000008ea818723c */ /* 0x040fe20000001818 */
[----:B------:R-:W3:Y:S07]  /*5520*/  LDSM.16.M88.4 R140, [R200+0x9100] ;  /* 0x00910000c88c783b */ /* 0x000eee0000000200 */
[C---:B--2---:R-:W-:Y:S08]  /*5530*/  HMMA.16816.F32 R28, R168.reuse, R144, R28 ;  /* 0x00000090a81c723c */ /* 0x044ff0000000181c */
[----:B------:R-:W-:Y:S01]  /*5540*/  HMMA.16816.F32 R32, R168, R146, R32 ;  /* 0x00000092a820723c */ /* 0x000fe20000001820 */
[----:B------:R-:W2:Y:S07]  /*5550*/  LDSM.16.M88.4 R144, [R200+0x9900] ;  /* 0x00990000c890783b */ /* 0x000eae0000000200 */
[C---:B------:R-:W-:Y:S01]  /*5560*/  HMMA.16816.F32 R4, R176.reuse, R180, R4 ;  /* 0x000000b4b004723c */ /* 0x040fe20000001804 */
[----:B------:R-:W2:Y:S07]  /*5570*/  LDSM.16.M88.4 R168, [R199+0x10100] ;  /* 0x01010000c7a8783b */ /* 0x000eae0000000200 */
        /* <DEDUP_REMOVED lines=41> */
[C---:B---3--:R-:W-:Y:S08]  /*5810*/  HMMA.16816.F32 R12, R176.reuse, R136, R12 ;  /* 0x00000088b00c723c */ /* 0x048ff0000000180c */
[C---:B------:R-:W-:Y:S01]  /*5820*/  HMMA.16816.F32 R16, R176.reuse, R138, R16 ;  /* 0x0000008ab010723c */ /* 0x040fe20000001810 */
[----:B------:R-:W3:Y:S07]  /*5830*/  LDSM.16.M88.4 R136, [R200+0xa900] ;  /* 0x00a90000c888783b */ /* 0x000eee0000000200 */
[C---:B------:R-:W-:Y:S08]  /*5840*/  HMMA.16816.F32 R20, R176.reuse, R140, R20 ;  /* 0x0000008cb014723c */ /* 0x040ff00000001814 */
[C---:B------:R-:W-:Y:S01]  /*5850*/  HMMA.16816.F32 R24, R176.reuse, R142, R24 ;  /* 0x0000008eb018723c */ /* 0x040fe20000001818 */
[----:B------:R-:W1:Y:S07]  /*5860*/  LDSM.16.M88.4 R140, [R200+0xb100] ;  /* 0x00b10000c88c783b */ /* 0x000e6e0000000200 */
[C---:B--2---:R-:W-:Y:S08]  /*5870*/  HMMA.16816.F32 R28, R176.reuse, R144, R28 ;  /* 0x00000090b01c723c */ /* 0x044ff0000000181c */
[----:B------:R-:W-:Y:S01]  /*5880*/  HMMA.16816.F32 R32, R176, R146, R32 ;  /* 0x00000092b020723c */ /* 0x000fe20000001820 */
[----:B------:R-:W2:Y:S07]  /*5890*/  LDSM.16.M88.4 R144, [R200+0xb900] ;  /* 0x00b90000c890783b */ /* 0x000eae0000000200 */
[----:B------:R-:W2:Y:S01]  /*58a0*/  LDSM.16.M88.4 R176, [R199+0x14100] ;  /* 0x01410000c7b0783b */ /* 0x000ea20000000200 */
[C---:B------:R-:W-:Y:S08]  /*58b0*/  HMMA.16816.F32 R4, R160.reuse, R164, R4 ;  /* 0x000000a4a004723c */ /* 0x040ff00000001804 */
        /* <DEDUP_REMOVED lines=9> */
[C---:B---3--:R-:W-:Y:S08]  /*5950*/  HMMA.16816.F32 R12, R168.reuse, R136, R12 ;  /* 0x00000088a80c723c */ /* 0x048ff0000000180c */
[C---:B------:R-:W-:Y:S01]  /*5960*/  HMMA.16816.F32 R16, R168.reuse, R138, R16 ;  /* 0x0000008aa810723c */ /* 0x040fe20000001810 */
[----:B------:R-:W1:Y:S07]  /*5970*/  LDSM.16.M88.4 R136, [R192+0x4800] ;  /* 0x00480000c088783b */ /* 0x000e6e0000000200 */
[C---:B------:R-:W-:Y:S08]  /*5980*/  HMMA.16816.F32 R20, R168.reuse, R140, R20 ;  /* 0x0000008ca814723c */ /* 0x040ff00000001814 */
[C---:B------:R-:W-:Y:S01]  /*5990*/  HMMA.16816.F32 R24, R168.reuse, R142, R24 ;  /* 0x0000008ea818723c */ /* 0x040fe20000001818 */
[----:B------:R-:W3:Y:S07]  /*59a0*/  LDSM.16.M88.4 R140, [R192+0x5000] ;  /* 0x00500000c08c783b */ /* 0x000eee0000000200 */
[C---:B--2---:R-:W-:Y:S08]  /*59b0*/  HMMA.16816.F32 R28, R168.reuse, R144, R28 ;  /* 0x00000090a81c723c */ /* 0x044ff0000000181c */
        /* <DEDUP_REMOVED lines=8> */
[C---:B---3--:R-:W-:Y:S04]  /*5a40*/  HMMA.16816.F32 R20, R176.reuse, R140, R20 ;  /* 0x0000008cb014723c */ /* 0x048fe80000001814 */
[----:B------:R-:W2:Y:S01]  /*5a50*/  MUFU.TANH R246, R246 ;  /* 0x000000f600f67308 */ /* 0x000ea20000002400 */
[----:B------:R-:W-:Y:S01]  /*5a60*/  BAR.SYNC.DEFER_BLOCKING 0x0 ;  /* 0x0000000000007b1d */ /* 0x000fe20000010000 */
[----:B------:R-:W-:Y:S02]  /*5a70*/  FMUL.FTZ R244, R5, c[0x0][0x320] ;  /* 0x0000c80005f47a20 */ /* 0x000fe40000410000 */
[C---:B------:R-:W-:Y:S04]  /*5a80*/  HMMA.16816.F32 R24, R176.reuse, R142, R24 ;  /* 0x0000008eb018723c */ /* 0x040fe80000001818 */
[----:B------:R-:W-:Y:S02]  /*5a90*/  FMUL.FTZ R249, R6, c[0x0][0x320] ;  /* 0x0000c80006f97a20 */ /* 0x000fe40000410000 */
[----:B------:R-:W3:Y:S01]  /*5aa0*/  MUFU.TANH R244, R244 ;  /* 0x000000f400f47308 */ /* 0x000ee20000002400 */
[----:B------:R-:W-:Y:S02]  /*5ab0*/  FMUL.FTZ R247, R7, c[0x0][0x320] ;  /* 0x0000c80007f77a20 */ /* 0x000fe40000410000 */
[----:B------:R-:W-:Y:S03]  /*5ac0*/  FMUL.FTZ R248, R8, c[0x0][0x320] ;  /* 0x0000c80008f87a20 */ /* 0x000fe60000410000 */
[----:B------:R-:W-:Y:S02]  /*5ad0*/  FMUL.FTZ R252, R9, c[0x0][0x320] ;  /* 0x0000c80009fc7a20 */ /* 0x000fe40000410000 */
[----:B------:R-:W-:Y:S02]  /*5ae0*/  FMUL.FTZ R250, R10, c[0x0][0x320] ;  /* 0x0000c8000afa7a20 */ /* 0x000fe40000410000 */
[----:B------:R-:W2:Y:S01]  /*5af0*/  MUFU.TANH R249, R249 ;  /* 0x000000f900f97308 */ /* 0x000ea20000002400 */
[----:B------:R-:W-:Y:S02]  /*5b00*/  FMUL.FTZ R251, R11, c[0x0][0x320] ;  /* 0x0000c8000bfb7a20 */ /* 0x000fe40000410000 */
[----:B------:R-:W-:Y:S02]  /*5b10*/  FMUL.FTZ R242, R12, c[0x0][0x320] ;  /* 0x0000c8000cf27a20 */ /* 0x000fe40000410000 */
[----:B------:R-:W-:Y:S02]  /*5b20*/  FMUL.FTZ R240, R13, c[0x0][0x320] ;  /* 0x0000c8000df07a20 */ /* 0x000fe40000410000 */
[----:B------:R-:W-:Y:S01]  /*5b30*/  FMUL.FTZ R245, R14, c[0x0][0x320] ;  /* 0x0000c8000ef57a20 */ /* 0x000fe20000410000 */
[C---:B-1----:R-:W-:Y:S02]  /*5b40*/  HMMA.16816.F32 R28, R176.reuse, R136, R28 ;  /* 0x00000088b01c723c */ /* 0x042fe4000000181c */
[----:B------:R-:W1:Y:S01]  /*5b50*/  MUFU.TANH R247, R247 ;  /* 0x000000f700f77308 */ /* 0x000e620000002400 */
[----:B------:R-:W-:Y:S02]  /*5b60*/  FMUL.FTZ R243, R15, c[0x0][0x320] ;  /* 0x0000c8000ff37a20 */ /* 0x000fe40000410000 */
[----:B------:R-:W-:Y:S02]  /*5b70*/  FMUL.FTZ R238, R16, c[0x0][0x320] ;  /* 0x0000c80010ee7a20 */ /* 0x000fe40000410000 */
[----:B------:R-:W-:Y:S01]  /*5b80*/  FMUL.FTZ R236, R17, c[0x0][0x320] ;  /* 0x0000c80011ec7a20 */ /* 0x000fe20000410000 */
[----:B------:R-:W-:Y:S04]  /*5b90*/  HMMA.16816.F32 R32, R176, R138, R32 ;  /* 0x0000008ab020723c */ /* 0x000fe80000001820 */
[----:B------:R-:W1:Y:S01]  /*5ba0*/  MUFU.TANH R248, R248 ;  /* 0x000000f800f87308 */ /* 0x000e620000002400 */
[----:B------:R-:W-:Y:S02]  /*5bb0*/  FMUL.FTZ R241, R18, c[0x0][0x320] ;  /* 0x0000c80012f17a20 */ /* 0x000fe40000410000 */
[----:B------:R-:W-:Y:S02]  /*5bc0*/  FMUL.FTZ R239, R19, c[0x0][0x320] ;  /* 0x0000c80013ef7a20 */ /* 0x000fe40000410000 */
[----:B------:R-:W-:Y:S03]  /*5bd0*/  FMUL.FTZ R234, R20, c[0x0][0x320] ;  /* 0x0000c80014ea7a20 */ /* 0x000fe60000410000 */
[----:B----4-:R-:W-:Y:S02]  /*5be0*/  FMUL.FTZ R232, R21, c[0x0][0x320] ;  /* 0x0000c80015e87a20 */ /* 0x010fe40000410000 */
[----:B------:R-:W4:Y:S01]  /*5bf0*/  MUFU.TANH R252, R252 ;  /* 0x000000fc00fc7308 */ /* 0x000f220000002400 */
[----:B------:R-:W-:Y:S02]  /*5c00*/  FMUL.FTZ R237, R22, c[0x0][0x320] ;  /* 0x0000c80016ed7a20 */ /* 0x000fe40000410000 */
[----:B------:R-:W-:Y:S02]  /*5c10*/  FMUL.FTZ R235, R23, c[0x0][0x320] ;  /* 0x0000c80017eb7a20 */ /* 0x000fe40000410000 */
[----:B------:R-:W-:Y:S02]  /*5c20*/  FMUL.FTZ R230, R24, c[0x0][0x320] ;  /* 0x0000c80018e67a20 */ /* 0x000fe40000410000 */
[----:B------:R-:W-:Y:S02]  /*5c30*/  FMUL.FTZ R228, R25, c[0x0][0x320] ;  /* 0x0000c80019e47a20 */ /* 0x000fe40000410000 */
[----:B------:R-:W-:Y:S01]  /*5c40*/  FMUL.FTZ R233, R26, c[0x0][0x320] ;  /* 0x0000c8001ae97a20 */ /* 0x000fe20000410000 */
[----:B------:R-:W1:Y:S01]  /*5c50*/  MUFU.TANH R250, R250 ;  /* 0x000000fa00fa7308 */ /* 0x000e620000002400 */
[----:B------:R-:W-:Y:S02]  /*5c60*/  FMUL.FTZ R231, R27, c[0x0][0x320] ;  /* 0x0000c8001be77a20 */ /* 0x000fe40000410000 */
[----:B------:R-:W-:Y:S02]  /*5c70*/  FMUL.FTZ R224, R28, c[0x0][0x320] ;  /* 0x0000c8001ce07a20 */ /* 0x000fe40000410000 */
[----:B-----5:R-:W-:Y:S02]  /*5c80*/  FMUL.FTZ R226, R29, c[0x0][0x320] ;  /* 0x0000c8001de27a20 */ /* 0x020fe40000410000 */
[----:B------:R-:W-:Y:S02]  /*5c90*/  FMUL.FTZ R229, R30, c[0x0][0x320] ;  /* 0x0000c8001ee57a20 */ /* 0x000fe40000410000 */
[----:B------:R-:W-:Y:S01]  /*5ca0*/  FMUL.FTZ R227, R31, c[0x0][0x320] ;  /* 0x0000c8001fe37a20 */ /* 0x000fe20000410000 */
[----:B------:R-:W1:Y:S01]  /*5cb0*/  MUFU.TANH R251, R251 ;  /* 0x000000fb00fb7308 */ /* 0x000e620000002400 */
[----:B------:R-:W-:Y:S02]  /*5cc0*/  FMUL.FTZ R222, R32, c[0x0][0x320] ;  /* 0x0000c80020de7a20 */ /* 0x000fe40000410000 */
[----:B------:R-:W-:Y:S02]  /*5cd0*/  FMUL.FTZ R220, R33, c[0x0][0x320] ;  /* 0x0000c80021dc7a20 */ /* 0x000fe40000410000 */
[----:B------:R-:W-:Y:S02]  /*5ce0*/  FMUL.FTZ R134, R34, c[0x0][0x320] ;  /* 0x0000c80022867a20 */ /* 0x000fe40000410000 */
[----:B------:R-:W-:Y:S03]  /*5cf0*/  FMUL.FTZ R35, R35, c[0x0][0x320] ;  /* 0x0000c80023237a20 */ /* 0x000fe60000410000 */
        /* <DEDUP_REMOVED lines=25> */
.L_x_34:
[----:B------:R-:W-:Y:S01]  /*5e90*/  FMNMX.FTZ R2, R249, R0, !PT ;  /* 0x00000000f9027209 */ /* 0x000fe20007810000 */
[----:B-1----:R-:W-:Y:S01]  /*5ea0*/  LDSM.16.MT88.4 R12, [R203+0x100] ;  /* 0x00010000cb0c783b */ /* 0x002fe20000004200 */
        /* <DEDUP_REMOVED lines=38> */
[----:B------:R-:W-:Y:S01]  /*6110*/  ISETP.GT.AND P0, PT, R221, RZ, PT ;  /* 0x000000ffdd00720c */ /* 0x000fe20003f04270 */
[----:B------:R-:W-:Y:S08]  /*6120*/  SHFL.BFLY PT, R2, R7, 0x2, 0x1f ;  /* 0x0c401f0007027f89 */ /* 0x000ff000000e0000 */
[----:B------:R-:W1:Y:S08]  /*6130*/  SHFL.BFLY PT, R6, R5, 0x2, 0x1f ;  /* 0x0c401f0005067f89 */ /* 0x000e7000000e0000 */
[----:B------:R-:W-:Y:S08]  /*6140*/  LDSM.16.MT88.4 R160, [R196+0x3900] ;  /* 0x00390000c4a0783b */ /* 0x000ff00000004200 */
[----:B------:R-:W-:Y:S08]  /*6150*/  LDSM.16.MT88.4 R164, [R203+0x5900] ;  /* 0x00590000cba4783b */ /* 0x000ff00000004200 */
        /* <DEDUP_REMOVED lines=25> */
[--C-:B------:R-:W-:Y:S01]  /*62f0*/  FFMA.FTZ R177, R240, c[0x0][0x2d0], -R145.reuse ;  /* 0x0000b400f0b17a23 */ /* 0x100fe20000010891 */
        /* <DEDUP_REMOVED lines=105> */
[----:B------:R-:W1:Y:S01]  /*6990*/  MUFU.EX2 R239, R239 ;  /* 0x000000ef00ef7308 */ /* 0x000e620000000800 */
        /* <DEDUP_REMOVED lines=12> */
[----:B------:R-:W3:Y:S01]  /*6a60*/  MUFU.EX2 R235, R235 ;  /* 0x000000eb00eb7308 */ /* 0x000ee20000000800 */
        /* <DEDUP_REMOVED lines=10> */
[----:B------:R-:W5:Y:S01]  /*6b10*/  MUFU.EX2 R237, R237 ;  /* 0x000000ed00ed7308 */ /* 0x000f620000000800 */
        /* <DEDUP_REMOVED lines=12> */
[----:B------:R-:W2:Y:S03]  /*6be0*/  LDSM.16.MT88.4 R100, [R198+0x4100] ;  /* 0x00410000c664783b */ /* 0x000ea60000004200 */
        /* <DEDUP_REMOVED lines=18> */
[C---:B--2---:R-:W-:Y:S04]  /*6d10*/  HMMA.16816.F32 R76, R128.reuse, R100, R76 ;  /* 0x00000064804c723c */ /* 0x044fe8000000184c */
[C---:B------:R-:W-:Y:S02]  /*6d20*/  FMUL.FTZ R96, R2.reuse, R96 ;  /* 0x0000006002607220 */ /* 0x040fe40000410000 */
[----:B------:R-:W-:Y:S01]  /*6d30*/  FMUL.FTZ R97, R2, R97 ;  /* 0x0000006102617220 */ /* 0x000fe20000410000 */
[----:B------:R-:W-:Y:S01]  /*6d40*/  F2FP.PACK_AB R100, R177, R176 ;  /* 0x000000b0b164723e */ /* 0x000fe200000000ff */
[C---:B------:R-:W-:Y:S04]  /*6d50*/  HMMA.16816.F32 R80, R128.reuse, R102, R80 ;  /* 0x000000668050723c */ /* 0x040fe80000001850 */
[C---:B------:R-:W-:Y:S01]  /*6d60*/  FMUL.FTZ R98, R0.reuse, R98 ;  /* 0x0000006200627220 */ /* 0x040fe20000410000 */
[----:B------:R-:W-:Y:S01]  /*6d70*/  F2FP.PACK_AB R101, R179, R178 ;  /* 0x000000b2b365723e */ /* 0x000fe200000000ff */
[----:B------:R-:W-:Y:S01]  /*6d80*/  FMUL.FTZ R99, R0, R99 ;  /* 0x0000006300637220 */ /* 0x000fe20000410000 */
[----:B----4-:R-:W-:Y:S01]  /*6d90*/  F2FP.PACK_AB R102, R181, R180 ;  /* 0x000000b4b566723e */ /* 0x010fe200000000ff */
[C---:B---3--:R-:W-:Y:S04]  /*6da0*/  HMMA.16816.F32 R84, R128.reuse, R108, R84 ;  /* 0x0000006c8054723c */ /* 0x048fe80000001854 */
        /* <DEDUP_REMOVED lines=13> */
[----:B------:R-:W-:Y:S01]  /*6e80*/  FFMA.FTZ R145, R220, c[0x0][0x2d0], -R145 ;  /* 0x0000b400dc917a23 */ /* 0x000fe20000010891 */
[----:B------:R-:W-:Y:S01]  /*6e90*/  HMMA.16816.F32 R96, R128, R106, R96 ;  /* 0x0000006a8060723c */ /* 0x000fe20000001860 */
[----:B------:R-:W3:Y:S03]  /*6ea0*/  LDSM.16.MT88.4 R104, [R196+0x2900] ;  /* 0x00290000c468783b */ /* 0x000ee60000004200 */
[--C-:B------:R-:W-:Y:S02]  /*6eb0*/  FFMA.FTZ R134, R134, c[0x0][0x2d0], -R144.reuse ;  /* 0x0000b40086867a23 */ /* 0x100fe40000010890 */
[----:B------:R-:W-:Y:S01]  /*6ec0*/  FFMA.FTZ R144, R133, c[0x0][0x2d0], -R144 ;  /* 0x0000b40085907a23 */ /* 0x000fe20000010890 */
[----:B------:R-:W-:Y:S01]  /*6ed0*/  MUFU.EX2 R229, R145 ;  /* 0x0000009100e57308 */ /* 0x000fe20000000800 */
[C---:B------:R-:W-:Y:S01]  /*6ee0*/  HMMA.16816.F32 R4, R100.reuse, R112, R4 ;  /* 0x000000706404723c */ /* 0x040fe20000001804 */
[----:B------:R-:W-:Y:S04]  /*6ef0*/  LDSM.16.MT88.4 R128, [R198+0x3100] ;  /* 0x00310000c680783b */ /* 0x000fe80000004200 */
[----:B------:R-:W-:Y:S02]  /*6f00*/  FFMA.FTZ R175, R2, R225, R175 ;  /* 0x000000e102af7223 */ /* 0x000fe400000100af */
[----:B------:R-:W-:Y:S01]  /*6f10*/  FFMA.FTZ R171, R0, R223, R171 ;  /* 0x000000df00ab7223 */ /* 0x000fe200000100ab */
[C---:B------:R-:W-:Y:S01]  /*6f20*/  HMMA.16816.F32 R8, R100.reuse, R114, R8 ;  /* 0x000000726408723c */ /* 0x040fe20000001808 */
[----:B------:R-:W-:Y:S01]  /*6f30*/  LDSM.16.MT88.4 R112, [R198+0x4900] ;  /* 0x00490000c670783b */ /* 0x000fe20000004200 */
[----:B------:R4:W-:Y:S02]  /*6f40*/  MUFU.EX2 R133, R144 ;  /* 0x0000009000857308 */ /* 0x0009e40000000800 */
[----:B------:R-:W-:Y:S01]  /*6f50*/  IADD3 R0, R221, -0x1, RZ ;  /* 0xffffffffdd007810 */ /* 0x000fe20007ffe0ff */
[----:B------:R-:W-:Y:S02]  /*6f60*/  FADD.FTZ R174, R174, R175 ;  /* 0x000000afaeae7221 */ /* 0x000fe40000010000 */
[----:B------:R-:W-:Y:S01]  /*6f70*/  FADD.FTZ R170, R170, R171 ;  /* 0x000000abaaaa7221 */ /* 0x000fe20000010000 */
[C---:B------:R-:W-:Y:S04]  /*6f80*/  HMMA.16816.F32 R12, R100.reuse, R116, R12 ;  /* 0x00000074640c723c */ /* 0x040fe8000000180c */
[----:B------:R-:W-:Y:S01]  /*6f90*/  MUFU.EX2 R224, R224 ;  /* 0x000000e000e07308 */ /* 0x000fe20000000800 */
[----:B------:R-:W-:Y:S01]  /*6fa0*/  FADD.FTZ R173, R173, R174 ;  /* 0x000000aeadad7221 */ /* 0x000fe20000010000 */
[----:B------:R-:W-:Y:S02]  /*6fb0*/  MOV R221, R0 ;  /* 0x0000000000dd7202 */ /* 0x000fe40000000f00 */
[C---:B------:R-:W-:Y:S01]  /*6fc0*/  HMMA.16816.F32 R16, R100.reuse, R118, R16 ;  /* 0x000000766410723c */ /* 0x040fe20000001810 */
[----:B------:R-:W-:Y:S03]  /*6fd0*/  LDSM.16.MT88.4 R116, [R197+0x4900] ;  /* 0x00490000c574783b */ /* 0x000fe60000004200 */
[----:B------:R-:W-:Y:S01]  /*6fe0*/  FADD.FTZ R173, R172, R173 ;  /* 0x000000adacad7221 */ /* 0x000fe20000010000 */
[----:B------:R-:W-:Y:S01]  /*6ff0*/  MOV R0, R3 ;  /* 0x0000000300007202 */ /* 0x000fe20000000f00 */
[----:B------:R-:W1:Y:S02]  /*7000*/  MUFU.EX2 R233, R233 ;  /* 0x000000e900e97308 */ /* 0x000e640000000800 */
[C---:B--2---:R-:W-:Y:S01]  /*7010*/  HMMA.16816.F32 R20, R100.reuse, R108, R20 ;  /* 0x0000006c6414723c */ /* 0x044fe20000001814 */
[----:B----4-:R-:W-:Y:S03]  /*7020*/  LDSM.16.MT88.4 R144, [R196+0x1900] ;  /* 0x00190000c490783b */ /* 0x010fe60000004200 */
[----:B------:R-:W-:Y:S04]  /*7030*/  FADD.FTZ R176, R176, R173 ;  /* 0x000000adb0b07221 */ /* 0x000fe80000010000 */
[C---:B------:R-:W-:Y:S01]  /*7040*/  HMMA.16816.F32 R24, R100.reuse, R110, R24 ;  /* 0x0000006e6418723c */ /* 0x040fe20000001818 */
[----:B------:R-:W-:Y:S01]  /*7050*/  MUFU.EX2 R226, R226 ;  /* 0x000000e200e27308 */ /* 0x000fe20000000800 */
[----:B------:R-:W2:Y:S02]  /*7060*/  LDSM.16.MT88.4 R108, [R203+0x4900] ;  /* 0x00490000cb6c783b */ /* 0x000ea40000004200 */
[----:B------:R-:W-:Y:S04]  /*7070*/  FADD.FTZ R177, R177, R176 ;  /* 0x000000b0b1b17221 */ /* 0x000fe80000010000 */
[C---:B------:R-:W-:Y:S03]  /*7080*/  HMMA.16816.F32 R28, R100.reuse, R120, R28 ;  /* 0x00000078641c723c */ /* 0x040fe6000000181c */
[----:B------:R-:W4:Y:S01]  /*7090*/  MUFU.EX2 R227, R227 ;  /* 0x000000e300e37308 */ /* 0x000f220000000800 */
[----:B------:R-:W-:Y:S04]  /*70a0*/  FADD.FTZ R180, R180, R177 ;  /* 0x000000b1b4b47221 */ /* 0x000fe80000010000 */
[C---:B------:R-:W-:Y:S01]  /*70b0*/  HMMA.16816.F32 R32, R100.reuse, R122, R32 ;  /* 0x0000007a6420723c */ /* 0x040fe20000001820 */
[----:B------:R-:W-:Y:S03]  /*70c0*/  LDSM.16.MT88.4 R120, [R198+0x1100] ;  /* 0x00110000c678783b */ /* 0x000fe60000004200 */
[----:B------:R-:W-:Y:S01]  /*70d0*/  FADD.FTZ R181, R181, R180 ;  /* 0x000000b4b5b57221 */ /* 0x000fe20000010000 */
[----:B------:R-:W1:Y:S03]  /*70e0*/  MUFU.EX2 R222, R222 ;  /* 0x000000de00de7308 */ /* 0x000e660000000800 */
[C---:B------:R-:W-:Y:S07]  /*70f0*/  HMMA.16816.F32 R36, R100.reuse, R124, R36 ;  /* 0x0000007c6424723c */ /* 0x040fee0000001824 */
[----:B------:R-:W1:Y:S01]  /*7100*/  MUFU.EX2 R134, R134 ;  /* 0x0000008600867308 */ /* 0x000e620000000800 */
        /* <DEDUP_REMOVED lines=16> */
[----:B------:R-:W1:Y:S07]  /*7210*/  LDSM.16.MT88.4 R112, [R197+0x1100] ;  /* 0x00110000c570783b */ /* 0x000e6e0000004200 */
[C---:B------:R-:W-:Y:S08]  /*7220*/  HMMA.16816.F32 R84, R100.reuse, R116, R84 ;  /* 0x000000746454723c */ /* 0x040ff00000001854 */
[C---:B------:R-:W-:Y:S01]  /*7230*/  HMMA.16816.F32 R88, R100.reuse, R118, R88 ;  /* 0x000000766458723c */ /* 0x040fe20000001858 */
[----:B------:R-:W4:Y:S07]  /*7240*/  LDSM.16.MT88.4 R116, [R203+0x3100] ;  /* 0x00310000cb74783b */ /* 0x000f2e0000004200 */
[C---:B---3--:R-:W-:Y:S08]  /*7250*/  HMMA.16816.F32 R92, R100.reuse, R104, R92 ;  /* 0x00000068645c723c */ /* 0x048ff0000000185c */
[----:B------:R-:W-:Y:S01]  /*7260*/  HMMA.16816.F32 R96, R100, R106, R96 ;  /* 0x0000006a6460723c */ /* 0x000fe20000001860 */
[----:B------:R-:W3:Y:S06]  /*7270*/  LDSM.16.MT88.4 R104, [R196+0x3100] ;  /* 0x00310000c468783b */ /* 0x000eec0000004200 */
[----:B------:R-:W-:Y:S01]  /*7280*/  F2FP.PACK_AB R100, R239, R234 ;  /* 0x000000eaef64723e */ /* 0x000fe200000000ff */
[----:B------:R-:W-:Y:S01]  /*7290*/  FADD.FTZ R234, R234, R181 ;  /* 0x000000b5eaea7221 */ /* 0x000fe20000010000 */
[----:B------:R-:W-:Y:S03]  /*72a0*/  F2FP.PACK_AB R101, R235, R232 ;  /* 0x000000e8eb65723e */ /* 0x000fe600000000ff */
[----:B-----5:R-:W-:Y:S01]  /*72b0*/  F2FP.PACK_AB R102, R237, R230 ;  /* 0x000000e6ed66723e */ /* 0x020fe200000000ff */
[----:B------:R-:W-:Y:S01]  /*72c0*/  FADD.FTZ R239, R239, R234 ;  /* 0x000000eaefef7221 */ /* 0x000fe20000010000 */
[----:B-1----:R-:W-:Y:S03]  /*72d0*/  F2FP.PACK_AB R103, R231, R228 ;  /* 0x000000e4e767723e */ /* 0x002fe600000000ff */
[----:B------:R-:W-:Y:S04]  /*72e0*/  FADD.FTZ R230, R230, R239 ;  /* 0x000000efe6e67221 */ /* 0x000fe80000010000 */
[C---:B--2---:R-:W-:Y:S03]  /*72f0*/  HMMA.16816.F32 R4, R100.reuse, R108, R4 ;  /* 0x0000006c6404723c */ /* 0x044fe60000001804 */
[----:B------:R-:W-:Y:S05]  /*7300*/  FADD.FTZ R237, R237, R230 ;  /* 0x000000e6eded7221 */ /* 0x000fea0000010000 */
[C---:B------:R-:W-:Y:S01]  /*7310*/  HMMA.16816.F32 R8, R100.reuse, R110, R8 ;  /* 0x0000006e6408723c */ /* 0x040fe20000001808 */
[----:B------:R-:W1:Y:S07]  /*7320*/  LDSM.16.MT88.4 R108, [R203+0x5100] ;  /* 0x00510000cb6c783b */ /* 0x000e6e0000004200 */
[C---:B------:R-:W-:Y:S08]  /*7330*/  HMMA.16816.F32 R12, R100.reuse, R120, R12 ;  /* 0x00000078640c723c */ /* 0x040ff0000000180c */
[C---:B------:R-:W-:Y:S08]  /*7340*/  HMMA.16816.F32 R16, R100.reuse, R122, R16 ;  /* 0x0000007a6410723c */ /* 0x040ff00000001810 */
[C---:B------:R-:W-:Y:S08]  /*7350*/  HMMA.16816.F32 R20, R100.reuse, R112, R20 ;  /* 0x000000706414723c */ /* 0x040ff00000001814 */
[C---:B------:R-:W-:Y:S01]  /*7360*/  HMMA.16816.F32 R24, R100.reuse, R114, R24 ;  /* 0x000000726418723c */ /* 0x040fe20000001818 */
[----:B------:R-:W2:Y:S07]  /*7370*/  LDSM.16.MT88.4 R112, [R198+0x5100] ;  /* 0x00510000c670783b */ /* 0x000eae0000004200 */
[C---:B------:R-:W-:Y:S08]  /*7380*/  HMMA.16816.F32 R28, R100.reuse, R124, R28 ;  /* 0x0000007c641c723c */ /* 0x040ff0000000181c */
[C---:B------:R-:W-:Y:S01]  /*7390*/  HMMA.16816.F32 R32, R100.reuse, R126, R32 ;  /* 0x0000007e6420723c */ /* 0x040fe20000001820 */
[----:B------:R-:W-:Y:S07]  /*73a0*/  LDSM.16.MT88.4 R124, [R203+0x1900] ;  /* 0x00190000cb7c783b */ /* 0x000fee0000004200 */
[C---:B----4-:R-:W-:Y:S08]  /*73b0*/  HMMA.16816.F32 R36, R100.reuse, R116, R36 ;  /* 0x000000746424723c */ /* 0x050ff00000001824 */
[C---:B------:R-:W-:Y:S01]  /*73c0*/  HMMA.16816.F32 R40, R100.reuse, R118, R40 ;  /* 0x000000766428723c */ /* 0x040fe20000001828 */
[----:B------:R-:W4:Y:S07]  /*73d0*/  LDSM.16.MT88.4 R116, [R197+0x5100] ;  /* 0x00510000c574783b */ /* 0x000f2e0000004200 */
[C---:B------:R-:W-:Y:S08]  /*73e0*/  HMMA.16816.F32 R44, R100.reuse, R128, R44 ;  /* 0x00000080642c723c */ /* 0x040ff0000000182c */
[C---:B------:R-:W-:Y:S08]  /*73f0*/  HMMA.16816.F32 R48, R100.reuse, R130, R48 ;  /* 0x000000826430723c */ /* 0x040ff00000001830 */
[C---:B------:R-:W-:Y:S07]  /*7400*/  HMMA.16816.F32 R52, R100.reuse, R136, R52 ;  /* 0x000000886434723c */ /* 0x040fee0000001834 */
[----:B------:R-:W-:Y:S01]  /*7410*/  F2FP.PACK_AB R136, R233, R224 ;  /* 0x000000e0e988723e */ /* 0x000fe200000000ff */
[C---:B------:R-:W-:Y:S04]  /*7420*/  HMMA.16816.F32 R56, R100.reuse, R138, R56 ;  /* 0x0000008a6438723c */ /* 0x040fe80000001838 */
[----:B------:R-:W-:Y:S01]  /*7430*/  F2FP.PACK_AB R137, R227, R226 ;  /* 0x000000e2e389723e */ /* 0x000fe200000000ff */
[----:B------:R-:W-:Y:S02]  /*7440*/  FADD.FTZ R224, R224, R237 ;  /* 0x000000ede0e07221 */ /* 0x000fe40000010000 */
[----:B------:R-:W-:Y:S01]  /*7450*/  F2FP.PACK_AB R138, R229, R222 ;  /* 0x000000dee58a723e */ /* 0x000fe200000000ff */
[C---:B---3--:R-:W-:Y:S04]  /*7460*/  HMMA.16816.F32 R60, R100.reuse, R104, R60 ;  /* 0x00000068643c723c */ /* 0x048fe8000000183c */
[----:B------:R-:W-:Y:S01]  /*7470*/  F2FP.PACK_AB R139, R133, R134 ;  /* 0x00000086858b723e */ /* 0x000fe200000000ff */
[----:B------:R-:W-:Y:S03]  /*7480*/  FADD.FTZ R233, R233, R224 ;  /* 0x000000e0e9e97221 */ /* 0x000fe60000010000 */
[C---:B------:R-:W-:Y:S01]  /*7490*/  HMMA.16816.F32 R64, R100.reuse, R106, R64 ;  /* 0x0000006a6440723c */ /* 0x040fe20000001840 */
[----:B------:R-:W3:Y:S03]  /*74a0*/  LDSM.16.MT88.4 R104, [R196+0x5100] ;  /* 0x00510000c468783b */ /* 0x000ee60000004200 */
[----:B------:R-:W-:Y:S04]  /*74b0*/  FADD.FTZ R222, R222, R233 ;  /* 0x000000e9dede7221 */ /* 0x000fe80000010000 */
[C---:B-1----:R-:W-:Y:S04]  /*74c0*/  HMMA.16816.F32 R68, R100.reuse, R108, R68 ;  /* 0x0000006c6444723c */ /* 0x042fe80000001844 */
[----:B------:R-:W-:Y:S04]  /*74d0*/  FADD.FTZ R225, R229, R222 ;  /* 0x000000dee5e17221 */ /* 0x000fe80000010000 */
[C---:B------:R-:W-:Y:S01]  /*74e0*/  HMMA.16816.F32 R72, R100.reuse, R110, R72 ;  /* 0x0000006e6448723c */ /* 0x040fe20000001848 */
[----:B------:R-:W1:Y:S07]  /*74f0*/  LDSM.16.MT88.4 R108, [R198+0x1900] ;  /* 0x00190000c66c783b */ /* 0x000e6e0000004200 */
[C---:B--2---:R-:W-:Y:S08]  /*7500*/  HMMA.16816.F32 R76, R100.reuse, R112, R76 ;  /* 0x00000070644c723c */ /* 0x044ff0000000184c */
[C---:B------:R-:W-:Y:S08]  /*7510*/  HMMA.16816.F32 R80, R100.reuse, R114, R80 ;  /* 0x000000726450723c */ /* 0x040ff00000001850 */
[C---:B----4-:R-:W-:Y:S08]  /*7520*/  HMMA.16816.F32 R84, R100.reuse, R116, R84 ;  /* 0x000000746454723c */ /* 0x050ff00000001854 */
[C---:B------:R-:W-:Y:S08]  /*7530*/  HMMA.16816.F32 R88, R100.reuse, R118, R88 ;  /* 0x000000766458723c */ /* 0x040ff00000001858 */
[C---:B---3--:R-:W-:Y:S08]  /*7540*/  HMMA.16816.F32 R92, R100.reuse, R104, R92 ;  /* 0x00000068645c723c */ /* 0x048ff0000000185c */
[----:B------:R-:W-:Y:S08]  /*7550*/  HMMA.16816.F32 R96, R100, R106, R96 ;  /* 0x0000006a6460723c */ /* 0x000ff00000001860 */
[C---:B------:R-:W-:Y:S01]  /*7560*/  HMMA.16816.F32 R128, R136.reuse, R124, R4 ;  /* 0x0000007c8880723c */ /* 0x040fe20000001804 */
[----:B------:R-:W2:Y:S07]  /*7570*/  LDSM.16.MT88.4 R4, [R198+0x5900] ;  /* 0x00590000c604783b */ /* 0x000eae0000004200 */
[C---:B------:R-:W-:Y:S01]  /*7580*/  HMMA.16816.F32 R124, R136.reuse, R126, R8 ;  /* 0x0000007e887c723c */ /* 0x040fe20000001808 */
[----:B------:R-:W3:Y:S07]  /*7590*/  LDSM.16.MT88.4 R8, [R197+0x5900] ;  /* 0x00590000c508783b */ /* 0x000eee0000004200 */
[C---:B-1----:R-:W-:Y:S01]  /*75a0*/  HMMA.16816.F32 R120, R136.reuse, R108, R12 ;  /* 0x0000006c8878723c */ /* 0x042fe2000000180c */
[----:B------:R-:W1:Y:S07]  /*75b0*/  LDSM.16.MT88.4 R12, [R196+0x5900] ;  /* 0x00590000c40c783b */ /* 0x000e6e0000004200 */
[C---:B------:R-:W-:Y:S08]  /*75c0*/  HMMA.16816.F32 R116, R136.reuse, R110, R16 ;  /* 0x0000006e8874723c */ /* 0x040ff00000001810 */
        /* <DEDUP_REMOVED lines=14> */
[C---:B--2---:R-:W-:Y:S07]  /*76b0*/  HMMA.16816.F32 R76, R136.reuse, R4, R76 ;  /* 0x00000004884c723c */ /* 0x044fee000000184c */
[----:B------:R-:W-:Y:S01]  /*76c0*/  FADD.FTZ R5, R169, R170 ;  /* 0x000000aaa9057221 */ /* 0x000fe20000010000 */
[C---:B------:R-:W-:Y:S04]  /*76d0*/  HMMA.16816.F32 R80, R136.reuse, R6, R80 ;  /* 0x000000068850723c */ /* 0x040fe80000001850 */
[----:B------:R-:W-:Y:S04]  /*76e0*/  FADD.FTZ R5, R168, R5 ;  /* 0x00000005a8057221 */ /* 0x000fe80000010000 */
[C---:B---3--:R-:W-:Y:S04]  /*76f0*/  HMMA.16816.F32 R84, R136.reuse, R8, R84 ;  /* 0x000000088854723c */ /* 0x048fe80000001854 */
[----:B------:R-:W-:Y:S04]  /*7700*/  FADD.FTZ R178, R178, R5 ;  /* 0x00000005b2b27221 */ /* 0x000fe80000010000 */
[C---:B------:R-:W-:Y:S04]  /*7710*/  HMMA.16816.F32 R88, R136.reuse, R10, R88 ;  /* 0x0000000a8858723c */ /* 0x040fe80000001858 */
[----:B------:R-:W-:Y:S04]  /*7720*/  FADD.FTZ R179, R179, R178 ;  /* 0x000000b2b3b37221 */ /* 0x000fe80000010000 */
[----:B------:R-:W-:Y:S01]  /*7730*/  FADD.FTZ R182, R182, R179 ;  /* 0x000000b3b6b67221 */ /* 0x000fe20000010000 */
[C---:B-1----:R-:W-:Y:S03]  /*7740*/  HMMA.16816.F32 R92, R136.reuse, R12, R92 ;  /* 0x0000000c885c723c */ /* 0x042fe6000000185c */
[----:B------:R-:W-:Y:S04]  /*7750*/  FADD.FTZ R183, R183, R182 ;  /* 0x000000b6b7b77221 */ /* 0x000fe80000010000 */
[----:B------:R-:W-:Y:S01]  /*7760*/  FADD.FTZ R232, R232, R183 ;  /* 0x000000b7e8e87221 */ /* 0x000fe20000010000 */
[----:B------:R-:W-:Y:S04]  /*7770*/  HMMA.16816.F32 R96, R136, R14, R96 ;  /* 0x0000000e8860723c */ /* 0x000fe80000001860 */
[----:B------:R-:W-:Y:S04]  /*7780*/  FADD.FTZ R235, R235, R232 ;  /* 0x000000e8ebeb7221 */ /* 0x000fe80000010000 */
[----:B------:R-:W-:Y:S04]  /*7790*/  FADD.FTZ R228, R228, R235 ;  /* 0x000000ebe4e47221 */ /* 0x000fe80000010000 */
[----:B------:R-:W-:Y:S04]  /*77a0*/  FADD.FTZ R231, R231, R228 ;  /* 0x000000e4e7e77221 */ /* 0x000fe80000010000 */
[----:B------:R-:W-:Y:S04]  /*77b0*/  FADD.FTZ R226, R226, R231 ;  /* 0x000000e7e2e27221 */ /* 0x000fe80000010000 */
[----:B------:R-:W-:Y:S04]  /*77c0*/  FADD.FTZ R227, R227, R226 ;  /* 0x000000e2e3e37221 */ /* 0x000fe80000010000 */
[----:B------:R-:W-:Y:S04]  /*77d0*/  FADD.FTZ R134, R134, R227 ;  /* 0x000000e386867221 */ /* 0x000fe80000010000 */
[----:B------:R-:W-:Y:S01]  /*77e0*/  FADD.FTZ R223, R133, R134 ;  /* 0x0000008685df7221 */ /* 0x000fe20000010000 */
[----:B------:R-:W-:-:S05]  /*77f0*/  @P0 BRA `(.L_x_33) ;  /* 0xffffd60000000947 */ /* 0x000fca000383ffff */
.L_x_32:
[----:B------:R-:W1:Y:S01]  /*7800*/  SHFL.BFLY PT, R6, R225, 0x2, 0x1f ;  /* 0x0c401f00e1067f89 */ /* 0x000e6200000e0000 */
[----:B------:R-:W-:-:S02]  /*7810*/  MOV R4, RZ ;  /* 0x000000ff00047202 */ /* 0x000fc40000000f00 */
[----:B------:R-:W-:Y:S01]  /*7820*/  MOV R2, RZ ;  /* 0x000000ff00027202 */ /* 0x000fe20000000f00 */
[----:B------:R-:W2:Y:S01]  /*7830*/  SHFL.BFLY PT, R0, R223, 0x2, 0x1f ;  /* 0x0c401f00df007f89 */ /* 0x000ea200000e0000 */
[----:B------:R-:W-:Y:S02]  /*7840*/  MOV R8, 0xff800000 ;  /* 0xff80000000087802 */ /* 0x000fe40000000f00 */
[----:B------:R-:W-:Y:S01]  /*7850*/  PLOP3.LUT P2, PT, PT, PT, PT, 0x8, 0x0 ;  /* 0x000000000000781c */ /* 0x000fe20003f4e170 */
[----:B-1----:R-:W-:Y:S02]  /*7860*/  FADD.FTZ R6, R6, R225 ;  /* 0x000000e106067221 */ /* 0x002fe40000010000 */
[----:B--2---:R-:W-:-:S03]  /*7870*/  FADD.FTZ R7, R0, R223 ;  /* 0x000000df00077221 */ /* 0x004fc60000010000 */
[----:B------:R-:W1:Y:S04]  /*7880*/  SHFL.BFLY PT, R5, R6, 0x1, 0x1f ;  /* 0x0c201f0006057f89 */ /* 0x000e6800000e0000 */
[----:B------:R-:W2:Y:S01]  /*7890*/  SHFL.BFLY PT, R0, R7, 0x1, 0x1f ;  /* 0x0c201f0007007f89 */ /* 0x000ea200000e0000 */
[----:B-1----:R-:W-:Y:S01]  /*78a0*/  FADD.FTZ R5, R6, R5 ;  /* 0x0000000506057221 */ /* 0x002fe20000010000 */
[----:B------:R-:W-:Y:S01]  /*78b0*/  MOV R6, 0xff800000 ;  /* 0xff80000000067802 */ /* 0x000fe20000000f00 */
[----:B--2---:R-:W-:-:S03]  /*78c0*/  FADD.FTZ R0, R0, R7 ;  /* 0x0000000700007221 */ /* 0x004fc60000010000 */
[----:B------:R-:W-:Y:S02]  /*78d0*/  FSETP.NE.FTZ.AND P1, PT, R5, RZ, PT ;  /* 0x000000ff0500720b */ /* 0x000fe40003f35000 */
[----:B------:R-:W-:-:S11]  /*78e0*/  FSETP.NE.FTZ.AND P0, PT, R0, RZ, PT ;  /* 0x000000ff0000720b */ /* 0x000fd60003f15000 */
[----:B------:R-:W1:Y:S01]  /*78f0*/  @P1 MUFU.RCP R4, R5 ;  /* 0x0000000500041308 */ /* 0x000e620000001000 */
[----:B------:R-:W-:-:S05]  /*7900*/  @P1 MOV R7, 0x3f317218 ;  /* 0x3f31721800071802 */ /* 0x000fca0000000f00 */
[----:B------:R-:W-:Y:S02]  /*7910*/  @P1 FMUL.FTZ R7, R7, c[0x0][0x2d0] ;  /* 0x0000b40007071a20 */ /* 0x000fe40000410000 */
[----:B------:R-:W-:Y:S08]  /*7920*/  @P0 MUFU.RCP R2, R0 ;  /* 0x0000000000020308 */ /* 0x000ff00000001000 */
[----:B------:R-:W2:Y:S01]  /*7930*/  @P1 MUFU.LG2 R5, R5 ;  /* 0x0000000500051308 */ /* 0x000ea20000000c00 */
[----:B-1----:R-:W-:-:S02]  /*7940*/  FMUL.FTZ R128, R4, R128 ;  /* 0x0000008004807220 */ /* 0x002fc40000410000 */
[C---:B------:R-:W-:Y:S02]  /*7950*/  FMUL.FTZ R129, R4.reuse, R129 ;  /* 0x0000008104817220 */ /* 0x040fe40000410000 */
[C---:B------:R-:W-:Y:S02]  /*7960*/  FMUL.FTZ R124, R4.reuse, R124 ;  /* 0x0000007c047c7220 */ /* 0x040fe40000410000 */
[C---:B------:R-:W-:Y:S01]  /*7970*/  FMUL.FTZ R125, R4.reuse, R125 ;  /* 0x0000007d047d7220 */ /* 0x040fe20000410000 */
[----:B------:R-:W1:Y:S01]  /*7980*/  @P0 MUFU.LG2 R0, R0 ;  /* 0x0000000000000308 */ /* 0x000e620000000c00 */
[C---:B------:R-:W-:Y:S02]  /*7990*/  FMUL.FTZ R120, R4.reuse, R120 ;  /* 0x0000007804787220 */ /* 0x040fe40000410000 */
[C---:B------:R-:W-:Y:S02]  /*79a0*/  FMUL.FTZ R121, R4.reuse, R121 ;  /* 0x0000007904797220 */ /* 0x040fe40000410000 */
[----:B------:R-:W-:-:S02]  /*79b0*/  FMUL.FTZ R116, R4, R116 ;  /* 0x0000007404747220 */ /* 0x000fc40000410000 */
[C---:B------:R-:W-:Y:S02]  /*79c0*/  FMUL.FTZ R117, R4.reuse, R117 ;  /* 0x0000007504757220 */ /* 0x040fe40000410000 */
[C---:B------:R-:W-:Y:S02]  /*79d0*/  FMUL.FTZ R112, R4.reuse, R112 ;  /* 0x0000007004707220 */ /* 0x040fe40000410000 */
[C---:B------:R-:W-:Y:S02]  /*79e0*/  FMUL.FTZ R113, R4.reuse, R113 ;  /* 0x0000007104717220 */ /* 0x040fe40000410000 */
        /* <DEDUP_REMOVED lines=37> */
[----:B------:R-:W-:Y:S01]  /*7c40*/  FMUL.FTZ R97, R4, R97 ;  /* 0x0000006104617220 */ /* 0x000fe20000410000 */
[----:B------:R-:W-:Y:S01]  /*7c50*/  @P0 MOV R4, 0x3f317218 ;  /* 0x3f31721800040802 */ /* 0x000fe20000000f00 */
[----:B--2---:R-:W-:-:S02]  /*7c60*/  @P1 FMUL.FTZ R5, R5, 0.69314718246459960938 ;  /* 0x3f31721805051820 */ /* 0x004fc40000410000 */
[----:B-1----:R-:W-:Y:S02]  /*7c70*/  @P0 FMUL.FTZ R0, R0, 0.69314718246459960938 ;  /* 0x3f31721800000820 */ /* 0x002fe40000410000 */
[----:B------:R-:W-:Y:S02]  /*7c80*/  @P0 FMUL.FTZ R4, R4, c[0x0][0x2d0] ;  /* 0x0000b40004040a20 */ /* 0x000fe40000410000 */
        /* <DEDUP_REMOVED lines=47> */
[----:B------:R-:W-:Y:S02]  /*7f80*/  FMUL.FTZ R99, R2, R99 ;  /* 0x0000006302637220 */ /* 0x000fe40000410000 */
[----:B------:R-:W-:Y:S02]  /*7f90*/  @P1 FFMA.FTZ R6, R7, R132, R5 ;  /* 0x0000008407061223 */ /* 0x000fe40000010005 */
[----:B------:R-:W-:Y:S02]  /*7fa0*/  @P0 FFMA.FTZ R8, R4, R3, R0 ;  /* 0x0000000304080223 */ /* 0x000fe40000010000 */
.L_x_24:
[----:B------:R-:W-:Y:S01]  /*7fb0*/  USHF.R.S32.HI UR8, URZ, 0x1f, UR9 ;  /* 0x0000001f3f087899 */ /* 0x000fe20008011409 */
[----:B------:R-:W-:Y:S05]  /*7fc0*/  @P2 BRA `(.L_x_36) ;  /* 0x000017e000002947 */ /* 0x000fea0003800000 */
[----:B------:R-:W2:Y:S01]  /*7fd0*/  S2R R0, SR_TID.X ;  /* 0x0000000000007919 */ /* 0x000ea20000002100 */
[----:B------:R-:W-:Y:S01]  /*7fe0*/  F2FP.PACK_AB R128, R129, R128 ;  /* 0x000000808180723e */ /* 0x000fe200000000ff */
[----:B------:R-:W-:Y:S01]  /*7ff0*/  ULDC.64 UR4, c[0x0][0x500] ;  /* 0x0001400000047ab9 */ /* 0x000fe20000000a00 */
[----:B------:R-:W-:Y:S01]  /*8000*/  F2FP.PACK_AB R130, R131, R130 ;  /* 0x000000828382723e */ /* 0x000fe200000000ff */
[----:B------:R-:W-:Y:S01]  /*8010*/  UISETP.NE.U32.AND UP1, UPT, URZ, UR4, UPT ;  /* 0x000000043f00728c */ /* 0x000fe2000bf25070 */
[----:B------:R-:W-:Y:S01]  /*8020*/  F2FP.PACK_AB R124, R125, R124 ;  /* 0x0000007c7d7c723e */ /* 0x000fe200000000ff */
[----:B------:R-:W-:Y:S01]  /*8030*/  UMOV UR6, 0x4 ;  /* 0x0000000400067882 */ /* 0x000fe20000000000 */
[----:B------:R-:W-:Y:S01]  /*8040*/  F2FP.PACK_AB R126, R127, R126 ;  /* 0x0000007e7f7e723e */ /* 0x000fe200000000ff */
[----:B------:R-:W-:Y:S01]  /*8050*/  UISETP.NE.AND.EX UP1, UPT, URZ, UR5, UPT, UP1 ;  /* 0x000000053f00728c */ /* 0x000fe2000bf25310 */
[----:B------:R-:W-:-:S02]  /*8060*/  F2FP.PACK_AB R120, R121, R120 ;  /* 0x000000787978723e */ /* 0x000fc400000000ff */
[----:B------:R-:W-:Y:S01]  /*8070*/  F2FP.PACK_AB R122, R123, R122 ;  /* 0x0000007a7b7a723e */ /* 0x000fe200000000ff */
[----:B------:R-:W-:Y:S01]  /*8080*/  ULDC.64 UR4, c[0x0][0x500] ;  /* 0x0001400000047ab9 */ /* 0x000fe20000000a00 */
[----:B------:R-:W-:Y:S01]  /*8090*/  F2FP.PACK_AB R116, R117, R116 ;  /* 0x000000747574723e */ /* 0x000fe200000000ff */
[----:B------:R-:W-:Y:S01]  /*80a0*/  UIMAD.WIDE UR4, UR16, UR6, UR4 ;  /* 0x00000006100472a5 */ /* 0x000fe2000f8e0204 */
[----:B------:R-:W-:Y:S02]  /*80b0*/  F2FP.PACK_AB R118, R119, R118 ;  /* 0x000000767776723e */ /* 0x000fe400000000ff */
[----:B------:R-:W-:Y:S02]  /*80c0*/  F2FP.PACK_AB R112, R113, R112 ;  /* 0x000000707170723e */ /* 0x000fe400000000ff */
[----:B------:R-:W-:Y:S02]  /*80d0*/  F2FP.PACK_AB R114, R115, R114 ;  /* 0x000000727372723e */ /* 0x000fe400000000ff */
[----:B------:R-:W-:-:S02]  /*80e0*/  F2FP.PACK_AB R108, R109, R108 ;  /* 0x0000006c6d6c723e */ /* 0x000fc400000000ff */
[----:B------:R-:W-:Y:S02]  /*80f0*/  F2FP.PACK_AB R110, R111, R110 ;  /* 0x0000006e6f6e723e */ /* 0x000fe400000000ff */
[----:B--2---:R-:W-:Y:S02]  /*8100*/  SHF.R.S32.HI R3, RZ, 0x1f, R0 ;  /* 0x0000001fff037819 */ /* 0x004fe40000011400 */
[----:B------:R-:W-:Y:S02]  /*8110*/  F2FP.PACK_AB R104, R105, R104 ;  /* 0x000000686968723e */ /* 0x000fe400000000ff */
[----:B-1----:R-:W-:Y:S02]  /*8120*/  LEA.HI R2, R3, R0, RZ, 0x2 ;  /* 0x0000000003027211 */ /* 0x002fe400078f10ff */
[----:B------:R-:W-:Y:S02]  /*8130*/  F2FP.PACK_AB R106, R107, R106 ;  /* 0x0000006a6b6a723e */ /* 0x000fe400000000ff */
[----:B------:R-:W-:-:S02]  /*8140*/  SHF.R.S32.HI R5, RZ, 0x2, R2 ;  /* 0x00000002ff057819 */ /* 0x000fc40000011402 */
[----:B------:R-:W-:Y:S02]  /*8150*/  SHF.R.S32.HI R4, RZ, 0x1f, R2 ;  /* 0x0000001fff047819 */ /* 0x000fe40000011402 */
[----:B------:R-:W-:Y:S02]  /*8160*/  LOP3.LUT R7, R2, 0xfffffffc, RZ, 0xc0, !PT ;  /* 0xfffffffc02077812 */ /* 0x000fe400078ec0ff */
[----:B------:R-:W-:Y:S02]  /*8170*/  LEA.HI R4, R4, R5, RZ, 0x3 ;  /* 0x0000000504047211 */ /* 0x000fe400078f18ff */
[----:B------:R-:W-:Y:S01]  /*8180*/  F2FP.PACK_AB R100, R101, R100 ;  /* 0x000000646564723e */ /* 0x000fe200000000ff */
[----:B------:R-:W-:Y:S01]  /*8190*/  IMAD.IADD R7, R0, 0x1, -R7 ;  /* 0x0000000100077824 */ /* 0x000fe200078e0a07 */
[----:B------:R-:W-:Y:S02]  /*81a0*/  LOP3.LUT R4, R4, 0xfffffff8, RZ, 0xc0, !PT ;  /* 0xfffffff804047812 */ /* 0x000fe400078ec0ff */
[----:B------:R-:W-:-:S02]  /*81b0*/  F2FP.PACK_AB R102, R103, R102 ;  /* 0x000000666766723e */ /* 0x000fc400000000ff */
[----:B------:R-:W-:Y:S01]  /*81c0*/  F2FP.PACK_AB R36, R37, R36 ;  /* 0x000000242524723e */ /* 0x000fe200000000ff */
[----:B------:R-:W-:Y:S01]  /*81d0*/  IMAD.IADD R5, R5, 0x1, -R4 ;  /* 0x0000000105057824 */ /* 0x000fe200078e0a04 */
[----:B------:R-:W-:Y:S02]  /*81e0*/  LEA.HI R4, R3, R0, RZ, 0x5 ;  /* 0x0000000003047211 */ /* 0x000fe400078f28ff */
[----:B------:R-:W-:Y:S01]  /*81f0*/  F2FP.PACK_AB R38, R39, R38 ;  /* 0x000000262726723e */ /* 0x000fe200000000ff */
[C---:B------:R-:W-:Y:S01]  /*8200*/  IMAD.SHL.U32 R9, R5.reuse, 0x40, RZ ;  /* 0x0000004005097824 */ /* 0x040fe200078e00ff */
[----:B------:R-:W-:Y:S02]  /*8210*/  SHF.R.S32.HI R2, RZ, 0x5, R4 ;  /* 0x00000005ff027819 */ /* 0x000fe40000011404 */
[----:B------:R-:W-:Y:S02]  /*8220*/  LOP3.LUT R11, R5, 0x1, RZ, 0xc0, !PT ;  /* 0x00000001050b7812 */ /* 0x000fe400078ec0ff */
[----:B------:R-:W-:Y:S01]  /*8230*/  LOP3.LUT R9, R9, 0x1c0, RZ, 0xc0, !PT ;  /* 0x000001c009097812 */ /* 0x000fe200078ec0ff */
[----:B------:R-:W-:Y:S01]  /*8240*/  IMAD R10, R2, 0x200, R7 ;  /* 0x00000200020a7824 */ /* 0x000fe200078e0207 */
[----:B------:R-:W-:-:S02]  /*8250*/  ISETP.NE.U32.AND P0, PT, R11, 0x1, PT ;  /* 0x000000010b00780c */ /* 0x000fc40003f05070 */
[----:B------:R-:W-:Y:S02]  /*8260*/  LEA.HI R9, R9, R9, RZ, 0x1d ;  /* 0x0000000909097211 */ /* 0x000fe400078fe8ff */
[----:B------:R-:W-:Y:S01]  /*8270*/  R2P PR, R5, 0x6 ;  /* 0x0000000605007804 */ /* 0x000fe20000000000 */
[----:B------:R-:W-:Y:S01]  /*8280*/  IMAD.MOV.U32 R5, RZ, RZ, 0x20 ;  /* 0x00000020ff057424 */ /* 0x000fe200078e00ff */
[----:B------:R-:W-:Y:S01]  /*8290*/  F2FP.PACK_AB R40, R41, R40 ;  /* 0x000000282928723e */ /* 0x000fe200000000ff */
[----:B------:R-:W-:Y:S01]  /*82a0*/  IMAD.U32 R9, R10, 0x2, R9 ;  /* 0x000000020a097824 */ /* 0x000fe200078e0009 */
[----:B------:R-:W-:Y:S02]  /*82b0*/  F2FP.PACK_AB R42, R43, R42 ;  /* 0x0000002a2b2a723e */ /* 0x000fe400000000ff */
[----:B------:R-:W-:Y:S01]  /*82c0*/  F2FP.PACK_AB R44, R45, R44 ;  /* 0x0000002c2d2c723e */ /* 0x000fe200000000ff */
[----:B------:R-:W-:Y:S01]  /*82d0*/  IMAD.SHL.U32 R9, R9, 0x2, RZ ;  /* 0x0000000209097824 */ /* 0x000fe200078e00ff */
[----:B------:R-:W-:Y:S01]  /*82e0*/  BAR.SYNC.DEFER_BLOCKING 0x1, 0x100 ;  /* 0x0044000000007b1d */ /* 0x000fe20000010000 */
[----:B------:R-:W-:-:S02]  /*82f0*/  F2FP.PACK_AB R46, R47, R46 ;  /* 0x0000002e2f2e723e */ /* 0x000fc400000000ff */
[----:B------:R-:W-:Y:S02]  /*8300*/  F2FP.PACK_AB R48, R49, R48 ;  /* 0x000000303130723e */ /* 0x000fe400000000ff */
[C---:B------:R-:W-:Y:S02]  /*8310*/  IADD3 R10, R9.reuse, 0x80, RZ ;  /* 0x00000080090a7810 */ /* 0x040fe40007ffe0ff */
[----:B------:R-:W-:Y:S02]  /*8320*/  IADD3 R11, R9, 0x70, RZ ;  /* 0x00000070090b7810 */ /* 0x000fe40007ffe0ff */
[----:B------:R-:W-:Y:S02]  /*8330*/  @P0 IADD3 R11, R10, 0x10, RZ ;  /* 0x000000100a0b0810 */ /* 0x000fe40007ffe0ff */
[----:B------:R-:W-:Y:S01]  /*8340*/  SEL R10, R5, 0xffffffe0, !P1 ;  /* 0xffffffe0050a7807 */ /* 0x000fe20004800000 */
[----:B------:R-:W-:Y:S01]  /*8350*/  IMAD.MOV.U32 R5, RZ, RZ, 0x40 ;  /* 0x00000040ff057424 */ /* 0x000fe200078e00ff */
[----:B------:R-:W-:-:S02]  /*8360*/  F2FP.PACK_AB R50, R51, R50 ;  /* 0x000000323332723e */ /* 0x000fc400000000ff */
[----:B------:R-:W-:Y:S01]  /*8370*/  F2FP.PACK_AB R52, R53, R52 ;  /* 0x000000343534723e */ /* 0x000fe200000000ff */
[----:B------:R-:W-:Y:S01]  /*8380*/  IMAD.IADD R13, R9, 0x1, R10 ;  /* 0x00000001090d7824 */ /* 0x000fe200078e020a */
[----:B------:R-:W-:Y:S01]  /*8390*/  SEL R12, R5, 0xffffffc0, !P2 ;  /* 0xffffffc0050c7807 */ /* 0x000fe20005000000 */
[--C-:B------:R-:W-:Y:S01]  /*83a0*/  IMAD.IADD R5, R10, 0x1, R11.reuse ;  /* 0x000000010a057824 */ /* 0x100fe200078e020b */
[----:B------:R-:W-:Y:S01]  /*83b0*/  F2FP.PACK_AB R54, R55, R54 ;  /* 0x000000363736723e */ /* 0x000fe200000000ff */
[----:B------:R-:W-:Y:S01]  /*83c0*/  IMAD.U32 R10, RZ, RZ, UR4 ;  /* 0x00000004ff0a7e24 */ /* 0x000fe2000f8e00ff */
[----:B------:R-:W-:Y:S01]  /*83d0*/  F2FP.PACK_AB R56, R57, R56 ;  /* 0x000000383938723e */ /* 0x000fe200000000ff */
[--C-:B------:R-:W-:Y:S01]  /*83e0*/  IMAD.IADD R15, R9, 0x1, R12.reuse ;  /* 0x00000001090f7824 */ /* 0x100fe200078e020c */
[----:B------:R-:W-:Y:S01]  /*83f0*/  F2FP.PACK_AB R58, R59, R58 ;  /* 0x0000003a3b3a723e */ /* 0x000fe200000000ff */
[----:B------:R-:W-:Y:S01]  /*8400*/  STS [R9+0x80], R128 ;  /* 0x0000808009007388 */ /* 0x000fe20000000800 */
[C---:B------:R-:W-:Y:S01]  /*8410*/  IMAD.IADD R17, R12.reuse, 0x1, R11 ;  /* 0x000000010c117824 */ /* 0x040fe200078e020b */
[----:B------:R-:W-:Y:S01]  /*8420*/  F2FP.PACK_AB R60, R61, R60 ;  /* 0x0000003c3d3c723e */ /* 0x000fe200000000ff */
[----:B------:R-:W-:Y:S01]  /*8430*/  IMAD.IADD R19, R12, 0x1, R13 ;  /* 0x000000010c137824 */ /* 0x000fe200078e020d */
[----:B------:R-:W-:Y:S01]  /*8440*/  STS [R9+0x480], R130 ;  /* 0x0004808209007388 */ /* 0x000fe20000000800 */
[----:B------:R-:W-:Y:S01]  /*8450*/  IMAD.IADD R21, R5, 0x1, R12 ;  /* 0x0000000105157824 */ /* 0x000fe200078e020c */
[----:B------:R-:W-:-:S02]  /*8460*/  F2FP.PACK_AB R62, R63, R62 ;  /* 0x0000003e3f3e723e */ /* 0x000fc400000000ff */
[----:B------:R-:W-:Y:S01]  /*8470*/  STS [R11], R124 ;  /* 0x0000007c0b007388 */ /* 0x000fe20000000800 */
[----:B------:R-:W-:Y:S02]  /*8480*/  F2FP.PACK_AB R64, R65, R64 ;  /* 0x000000404140723e */ /* 0x000fe400000000ff */
[----:B------:R-:W-:Y:S01]  /*8490*/  F2FP.PACK_AB R66, R67, R66 ;  /* 0x000000424342723e */ /* 0x000fe200000000ff */
[----:B------:R-:W-:Y:S01]  /*84a0*/  STS [R11+0x400], R126 ;  /* 0x0004007e0b007388 */ /* 0x000fe20000000800 */
[----:B------:R-:W-:Y:S02]  /*84b0*/  F2FP.PACK_AB R68, R69, R68 ;  /* 0x000000444544723e */ /* 0x000fe400000000ff */
[----:B------:R-:W-:Y:S01]  /*84c0*/  F2FP.PACK_AB R70, R71, R70 ;  /* 0x000000464746723e */ /* 0x000fe200000000ff */
[----:B------:R-:W-:Y:S01]  /*84d0*/  STS [R13+0x80], R120 ;  /* 0x000080780d007388 */ /* 0x000fe20000000800 */
[----:B------:R-:W-:Y:S02]  /*84e0*/  F2FP.PACK_AB R72, R73, R72 ;  /* 0x000000484948723e */ /* 0x000fe400000000ff */
[----:B------:R-:W-:Y:S01]  /*84f0*/  F2FP.PACK_AB R74, R75, R74 ;  /* 0x0000004a4b4a723e */ /* 0x000fe200000000ff */
[----:B------:R-:W-:Y:S01]  /*8500*/  STS [R13+0x480], R122 ;  /* 0x0004807a0d007388 */ /* 0x000fe20000000800 */
[----:B------:R-:W-:-:S02]  /*8510*/  F2FP.PACK_AB R76, R77, R76 ;  /* 0x0000004c4d4c723e */ /* 0x000fc400000000ff */
[----:B------:R-:W-:Y:S01]  /*8520*/  F2FP.PACK_AB R78, R79, R78 ;  /* 0x0000004e4f4e723e */ /* 0x000fe200000000ff */
[----:B------:R-:W-:Y:S01]  /*8530*/  STS [R5], R116 ;  /* 0x0000007405007388 */ /* 0x000fe20000000800 */
        /* <DEDUP_REMOVED lines=8> */
[----:B------:R-:W-:Y:S01]  /*85c0*/  STS [R15+0x480], R114 ;  /* 0x000480720f007388 */ /* 0x000fe20000000800 */
[----:B------:R-:W-:Y:S02]  /*85d0*/  F2FP.PACK_AB R92, R93, R92 ;  /* 0x0000005c5d5c723e */ /* 0x000fe400000000ff */
[----:B------:R-:W-:Y:S01]  /*85e0*/  F2FP.PACK_AB R94, R95, R94 ;  /* 0x0000005e5f5e723e */ /* 0x000fe200000000ff */
[----:B------:R-:W-:Y:S01]  /*85f0*/  STS [R17], R108 ;  /* 0x0000006c11007388 */ /* 0x000fe20000000800 */
[----:B------:R-:W-:Y:S02]  /*8600*/  F2FP.PACK_AB R96, R97, R96 ;  /* 0x000000606160723e */ /* 0x000fe400000000ff */
[----:B------:R-:W-:Y:S01]  /*8610*/  F2FP.PACK_AB R98, R99, R98 ;  /* 0x000000626362723e */ /* 0x000fe200000000ff */
[----:B------:R-:W-:Y:S01]  /*8620*/  STS [R17+0x400], R110 ;  /* 0x0004006e11007388 */ /* 0x000fe20000000800 */
[----:B------:R-:W-:-:S03]  /*8630*/  PLOP3.LUT P0, PT, PT, PT, UP1, 0x80, 0x0 ;  /* 0x000000000000781c */ /* 0x000fc60003f0f018 */
[----:B------:R-:W-:Y:S04]  /*8640*/  STS [R19+0x80], R104 ;  /* 0x0000806813007388 */ /* 0x000fe80000000800 */
[----:B------:R-:W-:Y:S04]  /*8650*/  STS [R19+0x480], R106 ;  /* 0x0004806a13007388 */ /* 0x000fe80000000800 */
[----:B------:R-:W-:Y:S04]  /*8660*/  STS [R21], R100 ;  /* 0x0000006415007388 */ /* 0x000fe80000000800 */
        /* <DEDUP_REMOVED lines=24> */
[----:B------:R2:W-:Y:S04]  /*87f0*/  STS [R5+0x8400], R82 ;  /* 0x0084005205007388 */ /* 0x0005e80000000800 */
[----:B------:R3:W-:Y:S04]  /*8800*/  STS [R15+0x8080], R84 ;  /* 0x008080540f007388 */ /* 0x0007e80000000800 */
[----:B------:R3:W-:Y:S01]  /*8810*/  STS [R15+0x8480], R86 ;  /* 0x008480560f007388 */ /* 0x0007e20000000800 */
[----:B-1----:R-:W-:Y:S01]  /*8820*/  IMAD.U32 R11, RZ, RZ, UR5 ;  /* 0x00000005ff0b7e24 */ /* 0x002fe2000f8e00ff */
[----:B------:R-:W-:-:S02]  /*8830*/  ULDC.64 UR4, c[0x0][0x508] ;  /* 0x0001420000047ab9 */ /* 0x000fc40000000a00 */
[----:B------:R3:W-:Y:S04]  /*8840*/  STS [R17+0x8000], R88 ;  /* 0x0080005811007388 */ /* 0x0007e80000000800 */
[----:B------:R3:W-:Y:S04]  /*8850*/  STS [R17+0x8400], R90 ;  /* 0x0084005a11007388 */ /* 0x0007e80000000800 */
[----:B------:R3:W-:Y:S04]  /*8860*/  STS [R19+0x8080], R92 ;  /* 0x0080805c13007388 */ /* 0x0007e80000000800 */
[----:B------:R3:W-:Y:S04]  /*8870*/  STS [R19+0x8480], R94 ;  /* 0x0084805e13007388 */ /* 0x0007e80000000800 */
[----:B------:R3:W-:Y:S04]  /*8880*/  STS [R21+0x8000], R96 ;  /* 0x0080006015007388 */ /* 0x0007e80000000800 */
[----:B------:R3:W-:Y:S04]  /*8890*/  STS [R21+0x8400], R98 ;  /* 0x0084006215007388 */ /* 0x0007e80000000800 */
[----:B------:R-:W-:Y:S01]  /*88a0*/  BAR.SYNC.DEFER_BLOCKING 0x1, 0x100 ;  /* 0x0044000000007b1d */ /* 0x000fe20000010000 */
[----:B------:R-:W-:-:S04]  /*88b0*/  UISETP.NE.U32.AND UP0, UPT, URZ, UR4, UPT ;  /* 0x000000043f00728c */ /* 0x000fc8000bf05070 */
[----:B------:R-:W-:Y:S01]  /*88c0*/  UISETP.NE.AND.EX UP0, UPT, URZ, UR5, UPT, UP0 ;  /* 0x000000053f00728c */ /* 0x000fe2000bf05300 */
[----:B------:R-:W4:Y:S02]  /*88d0*/  @P0 LDG.E R9, [R10.64] ;  /* 0x0000000e0a090981 */ /* 0x000f24000c1e1900 */
[----:B------:R-:W-:-:S03]  /*88e0*/  ULDC.64 UR4, c[0x0][0x508] ;  /* 0x0001420000047ab9 */ /* 0x000fc60000000a00 */
[----:B------:R-:W-:-:S05]  /*88f0*/  PLOP3.LUT P1, PT, PT, PT, UP0, 0x80, 0x0 ;  /* 0x000000000000781c */ /* 0x000fca0003f2f008 */
[----:B------:R-:W-:Y:S01]  /*8900*/  @UP0 UIMAD.WIDE UR4, UR16, UR6, UR4 ;  /* 0x00000006100402a5 */ /* 0x000fe2000f8e0204 */
[----:B--2---:R-:W-:-:S05]  /*8910*/  IMAD.MOV.U32 R5, RZ, RZ, c[0x0][0x388] ;  /* 0x0000e200ff057624 */ /* 0x004fca00078e00ff */
[----:B------:R-:W-:Y:S02]  /*8920*/  IMAD.U32 R12, RZ, RZ, UR4 ;  /* 0x00000004ff0c7e24 */ /* 0x000fe4000f8e00ff */
[----:B------:R-:W-:-:S05]  /*8930*/  IMAD.U32 R13, RZ, RZ, UR5 ;  /* 0x00000005ff0d7e24 */ /* 0x000fca000f8e00ff */
[----:B------:R3:W5:Y:S01]  /*8940*/  @P1 LDG.E R5, [R12.64] ;  /* 0x0000000e0c051981 */ /* 0x000762000c1e1900 */
[----:B------:R-:W-:Y:S02]  /*8950*/  UMOV UR18, URZ ;  /* 0x0000003f00127c82 */ /* 0x000fe40008000000 */
[----:B------:R-:W-:Y:S01]  /*8960*/  UMOV UR19, URZ ;  /* 0x0000003f00137c82 */ /* 0x000fe20008000000 */
[----:B----4-:R-:W1:Y:S02]  /*8970*/  @P0 R2UR UR5, R9 ;  /* 0x00000000090503c2 */ /* 0x010e6400000e0000 */
[----:B-1----:R-:W-:Y:S02]  /*8980*/  @UP1 USHF.R.S32.HI UR4, URZ, 0x1f, UR5 ;  /* 0x0000001f3f041899 */ /* 0x002fe40008011405 */
[----:B------:R-:W-:-:S05]  /*8990*/  @UP1 UMOV UR18, UR5 ;  /* 0x0000000500121c82 */ /* 0x000fca0008000000 */
[----:B------:R-:W-:Y:S01]  /*89a0*/  @UP1 UMOV UR19, UR4 ;  /* 0x0000000400131c82 */ /* 0x000fe20008000000 */
[----:B------:R-:W-:Y:S05]  /*89b0*/  @P1 BRA `(.L_x_37) ;  /* 0x0000004000001947 */ /* 0x000fea0003800000 */
[----:B---3--:R-:W-:Y:S05]  /*89c0*/  @!P0 BRA `(.L_x_37) ;  /* 0x0000003000008947 */ /* 0x008fea0003800000 */
[----:B-----5:R-:W2:Y:S04]  /*89d0*/  LDG.E R5, [R10.64] ;  /* 0x0000000e0a057981 */ /* 0x020ea8000c1e1900 */
[----:B------:R-:W2:Y:S02]  /*89e0*/  LDG.E R12, [R10.64+0x4] ;  /* 0x0000040e0a0c7981 */ /* 0x000ea4000c1e1900 */
[----:B--2---:R-:W-:Y:S02]  /*89f0*/  IADD3 R5, -R5, R12, RZ ;  /* 0x0000000c05057210 */ /* 0x004fe40007ffe1ff */
.L_x_37:
[----:B---3--:R-:W-:Y:S01]  /*8a00*/  SHF.R.S32.HI R11, RZ, 0x1f, R2 ;  /* 0x0000001fff0b7819 */ /* 0x008fe20000011402 */
[----:B------:R-:W1:Y:S01]  /*8a10*/  S2R R55, SR_CTAID.X ;  /* 0x0000000000377919 */ /* 0x000e620000002500 */
[----:B------:R-:W-:Y:S01]  /*8a20*/  LOP3.LUT R13, R4, 0xffffffe0, RZ, 0xc0, !PT ;  /* 0xffffffe0040d7812 */ /* 0x000fe200078ec0ff */
[----:B------:R-:W-:Y:S01]  /*8a30*/  IMAD.MOV.U32 R9, RZ, RZ, c[0x0][0x4e8] ;  /* 0x00013a00ff097624 */ /* 0x000fe200078e00ff */
[----:B------:R-:W-:Y:S01]  /*8a40*/  LEA.HI R11, R11, R2, RZ, 0x3 ;  /* 0x000000020b0b7211 */ /* 0x000fe200078f18ff */
[----:B------:R-:W-:Y:S01]  /*8a50*/  ULDC.64 UR6, c[0x0][0x490] ;  /* 0x0001240000067ab9 */ /* 0x000fe20000000a00 */
[----:B------:R-:W-:Y:S01]  /*8a60*/  BSSY B0, `(.L_x_38) ;  /* 0x000008c000007945 */ /* 0x000fe20003800000 */
[----:B------:R-:W-:Y:S01]  /*8a70*/  IMAD.IADD R4, R0, 0x1, -R13 ;  /* 0x0000000100047824 */ /* 0x000fe200078e0a0d */
[----:B------:R-:W-:Y:S01]  /*8a80*/  LOP3.LUT R11, R11, 0xffffff8, RZ, 0xc0, !PT ;  /* 0x0ffffff80b0b7812 */ /* 0x000fe200078ec0ff */
[----:B------:R-:W-:Y:S01]  /*8a90*/  USHF.R.S32.HI UR13, URZ, 0x1f, UR16 ;  /* 0x0000001f3f0d7899 */ /* 0x000fe20008011410 */
[----:B------:R-:W-:Y:S01]  /*8aa0*/  ISETP.NE.AND P1, PT, R9, 0x1, PT ;  /* 0x000000010900780c */ /* 0x000fe20003f25270 */
[----:B------:R-:W-:Y:S01]  /*8ab0*/  ULDC.64 UR4, c[0x0][0x3a0] ;  /* 0x0000e80000047ab9 */ /* 0x000fe20000000a00 */
[----:B------:R-:W-:Y:S01]  /*8ac0*/  SHF.R.S32.HI R13, RZ, 0x1f, R4 ;  /* 0x0000001fff0d7819 */ /* 0x000fe20000011404 */
[----:B------:R-:W-:Y:S01]  /*8ad0*/  IMAD.IADD R11, R2, 0x1, -R11 ;  /* 0x00000001020b7824 */ /* 0x000fe200078e0a0b */
[----:B------:R-:W-:Y:S01]  /*8ae0*/  LEA.HI R9, R7, R7, RZ, 0x1 ;  /* 0x0000000707097211 */ /* 0x000fe200078f08ff */
[----:B------:R-:W-:Y:S01]  /*8af0*/  UIMAD UR12, UR8, UR6, URZ ;  /* 0x00000006080c72a4 */ /* 0x000fe2000f8e023f */
[----:B------:R-:W-:Y:S01]  /*8b00*/  LEA.HI R2, R13, R4, RZ, 0x2 ;  /* 0x000000040d027211 */ /* 0x000fe200078f10ff */
[----:B------:R-:W-:Y:S01]  /*8b10*/  UMOV UR10, UR18 ;  /* 0x00000012000a7c82 */ /* 0x000fe20008000000 */
[----:B------:R-:W-:Y:S01]  /*8b20*/  LOP3.LUT R10, R9, 0x1ffffffe, RZ, 0xc0, !PT ;  /* 0x1ffffffe090a7812 */ /* 0x000fe200078ec0ff */
[----:B------:R-:W-:Y:S01]  /*8b30*/  UMOV UR11, UR19 ;  /* 0x00000013000b7c82 */ /* 0x000fe20008000000 */
[----:B------:R-:W-:Y:S01]  /*8b40*/  SHF.R.S32.HI R2, RZ, 0x2, R2 ;  /* 0x00000002ff027819 */ /* 0x000fe20000011402 */
[----:B------:R-:W-:Y:S01]  /*8b50*/  UIMAD UR17, UR19, UR4, URZ ;  /* 0x00000004131172a4 */ /* 0x000fe2000f8e023f */
[----:B------:R-:W-:Y:S01]  /*8b60*/  LOP3.LUT P2, RZ, R4, 0x3, RZ, 0xc0, !PT ;  /* 0x0000000304ff7812 */ /* 0x000fe2000784c0ff */
[----:B------:R-:W-:Y:S01]  /*8b70*/  IMAD.IADD R7, R7, 0x1, -R10 ;  /* 0x0000000107077824 */ /* 0x000fe200078e0a0a */
[----:B------:R-:W-:Y:S01]  /*8b80*/  USEL UR13, UR13, URZ, !UP1 ;  /* 0x0000003f0d0d7287 */ /* 0x000fe2000c800000 */
[----:B------:R-:W-:Y:S01]  /*8b90*/  IMAD R2, R11, 0x10, R2 ;  /* 0x000000100b027824 */ /* 0x000fe200078e0202 */
[CC--:B------:R-:W-:Y:S01]  /*8ba0*/  LEA.HI R4, R3.reuse, R0.reuse, RZ, 0x3 ;  /* 0x0000000003047211 */ /* 0x0c0fe200078f18ff */
[----:B------:R-:W-:Y:S01]  /*8bb0*/  UIMAD.WIDE.U32 UR10, UR9, UR6, UR10 ;  /* 0x00000006090a72a5 */ /* 0x000fe2000f8e000a */
[----:B------:R-:W-:Y:S01]  /*8bc0*/  LEA.HI R3, R3, R0, RZ, 0x6 ;  /* 0x0000000003037211 */ /* 0x000fe200078f30ff */
[--C-:B------:R-:W-:Y:S01]  /*8bd0*/  IMAD R10, R7, 0x8, R2.reuse ;  /* 0x00000008070a7824 */ /* 0x100fe200078e0202 */
[----:B------:R-:W-:Y:S01]  /*8be0*/  UIMAD UR12, UR9, UR7, UR12 ;  /* 0x00000007090c72a4 */ /* 0x000fe2000f8e020c */
[----:B-1----:R-:W-:Y:S01]  /*8bf0*/  IMAD R19, R55, 0x80, R2 ;  /* 0x0000008037137824 */ /* 0x002fe200078e0202 */
[----:B------:R-:W-:Y:S01]  /*8c00*/  UIMAD.WIDE.U32 UR20, UR18, UR4, URZ ;  /* 0x00000004121472a5 */ /* 0x000fe2000f8e003f */
[----:B-----5:R-:W-:Y:S01]  /*8c10*/  IMAD R2, R5, c[0x0][0x4e8], RZ ;  /* 0x00013a0005027a24 */ /* 0x020fe200078e02ff */
[----:B------:R-:W-:Y:S01]  /*8c20*/  LEA R9, R55, R10, 0x7 ;  /* 0x0000000a37097211 */ /* 0x000fe200078e38ff */
[----:B------:R-:W-:Y:S01]  /*8c30*/  ULDC.64 UR6, c[0x0][0x498] ;  /* 0x0001260000067ab9 */ /* 0x000fe20000000a00 */
[----:B------:R-:W-:Y:S01]  /*8c40*/  IADD3 R5, R19, 0x8, RZ ;  /* 0x0000000813057810 */ /* 0x000fe20007ffe0ff */
[----:B------:R-:W-:-:S02]  /*8c50*/  UIMAD UR17, UR18, UR5, UR17 ;  /* 0x00000005121172a4 */ /* 0x000fc4000f8e0211 */
[----:B------:R-:W-:Y:S01]  /*8c60*/  @P1 IMAD.HI.U32 R7, R9, c[0x0][0x4ec], RZ ;  /* 0x00013b0009071a27 */ /* 0x000fe200078e00ff */
[----:B------:R-:W-:Y:S02]  /*8c70*/  USEL UR16, UR16, URZ, !UP1 ;  /* 0x0000003f10107287 */ /* 0x000fe4000c800000 */
[----:B------:R-:W-:Y:S01]  /*8c80*/  UIMAD UR18, UR13, UR6, URZ ;  /* 0x000000060d1272a4 */ /* 0x000fe2000f8e023f */
[----:B------:R-:W-:Y:S01]  /*8c90*/  IMAD.MOV.U32 R14, RZ, RZ, R9 ;  /* 0x000000ffff0e7224 */ /* 0x000fe200078e0009 */
[----:B------:R-:W-:Y:S01]  /*8ca0*/  @P1 SHF.R.U32.HI R14, RZ, c[0x0][0x4f0], R7 ;  /* 0x00013c00ff0e1a19 */ /* 0x000fe20000011607 */
[----:B------:R-:W-:Y:S01]  /*8cb0*/  UIADD3 UR11, UR11, UR12, URZ ;  /* 0x0000000c0b0b7290 */ /* 0x000fe2000fffe03f */
[----:B------:R-:W-:Y:S01]  /*8cc0*/  LOP3.LUT R7, R4, 0xfffffff8, RZ, 0xc0, !PT ;  /* 0xfffffff804077812 */ /* 0x000fe200078ec0ff */
[----:B------:R-:W-:Y:S01]  /*8cd0*/  UIMAD UR7, UR16, UR7, UR18 ;  /* 0x00000007100772a4 */ /* 0x000fe2000f8e0212 */
[----:B------:R-:W-:Y:S01]  /*8ce0*/  SHF.R.S32.HI R4, RZ, 0x3, R4 ;  /* 0x00000003ff047819 */ /* 0x000fe20000011404 */
[--C-:B------:R-:W-:Y:S01]  /*8cf0*/  IMAD.MOV R10, RZ, RZ, -R14.reuse ;  /* 0x000000ffff0a7224 */ /* 0x100fe200078e0a0e */
[----:B------:R-:W-:Y:S01]  /*8d00*/  UIMAD.WIDE.U32 UR10, UR16, UR6, UR10 ;  /* 0x00000006100a72a5 */ /* 0x000fe2000f8e000a */
[----:B------:R-:W-:Y:S01]  /*8d10*/  IMAD.IADD R7, R0, 0x1, -R7 ;  /* 0x0000000100077824 */ /* 0x000fe200078e0a07 */
[----:B------:R-:W-:Y:S01]  /*8d20*/  ULDC.64 UR4, c[0x0][0x3e8] ;  /* 0x0000fa0000047ab9 */ /* 0x000fe20000000a00 */
[----:B------:R-:W-:Y:S01]  /*8d30*/  IMAD R0, R10, c[0x0][0x4e8], R9 ;  /* 0x00013a000a007a24 */ /* 0x000fe200078e0209 */
[----:B------:R-:W-:Y:S01]  /*8d40*/  SHF.R.S32.HI R10, RZ, 0x1f, R14 ;  /* 0x0000001fff0a7819 */ /* 0x000fe2000001140e */
[----:B------:R-:W-:Y:S01]  /*8d50*/  IMAD.U32 R9, RZ, RZ, UR7 ;  /* 0x00000007ff097e24 */ /* 0x000fe2000f8e00ff */
[----:B------:R-:W-:Y:S01]  /*8d60*/  IADD3 R14, P0, R14, UR10, RZ ;  /* 0x0000000a0e0e7c10 */ /* 0x000fe2000ff1e0ff */
[----:B------:R-:W-:Y:S01]  /*8d70*/  IMAD.SHL.U32 R17, R4, 0x40, RZ ;  /* 0x0000004004117824 */ /* 0x000fe200078e00ff */
[----:B------:R-:W-:Y:S01]  /*8d80*/  SHF.R.S32.HI R13, RZ, 0x1f, R0 ;  /* 0x0000001fff0d7819 */ /* 0x000fe20000011400 */
[----:B------:R-:W-:Y:S01]  /*8d90*/  UIMAD UR8, UR8, UR4, URZ ;  /* 0x00000004080872a4 */ /* 0x000fe2000f8e023f */
[----:B------:R-:W-:Y:S01]  /*8da0*/  IADD3.X R15, R10, UR11, R9, P0, !PT ;  /* 0x0000000b0a0f7c10 */ /* 0x000fe200087fe409 */
[----:B------:R-:W-:Y:S01]  /*8db0*/  UIADD3 UR21, UR21, UR17, URZ ;  /* 0x0000001115157290 */ /* 0x000fe2000fffe03f */
[----:B------:R-:W-:Y:S01]  /*8dc0*/  LEA R12, R7, R4, 0x5 ;  /* 0x00000004070c7211 */ /* 0x000fe200078e28ff */
[----:B------:R-:W-:Y:S01]  /*8dd0*/  IMAD R13, R13, c[0x0][0x488], RZ ;  /* 0x000122000d0d7a24 */ /* 0x000fe200078e02ff */
[----:B------:R-:W-:Y:S01]  /*8de0*/  LOP3.LUT R17, R17, 0x1c0, RZ, 0xc0, !PT ;  /* 0x000001c011117812 */ /* 0x000fe200078ec0ff */
[----:B------:R-:W-:Y:S01]  /*8df0*/  IMAD.WIDE.U32 R14, R0, c[0x0][0x488], R14 ;  /* 0x00012200000e7a25 */ /* 0x000fe200078e000e */
[----:B------:R-:W-:-:S02]  /*8e00*/  UIMAD UR5, UR9, UR5, UR8 ;  /* 0x00000005090572a4 */ /* 0x000fc4000f8e0208 */
[----:B------:R-:W-:Y:S01]  /*8e10*/  UIMAD.WIDE.U32 UR20, UR9, UR4, UR20 ;  /* 0x00000004091472a5 */ /* 0x000fe2000f8e0014 */
[----:B------:R-:W-:Y:S01]  /*8e20*/  IMAD R13, R0, c[0x0][0x48c], R13 ;  /* 0x00012300000d7a24 */ /* 0x000fe200078e020d */
[C---:B------:R-:W-:Y:S01]  /*8e30*/  LEA R18, P0, R14.reuse, c[0x0][0x450], 0x2 ;  /* 0x000114000e127a11 */ /* 0x040fe200078010ff */
[----:B------:R-:W-:Y:S01]  /*8e40*/  IMAD.SHL.U32 R0, R7, 0x8, RZ ;  /* 0x0000000807007824 */ /* 0x000fe200078e00ff */
[----:B------:R-:W-:Y:S01]  /*8e50*/  ULDC.64 UR6, c[0x0][0x3f0] ;  /* 0x0000fc0000067ab9 */ /* 0x000fe20000000a00 */
[----:B------:R-:W-:Y:S01]  /*8e60*/  IMAD.IADD R13, R15, 0x1, R13 ;  /* 0x000000010f0d7824 */ /* 0x000fe200078e020d */
[----:B------:R-:W-:Y:S01]  /*8e70*/  UIMAD UR13, UR13, UR6, URZ ;  /* 0x000000060d0d72a4 */ /* 0x000fe2000f8e023f */
[----:B------:R-:W-:Y:S01]  /*8e80*/  IMAD R12, R55, 0x80, R12 ;  /* 0x00000080370c7824 */ /* 0x000fe200078e020c */
[----:B------:R-:W-:Y:S01]  /*8e90*/  LOP3.LUT R10, R17, 0x38, R0, 0xf8, !PT ;  /* 0x00000038110a7812 */ /* 0x000fe200078ef800 */
[----:B------:R-:W-:Y:S01]  /*8ea0*/  UIADD3 UR21, UR21, UR5, URZ ;  /* 0x0000000515157290 */ /* 0x000fe2000fffe03f */
[----:B------:R-:W-:Y:S01]  /*8eb0*/  LEA.HI.X R13, R14, c[0x0][0x454], R13, 0x2, P0 ;  /* 0x000115000e0d7a11 */ /* 0x000fe200000f140d */
[----:B------:R-:W-:Y:S01]  /*8ec0*/  @P1 IMAD.HI.U32 R11, R12, c[0x0][0x4ec], RZ ;  /* 0x00013b000c0b1a27 */ /* 0x000fe200078e00ff */
[----:B------:R-:W-:Y:S01]  /*8ed0*/  SHF.R.U32.HI R7, RZ, 0x3, R17 ;  /* 0x00000003ff077819 */ /* 0x000fe20000011611 */
[----:B------:R-:W-:Y:S01]  /*8ee0*/  UIMAD UR7, UR16, UR7, UR13 ;  /* 0x00000007100772a4 */ /* 0x000fe2000f8e020d */
[----:B------:R-:W-:Y:S01]  /*8ef0*/  SHFL.IDX PT, R48, R18, RZ, 0x1c1f ;  /* 0x001c1fff12307589 */ /* 0x000fe200000e0000 */
[--C-:B------:R-:W-:Y:S01]  /*8f00*/  IMAD.MOV.U32 R9, RZ, RZ, R12.reuse ;  /* 0x000000ffff097224 */ /* 0x100fe200078e000c */
[----:B------:R-:W-:Y:S01]  /*8f10*/  UIMAD.WIDE.U32 UR16, UR16, UR6, UR20 ;  /* 0x00000006101072a5 */ /* 0x000fe2000f8e0014 */
[----:B------:R-:W-:Y:S01]  /*8f20*/  @P1 SHF.R.U32.HI R9, RZ, c[0x0][0x4f0], R11 ;  /* 0x00013c00ff091a19 */ /* 0x000fe2000001160b */
[----:B------:R-:W1:Y:S01]  /*8f30*/  SHFL.IDX PT, R49, R13, RZ, 0x1c1f ;  /* 0x001c1fff0d317589 */ /* 0x000e6200000e0000 */
[----:B------:R-:W-:Y:S01]  /*8f40*/  LOP3.LUT R7, R10, R7, RZ, 0x3c, !PT ;  /* 0x000000070a077212 */ /* 0x000fe200078e3cff */
[----:B------:R-:W-:Y:S01]  /*8f50*/  UIADD3 UR7, UR17, UR7, URZ ;  /* 0x0000000711077290 */ /* 0x000fe2000fffe03f */
[--C-:B------:R-:W-:Y:S01]  /*8f60*/  SHF.R.S32.HI R14, RZ, 0x1f, R9.reuse ;  /* 0x0000001fff0e7819 */ /* 0x100fe20000011409 */
[----:B------:R-:W-:Y:S01]  /*8f70*/  SHFL.IDX PT, R10, R18, 0x1, 0x1c1f ;  /* 0x003c1f00120a7f89 */ /* 0x000fe200000e0000 */
[----:B------:R-:W-:Y:S01]  /*8f80*/  IMAD.MOV R15, RZ, RZ, -R9 ;  /* 0x000000ffff0f7224 */ /* 0x000fe200078e0a09 */
[----:B------:R-:W-:Y:S01]  /*8f90*/  MOV R16, UR16 ;  /* 0x0000001000107c02 */ /* 0x000fe20008000f00 */
[----:B------:R-:W-:Y:S01]  /*8fa0*/  IMAD.U32 R17, RZ, RZ, UR17 ;  /* 0x00000011ff117e24 */ /* 0x000fe2000f8e00ff */
[----:B------:R-:W2:Y:S01]  /*8fb0*/  SHFL.IDX PT, R11, R13, 0x1, 0x1c1f ;  /* 0x003c1f000d0b7f89 */ /* 0x000ea200000e0000 */
[----:B------:R-:W-:Y:S01]  /*8fc0*/  IMAD.U32 R17, RZ, RZ, UR7 ;  /* 0x00000007ff117e24 */ /* 0x000fe2000f8e00ff */
[-C--:B------:R-:W-:Y:S01]  /*8fd0*/  ISETP.GE.OR P1, PT, R19, R2.reuse, P2 ;  /* 0x000000021300720c */ /* 0x080fe20001726670 */
[----:B------:R-:W-:Y:S01]  /*8fe0*/  IMAD R15, R15, c[0x0][0x4e8], R12 ;  /* 0x00013a000f0f7a24 */ /* 0x000fe200078e020c */
[----:B------:R-:W-:Y:S01]  /*8ff0*/  ISETP.GE.OR P0, PT, R5, R2, P2 ;  /* 0x000000020500720c */ /* 0x000fe20001706670 */
[----:B------:R-:W-:-:S02]  /*9000*/  IMAD R14, R14, c[0x0][0x3e0], RZ ;  /* 0x0000f8000e0e7a24 */ /* 0x000fc400078e02ff */
[----:B------:R-:W-:Y:S02]  /*9010*/  IMAD.SHL.U32 R12, R3, 0x8, RZ ;  /* 0x00000008030c7824 */ /* 0x000fe400078e00ff */
[C---:B------:R-:W-:Y:S02]  /*9020*/  IMAD R14, R9.reuse, c[0x0][0x3e4], R14 ;  /* 0x0000f900090e7a24 */ /* 0x040fe400078e020e */
[----:B------:R-:W-:Y:S01]  /*9030*/  IMAD.WIDE.U32 R16, R9, c[0x0][0x3e0], R16 ;  /* 0x0000f80009107a25 */ /* 0x000fe200078e0010 */
[----:B------:R-:W-:Y:S02]  /*9040*/  SHF.R.S32.HI R9, RZ, 0x1f, R15 ;  /* 0x0000001fff097819 */ /* 0x000fe4000001140f */
[----:B------:R-:W-:Y:S01]  /*9050*/  LOP3.LUT R7, R7, 0x7ffffe00, R12, 0xf8, !PT ;  /* 0x7ffffe0007077812 */ /* 0x000fe200078ef80c */
[----:B------:R-:W-:Y:S01]  /*9060*/  IMAD R55, R55, 0x80, R4 ;  /* 0x0000008037377824 */ /* 0x000fe200078e0204 */
[----:B------:R-:W-:Y:S01]  /*9070*/  IADD3 R17, R17, R14, RZ ;  /* 0x0000000e11117210 */ /* 0x000fe20007ffe0ff */
[----:B------:R-:W-:Y:S01]  /*9080*/  IMAD R14, R9, c[0x0][0x3d8], RZ ;  /* 0x0000f600090e7a24 */ /* 0x000fe200078e02ff */
[----:B-1----:R1:W-:Y:S01]  /*9090*/  @!P1 ST.E [R48.64], R6 ;  /* 0x0000000630009985 */ /* 0x0023e2000c10190e */
[----:B------:R-:W-:-:S02]  /*90a0*/  IMAD.SHL.U32 R58, R7, 0x2, RZ ;  /* 0x00000002073a7824 */ /* 0x000fc400078e00ff */
[C---:B------:R-:W-:Y:S02]  /*90b0*/  IMAD R3, R15.reuse, c[0x0][0x3dc], R14 ;  /* 0x0000f7000f037a24 */ /* 0x040fe400078e020e */
[----:B------:R-:W-:Y:S01]  /*90c0*/  IMAD.WIDE.U32 R56, R15, c[0x0][0x3d8], R16 ;  /* 0x0000f6000f387a25 */ /* 0x000fe200078e0010 */
[----:B--2---:R1:W-:Y:S03]  /*90d0*/  @!P0 ST.E [R10.64], R8 ;  /* 0x000000080a008985 */ /* 0x0043e6000c10190e */
[----:B------:R-:W-:Y:S01]  /*90e0*/  IMAD.IADD R3, R57, 0x1, R3 ;  /* 0x0000000139037824 */ /* 0x000fe200078e0203 */
[----:B------:R1:W2:Y:S01]  /*90f0*/  LDS.128 R44, [R58+0x1080] ;  /* 0x001080003a2c7984 */ /* 0x0002a20000000c00 */
[----:B------:R-:W-:-:S03]  /*9100*/  LEA R57, P0, R56, c[0x0][0x380], 0x1 ;  /* 0x0000e00038397a11 */ /* 0x000fc600078008ff */
[----:B------:R1:W3:Y:S01]  /*9110*/  LDS.128 R40, [R58+0x2080] ;  /* 0x002080003a287984 */ /* 0x0002e20000000c00 */
[----:B------:R-:W-:Y:S02]  /*9120*/  LEA.HI.X R56, R56, c[0x0][0x384], R3, 0x1, P0 ;  /* 0x0000e10038387a11 */ /* 0x000fe400000f0c03 */
[----:B------:R-:W-:Y:S01]  /*9130*/  ISETP.GE.AND P0, PT, R55, R2, PT ;  /* 0x000000023700720c */ /* 0x000fe20003f06270 */
[----:B------:R1:W4:Y:S04]  /*9140*/  LDS.128 R36, [R58+0x3080] ;  /* 0x003080003a247984 */ /* 0x0003280000000c00 */
[----:B------:R1:W1:Y:S04]  /*9150*/  LDS.128 R32, [R58+0x5080] ;  /* 0x005080003a207984 */ /* 0x0002680000000c00 */
[----:B------:R1:W1:Y:S04]  /*9160*/  LDS.128 R28, [R58+0x6080] ;  /* 0x006080003a1c7984 */ /* 0x0002680000000c00 */
[----:B------:R1:W1:Y:S04]  /*9170*/  LDS.128 R24, [R58+0x7080] ;  /* 0x007080003a187984 */ /* 0x0002680000000c00 */
[----:B------:R1:W1:Y:S04]  /*9180*/  LDS.128 R20, [R58+0x9080] ;  /* 0x009080003a147984 */ /* 0x0002680000000c00 */
[----:B------:R1:W1:Y:S04]  /*9190*/  LDS.128 R16, [R58+0xa080] ;  /* 0x00a080003a107984 */ /* 0x0002680000000c00 */
[----:B------:R1:W1:Y:S04]  /*91a0*/  LDS.128 R12, [R58+0xb080] ;  /* 0x00b080003a0c7984 */ /* 0x0002680000000c00 */
[----:B------:R1:W1:Y:S04]  /*91b0*/  SHFL.IDX PT, R60, R57, RZ, 0x181f ;  /* 0x00181fff393c7589 */ /* 0x00026800000e0000 */
[----:B------:R1:W1:Y:S01]  /*91c0*/  SHFL.IDX PT, R61, R56, RZ, 0x181f ;  /* 0x00181fff383d7589 */ /* 0x00026200000e0000 */
[----:B------:R-:W-:Y:S05]  /*91d0*/  @P0 BRA `(.L_x_39) ;  /* 0x0000014000000947 */ /* 0x000fea0003800000 */
[----:B-12---:R-:W1:Y:S01]  /*91e0*/  LDS.128 R48, [R58+0x80] ;  /* 0x000080003a307984 */ /* 0x006e620000000c00 */
[----:B------:R-:W-:-:S02]  /*91f0*/  IADD3 R54, R0, 0x40, RZ ;  /* 0x0000004000367810 */ /* 0x000fc40007ffe0ff */
[----:B------:R-:W-:Y:S01]  /*9200*/  IADD3 R52, R0, 0x80, RZ ;  /* 0x0000008000347810 */ /* 0x000fe20007ffe0ff */
[----:B------:R-:W2:Y:S01]  /*9210*/  LDS.128 R8, [R58+0x4080] ;  /* 0x004080003a087984 */ /* 0x000ea20000000c00 */
[----:B------:R-:W-:Y:S02]  /*9220*/  ISETP.GE.AND P1, PT, R54, c[0x0][0x3c8], PT ;  /* 0x0000f20036007a0c */ /* 0x000fe40003f26270 */
[----:B------:R-:W-:Y:S01]  /*9230*/  ISETP.GE.AND P0, PT, R52, c[0x0][0x3c8], PT ;  /* 0x0000f20034007a0c */ /* 0x000fe20003f06270 */
[----:B------:R5:W4:Y:S01]  /*9240*/  LDS.128 R4, [R58+0x8080] ;  /* 0x008080003a047984 */ /* 0x000b220000000c00 */
[----:B------:R-:W-:-:S09]  /*9250*/  ISETP.GE.AND P2, PT, R0, c[0x0][0x3c8], PT ;  /* 0x0000f20000007a0c */ /* 0x000fd20003f46270 */
[----:B------:R-:W-:Y:S02]  /*9260*/  @!P1 SHF.R.S32.HI R53, RZ, 0x1f, R54 ;  /* 0x0000001fff359819 */ /* 0x000fe40000011436 */
[----:B------:R-:W-:Y:S02]  /*9270*/  @!P0 SHF.R.S32.HI R3, RZ, 0x1f, R52 ;  /* 0x0000001fff038819 */ /* 0x000fe40000011434 */
[----:B------:R-:W-:Y:S02]  /*9280*/  @!P1 LEA.HI R53, R53, R54, RZ, 0x3 ;  /* 0x0000003635359211 */ /* 0x000fe400078f18ff */
[----:B------:R-:W-:Y:S02]  /*9290*/  @!P0 LEA.HI R3, R3, R52, RZ, 0x3 ;  /* 0x0000003403038211 */ /* 0x000fe400078f18ff */
[----:B------:R-:W-:Y:S02]  /*92a0*/  @!P1 LOP3.LUT R53, R53, 0xfffffff8, RZ, 0xc0, !PT ;  /* 0xfffffff835359812 */ /* 0x000fe400078ec0ff */
[----:B------:R-:W-:Y:S01]  /*92b0*/  @!P0 LOP3.LUT R3, R3, 0xfffffff8, RZ, 0xc0, !PT ;  /* 0xfffffff803038812 */ /* 0x000fe200078ec0ff */
[----:B-----5:R-:W-:-:S04]  /*92c0*/  @!P2 IMAD.WIDE R58, R0, 0x2, R60 ;  /* 0x00000002003aa825 */ /* 0x020fc800078e023c */
[----:B------:R-:W-:-:S04]  /*92d0*/  @!P1 IMAD.WIDE R52, R53, 0x2, R60 ;  /* 0x0000000235349825 */ /* 0x000fc800078e023c */
[----:B------:R-:W-:Y:S01]  /*92e0*/  @!P0 IMAD.WIDE R60, R3, 0x2, R60 ;  /* 0x00000002033c8825 */ /* 0x000fe200078e023c */
[----:B-1----:R1:W-:Y:S04]  /*92f0*/  @!P2 ST.E.128 [R58.64], R48 ;  /* 0x000000303a00a985 */ /* 0x0023e8000c101d0e */
[----:B--2---:R1:W-:Y:S04]  /*9300*/  @!P1 ST.E.128 [R52.64], R8 ;  /* 0x0000000834009985 */ /* 0x0043e8000c101d0e */
[----:B----4-:R1:W-:Y:S02]  /*9310*/  @!P0 ST.E.128 [R60.64], R4 ;  /* 0x000000043c008985 */ /* 0x0103e4000c101d0e */
.L_x_39:
[----:B--2---:R-:W-:Y:S05]  /*9320*/  BSYNC B0 ;  /* 0x0000000000007941 */ /* 0x004fea0003800000 */
.L_x_38:
[----:B------:R-:W-:Y:S01]  /*9330*/  IADD3 R3, R55, 0x20, RZ ;  /* 0x0000002037037810 */ /* 0x000fe20007ffe0ff */
[----:B-1----:R1:W2:Y:S01]  /*9340*/  SHFL.IDX PT, R9, R56, 0x1, 0x181f ;  /* 0x00381f0038097f89 */ /* 0x0022a200000e0000 */
[----:B------:R-:W-:Y:S02]  /*9350*/  BSSY B0, `(.L_x_40) ;  /* 0x0000015000007945 */ /* 0x000fe40003800000 */
[----:B------:R-:W-:Y:S01]  /*9360*/  ISETP.GE.AND P0, PT, R3, R2, PT ;  /* 0x000000020300720c */ /* 0x000fe20003f06270 */
[----:B------:R1:W4:-:S12]  /*9370*/  SHFL.IDX PT, R8, R57, 0x1, 0x181f ;  /* 0x00381f0039087f89 */ /* 0x00031800000e0000 */
[----:B------:R-:W-:Y:S05]  /*9380*/  @P0 BRA `(.L_x_41) ;  /* 0x0000011000000947 */ /* 0x000fea0003800000 */
[C---:B------:R-:W-:Y:S02]  /*9390*/  IADD3 R6, R0.reuse, 0x40, RZ ;  /* 0x0000004000067810 */ /* 0x040fe40007ffe0ff */
[----:B------:R-:W-:Y:S02]  /*93a0*/  IADD3 R4, R0, 0x80, RZ ;  /* 0x0000008000047810 */ /* 0x000fe40007ffe0ff */
[----:B------:R-:W-:Y:S02]  /*93b0*/  ISETP.GE.AND P1, PT, R6, c[0x0][0x3c8], PT ;  /* 0x0000f20006007a0c */ /* 0x000fe40003f26270 */
[----:B------:R-:W-:Y:S02]  /*93c0*/  ISETP.GE.AND P0, PT, R4, c[0x0][0x3c8], PT ;  /* 0x0000f20004007a0c */ /* 0x000fe40003f06270 */
[----:B------:R-:W-:-:S09]  /*93d0*/  ISETP.GE.AND P2, PT, R0, c[0x0][0x3c8], PT ;  /* 0x0000f20000007a0c */ /* 0x000fd20003f46270 */
[----:B------:R-:W-:Y:S02]  /*93e0*/  @!P1 SHF.R.S32.HI R5, RZ, 0x1f, R6 ;  /* 0x0000001fff059819 */ /* 0x000fe40000011406 */
[----:B------:R-:W-:Y:S02]  /*93f0*/  @!P0 SHF.R.S32.HI R3, RZ, 0x1f, R4 ;  /* 0x0000001fff038819 */ /* 0x000fe40000011404 */
[----:B------:R-:W-:Y:S01]  /*9400*/  @!P1 LEA.HI R5, R5, R6, RZ, 0x3 ;  /* 0x0000000605059211 */ /* 0x000fe200078f18ff */
[--C-:B--2-4-:R-:W-:Y:S01]  /*9410*/  @!P2 IMAD.WIDE R6, R0, 0x2, R8.reuse ;  /* 0x000000020006a825 */ /* 0x114fe200078e0208 */
[----:B------:R-:W-:Y:S02]  /*9420*/  @!P0 LEA.HI R3, R3, R4, RZ, 0x3 ;  /* 0x0000000403038211 */ /* 0x000fe400078f18ff */
[----:B------:R-:W-:Y:S02]  /*9430*/  @!P1 LOP3.LUT R5, R5, 0xfffffff8, RZ, 0xc0, !PT ;  /* 0xfffffff805059812 */ /* 0x000fe400078ec0ff */
[----:B------:R-:W-:Y:S01]  /*9440*/  @!P0 LOP3.LUT R3, R3, 0xfffffff8, RZ, 0xc0, !PT ;  /* 0xfffffff803038812 */ /* 0x000fe200078ec0ff */
[----:B------:R2:W-:Y:S02]  /*9450*/  @!P2 ST.E.128 [R6.64], R44 ;  /* 0x0000002c0600a985 */ /* 0x0005e4000c101d0e */
[----:B------:R-:W-:-:S04]  /*9460*/  @!P1 IMAD.WIDE R4, R5, 0x2, R8 ;  /* 0x0000000205049825 */ /* 0x000fc800078e0208 */
[----:B------:R-:W-:Y:S01]  /*9470*/  @!P0 IMAD.WIDE R8, R3, 0x2, R8 ;  /* 0x0000000203088825 */ /* 0x000fe200078e0208 */
[----:B------:R2:W-:Y:S04]  /*9480*/  @!P1 ST.E.128 [R4.64], R32 ;  /* 0x0000002004009985 */ /* 0x0005e8000c101d0e */
[----:B------:R2:W-:Y:S02]  /*9490*/  @!P0 ST.E.128 [R8.64], R20 ;  /* 0x0000001408008985 */ /* 0x0005e4000c101d0e */
.L_x_41:
[----:B------:R-:W-:Y:S05]  /*94a0*/  BSYNC B0 ;  /* 0x0000000000007941 */ /* 0x000fea0003800000 */
.L_x_40:
[----:B------:R-:W-:Y:S01]  /*94b0*/  IADD3 R3, R55, 0x40, RZ ;  /* 0x0000004037037810 */ /* 0x000fe20007ffe0ff */
[----:B--2---:R2:W1:Y:S01]  /*94c0*/  SHFL.IDX PT, R9, R56, 0x2, 0x181f ;  /* 0x00581f0038097f89 */ /* 0x00446200000e0000 */
[----:B------:R-:W-:Y:S02]  /*94d0*/  BSSY B0, `(.L_x_42) ;  /* 0x0000015000007945 */ /* 0x000fe40003800000 */
[----:B------:R-:W-:Y:S01]  /*94e0*/  ISETP.GE.AND P0, PT, R3, R2, PT ;  /* 0x000000020300720c */ /* 0x000fe20003f06270 */
[----:B----4-:R2:W4:-:S12]  /*94f0*/  SHFL.IDX PT, R8, R57, 0x2, 0x181f ;  /* 0x00581f0039087f89 */ /* 0x01051800000e0000 */
        /* <DEDUP_REMOVED lines=9> */
[--C-:B-1--4-:R-:W-:Y:S01]  /*9590*/  @!P2 IMAD.WIDE R6, R0, 0x2, R8.reuse ;  /* 0x000000020006a825 */ /* 0x112fe200078e0208 */
[----:B------:R-:W-:Y:S02]  /*95a0*/  @!P0 LEA.HI R3, R3, R4, RZ, 0x3 ;  /* 0x0000000403038211 */ /* 0x000fe400078f18ff */
[----:B------:R-:W-:Y:S02]  /*95b0*/  @!P1 LOP3.LUT R5, R5, 0xfffffff8, RZ, 0xc0, !PT ;  /* 0xfffffff805059812 */ /* 0x000fe400078ec0ff */
[----:B------:R-:W-:Y:S01]  /*95c0*/  @!P0 LOP3.LUT R3, R3, 0xfffffff8, RZ, 0xc0, !PT ;  /* 0xfffffff803038812 */ /* 0x000fe200078ec0ff */
[----:B---3--:R1:W-:Y:S02]  /*95d0*/  @!P2 ST.E.128 [R6.64], R40 ;  /* 0x000000280600a985 */ /* 0x0083e4000c101d0e */
[----:B------:R-:W-:-:S04]  /*95e0*/  @!P1 IMAD.WIDE R4, R5, 0x2, R8 ;  /* 0x0000000205049825 */ /* 0x000fc800078e0208 */
[----:B------:R-:W-:Y:S01]  /*95f0*/  @!P0 IMAD.WIDE R8, R3, 0x2, R8 ;  /* 0x0000000203088825 */ /* 0x000fe200078e0208 */
[----:B------:R1:W-:Y:S04]  /*9600*/  @!P1 ST.E.128 [R4.64], R28 ;  /* 0x0000001c04009985 */ /* 0x0003e8000c101d0e */
[----:B------:R1:W-:Y:S02]  /*9610*/  @!P0 ST.E.128 [R8.64], R16 ;  /* 0x0000001008008985 */ /* 0x0003e4000c101d0e */
.L_x_43:
[----:B------:R-:W-:Y:S05]  /*9620*/  BSYNC B0 ;  /* 0x0000000000007941 */ /* 0x000fea0003800000 */
.L_x_42:
[----:B------:R-:W-:Y:S01]  /*9630*/  IADD3 R55, R55, 0x60, RZ ;  /* 0x0000006037377810 */ /* 0x000fe20007ffe0ff */
[----:B-1----:R1:W2:Y:S03]  /*9640*/  SHFL.IDX PT, R5, R56, 0x3, 0x181f ;  /* 0x00781f0038057f89 */ /* 0x0022a600000e0000 */
[----:B------:R-:W-:Y:S01]  /*9650*/  ISETP.GE.AND P0, PT, R55, R2, PT ;  /* 0x000000023700720c */ /* 0x000fe20003f06270 */
[----:B------:R1:W4:-:S12]  /*9660*/  SHFL.IDX PT, R4, R57, 0x3, 0x181f ;  /* 0x00781f0039047f89 */ /* 0x00031800000e0000 */
[----:B------:R-:W-:Y:S05]  /*9670*/  @P0 EXIT ;  /* 0x000000000000094d */ /* 0x000fea0003800000 */
[C---:B------:R-:W-:Y:S02]  /*9680*/  IADD3 R3, R0.reuse, 0x40, RZ ;  /* 0x0000004000037810 */ /* 0x040fe40007ffe0ff */
[C---:B------:R-:W-:Y:S02]  /*9690*/  ISETP.GE.AND P1, PT, R0.reuse, c[0x0][0x3c8], PT ;  /* 0x0000f20000007a0c */ /* 0x040fe40003f26270 */
[----:B------:R-:W-:Y:S02]  /*96a0*/  ISETP.GE.AND P0, PT, R3, c[0x0][0x3c8], PT ;  /* 0x0000f20003007a0c */ /* 0x000fe40003f06270 */
[----:B------:R-:W-:-:S09]  /*96b0*/  IADD3 R9, R0, 0x80, RZ ;  /* 0x0000008000097810 */ /* 0x000fd20007ffe0ff */
[----:B--2-4-:R-:W-:Y:S02]  /*96c0*/  @!P1 IMAD.WIDE R6, R0, 0x2, R4 ;  /* 0x0000000200069825 */ /* 0x014fe400078e0204 */
[----:B------:R-:W-:-:S03]  /*96d0*/  @!P0 SHF.R.S32.HI R2, RZ, 0x1f, R3 ;  /* 0x0000001fff028819 */ /* 0x000fc60000011403 */
[----:B------:R2:W-:Y:S01]  /*96e0*/  @!P1 ST.E.128 [R6.64], R36 ;  /* 0x0000002406009985 */ /* 0x0005e2000c101d0e */
[----:B------:R-:W-:-:S04]  /*96f0*/  @!P0 LEA.HI R2, R2, R3, RZ, 0x3 ;  /* 0x0000000302028211 */ /* 0x000fc800078f18ff */
[----:B------:R-:W-:-:S05]  /*9700*/  @!P0 LOP3.LUT R2, R2, 0xfffffff8, RZ, 0xc0, !PT ;  /* 0xfffffff802028812 */ /* 0x000fca00078ec0ff */
[----:B------:R-:W-:-:S05]  /*9710*/  @!P0 IMAD.WIDE R2, R2, 0x2, R4 ;  /* 0x0000000202028825 */ /* 0x000fca00078e0204 */
[----:B------:R2:W-:Y:S01]  /*9720*/  @!P0 ST.E.128 [R2.64], R24 ;  /* 0x0000001802008985 */ /* 0x0005e2000c101d0e */
[----:B------:R-:W-:-:S13]  /*9730*/  ISETP.GE.AND P0, PT, R9, c[0x0][0x3c8], PT ;  /* 0x0000f20009007a0c */ /* 0x000fda0003f06270 */
[----:B------:R-:W-:Y:S05]  /*9740*/  @P0 EXIT ;  /* 0x000000000000094d */ /* 0x000fea0003800000 */
[----:B------:R-:W-:-:S04]  /*9750*/  SHF.R.S32.HI R0, RZ, 0x1f, R9 ;  /* 0x0000001fff007819 */ /* 0x000fc80000011409 */
[----:B------:R-:W-:-:S04]  /*9760*/  LEA.HI R0, R0, R9, RZ, 0x3 ;  /* 0x0000000900007211 */ /* 0x000fc800078f18ff */
[----:B--2---:R-:W-:-:S05]  /*9770*/  LOP3.LUT R3, R0, 0xfffffff8, RZ, 0xc0, !PT ;  /* 0xfffffff800037812 */ /* 0x004fca00078ec0ff */
[----:B------:R-:W-:-:S05]  /*9780*/  IMAD.WIDE R4, R3, 0x2, R4 ;  /* 0x0000000203047825 */ /* 0x000fca00078e0204 */
[----:B------:R-:W-:Y:S01]  /*9790*/  ST.E.128 [R4.64], R12 ;  /* 0x0000000c04007985 */ /* 0x000fe2000c101d0e */
[----:B------:R-:W-:Y:S05]  /*97a0*/  EXIT ;  /* 0x000000000000794d */ /* 0x000fea0003800000 */
.L_x_36:
[----:B------:R-:W-:Y:S02]  /*97b0*/  ULDC.64 UR4, c[0x0][0x500] ;  /* 0x0001400000047ab9 */ /* 0x000fe40000000a00 */
[----:B------:R-:W-:Y:S02]  /*97c0*/  UISETP.NE.U32.AND UP1, UPT, URZ, UR4, UPT ;  /* 0x000000043f00728c */ /* 0x000fe4000bf25070 */
[----:B------:R-:W-:Y:S02]  /*97d0*/  UMOV UR6, 0x4 ;  /* 0x0000000400067882 */ /* 0x000fe40000000000 */
[----:B------:R-:W-:-:S03]  /*97e0*/  UISETP.NE.AND.EX UP1, UPT, URZ, UR5, UPT, UP1 ;  /* 0x000000053f00728c */ /* 0x000fc6000bf25310 */
[----:B------:R-:W-:Y:S02]  /*97f0*/  ULDC.64 UR4, c[0x0][0x500] ;  /* 0x0001400000047ab9 */ /* 0x000fe40000000a00 */
[----:B------:R-:W-:Y:S01]  /*9800*/  UIMAD.WIDE UR4, UR16, UR6, UR4 ;  /* 0x00000006100472a5 */ /* 0x000fe2000f8e0204 */
[----:B------:R-:W-:-:S05]  /*9810*/  PLOP3.LUT P0, PT, PT, PT, UP1, 0x80, 0x0 ;  /* 0x000000000000781c */ /* 0x000fca0003f0f018 */
[----:B------:R-:W-:Y:S01]  /*9820*/  IMAD.U32 R6, RZ, RZ, UR4 ;  /* 0x00000004ff067e24 */ /* 0x000fe2000f8e00ff */
[----:B------:R-:W-:Y:S01]  /*9830*/  MOV R7, UR5 ;  /* 0x0000000500077c02 */ /* 0x000fe20008000f00 */
[----:B------:R-:W-:-:S06]  /*9840*/  ULDC.64 UR4, c[0x0][0x508] ;  /* 0x0001420000047ab9 */ /* 0x000fcc0000000a00 */
[----:B------:R-:W2:Y:S01]  /*9850*/  @P0 LDG.E R0, [R6.64] ;  /* 0x0000000e06000981 */ /* 0x000ea2000c1e1900 */
[----:B------:R-:W-:Y:S01]  /*9860*/  UISETP.NE.U32.AND UP0, UPT, URZ, UR4, UPT ;  /* 0x000000043f00728c */ /* 0x000fe2000bf05070 */
[----:B------:R-:W-:-:S03]  /*9870*/  IMAD.MOV.U32 R4, RZ, RZ, c[0x0][0x388] ;  /* 0x0000e200ff047624 */ /* 0x000fc600078e00ff */
[----:B------:R-:W-:-:S03]  /*9880*/  UISETP.NE.AND.EX UP0, UPT, URZ, UR5, UPT, UP0 ;  /* 0x000000053f00728c */ /* 0x000fc6000bf05300 */
[----:B------:R-:W-:-:S03]  /*9890*/  ULDC.64 UR4, c[0x0][0x508] ;  /* 0x0001420000047ab9 */ /* 0x000fc60000000a00 */
[----:B------:R-:W-:-:S05]  /*98a0*/  PLOP3.LUT P1, PT, PT, PT, UP0, 0x80, 0x0 ;  /* 0x000000000000781c */ /* 0x000fca0003f2f008 */
[----:B------:R-:W-:-:S06]  /*98b0*/  @UP0 UIMAD.WIDE UR4, UR16, UR6, UR4 ;  /* 0x00000006100402a5 */ /* 0x000fcc000f8e0204 */
[----:B-1----:R-:W-:Y:S01]  /*98c0*/  MOV R2, UR4 ;  /* 0x0000000400027c02 */ /* 0x002fe20008000f00 */
[----:B------:R-:W-:-:S05]  /*98d0*/  IMAD.U32 R3, RZ, RZ, UR5 ;  /* 0x00000005ff037e24 */ /* 0x000fca000f8e00ff */
[----:B------:R1:W5:Y:S01]  /*98e0*/  @P1 LDG.E R4, [R2.64] ;  /* 0x0000000e02041981 */ /* 0x000362000c1e1900 */
[----:B------:R-:W-:Y:S02]  /*98f0*/  UMOV UR10, URZ ;  /* 0x0000003f000a7c82 */ /* 0x000fe40008000000 */
[----:B------:R-:W-:Y:S01]  /*9900*/  UMOV UR11, URZ ;  /* 0x0000003f000b7c82 */ /* 0x000fe20008000000 */
[----:B--2---:R-:W2:Y:S02]  /*9910*/  @P0 R2UR UR5, R0 ;  /* 0x00000000000503c2 */ /* 0x004ea400000e0000 */
[----:B--2---:R-:W-:Y:S02]  /*9920*/  @UP1 USHF.R.S32.HI UR4, URZ, 0x1f, UR5 ;  /* 0x0000001f3f041899 */ /* 0x004fe40008011405 */
[----:B------:R-:W-:-:S05]  /*9930*/  @UP1 UMOV UR10, UR5 ;  /* 0x00000005000a1c82 */ /* 0x000fca0008000000 */
[----:B------:R-:W-:Y:S01]  /*9940*/  @UP1 UMOV UR11, UR4 ;  /* 0x00000004000b1c82 */ /* 0x000fe20008000000 */
[----:B------:R-:W-:Y:S05]  /*9950*/  @P1 BRA `(.L_x_44) ;  /* 0x0000004000001947 */ /* 0x000fea0003800000 */
[----:B-1----:R-:W-:Y:S05]  /*9960*/  @!P0 BRA `(.L_x_44) ;  /* 0x0000003000008947 */ /* 0x002fea0003800000 */
[----:B-----5:R-:W2:Y:S04]  /*9970*/  LDG.E R4, [R6.64] ;  /* 0x0000000e06047981 */ /* 0x020ea8000c1e1900 */
[----:B------:R-:W2:Y:S02]  /*9980*/  LDG.E R3, [R6.64+0x4] ;  /* 0x0000040e06037981 */ /* 0x000ea4000c1e1900 */
[----:B--2---:R-:W-:Y:S02]  /*9990*/  IADD3 R4, -R4, R3, RZ ;  /* 0x0000000304047210 */ /* 0x004fe40007ffe1ff */
.L_x_44:
[----:B-1----:R-:W1:Y:S01]  /*99a0*/  S2R R7, SR_TID.X ;  /* 0x0000000000077919 */ /* 0x002e620000002100 */
[----:B------:R-:W-:Y:S01]  /*99b0*/  USHF.R.S32.HI UR6, URZ, 0x1f, UR16 ;  /* 0x0000001f3f067899 */ /* 0x000fe20008011410 */
[----:B------:R-:W-:Y:S01]  /*99c0*/  BSSY B0, `(.L_x_45) ;  /* 0x0000029000007945 */ /* 0x000fe20003800000 */
[----:B------:R-:W-:-:S02]  /*99d0*/  USEL UR16, UR16, URZ, !UP1 ;  /* 0x0000003f10107287 */ /* 0x000fc4000c800000 */
[----:B------:R-:W-:Y:S01]  /*99e0*/  USEL UR6, UR6, URZ, !UP1 ;  /* 0x0000003f06067287 */ /* 0x000fe2000c800000 */
[----:B-1----:R-:W-:-:S13]  /*99f0*/  ISETP.GE.AND P0, PT, R7, 0x80, PT ;  /* 0x000000800700780c */ /* 0x002fda0003f06270 */
[----:B------:R-:W-:Y:S05]  /*9a00*/  @P0 BRA `(.L_x_46) ;  /* 0x0000024000000947 */ /* 0x000fea0003800000 */
[----:B------:R-:W1:Y:S01]  /*9a10*/  S2R R0, SR_CTAID.X ;  /* 0x0000000000007919 */ /* 0x000e620000002500 */
[----:B-----5:R-:W-:Y:S01]  /*9a20*/  IMAD R3, R4, c[0x0][0x4e8], RZ ;  /* 0x00013a0004037a24 */ /* 0x020fe200078e02ff */
[----:B-1----:R-:W-:-:S04]  /*9a30*/  LEA R0, R0, R7, 0x7 ;  /* 0x0000000700007211 */ /* 0x002fc800078e38ff */
[----:B------:R-:W-:-:S13]  /*9a40*/  ISETP.GE.AND P0, PT, R0, R3, PT ;  /* 0x000000030000720c */ /* 0x000fda0003f06270 */
[----:B------:R-:W-:Y:S05]  /*9a50*/  @P0 BRA `(.L_x_46) ;  /* 0x000001f000000947 */ /* 0x000fea0003800000 */
[----:B------:R-:W-:Y:S01]  /*9a60*/  IMAD.MOV.U32 R2, RZ, RZ, c[0x0][0x4e8] ;  /* 0x00013a00ff027624 */ /* 0x000fe200078e00ff */
[----:B------:R-:W-:Y:S01]  /*9a70*/  ULDC.64 UR4, c[0x0][0x490] ;  /* 0x0001240000047ab9 */ /* 0x000fe20000000a00 */
[----:B------:R-:W-:Y:S01]  /*9a80*/  IMAD.MOV.U32 R8, RZ, RZ, R0 ;  /* 0x000000ffff087224 */ /* 0x000fe200078e0000 */
[----:B------:R-:W-:Y:S02]  /*9a90*/  UIMAD UR7, UR8, UR4, URZ ;  /* 0x00000004080772a4 */ /* 0x000fe4000f8e023f */
[----:B------:R-:W-:Y:S01]  /*9aa0*/  ISETP.NE.AND P0, PT, R2, 0x1, PT ;  /* 0x000000010200780c */ /* 0x000fe20003f05270 */
[----:B------:R-:W-:Y:S02]  /*9ab0*/  UMOV UR12, UR10 ;  /* 0x0000000a000c7c82 */ /* 0x000fe40008000000 */
[----:B------:R-:W-:Y:S02]  /*9ac0*/  UMOV UR13, UR11 ;  /* 0x0000000b000d7c82 */ /* 0x000fe40008000000 */
[----:B------:R-:W-:-:S02]  /*9ad0*/  UIMAD.WIDE.U32 UR12, UR9, UR4, UR12 ;  /* 0x00000004090c72a5 */ /* 0x000fc4000f8e000c */
[----:B------:R-:W-:-:S03]  /*9ae0*/  UIMAD UR7, UR9, UR5, UR7 ;  /* 0x00000005090772a4 */ /* 0x000fc6000f8e0207 */
[----:B------:R-:W-:Y:S02]  /*9af0*/  ULDC.64 UR4, c[0x0][0x498] ;  /* 0x0001260000047ab9 */ /* 0x000fe40000000a00 */
[----:B------:R-:W-:Y:S01]  /*9b00*/  UIADD3 UR13, UR7, UR13, URZ ;  /* 0x0000000d070d7290 */ /* 0x000fe2000fffe03f */
[----:B------:R-:W-:Y:S01]  /*9b10*/  @P0 IMAD.HI.U32 R2, R0, c[0x0][0x4ec], RZ ;  /* 0x00013b0000020a27 */ /* 0x000fe200078e00ff */
[----:B------:R-:W-:Y:S02]  /*9b20*/  UIMAD UR7, UR6, UR4, URZ ;  /* 0x00000004060772a4 */ /* 0x000fe4000f8e023f */
[----:B------:R-:W-:Y:S02]  /*9b30*/  UIMAD.WIDE.U32 UR12, UR16, UR4, UR12 ;  /* 0x00000004100c72a5 */ /* 0x000fe4000f8e000c */
[----:B------:R-:W-:Y:S01]  /*9b40*/  @P0 SHF.R.U32.HI R8, RZ, c[0x0][0x4f0], R2 ;  /* 0x00013c00ff080a19 */ /* 0x000fe20000011602 */
[----:B------:R-:W-:-:S03]  /*9b50*/  UIMAD UR5, UR16, UR5, UR7 ;  /* 0x00000005100572a4 */ /* 0x000fc6000f8e0207 */
[C---:B------:R-:W-:Y:S02]  /*9b60*/  IADD3 R5, -R8.reuse, RZ, RZ ;  /* 0x000000ff08057210 */ /* 0x040fe40007ffe1ff */
[----:B------:R-:W-:Y:S02]  /*9b70*/  SHF.R.S32.HI R3, RZ, 0x1f, R8 ;  /* 0x0000001fff037819 */ /* 0x000fe40000011408 */
[----:B------:R-:W-:Y:S01]  /*9b80*/  IADD3 R8, P0, R8, UR12, RZ ;  /* 0x0000000c08087c10 */ /* 0x000fe2000ff1e0ff */
[----:B------:R-:W-:Y:S02]  /*9b90*/  IMAD R5, R5, c[0x0][0x4e8], R0 ;  /* 0x00013a0005057a24 */ /* 0x000fe400078e0200 */
[----:B------:R-:W-:-:S03]  /*9ba0*/  IMAD.U32 R0, RZ, RZ, UR5 ;  /* 0x00000005ff007e24 */ /* 0x000fc6000f8e00ff */
[----:B------:R-:W-:Y:S02]  /*9bb0*/  SHF.R.S32.HI R2, RZ, 0x1f, R5 ;  /* 0x0000001fff027819 */ /* 0x000fe40000011405 */
[----:B------:R-:W-:-:S03]  /*9bc0*/  IADD3.X R9, R3, UR13, R0, P0, !PT ;  /* 0x0000000d03097c10 */ /* 0x000fc600087fe400 */
[----:B------:R-:W-:Y:S02]  /*9bd0*/  IMAD R0, R2, c[0x0][0x488], RZ ;  /* 0x0001220002007a24 */ /* 0x000fe400078e02ff */
[----:B------:R-:W-:-:S04]  /*9be0*/  IMAD.WIDE.U32 R8, R5, c[0x0][0x488], R8 ;  /* 0x0001220005087a25 */ /* 0x000fc800078e0008 */
[----:B------:R-:W-:Y:S01]  /*9bf0*/  IMAD R0, R5, c[0x0][0x48c], R0 ;  /* 0x0001230005007a24 */ /* 0x000fe200078e0200 */
[----:B------:R-:W-:Y:S01]  /*9c00*/  LEA R2, P0, R8, c[0x0][0x450], 0x2 ;  /* 0x0001140008027a11 */ /* 0x000fe200078010ff */
[----:B------:R-:W-:-:S03]  /*9c10*/  IMAD.MOV.U32 R5, RZ, RZ, -0x800000 ;  /* 0xff800000ff057424 */ /* 0x000fc600078e00ff */
[----:B------:R-:W-:-:S04]  /*9c20*/  IADD3 R3, R9, R0, RZ ;  /* 0x0000000009037210 */ /* 0x000fc80007ffe0ff */
[----:B------:R-:W-:-:S05]  /*9c30*/  LEA.HI.X R3, R8, c[0x0][0x454], R3, 0x2, P0 ;  /* 0x0001150008037a11 */ /* 0x000fca00000f1403 */
[----:B------:R1:W-:Y:S02]  /*9c40*/  STG.E [R2.64], R5 ;  /* 0x0000000502007986 */ /* 0x0003e4000c10190e */
.L_x_46:
[----:B------:R-:W-:Y:S05]  /*9c50*/  BSYNC B0 ;  /* 0x0000000000007941 */ /* 0x000fea0003800000 */
.L_x_45:
[----:B-1----:R-:W1:Y:S01]  /*9c60*/  S2R R3, SR_CTAID.X ;  /* 0x0000000000037919 */ /* 0x002e620000002500 */
[----:B------:R-:W-:Y:S01]  /*9c70*/  SHF.R.S32.HI R0, RZ, 0x1f, R7 ;  /* 0x0000001fff007819 */ /* 0x000fe20000011407 */
[----:B------:R-:W-:Y:S01]  /*9c80*/  ULDC.64 UR4, c[0x0][0x3a0] ;  /* 0x0000e80000047ab9 */ /* 0x000fe20000000a00 */
[----:B------:R-:W-:Y:S01]  /*9c90*/  IMAD.MOV.U32 R2, RZ, RZ, c[0x0][0x4e8] ;  /* 0x00013a00ff027624 */ /* 0x000fe200078e00ff */
[----:B------:R-:W-:Y:S01]  /*9ca0*/  UIMAD UR7, UR11, UR4, URZ ;  /* 0x000000040b0772a4 */ /* 0x000fe2000f8e023f */
[----:B------:R-:W-:Y:S01]  /*9cb0*/  LEA.HI R0, R0, R7, RZ, 0x3 ;  /* 0x0000000700007211 */ /* 0x000fe200078f18ff */
[----:B------:R-:W-:Y:S01]  /*9cc0*/  UIMAD.WIDE.U32 UR12, UR10, UR4, URZ ;  /* 0x000000040a0c72a5 */ /* 0x000fe2000f8e003f */
[----:B-----5:R-:W-:Y:S01]  /*9cd0*/  IMAD R4, R4, c[0x0][0x4e8], RZ ;  /* 0x00013a0004047a24 */ /* 0x020fe200078e02ff */
[----:B------:R-:W-:Y:S01]  /*9ce0*/  ISETP.NE.AND P0, PT, R2, 0x1, PT ;  /* 0x000000010200780c */ /* 0x000fe20003f05270 */
[----:B------:R-:W-:Y:S01]  /*9cf0*/  UIMAD UR7, UR10, UR5, UR7 ;  /* 0x000000050a0772a4 */ /* 0x000fe2000f8e0207 */
[----:B------:R-:W-:Y:S01]  /*9d00*/  LOP3.LUT R6, R0, 0xfffffff8, RZ, 0xc0, !PT ;  /* 0xfffffff800067812 */ /* 0x000fe200078ec0ff */
[----:B------:R-:W-:Y:S01]  /*9d10*/  BSSY B0, `(.L_x_47) ;  /* 0x000003b000007945 */ /* 0x000fe20003800000 */
[----:B------:R-:W-:Y:S01]  /*9d20*/  SHF.R.S32.HI R0, RZ, 0x3, R0 ;  /* 0x00000003ff007819 */ /* 0x000fe20000011400 */
[----:B------:R-:W-:-:S02]  /*9d30*/  ULDC.64 UR4, c[0x0][0x3e8] ;  /* 0x0000fa0000047ab9 */ /* 0x000fc40000000a00 */
[----:B------:R-:W-:Y:S01]  /*9d40*/  IMAD.IADD R7, R7, 0x1, -R6 ;  /* 0x0000000107077824 */ /* 0x000fe200078e0a06 */
[----:B------:R-:W-:Y:S02]  /*9d50*/  UIADD3 UR13, UR13, UR7, URZ ;  /* 0x000000070d0d7290 */ /* 0x000fe4000fffe03f */
[----:B------:R-:W-:Y:S02]  /*9d60*/  UIMAD UR7, UR8, UR4, URZ ;  /* 0x00000004080772a4 */ /* 0x000fe4000f8e023f */
[C---:B------:R-:W-:Y:S01]  /*9d70*/  LEA R2, R7.reuse, R0, 0x5 ;  /* 0x0000000007027211 */ /* 0x040fe200078e28ff */
[----:B------:R-:W-:Y:S01]  /*9d80*/  UIMAD.WIDE.U32 UR12, UR9, UR4, UR12 ;  /* 0x00000004090c72a5 */ /* 0x000fe2000f8e000c */
[----:B------:R-:W-:Y:S01]  /*9d90*/  SHF.L.U32 R7, R7, 0x3, RZ ;  /* 0x0000000307077819 */ /* 0x000fe200000006ff */
[----:B------:R-:W-:Y:S02]  /*9da0*/  UIMAD UR7, UR9, UR5, UR7 ;  /* 0x00000005090772a4 */ /* 0x000fe4000f8e0207 */
[C---:B-1----:R-:W-:Y:S01]  /*9db0*/  IMAD R2, R3.reuse, 0x80, R2 ;  /* 0x0000008003027824 */ /* 0x042fe200078e0202 */
[----:B------:R-:W-:Y:S01]  /*9dc0*/  ULDC.64 UR4, c[0x0][0x3f0] ;  /* 0x0000fc0000047ab9 */ /* 0x000fe20000000a00 */
[----:B------:R-:W-:Y:S01]  /*9dd0*/  IMAD R3, R3, 0x80, R0 ;  /* 0x0000008003037824 */ /* 0x000fe200078e0200 */
[----:B------:R-:W-:Y:S01]  /*9de0*/  UIMAD UR6, UR6, UR4, URZ ;  /* 0x00000004060672a4 */ /* 0x000fe2000f8e023f */
[----:B------:R-:W-:Y:S01]  /*9df0*/  @P0 IMAD.HI.U32 R5, R2, c[0x0][0x4ec], RZ ;  /* 0x00013b0002050a27 */ /* 0x000fe200078e00ff */
[----:B------:R-:W-:Y:S01]  /*9e00*/  UIADD3 UR13, UR7, UR13, URZ ;  /* 0x0000000d070d7290 */ /* 0x000fe2000fffe03f */
[----:B------:R-:W-:Y:S01]  /*9e10*/  MOV R8, R2 ;  /* 0x0000000200087202 */ /* 0x000fe20000000f00 */
[----:B------:R-:W-:-:S02]  /*9e20*/  UIMAD UR5, UR16, UR5, UR6 ;  /* 0x00000005100572a4 */ /* 0x000fc4000f8e0206 */
[----:B------:R-:W-:Y:S01]  /*9e30*/  @P0 SHF.R.U32.HI R8, RZ, c[0x0][0x4f0], R5 ;  /* 0x00013c00ff080a19 */ /* 0x000fe20000011605 */
[----:B------:R-:W-:-:S03]  /*9e40*/  UIMAD.WIDE.U32 UR12, UR16, UR4, UR12 ;  /* 0x00000004100c72a5 */ /* 0x000fc6000f8e000c */
[--C-:B------:R-:W-:Y:S01]  /*9e50*/  SHF.R.S32.HI R5, RZ, 0x1f, R8.reuse ;  /* 0x0000001fff057819 */ /* 0x100fe20000011408 */
[----:B------:R-:W-:Y:S01]  /*9e60*/  UIADD3 UR5, UR13, UR5, URZ ;  /* 0x000000050d057290 */ /* 0x000fe2000fffe03f */
[----:B------:R-:W-:Y:S01]  /*9e70*/  IMAD.MOV R9, RZ, RZ, -R8 ;  /* 0x000000ffff097224 */ /* 0x000fe200078e0a08 */
[----:B------:R-:W-:Y:S01]  /*9e80*/  MOV R10, UR12 ;  /* 0x0000000c000a7c02 */ /* 0x000fe20008000f00 */
[----:B------:R-:W-:Y:S02]  /*9e90*/  IMAD.U32 R11, RZ, RZ, UR13 ;  /* 0x0000000dff0b7e24 */ /* 0x000fe4000f8e00ff */
[----:B------:R-:W-:Y:S01]  /*9ea0*/  IMAD R6, R9, c[0x0][0x4e8], R2 ;  /* 0x00013a0009067a24 */ /* 0x000fe200078e0202 */
[----:B------:R-:W-:Y:S01]  /*9eb0*/  MOV R11, UR5 ;  /* 0x00000005000b7c02 */ /* 0x000fe20008000f00 */
[----:B------:R-:W-:-:S04]  /*9ec0*/  IMAD R5, R5, c[0x0][0x3e0], RZ ;  /* 0x0000f80005057a24 */ /* 0x000fc800078e02ff */
[C---:B------:R-:W-:Y:S01]  /*9ed0*/  IMAD R2, R8.reuse, c[0x0][0x3e4], R5 ;  /* 0x0000f90008027a24 */ /* 0x040fe200078e0205 */
[----:B------:R-:W-:Y:S01]  /*9ee0*/  SHF.R.S32.HI R5, RZ, 0x1f, R6 ;  /* 0x0000001fff057819 */ /* 0x000fe20000011406 */
[----:B------:R-:W-:-:S04]  /*9ef0*/  IMAD.WIDE.U32 R8, R8, c[0x0][0x3e0], R10 ;  /* 0x0000f80008087a25 */ /* 0x000fc800078e000a */
[----:B------:R-:W-:Y:S02]  /*9f00*/  IMAD R5, R5, c[0x0][0x3d8], RZ ;  /* 0x0000f60005057a24 */ /* 0x000fe400078e02ff */
[----:B------:R-:W-:Y:S02]  /*9f10*/  IMAD.IADD R9, R9, 0x1, R2 ;  /* 0x0000000109097824 */ /* 0x000fe400078e0202 */
[C---:B------:R-:W-:Y:S02]  /*9f20*/  IMAD R5, R6.reuse, c[0x0][0x3dc], R5 ;  /* 0x0000f70006057a24 */ /* 0x040fe400078e0205 */
[----:B------:R-:W-:Y:S01]  /*9f30*/  IMAD.WIDE.U32 R8, R6, c[0x0][0x3d8], R8 ;  /* 0x0000f60006087a25 */ /* 0x000fe200078e0008 */
[----:B------:R-:W-:-:S04]  /*9f40*/  IADD3 R6, R7, 0x40, RZ ;  /* 0x0000004007067810 */ /* 0x000fc80007ffe0ff */
[----:B------:R-:W-:Y:S02]  /*9f50*/  IADD3 R5, R9, R5, RZ ;  /* 0x0000000509057210 */ /* 0x000fe40007ffe0ff */
[----:B------:R-:W-:-:S04]  /*9f60*/  LEA R9, P0, R8, c[0x0][0x380], 0x1 ;  /* 0x0000e00008097a11 */ /* 0x000fc800078008ff */
[----:B------:R-:W-:Y:S01]  /*9f70*/  LEA.HI.X R8, R8, c[0x0][0x384], R5, 0x1, P0 ;  /* 0x0000e10008087a11 */ /* 0x000fe200000f0c05 */
[----:B------:R1:W2:Y:S01]  /*9f80*/  SHFL.IDX PT, R10, R9, RZ, 0x181f ;  /* 0x00181fff090a7589 */ /* 0x0002a200000e0000 */
[----:B------:R-:W-:Y:S02]  /*9f90*/  ISETP.GE.AND P0, PT, R3, R4, PT ;  /* 0x000000040300720c */ /* 0x000fe40003f06270 */
[----:B------:R-:W-:Y:S01]  /*9fa0*/  IADD3 R5, R7, 0x80, RZ ;  /* 0x0000008007057810 */ /* 0x000fe20007ffe0ff */
[----:B------:R1:W3:Y:S10]  /*9fb0*/  SHFL.IDX PT, R11, R8, RZ, 0x181f ;  /* 0x00181fff080b7589 */ /* 0x0002f400000e0000 */
[----:B------:R-:W-:Y:S05]  /*9fc0*/  @P0 BRA `(.L_x_48) ;  /* 0x000000f000000947 */ /* 0x000fea0003800000 */
[----:B------:R-:W-:Y:S02]  /*9fd0*/  ISETP.GE.AND P1, PT, R6, c[0x0][0x3c8], PT ;  /* 0x0000f20006007a0c */ /* 0x000fe40003f26270 */
[----:B------:R-:W-:-:S02]  /*9fe0*/  ISETP.GE.AND P0, PT, R5, c[0x0][0x3c8], PT ;  /* 0x0000f20005007a0c */ /* 0x000fc40003f06270 */
[----:B------:R-:W-:-:S09]  /*9ff0*/  ISETP.GE.AND P2, PT, R7, c[0x0][0x3c8], PT ;  /* 0x0000f20007007a0c */ /* 0x000fd20003f46270 */
[----:B------:R-:W-:Y:S02]  /*a000*/  @!P1 SHF.R.S32.HI R13, RZ, 0x1f, R6 ;  /* 0x0000001fff0d9819 */ /* 0x000fe40000011406 */
[----:B------:R-:W-:Y:S02]  /*a010*/  @!P0 SHF.R.S32.HI R0, RZ, 0x1f, R5 ;  /* 0x0000001fff008819 */ /* 0x000fe40000011405 */
[----:B------:R-:W-:Y:S01]  /*a020*/  @!P1 LEA.HI R2, R13, R6, RZ, 0x3 ;  /* 0x000000060d029211 */ /* 0x000fe200078f18ff */
[--C-:B--23--:R-:W-:Y:S01]  /*a030*/  @!P2 IMAD.WIDE R12, R7, 0x2, R10.reuse ;  /* 0x00000002070ca825 */ /* 0x10cfe200078e020a */
[----:B------:R-:W-:Y:S02]  /*a040*/  @!P0 LEA.HI R0, R0, R5, RZ, 0x3 ;  /* 0x0000000500008211 */ /* 0x000fe400078f18ff */
[----:B------:R-:W-:Y:S02]  /*a050*/  @!P1 LOP3.LUT R2, R2, 0xfffffff8, RZ, 0xc0, !PT ;  /* 0xfffffff802029812 */ /* 0x000fe400078ec0ff */
[----:B------:R-:W-:Y:S01]  /*a060*/  @!P0 LOP3.LUT R0, R0, 0xfffffff8, RZ, 0xc0, !PT ;  /* 0xfffffff800008812 */ /* 0x000fe200078ec0ff */
[----:B------:R2:W-:Y:S02]  /*a070*/  @!P2 ST.E.128 [R12.64], RZ ;  /* 0x000000ff0c00a985 */ /* 0x0005e4000c101d0e */
[----:B------:R-:W-:-:S04]  /*a080*/  @!P1 IMAD.WIDE R14, R2, 0x2, R10 ;  /* 0x00000002020e9825 */ /* 0x000fc800078e020a */
[----:B------:R-:W-:Y:S01]  /*a090*/  @!P0 IMAD.WIDE R10, R0, 0x2, R10 ;  /* 0x00000002000a8825 */ /* 0x000fe200078e020a */
[----:B------:R2:W-:Y:S04]  /*a0a0*/  @!P1 ST.E.128 [R14.64], RZ ;  /* 0x000000ff0e009985 */ /* 0x0005e8000c101d0e */
[----:B------:R2:W-:Y:S02]  /*a0b0*/  @!P0 ST.E.128 [R10.64], RZ ;  /* 0x000000ff0a008985 */ /* 0x0005e4000c101d0e */
.L_x_48:
[----:B------:R-:W-:Y:S05]  /*a0c0*/  BSYNC B0 ;  /* 0x0000000000007941 */ /* 0x000fea0003800000 */
.L_x_47:
[----:B--2---:R-:W-:Y:S01]  /*a0d0*/  IADD3 R13, R3, 0x20, RZ ;  /* 0x00000020030d7810 */ /* 0x004fe20007ffe0ff */
[----:B---3--:R2:W3:Y:S01]  /*a0e0*/  SHFL.IDX PT, R11, R8, 0x1, 0x181f ;  /* 0x00381f00080b7f89 */ /* 0x0084e200000e0000 */
        /* <DEDUP_REMOVED lines=9> */
[----:B------:R-:W-:Y:S01]  /*a180*/  @!P1 LEA.HI R2, R13, R6, RZ, 0x3 ;  /* 0x000000060d029211 */ /* 0x000fe200078f18ff */
[--C-:B---34-:R-:W-:Y:S01]  /*a190*/  @!P2 IMAD.WIDE R12, R7, 0x2, R10.reuse ;  /* 0x00000002070ca825 */ /* 0x118fe200078e020a */
        /* <DEDUP_REMOVED lines=8> */
.L_x_50:
[----:B------:R-:W-:Y:S05]  /*a220*/  BSYNC B0 ;  /* 0x0000000000007941 */ /* 0x000fea0003800000 */
.L_x_49:
        /* <DEDUP_REMOVED lines=21> */
.L_x_52:
[----:B------:R-:W-:Y:S05]  /*a380*/  BSYNC B0 ;  /* 0x0000000000007941 */ /* 0x000fea0003800000 */
.L_x_51:
[----:B------:R-:W-:Y:S01]  /*a390*/  IADD3 R3, R3, 0x60, RZ ;  /* 0x0000006003037810 */ /* 0x000fe20007ffe0ff */
[----:B-1----:R1:W2:Y:S03]  /*a3a0*/  SHFL.IDX PT, R11, R8, 0x3, 0x181f ;  /* 0x00781f00080b7f89 */ /* 0x0022a600000e0000 */
[----:B------:R-:W-:Y:S01]  /*a3b0*/  ISETP.GE.AND P0, PT, R3, R4, PT ;  /* 0x000000040300720c */ /* 0x000fe20003f06270 */
[----:B----4-:R1:W4:-:S12]  /*a3c0*/  SHFL.IDX PT, R10, R9, 0x3, 0x181f ;  /* 0x00781f00090a7f89 */ /* 0x01031800000e0000 */
[----:B------:R-:W-:Y:S05]  /*a3d0*/  @P0 EXIT ;  /* 0x000000000000094d */ /* 0x000fea0003800000 */
[----:B------:R-:W-:Y:S02]  /*a3e0*/  ISETP.GE.AND P0, PT, R6, c[0x0][0x3c8], PT ;  /* 0x0000f20006007a0c */ /* 0x000fe40003f06270 */
[----:B------:R-:W-:-:S11]  /*a3f0*/  ISETP.GE.AND P1, PT, R7, c[0x0][0x3c8], PT ;  /* 0x0000f20007007a0c */ /* 0x000fd60003f26270 */
[----:B------:R-:W-:-:S04]  /*a400*/  @!P0 SHF.R.S32.HI R3, RZ, 0x1f, R6 ;  /* 0x0000001fff038819 */ /* 0x000fc80000011406 */
[----:B------:R-:W-:Y:S01]  /*a410*/  @!P0 LEA.HI R3, R3, R6, RZ, 0x3 ;  /* 0x0000000603038211 */ /* 0x000fe200078f18ff */
[----:B--2-4-:R-:W-:-:S03]  /*a420*/  @!P1 IMAD.WIDE R6, R7, 0x2, R10 ;  /* 0x0000000207069825 */ /* 0x014fc600078e020a */
[----:B------:R-:W-:Y:S02]  /*a430*/  @!P0 LOP3.LUT R3, R3, 0xfffffff8, RZ, 0xc0, !PT ;  /* 0xfffffff803038812 */ /* 0x000fe400078ec0ff */
[----:B------:R2:W-:Y:S03]  /*a440*/  @!P1 ST.E.128 [R6.64], RZ ;  /* 0x000000ff06009985 */ /* 0x0005e6000c101d0e */
[----:B------:R-:W-:-:S05]  /*a450*/  @!P0 IMAD.WIDE R2, R3, 0x2, R10 ;  /* 0x0000000203028825 */ /* 0x000fca00078e020a */
[----:B------:R2:W-:Y:S01]  /*a460*/  @!P0 ST.E.128 [R2.64], RZ ;  /* 0x000000ff02008985 */ /* 0x0005e2000c101d0e */
[----:B------:R-:W-:-:S13]  /*a470*/  ISETP.GE.AND P0, PT, R5, c[0x0][0x3c8], PT ;  /* 0x0000f20005007a0c */ /* 0x000fda0003f06270 */
[----:B------:R-:W-:Y:S05]  /*a480*/  @P0 EXIT ;  /* 0x000000000000094d */ /* 0x000fea0003800000 */
[----:B------:R-:W-:-:S04]  /*a490*/  SHF.R.S32.HI R0, RZ, 0x1f, R5 ;  /* 0x0000001fff007819 */ /* 0x000fc80000011405 */
[----:B------:R-:W-:-:S04]  /*a4a0*/  LEA.HI R0, R0, R5, RZ, 0x3 ;  /* 0x0000000500007211 */ /* 0x000fc800078f18ff */
[----:B--2---:R-:W-:-:S05]  /*a4b0*/  LOP3.LUT R3, R0, 0xfffffff8, RZ, 0xc0, !PT ;  /* 0xfffffff800037812 */ /* 0x004fca00078ec0ff */
[----:B------:R-:W-:-:S05]  /*a4c0*/  IMAD.WIDE R10, R3, 0x2, R10 ;  /* 0x00000002030a7825 */ /* 0x000fca00078e020a */
[----:B------:R-:W-:Y:S01]  /*a4d0*/  ST.E.128 [R10.64], RZ ;  /* 0x000000ff0a007985 */ /* 0x000fe2000c101d0e */
[----:B------:R-:W-:Y:S05]  /*a4e0*/  EXIT ;  /* 0x000000000000794d */ /* 0x000fea0003800000 */
.L_x_53:
        /* <DEDUP_REMOVED lines=9> */
.L_x_1495:


//--------------------- .text._ZN7cutlass13device_kernelIN5flash19enable_sm80_to_sm89INS1_16FlashAttnFwdSm80INS1_25CollectiveMainloopFwdSm80ILi8ELi1ELb0EN4cute5tupleIJNS5_1CILi128EEENS7_ILi64EEENS7_ILi192EEEEEELi192ENS_6half_tEfNS_4arch4Sm80ELb0ELb0ELb1ELb1ELb1ELb1ELb1ELb0EEENS1_21CollectiveEpilogueFwdINS6_IJS8_SA_S9_EEENS6_IJNS7_ILi1EEESI_SI_EEESC_SE_Li256ELb1ELb1ELb0ELb0EEENS1_19SingleTileSchedulerILb1ELb0ELb1ELi128EEEEEEEEEvNT_6ParamsE --------------------------
	.section	.text._ZN7cutlass13device_kernelIN5flash19enable_sm80_to_sm89INS1_16FlashAttnFwdSm80INS1_25CollectiveMainloopFwdSm80ILi8ELi1ELb0EN4cute5tupleIJNS5_1CILi128EEENS7_ILi64EEENS7_ILi192EEEEEELi192ENS_6half_tEfNS_4arch4Sm80ELb0ELb0ELb1ELb1ELb1ELb1ELb1ELb0EEENS1_21CollectiveEpilogueFwdINS6_IJS8_SA_S9_EEENS6_IJNS7_ILi1EEESI_SI_EEESC_SE_Li256ELb1ELb1ELb0ELb0EEENS1_19SingleTileSchedulerILb1ELb0ELb1ELi128EEEEEEEEEvNT_6ParamsE,"ax",@progbits
	.sectioninfo	@"SHI_REGISTERS=255"
	.align	128
.text._ZN7cutlass13device_kernelIN5flash19enable_sm80_to_sm89INS1_16FlashAttnFwdSm80INS1_25CollectiveMainloopFwdSm80ILi8ELi1ELb0EN4cute5tupleIJNS5_1CILi128EEENS7_ILi64EEENS7_ILi192EEEEEELi192ENS_6half_tEfNS_4arch4Sm80ELb0ELb0ELb1ELb1ELb1ELb1ELb1ELb0EEENS1_21CollectiveEpilogueFwdINS6_IJS8_SA_S9_EEENS6_IJNS7_ILi1EEESI_SI_EEESC_SE_Li256ELb1ELb1ELb0ELb0EEENS1_19SingleTileSchedulerILb1ELb0ELb1ELi128EEEEEEEEEvNT_6ParamsE:
        .type           _ZN7cutlass13device_kernelIN5flash19enable_sm80_to_sm89INS1_16FlashAttnFwdSm80INS1_25CollectiveMainloopFwdSm80ILi8ELi1ELb0EN4cute5tupleIJNS5_1CILi128EEENS7_ILi64EEENS7_ILi192EEEEEELi192ENS_6half_tEfNS_4arch4Sm80ELb0ELb0ELb1ELb1ELb1ELb1ELb1ELb0EEENS1_21CollectiveEpilogueFwdINS6_IJS8_SA_S9_EEENS6_IJNS7_ILi1EEESI_SI_EEESC_SE_Li256ELb1ELb1ELb0ELb0EEENS1_19SingleTileSchedulerILb1ELb0ELb1ELi128EEEEEEEEEvNT_6ParamsE,@function
        .size           _ZN7cutlass13device_kernelIN5flash19enable_sm80_to_sm89INS1_16FlashAttnFwdSm80INS1_25CollectiveMainloopFwdSm80ILi8ELi1ELb0EN4cute5tupleIJNS5_1CILi128EEENS7_ILi64EEENS7_ILi192EEEEEELi192ENS_6half_tEfNS_4arch4Sm80ELb0ELb0ELb1ELb1ELb1ELb1ELb1ELb0EEENS1_21CollectiveEpilogueFwdINS6_IJS8_SA_S9_EEENS6_IJNS7_ILi1EEESI_SI_EEESC_SE_Li256ELb1ELb1ELb0ELb0EEENS1_19SingleTileSchedulerILb1ELb0ELb1ELi128EEEEEEEEEvNT_6ParamsE,(.L_x_1496 - _ZN7cutlass13device_kernelIN5flash19enable_sm80_to_sm89INS1_16FlashAttnFwdSm80INS1_25CollectiveMainloopFwdSm80ILi8ELi1ELb0EN4cute5tupleIJNS5_1CILi128EEENS7_ILi64EEENS7_ILi192EEEEEELi192ENS_6half_tEfNS_4arch4Sm80ELb0ELb0ELb1ELb1ELb1ELb1ELb1ELb0EEENS1_21CollectiveEpilogueFwdINS6_IJS8_SA_S9_EEENS6_IJNS7_ILi1EEESI_SI_EEESC_SE_Li256ELb1ELb1ELb0ELb0EEENS1_19SingleTileSchedulerILb1ELb0ELb1ELi128EEEEEEEEEvNT_6ParamsE)
        .other          _ZN7cutlass13device_kernelIN5flash19enable_sm80_to_sm89INS1_16FlashAttnFwdSm80INS1_25CollectiveMainloopFwdSm80ILi8ELi1ELb0EN4cute5tupleIJNS5_1CILi128EEENS7_ILi64EEENS7_ILi192EEEEEELi192ENS_6half_tEfNS_4arch4Sm80ELb0ELb0ELb1ELb1ELb1ELb1ELb1ELb0EEENS1_21CollectiveEpilogueFwdINS6_IJS8_SA_S9_EEENS6_IJNS7_ILi1EEESI_SI_EEESC_SE_Li256ELb1ELb1ELb0ELb0EEENS1_19SingleTileSchedulerILb1ELb0ELb1ELi128EEEEEEEEEvNT_6ParamsE,@"STO_CUDA_ENTRY STV_DEFAULT"
_ZN7cutlass13device_kernelIN5flash19enable_sm80_to_sm89INS1_16FlashAttnFwdSm80INS1_25CollectiveMainloopFwdSm80ILi8ELi1ELb0EN4cute5tupleIJNS5_1CILi128EEENS7_ILi64EEENS7_ILi192EEEEEELi192ENS_6half_tEfNS_4arch4Sm80ELb0ELb0ELb1ELb1ELb1ELb1ELb1ELb0EEENS1_21CollectiveEpilogueFwdINS6_IJS8_SA_S9_EEENS6_IJNS7_ILi1EEESI_SI_EEESC_SE_Li256ELb1ELb1ELb0ELb0EEENS1_19SingleTileSchedulerILb1ELb0ELb1ELi128EEEEEEEEEvNT_6ParamsE:
[----:B------:R-:W-:Y:S02]  /*0000*/  MOV R1, c[0x0][0x28] ;  /* 0x00000a0000017a02 */ /* 0x000fe40000000f00 */
[----:B------:R-:W1:Y:S01]  /*0010*/  S2R R76, SR_TID.X ;  /* 0x00000000004c7919 */ /* 0x000e620000002100 */
[----:B------:R-:W-:Y:S01]  /*0020*/  MOV R4, 0x4 ;  /* 0x0000000400047802 */ /* 0x000fe20000000f00 */
[----:B------:R-:W-:Y:S02]  /*0030*/  ULDC.64 UR6, c[0x0][0x118] ;  /* 0x0000460000067ab9 */ /* 0x000fe40000000a00 */
[----:B------:R-:W2:Y:S04]  /*0040*/  S2R R209, SR_CTAID.Z ;  /* 0x0000000000d17919 */ /* 0x000ea80000002700 */
[----:B------:R-:W3:Y:S01]  /*0050*/  S2R R78, SR_CTAID.X ;  /* 0x00000000004e7919 */ /* 0x000ee20000002500 */
[----:B-1----:R-:W-:Y:S01]  /*0060*/  SHF.R.U32.HI R0, RZ, 0x5, R76 ;  /* 0x00000005ff007819 */ /* 0x002fe2000001164c */
[----:B--2---:R-:W-:-:S05]  /*0070*/  IMAD.WIDE R2, R209, R4, c[0x0][0x568] ;  /* 0x00015a00d1027625 */ /* 0x004fca00078e0204 */
[----:B------:R-:W1:Y:S02]  /*0080*/  SHFL.IDX PT, R0, R0, RZ, 0x1f ;  /* 0x00001fff00007589 */ /* 0x000e6400000e0000 */
[----:B-1----:R-:W-:-:S13]  /*0090*/  ISETP.NE.AND P0, PT, R0, RZ, PT ;  /* 0x000000ff0000720c */ /* 0x002fda0003f05270 */
[----:B------:R-:W-:Y:S05]  /*00a0*/  @!P0 BRA `(.L_x_54) ;  /* 0x0000013000008947 */ /* 0x000fea0003800000 */
[----:B---3--:R-:W-:-:S04]  /*00b0*/  ISETP.NE.U32.AND P0, PT, RZ, c[0x0][0x568], PT ;  /* 0x00015a00ff007a0c */ /* 0x008fc80003f05070 */
[----:B------:R-:W-:-:S13]  /*00c0*/  ISETP.NE.AND.EX P0, PT, RZ, c[0x0][0x56c], PT, P0 ;  /* 0x00015b00ff007a0c */ /* 0x000fda0003f05300 */
[----:B------:R-:W-:Y:S05]  /*00d0*/  @!P0 BRA `(.L_x_55) ;  /* 0x0000002000008947 */ /* 0x000fea0003800000 */
[----:B------:R1:W5:Y:S01]  /*00e0*/  LDG.E R3, [R2.64] ;  /* 0x0000000602037981 */ /* 0x000362000c1e1900 */
[----:B------:R-:W-:Y:S05]  /*00f0*/  BRA `(.L_x_56) ;  /* 0x0000009000007947 */ /* 0x000fea0003800000 */
.L_x_55:
[----:B------:R-:W-:-:S04]  /*0100*/  ISETP.NE.U32.AND P0, PT, RZ, c[0x0][0x560], PT ;  /* 0x00015800ff007a0c */ /* 0x000fc80003f05070 */
[----:B------:R-:W-:-:S13]  /*0110*/  ISETP.NE.AND.EX P0, PT, RZ, c[0x0][0x564], PT, P0 ;  /* 0x00015900ff007a0c */ /* 0x000fda0003f05300 */
[----:B------:R-:W-:Y:S05]  /*0120*/  @!P0 BRA `(.L_x_57) ;  /* 0x0000005000008947 */ /* 0x000fea0003800000 */
[----:B------:R-:W-:-:S05]  /*0130*/  IMAD.WIDE R6, R209, R4, c[0x0][0x560] ;  /* 0x00015800d1067625 */ /* 0x000fca00078e0204 */
[----:B------:R-:W2:Y:S04]  /*0140*/  LDG.E R3, [R6.64] ;  /* 0x0000000606037981 */ /* 0x000ea8000c1e1900 */
[----:B------:R-:W2:Y:S02]  /*0150*/  LDG.E R0, [R6.64+0x4] ;  /* 0x0000040606007981 */ /* 0x000ea4000c1e1900 */
[----:B--2---:R-:W-:Y:S01]  /*0160*/  IADD3 R3, -R3, R0, RZ ;  /* 0x0000000003037210 */ /* 0x004fe20007ffe1ff */
[----:B------:R-:W-:Y:S05]  /*0170*/  BRA `(.L_x_56) ;  /* 0x0000001000007947 */ /* 0x000fea0003800000 */
.L_x_57:
[----:B------:R-:W-:-:S05]  /*0180*/  MOV R3, c[0x0][0x54c] ;  /* 0x0001530000037a02 */ /* 0x000fca0000000f00 */
.L_x_56:
[----:B-----5:R-:W-:Y:S01]  /*0190*/  IMAD R3, R3, c[0x0][0x548], RZ ;  /* 0x0001520003037a24 */ /* 0x020fe200078e02ff */
[----:B------:R-:W-:-:S04]  /*01a0*/  SHF.L.U32 R0, R78, 0x7, RZ ;  /* 0x000000074e007819 */ /* 0x000fc800000006ff */
[----:B------:R-:W-:-:S04]  /*01b0*/  ISETP.GE.AND P0, PT, R0, R3, PT ;  /* 0x000000030000720c */ /* 0x000fc80003f06270 */
[----:B------:R-:W-:Y:S01]  /*01c0*/  SEL R209, R209, 0xffffffff, !P0 ;  /* 0xffffffffd1d17807 */ /* 0x000fe20004000000 */
[----:B------:R-:W-:Y:S05]  /*01d0*/  BRA `(.L_x_58) ;  /* 0x0000012000007947 */ /* 0x000fea0003800000 */
.L_x_54:
[----:B---3--:R-:W-:-:S04]  /*01e0*/  ISETP.NE.U32.AND P0, PT, RZ, c[0x0][0x568], PT ;  /* 0x00015a00ff007a0c */ /* 0x008fc80003f05070 */
[----:B------:R-:W-:-:S13]  /*01f0*/  ISETP.NE.AND.EX P0, PT, RZ, c[0x0][0x56c], PT, P0 ;  /* 0x00015b00ff007a0c */ /* 0x000fda0003f05300 */
[----:B------:R-:W-:Y:S05]  /*0200*/  @!P0 BRA `(.L_x_59) ;  /* 0x0000002000008947 */ /* 0x000fea0003800000 */
[----:B------:R1:W5:Y:S01]  /*0210*/  LDG.E R3, [R2.64] ;  /* 0x0000000602037981 */ /* 0x000362000c1e1900 */
[----:B------:R-:W-:Y:S05]  /*0220*/  BRA `(.L_x_60) ;  /* 0x0000009000007947 */ /* 0x000fea0003800000 */
.L_x_59:
        /* <DEDUP_REMOVED lines=8> */
.L_x_61:
[----:B------:R-:W-:-:S05]  /*02b0*/  MOV R3, c[0x0][0x54c] ;  /* 0x0001530000037a02 */ /* 0x000fca0000000f00 */
.L_x_60:
[----:B-----5:R-:W-:Y:S01]  /*02c0*/  IMAD R3, R3, c[0x0][0x548], RZ ;  /* 0x0001520003037a24 */ /* 0x020fe200078e02ff */
[----:B------:R-:W-:-:S04]  /*02d0*/  SHF.L.U32 R0, R78, 0x7, RZ ;  /* 0x000000074e007819 */ /* 0x000fc800000006ff */
[----:B------:R-:W-:-:S04]  /*02e0*/  ISETP.GE.AND P0, PT, R0, R3, PT ;  /* 0x000000030000720c */ /* 0x000fc80003f06270 */
[----:B------:R-:W-:-:S04]  /*02f0*/  SEL R209, R209, 0xffffffff, !P0 ;  /* 0xffffffffd1d17807 */ /* 0x000fc80004000000 */
.L_x_58:
[----:B------:R-:W-:-:S13]  /*0300*/  ISETP.GE.AND P0, PT, R209, RZ, PT ;  /* 0x000000ffd100720c */ /* 0x000fda0003f06270 */
[----:B------:R-:W-:Y:S05]  /*0310*/  @!P0 EXIT ;  /* 0x000000000000894d */ /* 0x000fea0003800000 */
[----:B------:R-:W-:Y:S01]  /*0320*/  ISETP.NE.U32.AND P0, PT, RZ, c[0x0][0x370], PT ;  /* 0x0000dc00ff007a0c */ /* 0x000fe20003f05070 */
[----:B------:R-:W-:Y:S01]  /*0330*/  IMAD.MOV.U32 R81, RZ, RZ, c[0x0][0x168] ;  /* 0x00005a00ff517624 */ /* 0x000fe200078e00ff */
[----:B------:R-:W-:Y:S01]  /*0340*/  ISETP.NE.U32.AND P1, PT, RZ, c[0x0][0x360], PT ;  /* 0x0000d800ff007a0c */ /* 0x000fe20003f25070 */
[----:B------:R-:W-:Y:S01]  /*0350*/  IMAD.MOV.U32 R145, RZ, RZ, RZ ;  /* 0x000000ffff917224 */ /* 0x000fe200078e00ff */
[----:B------:R-:W-:Y:S01]  /*0360*/  ISETP.NE.AND.EX P2, PT, RZ, c[0x0][0x374], PT, P0 ;  /* 0x0000dd00ff007a0c */ /* 0x000fe20003f45300 */
[----:B------:R-:W-:Y:S01]  /*0370*/  IMAD.MOV.U32 R167, RZ, RZ, RZ ;  /* 0x000000ffffa77224 */ /* 0x000fe200078e00ff */
[----:B------:R-:W-:Y:S01]  /*0380*/  ISETP.NE.AND.EX P0, PT, RZ, c[0x0][0x364], PT, P1 ;  /* 0x0000d900ff007a0c */ /* 0x000fe20003f05310 */
[CC--:B------:R-:W-:Y:S01]  /*0390*/  IMAD.WIDE R10, R209.reuse, R4.reuse, c[0x0][0x348] ;  /* 0x0000d200d10a7625 */ /* 0x0c0fe200078e0204 */
[----:B------:R-:W-:Y:S02]  /*03a0*/  ISETP.NE.U32.AND P1, PT, RZ, c[0x0][0x348], PT ;  /* 0x0000d200ff007a0c */ /* 0x000fe40003f25070 */
[----:B------:R-:W-:Y:S01]  /*03b0*/  ISETP.NE.U32.AND P3, PT, RZ, c[0x0][0x350], PT ;  /* 0x0000d400ff007a0c */ /* 0x000fe20003f65070 */
[----:B------:R-:W-:Y:S01]  /*03c0*/  IMAD.WIDE R8, R209, R4, c[0x0][0x350] ;  /* 0x0000d400d1087625 */ /* 0x000fe200078e0204 */
[----:B------:R-:W-:-:S02]  /*03d0*/  ISETP.NE.U32.AND P4, PT, RZ, c[0x0][0x358], PT ;  /* 0x0000d600ff007a0c */ /* 0x000fc40003f85070 */
[----:B------:R-:W-:Y:S01]  /*03e0*/  ISETP.NE.AND.EX P1, PT, RZ, c[0x0][0x34c], PT, P1 ;  /* 0x0000d300ff007a0c */ /* 0x000fe20003f25310 */
[CC--:B------:R-:W-:Y:S01]  /*03f0*/  IMAD.WIDE R6, R209.reuse, R4.reuse, c[0x0][0x358] ;  /* 0x0000d600d1067625 */ /* 0x0c0fe200078e0204 */
[----:B------:R-:W-:Y:S02]  /*0400*/  ISETP.NE.AND.EX P3, PT, RZ, c[0x0][0x354], PT, P3 ;  /* 0x0000d500ff007a0c */ /* 0x000fe40003f65330 */
[----:B------:R-:W-:Y:S01]  /*0410*/  ISETP.NE.AND.EX P4, PT, RZ, c[0x0][0x35c], PT, P4 ;  /* 0x0000d700ff007a0c */ /* 0x000fe20003f85340 */
[CC--:B------:R-:W-:Y:S01]  /*0420*/  @P0 IMAD.WIDE R12, R209.reuse, R4.reuse, c[0x0][0x360] ;  /* 0x0000d800d10c0625 */ /* 0x0c0fe200078e0204 */
[----:B------:R-:W-:Y:S01]  /*0430*/  MOV R89, RZ ;  /* 0x000000ff00597202 */ /* 0x000fe20000000f00 */
[----:B------:R-:W2:Y:S01]  /*0440*/  S2R R207, SR_CTAID.Y ;  /* 0x0000000000cf7919 */ /* 0x000ea20000002600 */
[----:B------:R-:W-:Y:S01]  /*0450*/  ULDC UR5, c[0x0][0x2ac] ;  /* 0x0000ab0000057ab9 */ /* 0x000fe20000000800 */
[----:B------:R-:W-:Y:S02]  /*0460*/  IMAD.MOV.U32 R208, RZ, RZ, RZ ;  /* 0x000000ffffd07224 */ /* 0x000fe400078e00ff */
[----:B------:R3:W5:Y:S01]  /*0470*/  @P0 LDG.E R81, [R12.64] ;  /* 0x000000060c510981 */ /* 0x000762000c1e1900 */
[----:B------:R-:W-:Y:S01]  /*0480*/  ULDC UR4, c[0x0][0x1d0] ;  /* 0x0000740000047ab9 */ /* 0x000fe20000000800 */
[----:B-1----:R-:W-:-:S02]  /*0490*/  @P2 IMAD.WIDE R2, R209, R4, c[0x0][0x370] ;  /* 0x0000dc00d1022625 */ /* 0x002fc400078e0204 */
[----:B------:R3:W5:Y:S04]  /*04a0*/  @P1 LDG.E R145, [R10.64] ;  /* 0x000000060a911981 */ /* 0x000768000c1e1900 */
[----:B------:R3:W5:Y:S04]  /*04b0*/  @P3 LDG.E R89, [R8.64] ;  /* 0x0000000608593981 */ /* 0x000768000c1e1900 */
[----:B------:R3:W5:Y:S01]  /*04c0*/  @P4 LDG.E R167, [R6.64] ;  /* 0x0000000606a74981 */ /* 0x000762000c1e1900 */
[----:B------:R-:W-:-:S03]  /*04d0*/  UIMAD UR4, UR5, UR4, URZ ;  /* 0x00000004050472a4 */ /* 0x000fc6000f8e023f */
[----:B------:R1:W5:Y:S01]  /*04e0*/  @P2 LDG.E R208, [R2.64] ;  /* 0x0000000602d02981 */ /* 0x000362000c1e1900 */
[----:B------:R-:W-:Y:S01]  /*04f0*/  IMAD.MOV.U32 R146, RZ, RZ, c[0x0][0x228] ;  /* 0x00008a00ff927624 */ /* 0x000fe200078e00ff */
[----:B--2---:R-:W-:Y:S02]  /*0500*/  SHF.R.S32.HI R80, RZ, 0x1f, R207 ;  /* 0x0000001fff507819 */ /* 0x004fe400000114cf */
[----:B-1----:R-:W-:Y:S01]  /*0510*/  MOV R2, UR4 ;  /* 0x0000000400027c02 */ /* 0x002fe20008000f00 */
[----:B------:R-:W-:Y:S05]  /*0520*/  @P0 BRA `(.L_x_62) ;  /* 0x0000004000000947 */ /* 0x000fea0003800000 */
[----:B---3--:R-:W-:Y:S05]  /*0530*/  @!P1 BRA `(.L_x_62) ;  /* 0x0000003000009947 */ /* 0x008fea0003800000 */
[----:B-----5:R-:W2:Y:S04]  /*0540*/  LDG.E R81, [R10.64] ;  /* 0x000000060a517981 */ /* 0x020ea8000c1e1900 */
[----:B------:R-:W2:Y:S02]  /*0550*/  LDG.E R0, [R10.64+0x4] ;  /* 0x000004060a007981 */ /* 0x000ea4000c1e1900 */
[----:B--2---:R-:W-:-:S02]  /*0560*/  IADD3 R81, -R81, R0, RZ ;  /* 0x0000000051517210 */ /* 0x004fc40007ffe1ff */
.L_x_62:
[----:B---3--:R-:W-:-:S04]  /*0570*/  ISETP.NE.U32.AND P0, PT, RZ, c[0x0][0x368], PT ;  /* 0x0000da00ff007a0c */ /* 0x008fc80003f05070 */
[----:B------:R-:W-:-:S13]  /*0580*/  ISETP.NE.AND.EX P0, PT, RZ, c[0x0][0x36c], PT, P0 ;  /* 0x0000db00ff007a0c */ /* 0x000fda0003f05300 */
[----:B------:R-:W-:Y:S05]  /*0590*/  @!P0 BRA `(.L_x_63) ;  /* 0x0000003000008947 */ /* 0x000fea0003800000 */
[----:B------:R-:W-:-:S06]  /*05a0*/  IMAD.WIDE R2, R209, R4, c[0x0][0x368] ;  /* 0x0000da00d1027625 */ /* 0x000fcc00078e0204 */
[----:B------:R1:W5:Y:S01]  /*05b0*/  LDG.E R2, [R2.64] ;  /* 0x0000000602027981 */ /* 0x000362000c1e1900 */
[----:B------:R-:W-:Y:S05]  /*05c0*/  BRA `(.L_x_64) ;  /* 0x0000004000007947 */ /* 0x000fea0003800000 */
.L_x_63:
[----:B------:R-:W-:Y:S05]  /*05d0*/  @!P3 BRA `(.L_x_64) ;  /* 0x000000300000b947 */ /* 0x000fea0003800000 */
[----:B------:R-:W2:Y:S04]  /*05e0*/  LDG.E R2, [R8.64] ;  /* 0x0000000608027981 */ /* 0x000ea8000c1e1900 */
[----:B------:R-:W2:Y:S02]  /*05f0*/  LDG.E R3, [R8.64+0x4] ;  /* 0x0000040608037981 */ /* 0x000ea4000c1e1900 */
[----:B--2---:R-:W-:Y:S02]  /*0600*/  IADD3 R2, -R2, R3, RZ ;  /* 0x0000000302027210 */ /* 0x004fe40007ffe1ff */
.L_x_64:
[----:B------:R-:W2:Y:S04]  /*0610*/  @P4 LDG.E R0, [R6.64] ;  /* 0x0000000606004981 */ /* 0x000ea8000c1e1900 */
[----:B------:R-:W2:Y:S01]  /*0620*/  @P4 LDG.E R5, [R6.64+0x4] ;  /* 0x0000040606054981 */ /* 0x000ea2000c1e1900 */
[----:B-1---5:R-:W-:Y:S01]  /*0630*/  IMAD.IADD R3, R2, 0x1, -R208 ;  /* 0x0000000102037824 */ /* 0x022fe200078e0ad0 */
[----:B------:R-:W-:Y:S01]  /*0640*/  ISETP.NE.U32.AND P0, PT, RZ, c[0x0][0x378], PT ;  /* 0x0000de00ff007a0c */ /* 0x000fe20003f05070 */
[----:B------:R-:W-:-:S03]  /*0650*/  IMAD.MOV.U32 R79, RZ, RZ, R2 ;  /* 0x000000ffff4f7224 */ /* 0x000fc600078e0002 */
[----:B------:R-:W-:Y:S01]  /*0660*/  ISETP.NE.AND.EX P0, PT, RZ, c[0x0][0x37c], PT, P0 ;  /* 0x0000df00ff007a0c */ /* 0x000fe20003f05300 */
[----:B------:R-:W-:-:S05]  /*0670*/  IMAD.MOV R97, RZ, RZ, -R3 ;  /* 0x000000ffff617224 */ /* 0x000fca00078e0a03 */
[----:B------:R-:W-:-:S07]  /*0680*/  IMNMX R97, RZ, R97, !PT ;  /* 0x00000061ff617217 */ /* 0x000fce0007800200 */
[----:B------:R-:W-:-:S05]  /*0690*/  @P0 IMAD.WIDE R8, R209, R4, c[0x0][0x378] ;  /* 0x0000de00d1080625 */ /* 0x000fca00078e0204 */
[----:B------:R1:W5:Y:S01]  /*06a0*/  @P0 LDG.E R79, [R8.64] ;  /* 0x00000006084f0981 */ /* 0x000362000c1e1900 */
[----:B--2---:R-:W-:-:S04]  /*06b0*/  @P4 IMAD.IADD R146, R5, 0x1, -R0 ;  /* 0x0000000105924824 */ /* 0x004fc800078e0a00 */
[----:B------:R-:W-:-:S05]  /*06c0*/  IMAD.IADD R77, R3, 0x1, R146 ;  /* 0x00000001034d7824 */ /* 0x000fca00078e0292 */
[----:B------:R-:W-:-:S04]  /*06d0*/  IADD3 R0, R77, 0x3f, RZ ;  /* 0x0000003f4d007810 */ /* 0x000fc80007ffe0ff */
[----:B------:R-:W-:-:S04]  /*06e0*/  SHF.R.S32.HI R133, RZ, 0x1f, R0 ;  /* 0x0000001fff857819 */ /* 0x000fc80000011400 */
[----:B------:R-:W-:-:S04]  /*06f0*/  LEA.HI R133, R133, R0, RZ, 0x6 ;  /* 0x0000000085857211 */ /* 0x000fc800078f30ff */
[----:B------:R-:W-:-:S05]  /*0700*/  LOP3.LUT R71, R133, 0xffffffc0, RZ, 0xc0, !PT ;  /* 0xffffffc085477812 */ /* 0x000fca00078ec0ff */
[----:B------:R-:W-:-:S05]  /*0710*/  IMAD.IADD R3, R71, 0x1, -R3 ;  /* 0x0000000147037824 */ /* 0x000fca00078e0a03 */
[----:B------:R-:W-:-:S04]  /*0720*/  IMNMX R6, R3, R146, PT ;  /* 0x0000009203067217 */ /* 0x000fc80003800200 */
[----:B------:R-:W-:Y:S02]  /*0730*/  ISETP.GT.AND P0, PT, R6, R97, PT ;  /* 0x000000610600720c */ /* 0x000fe40003f04270 */
[----:B------:R-:W-:-:S05]  /*0740*/  SHF.R.U32.HI R97, RZ, 0x6, R97 ;  /* 0x00000006ff617819 */ /* 0x000fca0000011661 */
[----:B------:R-:W-:-:S06]  /*0750*/  IMAD.MOV.U32 R0, RZ, RZ, R97 ;  /* 0x000000ffff007224 */ /* 0x000fcc00078e0061 */
[----:B------:R-:W-:-:S04]  /*0760*/  @P0 IADD3 R6, R6, 0x3f, RZ ;  /* 0x0000003f06060810 */ /* 0x000fc80007ffe0ff */
[----:B------:R-:W-:-:S04]  /*0770*/  @P0 SHF.R.S32.HI R3, RZ, 0x1f, R6 ;  /* 0x0000001fff030819 */ /* 0x000fc80000011406 */
[----:B------:R-:W-:-:S04]  /*0780*/  @P0 LEA.HI R3, R3, R6, RZ, 0x6 ;  /* 0x0000000603030211 */ /* 0x000fc800078f30ff */
[----:B------:R-:W-:-:S04]  /*0790*/  @P0 SHF.R.S32.HI R0, RZ, 0x6, R3 ;  /* 0x00000006ff000819 */ /* 0x000fc80000011403 */
[----:B------:R-:W-:-:S13]  /*07a0*/  ISETP.GT.AND P0, PT, R0, R97, PT ;  /* 0x000000610000720c */ /* 0x000fda0003f04270 */
[----:B------:R-:W-:Y:S05]  /*07b0*/  @!P0 BRA `(.L_x_65) ;  /* 0x0000552000008947 */ /* 0x000fea0003800000 */
[----:B-1----:R-:W-:-:S04]  /*07c0*/  ISETP.NE.U32.AND P3, PT, RZ, c[0x0][0x340], PT ;  /* 0x0000d000ff007a0c */ /* 0x002fc80003f65070 */
[----:B------:R-:W-:-:S13]  /*07d0*/  ISETP.NE.AND.EX P3, PT, RZ, c[0x0][0x344], PT, P3 ;  /* 0x0000d100ff007a0c */ /* 0x000fda0003f65330 */
[----:B------:R-:W-:-:S06]  /*07e0*/  @P3 IMAD.WIDE R152, R209, R4, c[0x0][0x340] ;  /* 0x0000d000d1983625 */ /* 0x000fcc00078e0204 */
[----:B------:R-:W2:Y:S01]  /*07f0*/  @P3 LDG.E R152, [R152.64] ;  /* 0x0000000698983981 */ /* 0x000ea2000c1e1900 */
[----:B------:R-:W-:Y:S01]  /*0800*/  SHF.R.S32.HI R7, RZ, 0x1f, R76 ;  /* 0x0000001fff077819 */ /* 0x000fe2000001144c */
[----:B------:R-:W-:Y:S01]  /*0810*/  IMAD.MOV.U32 R114, RZ, RZ, c[0x0][0x238] ;  /* 0x00008e00ff727624 */ /* 0x000fe200078e00ff */
[----:B------:R-:W-:Y:S01]  /*0820*/  SHF.R.S32.HI R3, RZ, 0x1f, R167 ;  /* 0x0000001fff037819 */ /* 0x000fe200000114a7 */
[----:B------:R-:W-:Y:S01]  /*0830*/  IMAD.MOV.U32 R103, RZ, RZ, 0x6 ;  /* 0x00000006ff677424 */ /* 0x000fe200078e00ff */
[-C--:B------:R-:W-:Y:S01]  /*0840*/  LEA.HI R4, R7, R76.reuse, RZ, 0x3 ;  /* 0x0000004c07047211 */ /* 0x080fe200078f18ff */
[----:B------:R-:W-:Y:S01]  /*0850*/  IMAD.IADD R89, R89, 0x1, R2 ;  /* 0x0000000159597824 */ /* 0x000fe200078e0202 */
[----:B------:R-:W-:Y:S01]  /*0860*/  IADD3 R139, R0, -0x1, RZ ;  /* 0xffffffff008b7810 */ /* 0x000fe20007ffe0ff */
[----:B------:R-:W-:Y:S01]  /*0870*/  IMAD.SHL.U32 R100, R114, 0x40, RZ ;  /* 0x0000004072647824 */ /* 0x000fe200078e00ff */
[----:B------:R-:W-:Y:S01]  /*0880*/  LOP3.LUT R5, R4, 0x1ffffff8, RZ, 0xc0, !PT ;  /* 0x1ffffff804057812 */ /* 0x000fe200078ec0ff */
[----:B------:R-:W-:Y:S01]  /*0890*/  IMAD R164, R80, c[0x0][0x240], RZ ;  /* 0x0000900050a47a24 */ /* 0x000fe200078e02ff */
[----:B------:R-:W-:Y:S01]  /*08a0*/  SHF.R.S32.HI R4, RZ, 0x3, R4 ;  /* 0x00000003ff047819 */ /* 0x000fe20000011404 */
[----:B------:R-:W-:Y:S01]  /*08b0*/  IMAD.MOV.U32 R113, RZ, RZ, 0x5 ;  /* 0x00000005ff717424 */ /* 0x000fe200078e00ff */
[----:B------:R-:W-:Y:S01]  /*08c0*/  SHF.L.U64.HI R99, R114, R103, c[0x0][0x23c] ;  /* 0x00008f0072637619 */ /* 0x000fe20000010267 */
[----:B------:R-:W-:Y:S01]  /*08d0*/  IMAD.IADD R10, R76, 0x1, -R5 ;  /* 0x000000014c0a7824 */ /* 0x000fe200078e0a05 */
[----:B------:R-:W-:Y:S01]  /*08e0*/  IADD3 R166, P0, R4, R167, RZ ;  /* 0x000000a704a67210 */ /* 0x000fe20007f1e0ff */
[----:B------:R-:W-:Y:S01]  /*08f0*/  IMAD.IADD R96, R146, 0x1, -R4 ;  /* 0x0000000192607824 */ /* 0x000fe200078e0a04 */
[----:B------:R-:W-:Y:S01]  /*0900*/  SHF.R.S32.HI R2, RZ, 0x1f, R139 ;  /* 0x0000001fff027819 */ /* 0x000fe2000001148b */
[----:B------:R-:W-:Y:S01]  /*0910*/  IMAD.SHL.U32 R10, R10, 0x8, RZ ;  /* 0x000000080a0a7824 */ /* 0x000fe200078e00ff */
[----:B------:R-:W-:Y:S01]  /*0920*/  LEA.HI.X.SX32 R167, R4, R3, 0x1, P0 ;  /* 0x0000000304a77211 */ /* 0x000fe200000f0eff */
[----:B------:R-:W-:Y:S01]  /*0930*/  IMAD R0, R139, -0x40, R96 ;  /* 0xffffffc08b007824 */ /* 0x000fe200078e0260 */
[----:B------:R-:W-:Y:S01]  /*0940*/  LEA.HI R141, R7, R76, RZ, 0x2 ;  /* 0x0000004c078d7211 */ /* 0x000fe200078f10ff */
[----:B------:R-:W-:Y:S01]  /*0950*/  IMAD R9, R99, R139, RZ ;  /* 0x0000008b63097224 */ /* 0x000fe200078e02ff */
[--C-:B------:R-:W-:Y:S01]  /*0960*/  SHF.R.S32.HI R11, RZ, 0x1f, R10.reuse ;  /* 0x0000001fff0b7819 */ /* 0x100fe2000001140a */
[----:B------:R-:W-:Y:S01]  /*0970*/  IMAD R3, R167, c[0x0][0x238], RZ ;  /* 0x00008e00a7037a24 */ /* 0x000fe200078e02ff */
[----:B------:R-:W-:Y:S01]  /*0980*/  ISETP.GE.AND P1, PT, R0, 0x1, PT ;  /* 0x000000010000780c */ /* 0x000fe20003f26270 */
[----:B------:R-:W-:Y:S01]  /*0990*/  IMAD R2, R2, R100, R9 ;  /* 0x0000006402027224 */ /* 0x000fe200078e0209 */
[----:B------:R-:W-:Y:S01]  /*09a0*/  ISETP.GT.AND P0, PT, R0, 0x20, PT ;  /* 0x000000200000780c */ /* 0x000fe20003f04270 */
[----:B------:R-:W-:Y:S01]  /*09b0*/  IMAD R12, R166, c[0x0][0x23c], R3 ;  /* 0x00008f00a60c7a24 */ /* 0x000fe200078e0203 */
[----:B------:R-:W-:Y:S01]  /*09c0*/  IADD3 R0, R10, 0x80, RZ ;  /* 0x000000800a007810 */ /* 0x000fe20007ffe0ff */
[----:B------:R-:W-:Y:S01]  /*09d0*/  IMAD.WIDE.U32 R8, R166, c[0x0][0x238], R10 ;  /* 0x00008e00a6087a25 */ /* 0x000fe200078e000a */
[----:B------:R-:W-:Y:S01]  /*09e0*/  SEL R162, R209, RZ, !P4 ;  /* 0x000000ffd1a27207 */ /* 0x000fe20006000000 */
[----:B------:R-:W-:Y:S01]  /*09f0*/  ULDC.U8 UR4, c[0x0][0x298] ;  /* 0x0000a60000047ab9 */ /* 0x000fe20000000000 */
[----:B------:R-:W-:Y:S01]  /*0a00*/  ISETP.GE.AND P5, PT, R0, c[0x0][0x1d4], PT ;  /* 0x0000750000007a0c */ /* 0x000fe20003fa6270 */
[----:B------:R-:W-:Y:S01]  /*0a10*/  IMAD.SHL.U32 R5, R4, 0x40, RZ ;  /* 0x0000004004057824 */ /* 0x000fe200078e00ff */
[----:B------:R-:W-:Y:S01]  /*0a20*/  SHF.R.S32.HI R0, RZ, 0x1f, R209 ;  /* 0x0000001fff007819 */ /* 0x000fe200000114d1 */
[----:B------:R-:W-:Y:S01]  /*0a30*/  IMAD.IADD R13, R9, 0x1, R12 ;  /* 0x00000001090d7824 */ /* 0x000fe200078e020c */
[----:B------:R-:W-:Y:S01]  /*0a40*/  IADD3 R3, R10, 0x40, RZ ;  /* 0x000000400a037810 */ /* 0x000fe20007ffe0ff */
[----:B------:R-:W-:Y:S01]  /*0a50*/  IMAD.MOV.U32 R12, RZ, RZ, R8 ;  /* 0x000000ffff0c7224 */ /* 0x000fe200078e0008 */
[----:B------:R-:W-:Y:S01]  /*0a60*/  LOP3.LUT R5, R5, 0x1c0, RZ, 0xc0, !PT ;  /* 0x000001c005057812 */ /* 0x000fe200078ec0ff */
[C---:B------:R-:W-:Y:S01]  /*0a70*/  IMAD R164, R207.reuse, c[0x0][0x244], R164 ;  /* 0x00009100cfa47a24 */ /* 0x040fe200078e02a4 */
[----:B------:R-:W-:Y:S01]  /*0a80*/  SEL R95, R0, RZ, !P4 ;  /* 0x000000ff005f7207 */ /* 0x000fe20006000000 */
[----:B------:R-:W-:Y:S01]  /*0a90*/  IMAD.WIDE.U32 R12, R207, c[0x0][0x240], R12 ;  /* 0x00009000cf0c7a25 */ /* 0x000fe200078e000c */
[----:B------:R-:W-:-:S02]  /*0aa0*/  LOP3.LUT R4, R5, 0x38, R10, 0xf8, !PT ;  /* 0x0000003805047812 */ /* 0x000fc400078ef80a */
[----:B------:R-:W-:Y:S01]  /*0ab0*/  SHF.R.U32.HI R5, RZ, 0x3, R5 ;  /* 0x00000003ff057819 */ /* 0x000fe20000011605 */
[----:B------:R-:W-:Y:S01]  /*0ac0*/  IMAD.IADD R165, R13, 0x1, R164 ;  /* 0x000000010da57824 */ /* 0x000fe200078e02a4 */
[----:B------:R-:W-:Y:S01]  /*0ad0*/  SHF.R.S32.HI R144, RZ, 0x2, R141 ;  /* 0x00000002ff907819 */ /* 0x000fe2000001148d */
[----:B------:R-:W-:Y:S01]  /*0ae0*/  IMAD R173, R95, c[0x0][0x248], RZ ;  /* 0x000092005fad7a24 */ /* 0x000fe200078e02ff */
[----:B------:R-:W-:Y:S01]  /*0af0*/  LOP3.LUT R4, R4, R5, RZ, 0x3c, !PT ;  /* 0x0000000504047212 */ /* 0x000fe200078e3cff */
[----:B------:R-:W-:Y:S01]  /*0b00*/  IMAD.MOV.U32 R164, RZ, RZ, R12 ;  /* 0x000000ffffa47224 */ /* 0x000fe200078e000c */
[----:B------:R-:W-:Y:S01]  /*0b10*/  ISETP.GE.AND P6, PT, R3, c[0x0][0x1d4], PT ;  /* 0x0000750003007a0c */ /* 0x000fe20003fc6270 */
[C---:B------:R-:W-:Y:S01]  /*0b20*/  IMAD R173, R162.reuse, c[0x0][0x24c], R173 ;  /* 0x00009300a2ad7a24 */ /* 0x040fe200078e02ad */
[----:B------:R-:W-:Y:S01]  /*0b30*/  LOP3.LUT R5, R141, 0xfffffffc, RZ, 0xc0, !PT ;  /* 0xfffffffc8d057812 */ /* 0x000fe200078ec0ff */
[----:B------:R-:W-:Y:S01]  /*0b40*/  IMAD.WIDE.U32 R164, R162, c[0x0][0x248], R164 ;  /* 0x00009200a2a47a25 */ /* 0x000fe200078e00a4 */
[----:B------:R-:W-:-:S02]  /*0b50*/  SHF.R.S32.HI R3, RZ, 0x1f, R144 ;  /* 0x0000001fff037819 */ /* 0x000fc40000011490 */
[----:B------:R-:W-:Y:S01]  /*0b60*/  ISETP.GE.AND P2, PT, R10, c[0x0][0x1d4], PT ;  /* 0x000075000a007a0c */ /* 0x000fe20003f46270 */
[----:B------:R-:W-:Y:S01]  /*0b70*/  IMAD R8, R80, c[0x0][0x260], RZ ;  /* 0x0000980050087a24 */ /* 0x000fe200078e02ff */
[----:B------:R-:W-:Y:S01]  /*0b80*/  SHF.L.U64.HI R113, R114, R113, c[0x0][0x23c] ;  /* 0x00008f0072717619 */ /* 0x000fe20000010271 */
[----:B------:R-:W-:Y:S01]  /*0b90*/  IMAD.IADD R173, R165, 0x1, R173 ;  /* 0x00000001a5ad7824 */ /* 0x000fe200078e02ad */
[----:B------:R-:W-:Y:S01]  /*0ba0*/  P2R R150, PR, RZ, 0x4 ;  /* 0x00000004ff967803 */ /* 0x000fe20000000000 */
[----:B------:R-:W-:Y:S01]  /*0bb0*/  IMAD.MOV.U32 R172, RZ, RZ, R164 ;  /* 0x000000ffffac7224 */ /* 0x000fe200078e00a4 */
[-C--:B------:R-:W-:Y:S01]  /*0bc0*/  LEA.HI R137, R7, R76.reuse, RZ, 0x6 ;  /* 0x0000004c07897211 */ /* 0x080fe200078f30ff */
[----:B------:R-:W-:Y:S01]  /*0bd0*/  IMAD.IADD R5, R76, 0x1, -R5 ;  /* 0x000000014c057824 */ /* 0x000fe200078e0a05 */
[----:B------:R-:W-:Y:S01]  /*0be0*/  ISETP.NE.AND P4, PT, R150, RZ, PT ;  /* 0x000000ff9600720c */ /* 0x000fe20003f85270 */
[----:B------:R-:W-:Y:S01]  /*0bf0*/  IMAD R9, R3, c[0x0][0x280], RZ ;  /* 0x0000a00003097a24 */ /* 0x000fe200078e02ff */
[----:B------:R-:W-:Y:S01]  /*0c00*/  SHF.R.S32.HI R141, RZ, 0x1f, R141 ;  /* 0x0000001fff8d7819 */ /* 0x000fe2000001148d */
[----:B------:R-:W-:Y:S01]  /*0c10*/  IMAD R8, R207, c[0x0][0x264], R8 ;  /* 0x00009900cf087a24 */ /* 0x000fe200078e0208 */
[----:B------:R-:W-:Y:S01]  /*0c20*/  LEA.HI R124, R7, R76, RZ, 0x5 ;  /* 0x0000004c077c7211 */ /* 0x000fe200078f28ff */
[----:B------:R-:W-:Y:S01]  /*0c30*/  IMAD.WIDE.U32 R10, R207, c[0x0][0x260], R10 ;  /* 0x00009800cf0a7a25 */ /* 0x000fe200078e000a */
[----:B------:R-:W-:-:S03]  /*0c40*/  LEA.HI R141, R141, R144, RZ, 0x3 ;  /* 0x000000908d8d7211 */ /* 0x000fc600078f18ff */
[----:B------:R-:W-:Y:S01]  /*0c50*/  IMAD.WIDE.U32 R20, R139, R100, R172 ;  /* 0x000000648b147225 */ /* 0x000fe200078e00ac */
[----:B------:R-:W-:-:S03]  /*0c60*/  LOP3.LUT R141, R141, 0xfffffff8, RZ, 0xc0, !PT ;  /* 0xfffffff88d8d7812 */ /* 0x000fc600078ec0ff */
[----:B------:R-:W-:Y:S02]  /*0c70*/  IMAD R156, R144, c[0x0][0x284], R9 ;  /* 0x0000a100909c7a24 */ /* 0x000fe400078e0209 */
[----:B------:R-:W-:Y:S02]  /*0c80*/  IMAD.SHL.U32 R16, R5, 0x8, RZ ;  /* 0x0000000805107824 */ /* 0x000fe400078e00ff */
[----:B------:R-:W-:Y:S02]  /*0c90*/  IMAD.IADD R9, R11, 0x1, R8 ;  /* 0x000000010b097824 */ /* 0x000fe400078e0208 */
[----:B------:R-:W-:Y:S01]  /*0ca0*/  IMAD.MOV.U32 R8, RZ, RZ, R10 ;  /* 0x000000ffff087224 */ /* 0x000fe200078e000a */
[----:B------:R-:W-:Y:S01]  /*0cb0*/  @P1 LEA R10, P2, R20, c[0x0][0x220], 0x1 ;  /* 0x00008800140a1a11 */ /* 0x000fe200078408ff */
[----:B------:R-:W-:Y:S01]  /*0cc0*/  IMAD.IADD R2, R21, 0x1, R2 ;  /* 0x0000000115027824 */ /* 0x000fe200078e0202 */
[----:B------:R-:W-:Y:S01]  /*0cd0*/  SHF.R.S32.HI R17, RZ, 0x1f, R16 ;  /* 0x0000001fff117819 */ /* 0x000fe20000011410 */
[----:B------:R-:W-:Y:S01]  /*0ce0*/  IMAD R3, R3, c[0x0][0x290], RZ ;  /* 0x0000a40003037a24 */ /* 0x000fe200078e02ff */
[----:B------:R-:W-:Y:S01]  /*0cf0*/  IADD3 R143, R16, 0x60, RZ ;  /* 0x00000060108f7810 */ /* 0x000fe20007ffe0ff */
[----:B------:R-:W-:Y:S01]  /*0d00*/  IMAD.SHL.U32 R114, R114, 0x20, RZ ;  /* 0x0000002072727824 */ /* 0x000fe200078e00ff */
[----:B------:R-:W-:Y:S01]  /*0d10*/  @P1 LEA.HI.X R11, R20, c[0x0][0x224], R2, 0x1, P2 ;  /* 0x00008900140b1a11 */ /* 0x000fe200010f0c02 */
[----:B------:R-:W-:Y:S01]  /*0d20*/  IMAD R154, R144, c[0x0][0x294], R3 ;  /* 0x0000a500909a7a24 */ /* 0x000fe200078e0203 */
[----:B------:R-:W-:Y:S01]  /*0d30*/  IADD3 R142, R16, 0x80, RZ ;  /* 0x00000080108e7810 */ /* 0x000fe20007ffe0ff */
[----:B------:R-:W-:Y:S01]  /*0d40*/  IMAD.SHL.U32 R18, R5, 0x4, RZ ;  /* 0x0000000405127824 */ /* 0x000fe200078e00ff */
[----:B------:R-:W-:Y:S01]  /*0d50*/  @P0 IADD3 R3, P2, R114, R20, RZ ;  /* 0x0000001472030210 */ /* 0x000fe20007f5e0ff */
[----:B------:R-:W-:Y:S01]  /*0d60*/  IMAD.WIDE.U32 R14, R144, c[0x0][0x280], R16 ;  /* 0x0000a000900e7a25 */ /* 0x000fe200078e0010 */
[----:B------:R-:W-:-:S02]  /*0d70*/  IADD3 R140, R16, 0xa0, RZ ;  /* 0x000000a0108c7810 */ /* 0x000fc40007ffe0ff */
[----:B------:R-:W-:Y:S01]  /*0d80*/  SHF.R.S32.HI R19, RZ, 0x1f, R18 ;  /* 0x0000001fff137819 */ /* 0x000fe20000011412 */
[----:B------:R-:W-:Y:S01]  /*0d90*/  @P0 IMAD.X R2, R113, 0x1, R2, P2 ;  /* 0x0000000171020824 */ /* 0x000fe200010e0602 */
[C---:B------:R-:W-:Y:S01]  /*0da0*/  @P0 LEA R20, P2, R3.reuse, c[0x0][0x220], 0x1 ;  /* 0x0000880003140a11 */ /* 0x040fe200078408ff */
[----:B------:R-:W-:Y:S01]  /*0db0*/  IMAD.IADD R157, R156, 0x1, R15 ;  /* 0x000000019c9d7824 */ /* 0x000fe200078e020f */
[----:B------:R-:W-:Y:S01]  /*0dc0*/  IADD3 R15, R18, 0x20, RZ ;  /* 0x00000020120f7810 */ /* 0x000fe20007ffe0ff */
[----:B------:R-:W-:Y:S01]  /*0dd0*/  IMAD.WIDE.U32 R12, R144, c[0x0][0x290], R16 ;  /* 0x0000a400900c7a25 */ /* 0x000fe200078e0010 */
[----:B------:R-:W-:Y:S02]  /*0de0*/  @P0 LEA.HI.X R21, R3, c[0x0][0x224], R2, 0x1, P2 ;  /* 0x0000890003150a11 */ /* 0x000fe400010f0c02 */
[----:B------:R-:W-:Y:S01]  /*0df0*/  ISETP.GE.AND P2, PT, R16, c[0x0][0x27c], PT ;  /* 0x00009f0010007a0c */ /* 0x000fe20003f46270 */
[----:B------:R-:W-:Y:S01]  /*0e00*/  IMAD.SHL.U32 R137, R137, 0x8, RZ ;  /* 0x0000000889897824 */ /* 0x000fe200078e00ff */
[----:B------:R-:W-:Y:S01]  /*0e10*/  SHF.R.S32.HI R132, RZ, 0x1f, R143 ;  /* 0x0000001fff847819 */ /* 0x000fe2000001148f */
[----:B------:R-:W-:Y:S01]  /*0e20*/  IMAD.WIDE.U32 R160, R144, c[0x0][0x280], R18 ;  /* 0x0000a00090a07a25 */ /* 0x000fe200078e0012 */
[----:B------:R-:W-:-:S02]  /*0e30*/  SEL R3, RZ, c[0x0][0x27c], !P2 ;  /* 0x00009f00ff037a07 */ /* 0x000fc40005000000 */
[----:B------:R-:W-:Y:S01]  /*0e40*/  LOP3.LUT R137, R4, 0xfffffe00, R137, 0xf8, !PT ;  /* 0xfffffe0004897812 */ /* 0x000fe200078ef889 */
[----:B------:R-:W-:Y:S01]  /*0e50*/  IMAD.IADD R155, R154, 0x1, R13 ;  /* 0x000000019a9b7824 */ /* 0x000fe200078e020d */
[----:B------:R-:W-:Y:S01]  /*0e60*/  P2R R149, PR, RZ, 0x4 ;  /* 0x00000004ff957803 */ /* 0x000fe20000000000 */
[----:B------:R-:W-:Y:S01]  /*0e70*/  IMAD.IADD R13, R18, 0x1, R15 ;  /* 0x00000001120d7824 */ /* 0x000fe200078e020f */
[----:B------:R-:W-:Y:S01]  /*0e80*/  SHF.R.S32.HI R129, RZ, 0x1f, R142 ;  /* 0x0000001fff817819 */ /* 0x000fe2000001148e */
[----:B------:R-:W-:Y:S01]  /*0e90*/  IMAD.IADD R161, R161, 0x1, R156 ;  /* 0x00000001a1a17824 */ /* 0x000fe200078e029c */
[----:B------:R-:W-:Y:S01]  /*0ea0*/  LEA.HI R132, R132, R143, RZ, 0x3 ;  /* 0x0000008f84847211 */ /* 0x000fe200078f18ff */
[----:B------:R-:W-:Y:S01]  /*0eb0*/  IMAD.WIDE.U32 R158, R144, c[0x0][0x290], R18 ;  /* 0x0000a400909e7a25 */ /* 0x000fe200078e0012 */
[----:B------:R-:W-:Y:S02]  /*0ec0*/  ISETP.GE.AND P2, PT, R13, c[0x0][0x27c], PT ;  /* 0x00009f000d007a0c */ /* 0x000fe40003f46270 */
[----:B------:R-:W-:Y:S01]  /*0ed0*/  SHF.R.S32.HI R136, RZ, 0x1f, R13 ;  /* 0x0000001fff887819 */ /* 0x000fe2000001140d */
[----:B------:R-:W-:Y:S01]  /*0ee0*/  IMAD.MOV.U32 R156, RZ, RZ, R14 ;  /* 0x000000ffff9c7224 */ /* 0x000fe200078e000e */
[----:B------:R-:W-:Y:S01]  /*0ef0*/  IADD3 R14, R18, 0x40, RZ ;  /* 0x00000040120e7810 */ /* 0x000fe20007ffe0ff */
[----:B------:R-:W-:Y:S01]  /*0f00*/  IMAD.SHL.U32 R137, R137, 0x2, RZ ;  /* 0x0000000289897824 */ /* 0x000fe200078e00ff */
[----:B------:R-:W-:Y:S01]  /*0f10*/  LEA.HI R129, R129, R142, RZ, 0x3 ;  /* 0x0000008e81817211 */ /* 0x000fe200078f18ff */
[----:B------:R-:W-:Y:S01]  /*0f20*/  IMAD.IADD R159, R159, 0x1, R154 ;  /* 0x000000019f9f7824 */ /* 0x000fe200078e029a */
[----:B------:R-:W-:Y:S01]  /*0f30*/  LEA.HI R136, R136, R13, RZ, 0x3 ;  /* 0x0000000d88887211 */ /* 0x000fe200078f18ff */
[----:B------:R-:W-:Y:S01]  /*0f40*/  IMAD.IADD R3, R16, 0x1, R3 ;  /* 0x0000000110037824 */ /* 0x000fe200078e0203 */
[----:B------:R-:W-:Y:S01]  /*0f50*/  @!PT LDS RZ, [RZ] ;  /* 0x00000000fffff984 */ /* 0x000fe20000000800 */
[----:B------:R-:W-:Y:S01]  /*0f60*/  @!PT LDS RZ, [RZ] ;  /* 0x00000000fffff984 */ /* 0x000fe20000000800 */
[----:B------:R-:W-:Y:S01]  /*0f70*/  @!PT LDS RZ, [RZ] ;  /* 0x00000000fffff984 */ /* 0x000fe20000000800 */
[----:B------:R1:W-:Y:S01]  /*0f80*/  @P1 LDGSTS.E.BYPASS.LTC128B.128 [R137+0x6100], [R10.64], !P4 ;  /* 0x061000000a891fae */ /* 0x0003e2000e101d46 */
[----:B------:R-:W-:Y:S01]  /*0f90*/  IMAD.MOV.U32 R154, RZ, RZ, R12 ;  /* 0x000000ffff9a7224 */ /* 0x000fe200078e000c */
[----:B------:R-:W-:Y:S01]  /*0fa0*/  LOP3.LUT R132, R132, 0xfffffff8, RZ, 0xc0, !PT ;  /* 0xfffffff884847812 */ /* 0x000fe200078ec0ff */
[----:B------:R-:W-:Y:S01]  /*0fb0*/  IMAD.IADD R12, R18, 0x1, R14 ;  /* 0x00000001120c7824 */ /* 0x000fe200078e020e */
[----:B------:R1:W-:Y:S01]  /*0fc0*/  @P1 LDGSTS.E.BYPASS.LTC128B.128 [R137+0x8100], [R10.64+0x80], !P6 ;  /* 0x081000800a891fae */ /* 0x0003e2000f101d46 */
[----:B------:R-:W-:Y:S01]  /*0fd0*/  SHF.R.S32.HI R122, RZ, 0x1f, R3 ;  /* 0x0000001fff7a7819 */ /* 0x000fe20000011403 */
[----:B------:R-:W-:Y:S01]  /*0fe0*/  IMAD.IADD R141, R144, 0x1, -R141 ;  /* 0x00000001908d7824 */ /* 0x000fe200078e0a8d */
[----:B------:R-:W-:Y:S01]  /*0ff0*/  LOP3.LUT R129, R129, 0xfffffff8, RZ, 0xc0, !PT ;  /* 0xfffffff881817812 */ /* 0x000fe200078ec0ff */
[----:B------:R1:W-:Y:S01]  /*1000*/  @P1 LDGSTS.E.BYPASS.LTC128B.128 [R137+0xa100], [R10.64+0x100], !P5 ;  /* 0x0a1001000a891fae */ /* 0x0003e2000e901d46 */
[----:B------:R-:W-:Y:S01]  /*1010*/  ISETP.GE.AND P1, PT, R12, c[0x0][0x27c], PT ;  /* 0x00009f000c007a0c */ /* 0x000fe20003f26270 */
[----:B------:R-:W-:Y:S01]  /*1020*/  IMAD.SHL.U32 R124, R124, 0x10, RZ ;  /* 0x000000107c7c7824 */ /* 0x000fe200078e00ff */
[CC--:B------:R-:W-:Y:S01]  /*1030*/  LEA.HI R108, R122.reuse, R3.reuse, RZ, 0x3 ;  /* 0x000000037a6c7211 */ /* 0x0c0fe200078f18ff */
[----:B------:R3:W-:Y:S01]  /*1040*/  @P0 LDGSTS.E.BYPASS.LTC128B.128 [R137+0x7100], [R20.64], !P4 ;  /* 0x0710000014890fae */ /* 0x0007e2000e101d46 */
[----:B------:R-:W-:Y:S01]  /*1050*/  LEA.HI R122, R122, R3, RZ, 0x6 ;  /* 0x000000037a7a7211 */ /* 0x000fe200078f30ff */
[----:B------:R-:W-:Y:S01]  /*1060*/  IMAD.WIDE.U32 R168, R207, c[0x0][0x210], RZ ;  /* 0x00008400cfa87a25 */ /* 0x000fe200078e00ff */
[----:B------:R-:W-:Y:S01]  /*1070*/  SEL R3, RZ, c[0x0][0x27c], !P1 ;  /* 0x00009f00ff037a07 */ /* 0x000fe20004800000 */
[----:B------:R3:W-:Y:S01]  /*1080*/  @P0 LDGSTS.E.BYPASS.LTC128B.128 [R137+0x9100], [R20.64+0x80], !P6 ;  /* 0x0910008014890fae */ /* 0x0007e2000f101d46 */
[----:B------:R-:W-:Y:S01]  /*1090*/  LOP3.LUT R124, R124, 0xfffffe00, RZ, 0xc0, !PT ;  /* 0xfffffe007c7c7812 */ /* 0x000fe200078ec0ff */
[----:B------:R-:W-:Y:S01]  /*10a0*/  IMAD.SHL.U32 R122, R122, 0x40, RZ ;  /* 0x000000407a7a7824 */ /* 0x000fe200078e00ff */
[--C-:B------:R-:W-:Y:S01]  /*10b0*/  SHF.R.S32.HI R135, RZ, 0x1f, R12.reuse ;  /* 0x0000001fff877819 */ /* 0x100fe2000001140c */
[----:B------:R3:W-:Y:S01]  /*10c0*/  @P0 LDGSTS.E.BYPASS.LTC128B.128 [R137+0xb100], [R20.64+0x100], !P5 ;  /* 0x0b10010014890fae */ /* 0x0007e2000e901d46 */
[C---:B------:R-:W-:Y:S01]  /*10d0*/  LOP3.LUT P0, RZ, R141.reuse, 0x4, RZ, 0xc0, !PT ;  /* 0x000000048dff7812 */ /* 0x040fe2000780c0ff */
[----:B------:R-:W-:Y:S01]  /*10e0*/  IMAD.SHL.U32 R141, R141, 0x40, RZ ;  /* 0x000000408d8d7824 */ /* 0x000fe200078e00ff */
[----:B------:R-:W-:Y:S01]  /*10f0*/  LOP3.LUT R122, R122, 0x7ffff000, RZ, 0xc0, !PT ;  /* 0x7ffff0007a7a7812 */ /* 0x000fe200078ec0ff */
[----:B------:R-:W-:Y:S01]  /*1100*/  IMAD.IADD R3, R3, 0x1, R12 ;  /* 0x0000000103037824 */ /* 0x000fe200078e020c */
[----:B------:R-:W0:Y:S01]  /*1110*/  LDGDEPBAR ;  /* 0x00000000000079af */ /* 0x000e220000000000 */
[----:B------:R-:W-:Y:S01]  /*1120*/  IMAD R138, R5, 0x40, R144 ;  /* 0x00000040058a7824 */ /* 0x000fe200078e0290 */
[----:B------:R-:W-:Y:S01]  /*1130*/  LOP3.LUT R141, R141, 0x1c0, RZ, 0xc0, !PT ;  /* 0x000001c08d8d7812 */ /* 0x000fe200078ec0ff */
[----:B------:R-:W-:Y:S01]  /*1140*/  IMAD.MOV.U32 R82, RZ, RZ, c[0x0][0x27c] ;  /* 0x00009f00ff527624 */ /* 0x000fe200078e00ff */
[----:B------:R-:W-:Y:S01]  /*1150*/  SHF.R.S32.HI R120, RZ, 0x1f, R3 ;  /* 0x0000001fff787819 */ /* 0x000fe20000011403 */
[----:B------:R-:W-:Y:S01]  /*1160*/  IMAD R95, R95, c[0x0][0x268], RZ ;  /* 0x00009a005f5f7a24 */ /* 0x000fe200078e02ff */
[----:B------:R-:W-:Y:S01]  /*1170*/  SHF.R.U32.HI R125, RZ, 0x3, R141 ;  /* 0x00000003ff7d7819 */ /* 0x000fe2000001168d */
[----:B------:R-:W-:Y:S01]  /*1180*/  IMAD.MOV.U32 R98, RZ, RZ, c[0x0][0x2b8] ;  /* 0x0000ae00ff627624 */ /* 0x000fe200078e00ff */
[-C--:B------:R-:W-:Y:S01]  /*1190*/  LEA.HI R112, R120, R3.reuse, RZ, 0x3 ;  /* 0x0000000378707211 */ /* 0x080fe200078f18ff */
[----:B------:R-:W-:Y:S01]  /*11a0*/  IMAD R6, R80, c[0x0][0x1e8], RZ ;  /* 0x00007a0050067a24 */ /* 0x000fe200078e02ff */
[----:B------:R-:W-:Y:S01]  /*11b0*/  LEA.HI R120, R120, R3, RZ, 0x6 ;  /* 0x0000000378787211 */ /* 0x000fe200078f30ff */
[----:B------:R-:W-:Y:S01]  /*11c0*/  IMAD.MOV.U32 R102, RZ, RZ, c[0x0][0x280] ;  /* 0x0000a000ff667624 */ /* 0x000fe200078e00ff */
[C-C-:B------:R-:W-:Y:S01]  /*11d0*/  LOP3.LUT R2, R141.reuse, 0x38, R108.reuse, 0xf8, !PT ;  /* 0x000000388d027812 */ /* 0x140fe200078ef86c */
[----:B------:R-:W-:Y:S01]  /*11e0*/  IMAD.MOV.U32 R104, RZ, RZ, c[0x0][0x290] ;  /* 0x0000a400ff687624 */ /* 0x000fe200078e00ff */
[----:B------:R-:W-:Y:S01]  /*11f0*/  SHF.R.S32.HI R134, RZ, 0x3, R108 ;  /* 0x00000003ff867819 */ /* 0x000fe2000001146c */
[----:B------:R-:W-:Y:S01]  /*1200*/  IMAD.SHL.U32 R120, R120, 0x40, RZ ;  /* 0x0000004078787824 */ /* 0x000fe200078e00ff */
[----:B------:R-:W-:Y:S01]  /*1210*/  LOP3.LUT R7, R2, R125, RZ, 0x3c, !PT ;  /* 0x0000007d02077212 */ /* 0x000fe200078e3cff */
[----:B------:R-:W-:Y:S01]  /*1220*/  IMAD R95, R162, c[0x0][0x26c], R95 ;  /* 0x00009b00a25f7a24 */ /* 0x000fe200078e025f */
[----:B------:R-:W-:Y:S01]  /*1230*/  LOP3.LUT R2, R141, 0x38, R112, 0xf8, !PT ;  /* 0x000000388d027812 */ /* 0x000fe200078ef870 */
[----:B-----5:R-:W-:Y:S01]  /*1240*/  IMAD.WIDE.U32 R160, R79, c[0x0][0x280], R160 ;  /* 0x0000a0004fa07a25 */ /* 0x020fe200078e00a0 */
[----:B------:R-:W-:-:S02]  /*1250*/  LOP3.LUT R120, R120, 0x7ffff000, RZ, 0xc0, !PT ;  /* 0x7ffff00078787812 */ /* 0x000fc400078ec0ff */
[----:B------:R-:W-:Y:S01]  /*1260*/  LOP3.LUT R3, R2, R125, RZ, 0x3c, !PT ;  /* 0x0000007d02037212 */ /* 0x000fe200078e3cff */
[----:B------:R-:W-:Y:S01]  /*1270*/  IMAD.WIDE.U32 R162, R162, c[0x0][0x268], R8 ;  /* 0x00009a00a2a27a25 */ /* 0x000fe200078e0008 */
[--C-:B------:R-:W-:Y:S02]  /*1280*/  IADD3 R122, R7, R122, R124.reuse ;  /* 0x0000007a077a7210 */ /* 0x100fe40007ffe07c */
[----:B------:R-:W-:Y:S01]  /*1290*/  IADD3 R120, R3, R120, R124 ;  /* 0x0000007803787210 */ /* 0x000fe20007ffe07c */
[----:B------:R-:W-:Y:S01]  /*12a0*/  IMAD.MOV.U32 R123, RZ, RZ, c[0x0][0x27c] ;  /* 0x00009f00ff7b7624 */ /* 0x000fe200078e00ff */
[----:B------:R-:W-:Y:S01]  /*12b0*/  SHF.R.S32.HI R127, RZ, 0x3, R112 ;  /* 0x00000003ff7f7819 */ /* 0x000fe20000011470 */
[C---:B------:R-:W-:Y:S01]  /*12c0*/  IMAD.WIDE.U32 R170, R207.reuse, c[0x0][0x1e8], RZ ;  /* 0x00007a00cfaa7a25 */ /* 0x040fe200078e00ff */
[----:B------:R-:W-:Y:S02]  /*12d0*/  LOP3.LUT R108, R108, 0xfffffff8, RZ, 0xc0, !PT ;  /* 0xfffffff86c6c7812 */ /* 0x000fe400078ec0ff */
[----:B------:R-:W-:Y:S01]  /*12e0*/  LOP3.LUT R112, R112, 0xfffffff8, RZ, 0xc0, !PT ;  /* 0xfffffff870707812 */ /* 0x000fe200078ec0ff */
[----:B------:R-:W-:Y:S01]  /*12f0*/  IMAD R105, R207, c[0x0][0x1ec], R6 ;  /* 0x00007b00cf697a24 */ /* 0x000fe200078e0206 */
[----:B------:R-:W-:Y:S01]  /*1300*/  LEA.HI R135, R135, R12, RZ, 0x3 ;  /* 0x0000000c87877211 */ /* 0x000fe200078f18ff */
[----:B------:R-:W-:Y:S01]  /*1310*/  IMAD.WIDE.U32 R158, R79, c[0x0][0x290], R158 ;  /* 0x0000a4004f9e7a25 */ /* 0x000fe200078e009e */
[----:B------:R-:W-:-:S02]  /*1320*/  P2R R147, PR, RZ, 0x2 ;  /* 0x00000002ff937803 */ /* 0x000fc40000000000 */
[----:B------:R-:W-:Y:S01]  /*1330*/  SHF.R.S32.HI R107, RZ, 0x1f, R108 ;  /* 0x0000001fff6b7819 */ /* 0x000fe2000001146c */
[C---:B------:R-:W-:Y:S01]  /*1340*/  IMAD.WIDE.U32 R156, R79.reuse, c[0x0][0x280], R156 ;  /* 0x0000a0004f9c7a25 */ /* 0x040fe200078e009c */
[----:B------:R-:W-:Y:S02]  /*1350*/  SHF.R.S32.HI R111, RZ, 0x1f, R112 ;  /* 0x0000001fff6f7819 */ /* 0x000fe40000011470 */
[----:B------:R-:W-:Y:S01]  /*1360*/  LOP3.LUT R136, R136, 0xfffffff8, RZ, 0xc0, !PT ;  /* 0xfffffff888887812 */ /* 0x000fe200078ec0ff */
[----:B------:R-:W-:Y:S01]  /*1370*/  IMAD.WIDE.U32 R154, R79, c[0x0][0x290], R154 ;  /* 0x0000a4004f9a7a25 */ /* 0x000fe200078e009a */
[----:B------:R-:W-:Y:S02]  /*1380*/  LOP3.LUT R135, R135, 0xfffffff8, RZ, 0xc0, !PT ;  /* 0xfffffff887877812 */ /* 0x000fe400078ec0ff */
[----:B------:R-:W-:Y:S01]  /*1390*/  ISETP.NE.AND P1, PT, R98, 0x1, PT ;  /* 0x000000016200780c */ /* 0x000fe20003f25270 */
[----:B------:R-:W-:Y:S01]  /*13a0*/  IMAD.SHL.U32 R123, R123, 0x2, RZ ;  /* 0x000000027b7b7824 */ /* 0x000fe200078e00ff */
[CC--:B------:R-:W-:Y:S01]  /*13b0*/  SHF.L.U64.HI R101, R102.reuse, R103.reuse, c[0x0][0x284] ;  /* 0x0000a10066657619 */ /* 0x0c0fe20000010267 */
[----:B------:R-:W-:Y:S01]  /*13c0*/  IMAD.SHL.U32 R102, R102, 0x40, RZ ;  /* 0x0000004066667824 */ /* 0x000fe200078e00ff */
[C---:B------:R-:W-:Y:S01]  /*13d0*/  SHF.L.U64.HI R103, R104.reuse, R103, c[0x0][0x294] ;  /* 0x0000a50068677619 */ /* 0x040fe20000010267 */
[----:B------:R-:W-:Y:S01]  /*13e0*/  IMAD.SHL.U32 R104, R104, 0x40, RZ ;  /* 0x0000004068687824 */ /* 0x000fe200078e00ff */
[----:B------:R-:W-:Y:S01]  /*13f0*/  SHF.L.U64.HI R107, R108, 0x1, R107 ;  /* 0x000000016c6b7819 */ /* 0x000fe2000001026b */
[----:B------:R-:W-:Y:S01]  /*1400*/  IMAD.IADD R105, R171, 0x1, R105 ;  /* 0x00000001ab697824 */ /* 0x000fe200078e0269 */
[----:B------:R-:W-:Y:S01]  /*1410*/  SHF.L.U64.HI R111, R112, 0x1, R111 ;  /* 0x00000001706f7819 */ /* 0x000fe2000001026f */
[----:B------:R-:W-:Y:S01]  /*1420*/  IMAD.IADD R95, R163, 0x1, R95 ;  /* 0x00000001a35f7824 */ /* 0x000fe200078e025f */
[----:B------:R-:W-:Y:S01]  /*1430*/  P2R R148, PR, RZ, 0x4 ;  /* 0x00000004ff947803 */ /* 0x000fe20000000000 */
[----:B------:R-:W-:Y:S01]  /*1440*/  IMAD.SHL.U32 R108, R108, 0x2, RZ ;  /* 0x000000026c6c7824 */ /* 0x000fe200078e00ff */
[----:B-1----:R-:W-:Y:S01]  /*1450*/  IADD3 R10, R18, 0x50, RZ ;  /* 0x00000050120a7810 */ /* 0x002fe20007ffe0ff */
[----:B------:R-:W-:Y:S01]  /*1460*/  IMAD.SHL.U32 R122, R122, 0x2, RZ ;  /* 0x000000027a7a7824 */ /* 0x000fe200078e00ff */
[----:B------:R-:W-:Y:S01]  /*1470*/  IADD3 R9, R18, 0x10, RZ ;  /* 0x0000001012097810 */ /* 0x000fe20007ffe0ff */
[----:B------:R-:W-:Y:S01]  /*1480*/  IMAD.SHL.U32 R112, R112, 0x2, RZ ;  /* 0x0000000270707824 */ /* 0x000fe200078e00ff */
[----:B------:R-:W-:Y:S01]  /*1490*/  SHF.R.S32.HI R117, RZ, 0x1f, R132 ;  /* 0x0000001fff757819 */ /* 0x000fe20000011484 */
[----:B------:R-:W-:Y:S01]  /*14a0*/  IMAD.SHL.U32 R120, R120, 0x2, RZ ;  /* 0x0000000278787824 */ /* 0x000fe200078e00ff */
[----:B------:R-:W-:-:S02]  /*14b0*/  SHF.R.S32.HI R116, RZ, 0x1f, R129 ;  /* 0x0000001fff747819 */ /* 0x000fc40000011481 */
[----:B------:R-:W-:Y:S02]  /*14c0*/  SHF.R.S32.HI R119, RZ, 0x1f, R136 ;  /* 0x0000001fff777819 */ /* 0x000fe40000011488 */
[----:B------:R-:W-:Y:S02]  /*14d0*/  SHF.R.S32.HI R118, RZ, 0x1f, R135 ;  /* 0x0000001fff767819 */ /* 0x000fe40000011487 */
[----:B--2---:R-:W-:Y:S01]  /*14e0*/  @P3 SHF.R.S32.HI R153, RZ, 0x1f, R152 ;  /* 0x0000001fff993819 */ /* 0x004fe20000011498 */
[----:B------:R-:W-:Y:S01]  /*14f0*/  @!P3 IMAD.MOV.U32 R153, RZ, RZ, R0 ;  /* 0x000000ffff99b224 */ /* 0x000fe200078e0000 */
[----:B------:R-:W-:Y:S01]  /*1500*/  SEL R0, RZ, c[0x0][0x27c], !P2 ;  /* 0x00009f00ff007a07 */ /* 0x000fe20005000000 */
[----:B------:R-:W-:Y:S02]  /*1510*/  @!P3 IMAD.MOV.U32 R152, RZ, RZ, R209 ;  /* 0x000000ffff98b224 */ /* 0x000fe400078e00d1 */
[----:B------:R-:W-:Y:S02]  /*1520*/  IMAD R5, R153, c[0x0][0x2b0], RZ ;  /* 0x0000ac0099057a24 */ /* 0x000fe400078e02ff */
[----:B------:R-:W-:-:S02]  /*1530*/  IMAD.IADD R11, R0, 0x1, R13 ;  /* 0x00000001000b7824 */ /* 0x000fc400078e020d */
[C---:B------:R-:W-:Y:S02]  /*1540*/  IMAD R5, R152.reuse, c[0x0][0x2b4], R5 ;  /* 0x0000ad0098057a24 */ /* 0x040fe400078e0205 */
[----:B------:R-:W-:Y:S01]  /*1550*/  IMAD.WIDE.U32 R152, R152, c[0x0][0x2b0], RZ ;  /* 0x0000ac0098987a25 */ /* 0x000fe200078e00ff */
[----:B------:R-:W-:-:S03]  /*1560*/  SHF.R.S32.HI R0, RZ, 0x1f, R11 ;  /* 0x0000001fff007819 */ /* 0x000fc6000001140b */
[----:B------:R-:W-:Y:S01]  /*1570*/  IMAD.IADD R88, R153, 0x1, R5 ;  /* 0x0000000199587824 */ /* 0x000fe200078e0205 */
[CC--:B------:R-:W-:Y:S02]  /*1580*/  LEA.HI R110, R0.reuse, R11.reuse, RZ, 0x3 ;  /* 0x0000000b006e7211 */ /* 0x0c0fe400078f18ff */
[----:B------:R-:W-:Y:S02]  /*1590*/  LEA.HI R0, R0, R11, RZ, 0x6 ;  /* 0x0000000b00007211 */ /* 0x000fe400078f30ff */
[--C-:B------:R-:W-:Y:S02]  /*15a0*/  LOP3.LUT R4, R141, 0x38, R110.reuse, 0xf8, !PT ;  /* 0x000000388d047812 */ /* 0x100fe400078ef86e */
[----:B------:R-:W-:Y:S01]  /*15b0*/  SHF.R.S32.HI R128, RZ, 0x3, R110 ;  /* 0x00000003ff807819 */ /* 0x000fe2000001146e */
[----:B------:R-:W-:Y:S01]  /*15c0*/  IMAD.SHL.U32 R0, R0, 0x40, RZ ;  /* 0x0000004000007824 */ /* 0x000fe200078e00ff */
[----:B------:R-:W-:Y:S01]  /*15d0*/  LOP3.LUT R121, R4, R125, RZ, 0x3c, !PT ;  /* 0x0000007d04797212 */ /* 0x000fe200078e3cff */
[----:B------:R-:W-:Y:S01]  /*15e0*/  IMAD R4, R80, c[0x0][0x210], RZ ;  /* 0x0000840050047a24 */ /* 0x000fe200078e02ff */
[----:B------:R-:W-:-:S02]  /*15f0*/  LOP3.LUT R110, R110, 0xfffffff8, RZ, 0xc0, !PT ;  /* 0xfffffff86e6e7812 */ /* 0x000fc400078ec0ff */
[----:B------:R-:W-:Y:S01]  /*1600*/  LOP3.LUT R0, R0, 0x7ffff000, RZ, 0xc0, !PT ;  /* 0x7ffff00000007812 */ /* 0x000fe200078ec0ff */
[----:B------:R-:W-:Y:S01]  /*1610*/  IMAD R7, R207, c[0x0][0x214], R4 ;  /* 0x00008500cf077a24 */ /* 0x000fe200078e0204 */
[----:B------:R-:W-:Y:S02]  /*1620*/  SHF.R.S32.HI R109, RZ, 0x1f, R110 ;  /* 0x0000001fff6d7819 */ /* 0x000fe4000001146e */
[----:B------:R-:W-:Y:S01]  /*1630*/  IADD3 R121, R121, R0, R124 ;  /* 0x0000000079797210 */ /* 0x000fe20007ffe07c */
[----:B------:R-:W-:Y:S01]  /*1640*/  IMAD.IADD R106, R169, 0x1, R7 ;  /* 0x00000001a96a7824 */ /* 0x000fe200078e0207 */
[----:B------:R-:W-:Y:S02]  /*1650*/  SHF.R.S32.HI R0, RZ, 0x1f, R79 ;  /* 0x0000001fff007819 */ /* 0x000fe4000001144f */
[----:B------:R-:W-:Y:S01]  /*1660*/  SHF.R.S32.HI R7, RZ, 0x1f, R140 ;  /* 0x0000001fff077819 */ /* 0x000fe2000001148c */
[----:B------:R-:W-:Y:S01]  /*1670*/  IMAD.SHL.U32 R121, R121, 0x2, RZ ;  /* 0x0000000279797824 */ /* 0x000fe200078e00ff */
[----:B------:R-:W-:Y:S01]  /*1680*/  SHF.L.U64.HI R109, R110, 0x1, R109 ;  /* 0x000000016e6d7819 */ /* 0x000fe2000001026d */
[C---:B------:R-:W-:Y:S01]  /*1690*/  IMAD R2, R0.reuse, c[0x0][0x280], RZ ;  /* 0x0000a00000027a24 */ /* 0x040fe200078e02ff */
[----:B------:R-:W-:Y:S01]  /*16a0*/  LEA.HI R126, R7, R140, RZ, 0x3 ;  /* 0x0000008c077e7211 */ /* 0x000fe200078f18ff */
[----:B------:R-:W-:Y:S01]  /*16b0*/  IMAD R0, R0, c[0x0][0x290], RZ ;  /* 0x0000a40000007a24 */ /* 0x000fe200078e02ff */
[----:B------:R-:W-:Y:S01]  /*16c0*/  IADD3 R11, R18, 0x30, RZ ;  /* 0x00000030120b7810 */ /* 0x000fe20007ffe0ff */
[C---:B------:R-:W-:Y:S01]  /*16d0*/  IMAD R91, R79.reuse, c[0x0][0x284], R2 ;  /* 0x0000a1004f5b7a24 */ /* 0x040fe200078e0202 */
[----:B------:R-:W-:Y:S01]  /*16e0*/  LOP3.LUT R126, R126, 0xfffffff8, RZ, 0xc0, !PT ;  /* 0xfffffff87e7e7812 */ /* 0x000fe200078ec0ff */
[----:B------:R-:W-:Y:S01]  /*16f0*/  IMAD R3, R79, c[0x0][0x294], R0 ;  /* 0x0000a5004f037a24 */ /* 0x000fe200078e0200 */
[----:B------:R-:W-:Y:S01]  /*1700*/  LOP3.LUT R0, R141, 0x18, R16, 0xf8, !PT ;  /* 0x000000188d007812 */ /* 0x000fe200078ef810 */
[----:B------:R-:W-:Y:S01]  /*1710*/  IMAD.IADD R93, R161, 0x1, R91 ;  /* 0x00000001a15d7824 */ /* 0x000fe200078e025b */
[----:B------:R-:W-:Y:S01]  /*1720*/  SHF.R.S32.HI R115, RZ, 0x1f, R126 ;  /* 0x0000001fff737819 */ /* 0x000fe2000001147e */
[----:B------:R-:W-:Y:S01]  /*1730*/  IMAD.IADD R91, R91, 0x1, R157 ;  /* 0x000000015b5b7824 */ /* 0x000fe200078e029d */
[----:B------:R-:W-:Y:S01]  /*1740*/  LOP3.LUT R131, R0, R125, RZ, 0x3c, !PT ;  /* 0x0000007d00837212 */ /* 0x000fe200078e3cff */
[----:B------:R-:W-:-:S02]  /*1750*/  IMAD.IADD R92, R159, 0x1, R3 ;  /* 0x000000019f5c7824 */ /* 0x000fc400078e0203 */
[----:B------:R-:W-:Y:S02]  /*1760*/  IMAD.IADD R90, R3, 0x1, R155 ;  /* 0x00000001035a7824 */ /* 0x000fe400078e029b */
[----:B------:R-:W-:Y:S02]  /*1770*/  IMAD.IADD R131, R131, 0x1, R124 ;  /* 0x0000000183837824 */ /* 0x000fe400078e027c */
[----:B------:R-:W-:-:S03]  /*1780*/  IMAD.SHL.U32 R110, R110, 0x2, RZ ;  /* 0x000000026e6e7824 */ /* 0x000fc600078e00ff */
[----:B------:R-:W-:-:S04]  /*1790*/  LEA R131, R131, 0x100, 0x1 ;  /* 0x0000010083837811 */ /* 0x000fc800078e08ff */
[C---:B------:R-:W-:Y:S02]  /*17a0*/  IADD3 R130, R131.reuse, 0x40, RZ ;  /* 0x0000004083827810 */ /* 0x040fe40007ffe0ff */
[----:B------:R-:W-:Y:S01]  /*17b0*/  @P0 IADD3 R130, R131, -0x40, RZ ;  /* 0xffffffc083820810 */ /* 0x000fe20007ffe0ff */
[----:B------:R-:W-:Y:S01]  /*17c0*/  BAR.SYNC.DEFER_BLOCKING 0x0 ;  /* 0x0000000000007b1d */ /* 0x000fe20000010000 */
[----:B------:R-:W-:-:S04]  /*17d0*/  ISETP.GE.AND P0, PT, R82, 0x1, PT ;  /* 0x000000015200780c */ /* 0x000fc80003f06270 */
[----:B------:R-:W-:Y:S02]  /*17e0*/  P2R R0, PR, RZ, 0x1 ;  /* 0x00000001ff007803 */ /* 0x000fe40000000000 */
[----:B---3--:R-:W-:Y:S02]  /*17f0*/  P2R R0, PR, RZ, 0x2 ;  /* 0x00000002ff007803 */ /* 0x008fe40000000000 */
.L_x_90:
[----:B------:R-:W-:Y:S01]  /*1800*/  IMAD.SHL.U32 R87, R139, 0x40, RZ ;  /* 0x000000408b577824 */ /* 0x000fe200078e00ff */
[----:B------:R-:W-:Y:S04]  /*1810*/  DEPBAR.LE SB0, 0x0 ;  /* 0x000080000000791a */ /* 0x000fe80000000000 */
[----:B------:R-:W-:Y:S01]  /*1820*/  IMAD.IADD R0, R138, 0x1, R87 ;  /* 0x000000018a007824 */ /* 0x000fe200078e0257 */
[----:B------:R-:W-:Y:S01]  /*1830*/  ISETP.NE.AND P1, PT, R98, 0x1, PT ;  /* 0x000000016200780c */ /* 0x000fe20003f25270 */
[----:B------:R-:W-:Y:S01]  /*1840*/  IMAD.MOV.U32 R94, RZ, RZ, RZ ;  /* 0x000000ffff5e7224 */ /* 0x000fe200078e00ff */
[----:B------:R-:W-:Y:S01]  /*1850*/  ISETP.GE.AND P2, PT, R82, 0x1, PT ;  /* 0x000000015200780c */ /* 0x000fe20003f46270 */
[----:B------:R-:W-:Y:S01]  /*1860*/  IMAD.IADD R86, R89, 0x1, R0 ;  /* 0x0000000159567824 */ /* 0x000fe200078e0200 */
[----:B------:R-:W-:Y:S01]  /*1870*/  ISETP.GE.AND P0, PT, R0, R146, PT ;  /* 0x000000920000720c */ /* 0x000fe20003f06270 */
[----:B------:R-:W-:Y:S02]  /*1880*/  BSSY B1, `(.L_x_66) ;  /* 0x00003d7000017945 */ /* 0x000fe40003800000 */
[----:B------:R-:W-:Y:S01]  /*1890*/  IMAD.MOV.U32 R3, RZ, RZ, R86 ;  /* 0x000000ffff037224 */ /* 0x000fe200078e0056 */
[----:B------:R-:W-:Y:S05]  /*18a0*/  ISETP.GT.OR P0, PT, R138, 0x3f, P0 ;  /* 0x0000003f8a00780c */ /* 0x000fea0000704670 */
[----:B------:R-:W-:Y:S05]  /*18b0*/  @P1 IMAD.HI.U32 R0, R86, c[0x0][0x2bc], RZ ;  /* 0x0000af0056001a27 */ /* 0x000fea00078e00ff */
[----:B------:R-:W-:Y:S04]  /*18c0*/  @P1 SHF.R.U32.HI R3, RZ, c[0x0][0x2c0], R0 ;  /* 0x0000b000ff031a19 */ /* 0x000fe80000011600 */
[C---:B------:R-:W-:Y:S04]  /*18d0*/  @!P0 IADD3 R5, P1, R3.reuse, R152, RZ ;  /* 0x0000009803058210 */ /* 0x040fe80007f3e0ff */
[----:B------:R-:W-:Y:S01]  /*18e0*/  @!P0 LEA.HI.X.SX32 R0, R3, R88, 0x1, P1 ;  /* 0x0000005803008211 */ /* 0x000fe200008f0eff */
[----:B------:R-:W-:Y:S01]  /*18f0*/  IMAD.MOV R3, RZ, RZ, -R3 ;  /* 0x000000ffff037224 */ /* 0x000fe200078e0a03 */
[----:B-1----:R-:W-:Y:S03]  /*1900*/  @!P0 LEA R20, P1, R5, c[0x0][0x2a0], 0x2 ;  /* 0x0000a80005148a11 */ /* 0x002fe600078210ff */
[----:B------:R-:W-:Y:S01]  /*1910*/  IMAD R86, R3, c[0x0][0x2b8], R86 ;  /* 0x0000ae0003567a24 */ /* 0x000fe200078e0256 */
[----:B------:R-:W-:Y:S03]  /*1920*/  @!P0 LEA.HI.X R21, R5, c[0x0][0x2a4], R0, 0x2, P1 ;  /* 0x0000a90005158a11 */ /* 0x000fe600008f1400 */
[C---:B------:R-:W-:Y:S01]  /*1930*/  IMAD.WIDE.U32 R6, R86.reuse, c[0x0][0x1e0], RZ ;  /* 0x0000780056067a25 */ /* 0x040fe200078e00ff */
[----:B------:R-:W-:Y:S01]  /*1940*/  SHF.R.S32.HI R85, RZ, 0x1f, R86 ;  /* 0x0000001fff557819 */ /* 0x000fe20000011456 */
[----:B------:R-:W2:Y:S04]  /*1950*/  @!P0 LDG.E R94, [R20.64] ;  /* 0x00000006145e8981 */ /* 0x000ea8000c1e1900 */
[----:B------:R-:W-:Y:S01]  /*1960*/  IMAD R0, R85, c[0x0][0x1e0], RZ ;  /* 0x0000780055007a24 */ /* 0x000fe200078e02ff */
[----:B------:R-:W-:Y:S03]  /*1970*/  BAR.SYNC.DEFER_BLOCKING 0x0 ;  /* 0x0000000000007b1d */ /* 0x000fe60000010000 */
[----:B------:R-:W-:Y:S04]  /*1980*/  IMAD R0, R86, c[0x0][0x1e4], R0 ;  /* 0x0000790056007a24 */ /* 0x000fe800078e0200 */
[----:B------:R-:W-:Y:S01]  /*1990*/  IMAD.IADD R7, R7, 0x1, R0 ;  /* 0x0000000107077824 */ /* 0x000fe200078e0200 */
[----:B--2---:R-:W-:Y:S03]  /*19a0*/  SHF.R.S32.HI R84, RZ, 0x1f, R94 ;  /* 0x0000001fff547819 */ /* 0x004fe6000001145e */
[----:B------:R-:W-:Y:S04]  /*19b0*/  IMAD.WIDE.U32 R6, R94, c[0x0][0x1f0], R6 ;  /* 0x00007c005e067a25 */ /* 0x000fe800078e0006 */
[----:B------:R-:W-:Y:S01]  /*19c0*/  IMAD R4, R84, c[0x0][0x1f0], RZ ;  /* 0x00007c0054047a24 */ /* 0x000fe200078e02ff */
[----:B------:R-:W-:Y:S03]  /*19d0*/  IADD3 R3, P0, R170, R6, RZ ;  /* 0x00000006aa037210 */ /* 0x000fe60007f1e0ff */
[----:B------:R-:W-:Y:S05]  /*19e0*/  IMAD R4, R94, c[0x0][0x1f4], R4 ;  /* 0x00007d005e047a24 */ /* 0x000fea00078e0204 */
[----:B------:R-:W-:Y:S02]  /*19f0*/  IADD3.X R4, R105, R7, R4, P0, !PT ;  /* 0x0000000769047210 */ /* 0x000fe400007fe404 */
[C---:B------:R-:W-:Y:S04]  /*1a00*/  LEA R0, P0, R3.reuse, c[0x0][0x1c8], 0x1 ;  /* 0x0000720003007a11 */ /* 0x040fe800078008ff */
[----:B------:R-:W-:Y:S01]  /*1a10*/  LEA.HI.X R4, R3, c[0x0][0x1cc], R4, 0x1, P0 ;  /* 0x0000730003047a11 */ /* 0x000fe200000f0c04 */
[----:B----4-:R-:W-:-:S05]  /*1a20*/  @!P2 BRA `(.L_x_67) ;  /* 0x000039600000a947 */ /* 0x010fca0003800000 */
[-C--:B------:R-:W-:Y:S01]  /*1a30*/  IMAD R5, R101, R139.reuse, RZ ;  /* 0x0000008b65057224 */ /* 0x080fe200078e02ff */
[----:B------:R-:W-:Y:S01]  /*1a40*/  ISETP.NE.AND P0, PT, RZ, UR4, PT ;  /* 0x00000004ff007c0c */ /* 0x000fe2000bf05270 */
[-C--:B------:R-:W-:Y:S01]  /*1a50*/  IMAD R3, R103, R139.reuse, RZ ;  /* 0x0000008b67037224 */ /* 0x080fe200078e02ff */
[----:B------:R-:W-:Y:S01]  /*1a60*/  SHF.R.S32.HI R2, RZ, 0x1f, R139 ;  /* 0x0000001fff027819 */ /* 0x000fe2000001148b */
[-C--:B------:R-:W-:Y:S01]  /*1a70*/  IMAD.WIDE.U32 R40, R102, R139.reuse, RZ ;  /* 0x0000008b66287225 */ /* 0x080fe200078e00ff */
[----:B------:R-:W-:Y:S03]  /*1a80*/  IADD3 R83, -R87, R146, RZ ;  /* 0x0000009257537210 */ /* 0x000fe60007ffe1ff */
[C---:B------:R-:W-:Y:S01]  /*1a90*/  IMAD R5, R2.reuse, R102, R5 ;  /* 0x0000006602057224 */ /* 0x040fe200078e0205 */
[----:B------:R-:W-:Y:S01]  /*1aa0*/  IMNMX R83, R83, 0x40, PT ;  /* 0x0000004053537817 */ /* 0x000fe20003800200 */
[----:B------:R-:W-:Y:S02]  /*1ab0*/  IMAD R3, R2, R104, R3 ;  /* 0x0000006802037224 */ /* 0x000fe400078e0203 */
[----:B------:R-:W-:Y:S01]  /*1ac0*/  IMAD.WIDE.U32 R6, R104, R139, RZ ;  /* 0x0000008b68067225 */ /* 0x000fe200078e00ff */
[----:B------:R-:W-:Y:S04]  /*1ad0*/  IADD3 R2, R41, R5, RZ ;  /* 0x0000000529027210 */ /* 0x000fe80007ffe0ff */
[----:B------:R-:W-:Y:S01]  /*1ae0*/  IADD3 R3, R7, R3, RZ ;  /* 0x0000000307037210 */ /* 0x000fe20007ffe0ff */
[----:B------:R-:W-:-:S05]  /*1af0*/  @!P0 BRA `(.L_x_68) ;  /* 0x00001c0000008947 */ /* 0x000fca0003800000 */
[----:B------:R-:W-:Y:S01]  /*1b00*/  ISETP.GE.AND P1, PT, R144, R83, PT ;  /* 0x000000539000720c */ /* 0x000fe20003f26270 */
[----:B------:R-:W-:Y:S01]  /*1b10*/  BSSY B0, `(.L_x_69) ;  /* 0x000003a000007945 */ /* 0x000fe20003800000 */
        /* <DEDUP_REMOVED lines=12> */
[----:B------:R-:W-:-:S05]  /*1be0*/  @P1 BRA `(.L_x_70) ;  /* 0x000002c000001947 */ /* 0x000fca0003800000 */
[----:B------:R-:W-:Y:S01]  /*1bf0*/  IADD3 R40, P0, R160, R40, RZ ;  /* 0x00000028a0287210 */ /* 0x000fe20007f1e0ff */
[----:B------:R-:W-:Y:S01]  /*1c00*/  CS2R R62, SRZ ;  /* 0x00000000003e7805 */ /* 0x000fe2000001ff00 */
[----:B------:R-:W-:Y:S01]  /*1c10*/  CS2R R34, SRZ ;  /* 0x0000000000227805 */ /* 0x000fe2000001ff00 */
[----:B------:R-:W-:Y:S01]  /*1c20*/  CS2R R60, SRZ ;  /* 0x00000000003c7805 */ /* 0x000fe2000001ff00 */
[----:B------:R-:W-:Y:S01]  /*1c30*/  CS2R R38, SRZ ;  /* 0x0000000000267805 */ /* 0x000fe2000001ff00 */
[----:B------:R-:W-:Y:S01]  /*1c40*/  IMAD.X R5, R2, 0x1, R93, P0 ;  /* 0x0000000102057824 */ /* 0x000fe200000e065d */
[----:B------:R-:W-:Y:S01]  /*1c50*/  IADD3 R6, P0, R158, R6, RZ ;  /* 0x000000069e067210 */ /* 0x000fe20007f1e0ff */
[----:B------:R-:W-:Y:S01]  /*1c60*/  CS2R R58, SRZ ;  /* 0x00000000003a7805 */ /* 0x000fe2000001ff00 */
[----:B------:R-:W-:Y:S01]  /*1c70*/  CS2R R32, SRZ ;  /* 0x0000000000207805 */ /* 0x000fe2000001ff00 */
[----:B------:R-:W-:Y:S01]  /*1c80*/  CS2R R54, SRZ ;  /* 0x0000000000367805 */ /* 0x000fe2000001ff00 */
[----:B------:R-:W-:Y:S01]  /*1c90*/  CS2R R28, SRZ ;  /* 0x00000000001c7805 */ /* 0x000fe2000001ff00 */
[----:B------:R-:W-:Y:S01]  /*1ca0*/  IMAD.X R3, R3, 0x1, R92, P0 ;  /* 0x0000000103037824 */ /* 0x000fe200000e065c */
[C---:B------:R-:W-:Y:S01]  /*1cb0*/  LEA R20, P0, R40.reuse, c[0x0][0x270], 0x1 ;  /* 0x00009c0028147a11 */ /* 0x040fe200078008ff */
[----:B------:R-:W-:Y:S01]  /*1cc0*/  CS2R R52, SRZ ;  /* 0x0000000000347805 */ /* 0x000fe2000001ff00 */
[----:B------:R-:W-:Y:S01]  /*1cd0*/  CS2R R26, SRZ ;  /* 0x00000000001a7805 */ /* 0x000fe2000001ff00 */
[----:B------:R-:W-:Y:S01]  /*1ce0*/  CS2R R50, SRZ ;  /* 0x0000000000327805 */ /* 0x000fe2000001ff00 */
[----:B------:R-:W-:Y:S01]  /*1cf0*/  LEA.HI.X R21, R40, c[0x0][0x274], R5, 0x1, P0 ;  /* 0x00009d0028157a11 */ /* 0x000fe200000f0c05 */
[----:B------:R-:W-:Y:S01]  /*1d00*/  CS2R R24, SRZ ;  /* 0x0000000000187805 */ /* 0x000fe2000001ff00 */
[C---:B------:R-:W-:Y:S04]  /*1d10*/  LEA R22, P0, R6.reuse, c[0x0][0x288], 0x1 ;  /* 0x0000a20006167a11 */ /* 0x040fe800078008ff */
[----:B------:R-:W-:Y:S02]  /*1d20*/  LEA.HI.X R23, R6, c[0x0][0x28c], R3, 0x1, P0 ;  /* 0x0000a30006177a11 */ /* 0x000fe400000f0c03 */
[----:B------:R-:W-:Y:S11]  /*1d30*/  ISETP.GE.AND P0, PT, R18, c[0x0][0x27c], PT ;  /* 0x00009f0012007a0c */ /* 0x000ff60003f06270 */
[----:B------:R-:W-:Y:S02]  /*1d40*/  @!UPT UIADD3 URZ, URZ, URZ, URZ ;  /* 0x0000003f3f3ff290 */ /* 0x000fe4000fffe03f */
[----:B------:R1:W5:Y:S04]  /*1d50*/  @!P0 LDG.E.64 R62, [R20.64] ;  /* 0x00000006143e8981 */ /* 0x000368000c1e1b00 */
[----:B------:R1:W5:Y:S01]  /*1d60*/  @!P0 LDG.E.64 R34, [R22.64] ;  /* 0x0000000616228981 */ /* 0x000362000c1e1b00 */
[----:B------:R-:W-:Y:S11]  /*1d70*/  ISETP.GE.AND P0, PT, R9, c[0x0][0x27c], PT ;  /* 0x00009f0009007a0c */ /* 0x000ff60003f06270 */
[----:B------:R-:W-:Y:S02]  /*1d80*/  @!UPT UIADD3 URZ, URZ, URZ, URZ ;  /* 0x0000003f3f3ff290 */ /* 0x000fe4000fffe03f */
[----:B------:R1:W5:Y:S04]  /*1d90*/  @!P0 LDG.E.64 R60, [R20.64+0x20] ;  /* 0x00002006143c8981 */ /* 0x000368000c1e1b00 */
[----:B------:R1:W5:Y:S01]  /*1da0*/  @!P0 LDG.E.64 R38, [R22.64+0x20] ;  /* 0x0000200616268981 */ /* 0x000362000c1e1b00 */
        /* <DEDUP_REMOVED lines=15> */
[----:B------:R1:W5:Y:S02]  /*1ea0*/  @!P0 LDG.E.64 R24, [R22.64+0xa0] ;  /* 0x0000a00616188981 */ /* 0x000364000c1e1b00 */
.L_x_70:
[----:B------:R-:W-:Y:S05]  /*1eb0*/  BSYNC B0 ;  /* 0x0000000000007941 */ /* 0x000fea0003800000 */
.L_x_69:
[----:B------:R2:W3:Y:S04]  /*1ec0*/  SHFL.IDX PT, R67, R4, RZ, 0x1c1f ;  /* 0x001c1fff04437589 */ /* 0x0004e800000e0000 */
[----:B------:R2:W4:Y:S01]  /*1ed0*/  SHFL.IDX PT, R65, R0, RZ, 0x1c1f ;  /* 0x001c1fff00417589 */ /* 0x00052200000e0000 */
[----:B------:R-:W-:-:S05]  /*1ee0*/  @P1 BRA `(.L_x_71) ;  /* 0x0000370000001947 */ /* 0x000fca0003800000 */
[----:B------:R-:W-:Y:S01]  /*1ef0*/  ISETP.GE.AND P0, PT, R16, c[0x0][0x1d4], PT ;  /* 0x0000750010007a0c */ /* 0x000fe20003f06270 */
[----:B-1---5:R-:W-:Y:S01]  /*1f00*/  IMAD.MOV.U32 R21, RZ, RZ, R52 ;  /* 0x000000ffff157224 */ /* 0x022fe200078e0034 */
[----:B------:R-:W-:Y:S01]  /*1f10*/  MOV R20, R53 ;  /* 0x0000003500147202 */ /* 0x000fe20000000f00 */
[----:B------:R-:W-:Y:S01]  /*1f20*/  IMAD.MOV.U32 R2, RZ, RZ, R24 ;  /* 0x000000ffff027224 */ /* 0x000fe200078e0018 */
[----:B--2---:R-:W-:Y:S01]  /*1f30*/  MOV R4, R26 ;  /* 0x0000001a00047202 */ /* 0x004fe20000000f00 */
[----:B------:R-:W-:Y:S01]  /*1f40*/  IMAD.MOV.U32 R0, RZ, RZ, R25 ;  /* 0x000000ffff007224 */ /* 0x000fe200078e0019 */
[----:B------:R-:W-:Y:S01]  /*1f50*/  PRMT R48, R20, 0x5410, R21 ;  /* 0x0000541014307816 */ /* 0x000fe20000000015 */
[----:B------:R-:W-:Y:S01]  /*1f60*/  IMAD.MOV.U32 R23, RZ, RZ, R50 ;  /* 0x000000ffff177224 */ /* 0x000fe200078e0032 */
[----:B------:R-:W-:Y:S01]  /*1f70*/  MOV R21, R58 ;  /* 0x0000003a00157202 */ /* 0x000fe20000000f00 */
[----:B------:R-:W-:Y:S01]  /*1f80*/  IMAD.MOV.U32 R22, RZ, RZ, R51 ;  /* 0x000000ffff167224 */ /* 0x000fe200078e0033 */
[----:B------:R-:W-:Y:S01]  /*1f90*/  PRMT R5, R0, 0x5410, R2 ;  /* 0x0000541000057816 */ /* 0x000fe20000000002 */
[----:B------:R-:W-:Y:S01]  /*1fa0*/  IMAD.MOV.U32 R20, RZ, RZ, R59 ;  /* 0x000000ffff147224 */ /* 0x000fe200078e003b */
[----:B------:R-:W-:Y:S01]  /*1fb0*/  MOV R0, R29 ;  /* 0x0000001d00007202 */ /* 0x000fe20000000f00 */
[----:B------:R-:W-:Y:S01]  /*1fc0*/  IMAD.MOV.U32 R3, RZ, RZ, R27 ;  /* 0x000000ffff037224 */ /* 0x000fe200078e001b */
[----:B------:R-:W-:Y:S01]  /*1fd0*/  PRMT R47, R22, 0x5410, R23 ;  /* 0x00005410162f7816 */ /* 0x000fe20000000017 */
[----:B------:R-:W-:Y:S01]  /*1fe0*/  IMAD.MOV.U32 R2, RZ, RZ, R28 ;  /* 0x000000ffff027224 */ /* 0x000fe200078e001c */
[----:B------:R-:W-:Y:S01]  /*1ff0*/  PRMT R56, R20, 0x5410, R21 ;  /* 0x0000541014387816 */ /* 0x000fe20000000015 */
[----:B------:R-:W-:Y:S01]  /*2000*/  IMAD.MOV.U32 R23, RZ, RZ, R54 ;  /* 0x000000ffff177224 */ /* 0x000fe200078e0036 */
[----:B------:R-:W-:Y:S01]  /*2010*/  PRMT R6, R3, 0x5410, R4 ;  /* 0x0000541003067816 */ /* 0x000fe20000000004 */
[----:B------:R-:W-:Y:S01]  /*2020*/  IMAD.MOV.U32 R22, RZ, RZ, R55 ;  /* 0x000000ffff167224 */ /* 0x000fe200078e0037 */
[----:B------:R-:W-:Y:S01]  /*2030*/  PRMT R7, R0, 0x5410, R2 ;  /* 0x0000541000077816 */ /* 0x000fe20000000002 */
[----:B------:R-:W-:Y:S01]  /*2040*/  IMAD.MOV.U32 R21, RZ, RZ, R60 ;  /* 0x000000ffff157224 */ /* 0x000fe200078e003c */
[----:B------:R-:W-:Y:S01]  /*2050*/  MOV R20, R61 ;  /* 0x0000003d00147202 */ /* 0x000fe20000000f00 */
[----:B------:R-:W-:Y:S01]  /*2060*/  IMAD.MOV.U32 R4, RZ, RZ, R32 ;  /* 0x000000ffff047224 */ /* 0x000fe200078e0020 */
[----:B------:R-:W-:Y:S01]  /*2070*/  MOV R2, R38 ;  /* 0x0000002600027202 */ /* 0x000fe20000000f00 */
[----:B------:R-:W-:Y:S01]  /*2080*/  IMAD.MOV.U32 R3, RZ, RZ, R33 ;  /* 0x000000ffff037224 */ /* 0x000fe200078e0021 */
[----:B------:R-:W-:Y:S01]  /*2090*/  PRMT R49, R22, 0x5410, R23 ;  /* 0x0000541016317816 */ /* 0x000fe20000000017 */
[----:B------:R-:W-:Y:S01]  /*20a0*/  IMAD.MOV.U32 R0, RZ, RZ, R39 ;  /* 0x000000ffff007224 */ /* 0x000fe200078e0027 */
[----:B------:R-:W-:Y:S01]  /*20b0*/  PRMT R57, R20, 0x5410, R21 ;  /* 0x0000541014397816 */ /* 0x000fe20000000015 */
[----:B------:R-:W-:Y:S01]  /*20c0*/  BSSY B0, `(.L_x_72) ;  /* 0x000003d000007945 */ /* 0x000fe20003800000 */
[----:B------:R-:W-:Y:S02]  /*20d0*/  PRMT R8, R3, 0x5410, R4 ;  /* 0x0000541003087816 */ /* 0x000fe40000000004 */
[----:B------:R-:W-:Y:S01]  /*20e0*/  PRMT R30, R0, 0x5410, R2 ;  /* 0x00005410001e7816 */ /* 0x000fe20000000002 */
[----:B------:R-:W-:-:S05]  /*20f0*/  @P0 BRA `(.L_x_73) ;  /* 0x0000039000000947 */ /* 0x000fca0003800000 */
[C---:B----4-:R-:W-:Y:S01]  /*2100*/  LEA R74, P0, R16.reuse, R65, 0x1 ;  /* 0x00000041104a7211 */ /* 0x050fe200078008ff */
[----:B------:R-:W1:Y:S01]  /*2110*/  LDS.128 R20, [R131+0x6000] ;  /* 0x0060000083147984 */ /* 0x000e620000000c00 */
[----:B------:R-:W-:Y:S01]  /*2120*/  MOV R40, R34 ;  /* 0x0000002200287202 */ /* 0x000fe20000000f00 */
[----:B------:R-:W-:Y:S01]  /*2130*/  IMAD.MOV.U32 R42, RZ, RZ, R62 ;  /* 0x000000ffff2a7224 */ /* 0x000fe200078e003e */
[----:B---3--:R-:W-:Y:S02]  /*2140*/  LEA.HI.X R75, R16, R67, R17, 0x1, P0 ;  /* 0x00000043104b7211 */ /* 0x008fe400000f0c11 */
[----:B------:R-:W-:Y:S02]  /*2150*/  ISETP.GE.AND P0, PT, R18, c[0x0][0x27c], PT ;  /* 0x00009f0012007a0c */ /* 0x000fe40003f06270 */
[----:B------:R-:W-:Y:S02]  /*2160*/  MOV R37, R35 ;  /* 0x0000002300257202 */ /* 0x000fe40000000f00 */
[----:B------:R-:W-:Y:S09]  /*2170*/  MOV R45, R63 ;  /* 0x0000003f002d7202 */ /* 0x000ff20000000f00 */
[--C-:B------:R-:W-:Y:S01]  /*2180*/  @!P0 SHF.R.U64 R36, R34, 0x10, R35.reuse ;  /* 0x0000001022248819 */ /* 0x100fe20000001223 */
[----:B------:R-:W-:Y:S01]  /*2190*/  @!P0 HADD2.F32 R40, -RZ, R40.H0_H0 ;  /* 0x20000028ff288230 */ /* 0x000fe20000004100 */
[----:B------:R-:W-:Y:S01]  /*21a0*/  @!P0 SHF.R.U32.HI R34, RZ, 0x10, R35 ;  /* 0x00000010ff228819 */ /* 0x000fe20000011623 */
[----:B------:R-:W-:Y:S01]  /*21b0*/  @!P0 HADD2.F32 R42, -RZ, R42.H0_H0 ;  /* 0x2000002aff2a8230 */ /* 0x000fe20000004100 */
[--C-:B------:R-:W-:Y:S01]  /*21c0*/  @!P0 SHF.R.U64 R44, R62, 0x10, R63.reuse ;  /* 0x000000103e2c8819 */ /* 0x100fe2000000123f */
[----:B------:R-:W-:Y:S01]  /*21d0*/  @!P0 HADD2.F32 R36, -RZ, R36.H0_H0 ;  /* 0x20000024ff248230 */ /* 0x000fe20000004100 */
[----:B------:R-:W-:Y:S01]  /*21e0*/  @!P0 SHF.R.U32.HI R46, RZ, 0x10, R63 ;  /* 0x00000010ff2e8819 */ /* 0x000fe2000001163f */
[----:B------:R-:W-:Y:S02]  /*21f0*/  @!P0 HADD2.F32 R34, -RZ, R34.H0_H0 ;  /* 0x20000022ff228230 */ /* 0x000fe40000004100 */
[----:B------:R-:W-:Y:S02]  /*2200*/  @!P0 HADD2.F32 R44, -RZ, R44.H0_H0 ;  /* 0x2000002cff2c8230 */ /* 0x000fe40000004100 */
[----:B------:R-:W-:Y:S01]  /*2210*/  @!P0 HADD2.F32 R46, -RZ, R46.H0_H0 ;  /* 0x2000002eff2e8230 */ /* 0x000fe20000004100 */
[----:B-1----:R-:W-:Y:S02]  /*2220*/  @!P0 MOV R31, R20 ;  /* 0x00000014001f8202 */ /* 0x002fe40000000f00 */
[----:B------:R-:W-:Y:S03]  /*2230*/  @!P0 MOV R35, R21 ;  /* 0x0000001500238202 */ /* 0x000fe60000000f00 */
[--C-:B------:R-:W-:Y:S02]  /*2240*/  @!P0 HADD2.F32 R41, -RZ, R31.reuse.H1_H1 ;  /* 0x3000001fff298230 */ /* 0x100fe40000004100 */
[----:B------:R-:W-:Y:S02]  /*2250*/  @!P0 HADD2.F32 R31, -RZ, R31.H0_H0 ;  /* 0x2000001fff1f8230 */ /* 0x000fe40000004100 */
[--C-:B------:R-:W-:Y:S01]  /*2260*/  @!P0 HADD2.F32 R43, -RZ, R35.reuse.H1_H1 ;  /* 0x30000023ff2b8230 */ /* 0x100fe20000004100 */
[-C--:B------:R-:W-:Y:S02]  /*2270*/  @!P0 FMUL.FTZ R69, R41, R40.reuse ;  /* 0x0000002829458220 */ /* 0x080fe40000410000 */
[C---:B------:R-:W-:Y:S02]  /*2280*/  @!P0 FMUL.FTZ R0, R31.reuse, R40 ;  /* 0x000000281f008220 */ /* 0x040fe40000410000 */
[----:B------:R-:W-:Y:S01]  /*2290*/  @!P0 FFMA.FTZ R69, R31, R42, -R69 ;  /* 0x0000002a1f458223 */ /* 0x000fe20000010845 */
[----:B------:R-:W-:Y:S01]  /*22a0*/  @!P0 HADD2.F32 R31, -RZ, R35.H0_H0 ;  /* 0x20000023ff1f8230 */ /* 0x000fe20000004100 */
[-C--:B------:R-:W-:Y:S02]  /*22b0*/  @!P0 FMUL.FTZ R73, R43, R36.reuse ;  /* 0x000000242b498220 */ /* 0x080fe40000410000 */
[----:B------:R-:W-:Y:S02]  /*22c0*/  @!P0 IMAD.MOV.U32 R35, RZ, RZ, R22 ;  /* 0x000000ffff238224 */ /* 0x000fe400078e0016 */
[C---:B------:R-:W-:Y:S01]  /*22d0*/  @!P0 FMUL.FTZ R2, R31.reuse, R36 ;  /* 0x000000241f028220 */ /* 0x040fe20000410000 */
[----:B------:R-:W-:Y:S01]  /*22e0*/  @!P0 HADD2.F32 R36, -RZ, R37.H0_H0 ;  /* 0x20000025ff248230 */ /* 0x000fe20000004100 */
[----:B------:R-:W-:Y:S01]  /*22f0*/  @!P0 FFMA.FTZ R73, R31, R44, -R73 ;  /* 0x0000002c1f498223 */ /* 0x000fe20000010849 */
[----:B------:R-:W-:Y:S01]  /*2300*/  @!P0 MOV R31, R23 ;  /* 0x00000017001f8202 */ /* 0x000fe20000000f00 */
[----:B------:R-:W-:Y:S01]  /*2310*/  @!P0 FFMA.FTZ R0, R41, R42, R0 ;  /* 0x0000002a29008223 */ /* 0x000fe20000010000 */
[--C-:B------:R-:W-:Y:S01]  /*2320*/  @!P0 HADD2.F32 R41, -RZ, R35.reuse.H1_H1 ;  /* 0x30000023ff298230 */ /* 0x100fe20000004100 */
[----:B------:R-:W-:Y:S01]  /*2330*/  @!P0 FFMA.FTZ R2, R43, R44, R2 ;  /* 0x0000002c2b028223 */ /* 0x000fe20000010002 */
[----:B------:R-:W-:Y:S02]  /*2340*/  @!P0 HADD2.F32 R35, -RZ, R35.H0_H0 ;  /* 0x20000023ff238230 */ /* 0x000fe40000004100 */
[----:B------:R-:W-:Y:S01]  /*2350*/  @!P0 HADD2.F32 R42, -RZ, R45.H0_H0 ;  /* 0x2000002dff2a8230 */ /* 0x000fe20000004100 */
[-C--:B------:R-:W-:Y:S01]  /*2360*/  @!P0 FMUL.FTZ R64, R41, R36.reuse ;  /* 0x0000002429408220 */ /* 0x080fe20000410000 */
[--C-:B------:R-:W-:Y:S01]  /*2370*/  @!P0 HADD2.F32 R45, -RZ, R31.reuse.H1_H1 ;  /* 0x3000001fff2d8230 */ /* 0x100fe20000004100 */
[C---:B------:R-:W-:Y:S01]  /*2380*/  @!P0 FMUL.FTZ R3, R35.reuse, R36 ;  /* 0x0000002423038220 */ /* 0x040fe20000410000 */
[----:B------:R-:W-:Y:S01]  /*2390*/  @!P0 F2FP.PACK_AB R68, R2, R73 ;  /* 0x000000490244823e */ /* 0x000fe200000000ff */
[----:B------:R-:W-:Y:S01]  /*23a0*/  @!P0 FFMA.FTZ R64, R35, R42, -R64 ;  /* 0x0000002a23408223 */ /* 0x000fe20000010840 */
[----:B------:R-:W-:Y:S01]  /*23b0*/  @!P0 F2FP.PACK_AB R69, R0, R69 ;  /* 0x000000450045823e */ /* 0x000fe200000000ff */
[----:B------:R-:W-:Y:S01]  /*23c0*/  @!P0 FMUL.FTZ R66, R45, R34 ;  /* 0x000000222d428220 */ /* 0x000fe20000410000 */
[----:B------:R-:W-:Y:S01]  /*23d0*/  @!P0 HADD2.F32 R31, -RZ, R31.H0_H0 ;  /* 0x2000001fff1f8230 */ /* 0x000fe20000004100 */
[----:B------:R-:W-:Y:S01]  /*23e0*/  @!P0 FFMA.FTZ R3, R41, R42, R3 ;  /* 0x0000002a29038223 */ /* 0x000fe20000010003 */
[----:B------:R-:W-:Y:S01]  /*23f0*/  @!P0 MOV R20, R69 ;  /* 0x0000004500148202 */ /* 0x000fe20000000f00 */
[----:B------:R-:W-:Y:S02]  /*2400*/  @!P0 IMAD.MOV.U32 R21, RZ, RZ, R68 ;  /* 0x000000ffff158224 */ /* 0x000fe400078e0044 */
[----:B------:R-:W-:Y:S01]  /*2410*/  @!P0 FMUL.FTZ R4, R31, R34 ;  /* 0x000000221f048220 */ /* 0x000fe20000410000 */
[----:B------:R-:W-:Y:S01]  /*2420*/  @!P0 F2FP.PACK_AB R64, R3, R64 ;  /* 0x000000400340823e */ /* 0x000fe200000000ff */
[-C--:B------:R-:W-:Y:S02]  /*2430*/  @!P0 FFMA.FTZ R66, R31, R46.reuse, -R66 ;  /* 0x0000002e1f428223 */ /* 0x080fe40000010842 */
[----:B------:R-:W-:Y:S01]  /*2440*/  @!P0 FFMA.FTZ R4, R45, R46, R4 ;  /* 0x0000002e2d048223 */ /* 0x000fe20000010004 */
[----:B------:R-:W-:Y:S04]  /*2450*/  @!P0 MOV R22, R64 ;  /* 0x0000004000168202 */ /* 0x000fe80000000f00 */
[----:B------:R-:W-:Y:S04]  /*2460*/  @!P0 F2FP.PACK_AB R73, R4, R66 ;  /* 0x000000420449823e */ /* 0x000fe800000000ff */
[----:B------:R-:W-:Y:S05]  /*2470*/  @!P0 MOV R23, R73 ;  /* 0x0000004900178202 */ /* 0x000fea0000000f00 */
[----:B------:R1:W-:Y:S02]  /*2480*/  ST.E.128 [R74.64], R20 ;  /* 0x000000144a007985 */ /* 0x0003e4000c101d06 */
.L_x_73:
[----:B------:R-:W-:Y:S05]  /*2490*/  BSYNC B0 ;  /* 0x0000000000007941 */ /* 0x000fea0003800000 */
.L_x_72:
[----:B------:R-:W-:Y:S01]  /*24a0*/  ISETP.GE.AND P0, PT, R13, c[0x0][0x1d4], PT ;  /* 0x000075000d007a0c */ /* 0x000fe20003f06270 */
[----:B------:R-:W-:Y:S01]  /*24b0*/  @!UPT UIADD3 URZ, URZ, URZ, URZ ;  /* 0x0000003f3f3ff290 */ /* 0x000fe2000fffe03f */
[----:B------:R-:W-:Y:S11]  /*24c0*/  BSSY B0, `(.L_x_74) ;  /* 0x0000038000007945 */ /* 0x000ff60003800000 */
[----:B------:R-:W-:-:S05]  /*24d0*/  @P0 BRA `(.L_x_75) ;  /* 0x0000036000000947 */ /* 0x000fca0003800000 */
[C---:B----4-:R-:W-:Y:S01]  /*24e0*/  LEA R68, P0, R136.reuse, R65, 0x1 ;  /* 0x0000004188447211 */ /* 0x050fe200078008ff */
[----:B-1----:R-:W1:Y:S03]  /*24f0*/  LDS.128 R20, [R130+0x6000] ;  /* 0x0060000082147984 */ /* 0x002e660000000c00 */
[----:B---3--:R-:W-:Y:S02]  /*2500*/  LEA.HI.X R69, R136, R67, R119, 0x1, P0 ;  /* 0x0000004388457211 */ /* 0x008fe400000f0c77 */
[----:B------:R-:W-:Y:S11]  /*2510*/  ISETP.GE.AND P0, PT, R9, c[0x0][0x27c], PT ;  /* 0x00009f0009007a0c */ /* 0x000ff60003f06270 */
[----:B------:R-:W-:Y:S02]  /*2520*/  @!UPT UIADD3 URZ, URZ, URZ, URZ ;  /* 0x0000003f3f3ff290 */ /* 0x000fe4000fffe03f */
[--C-:B------:R-:W-:Y:S01]  /*2530*/  @!P0 HADD2.F32 R36, -RZ, R30.reuse.H1_H1 ;  /* 0x3000001eff248230 */ /* 0x100fe20000004100 */
[----:B------:R-:W-:Y:S01]  /*2540*/  @!P0 SHF.R.U64 R31, R38, 0x10, R39 ;  /* 0x00000010261f8819 */ /* 0x000fe20000001227 */
[----:B------:R-:W-:Y:S01]  /*2550*/  @!P0 HADD2.F32 R40, -RZ, R57.H1_H1 ;  /* 0x30000039ff288230 */ /* 0x000fe20000004100 */
[----:B------:R-:W-:Y:S01]  /*2560*/  @!P0 SHF.R.U64 R43, R60, 0x10, R61 ;  /* 0x000000103c2b8819 */ /* 0x000fe2000000123d */
[----:B------:R-:W-:Y:S01]  /*2570*/  @!P0 HADD2.F32 R30, -RZ, R30.H0_H0 ;  /* 0x2000001eff1e8230 */ /* 0x000fe20000004100 */
[----:B------:R-:W-:Y:S01]  /*2580*/  @!P0 SHF.R.U32.HI R38, RZ, 0x10, R39 ;  /* 0x00000010ff268819 */ /* 0x000fe20000011627 */
[----:B------:R-:W-:Y:S01]  /*2590*/  @!P0 HADD2.F32 R31, -RZ, R31.H0_H0 ;  /* 0x2000001fff1f8230 */ /* 0x000fe20000004100 */
[----:B------:R-:W-:Y:S01]  /*25a0*/  @!P0 SHF.R.U32.HI R46, RZ, 0x10, R61 ;  /* 0x00000010ff2e8819 */ /* 0x000fe2000001163d */
[----:B------:R-:W-:Y:S02]  /*25b0*/  @!P0 HADD2.F32 R43, -RZ, R43.H0_H0 ;  /* 0x2000002bff2b8230 */ /* 0x000fe40000004100 */
[----:B------:R-:W-:Y:S02]  /*25c0*/  @!P0 HADD2.F32 R38, -RZ, R38.H0_H0 ;  /* 0x20000026ff268230 */ /* 0x000fe40000004100 */
[----:B------:R-:W-:Y:S02]  /*25d0*/  @!P0 HADD2.F32 R44, -RZ, R57.H0_H0 ;  /* 0x20000039ff2c8230 */ /* 0x000fe40000004100 */
[----:B------:R-:W-:Y:S01]  /*25e0*/  @!P0 HADD2.F32 R46, -RZ, R46.H0_H0 ;  /* 0x2000002eff2e8230 */ /* 0x000fe20000004100 */
[----:B-1----:R-:W-:Y:S02]  /*25f0*/  @!P0 MOV R34, R20 ;  /* 0x0000001400228202 */ /* 0x002fe40000000f00 */
[----:B------:R-:W-:Y:S03]  /*2600*/  @!P0 MOV R35, R21 ;  /* 0x0000001500238202 */ /* 0x000fe60000000f00 */
[--C-:B------:R-:W-:Y:S02]  /*2610*/  @!P0 HADD2.F32 R41, -RZ, R34.reuse.H1_H1 ;  /* 0x30000022ff298230 */ /* 0x100fe40000004100 */
[----:B------:R-:W-:Y:S01]  /*2620*/  @!P0 HADD2.F32 R37, -RZ, R34.H0_H0 ;  /* 0x20000022ff258230 */ /* 0x000fe20000004100 */
[----:B------:R-:W-:Y:S01]  /*2630*/  @!P0 MOV R34, R22 ;  /* 0x0000001600228202 */ /* 0x000fe20000000f00 */
[--C-:B------:R-:W-:Y:S01]  /*2640*/  @!P0 HADD2.F32 R42, -RZ, R35.reuse.H1_H1 ;  /* 0x30000023ff2a8230 */ /* 0x100fe20000004100 */
[-C--:B------:R-:W-:Y:S02]  /*2650*/  @!P0 FMUL.FTZ R45, R41, R36.reuse ;  /* 0x00000024292d8220 */ /* 0x080fe40000410000 */
[C---:B------:R-:W-:Y:S01]  /*2660*/  @!P0 FMUL.FTZ R0, R37.reuse, R36 ;  /* 0x0000002425008220 */ /* 0x040fe20000410000 */
[----:B------:R-:W-:Y:S01]  /*2670*/  @!P0 HADD2.F32 R36, -RZ, R35.H0_H0 ;  /* 0x20000023ff248230 */ /* 0x000fe20000004100 */
[-C--:B------:R-:W-:Y:S01]  /*2680*/  @!P0 FMUL.FTZ R63, R42, R31.reuse ;  /* 0x0000001f2a3f8220 */ /* 0x080fe20000410000 */
[--C-:B------:R-:W-:Y:S01]  /*2690*/  @!P0 HADD2.F32 R35, -RZ, R34.reuse.H0_H0 ;  /* 0x20000022ff238230 */ /* 0x100fe20000004100 */
[-C--:B------:R-:W-:Y:S02]  /*26a0*/  @!P0 FFMA.FTZ R45, R37, R40.reuse, -R45 ;  /* 0x00000028252d8223 */ /* 0x080fe4000001082d */
[----:B------:R-:W-:Y:S01]  /*26b0*/  @!P0 FMUL.FTZ R2, R36, R31 ;  /* 0x0000001f24028220 */ /* 0x000fe20000410000 */
[----:B------:R-:W-:Y:S01]  /*26c0*/  @!P0 MOV R31, R23 ;  /* 0x00000017001f8202 */ /* 0x000fe20000000f00 */
[----:B------:R-:W-:Y:S01]  /*26d0*/  @!P0 FFMA.FTZ R0, R41, R40, R0 ;  /* 0x0000002829008223 */ /* 0x000fe20000010000 */
[----:B------:R-:W-:Y:S01]  /*26e0*/  @!P0 HADD2.F32 R40, -RZ, R34.H1_H1 ;  /* 0x30000022ff288230 */ /* 0x000fe20000004100 */
[-C--:B------:R-:W-:Y:S02]  /*26f0*/  @!P0 FMUL.FTZ R3, R35, R30.reuse ;  /* 0x0000001e23038220 */ /* 0x080fe40000410000 */
[----:B------:R-:W-:Y:S01]  /*2700*/  @!P0 FFMA.FTZ R2, R42, R43, R2 ;  /* 0x0000002b2a028223 */ /* 0x000fe20000010002 */
[----:B------:R-:W-:Y:S01]  /*2710*/  @!P0 F2FP.PACK_AB R45, R0, R45 ;  /* 0x0000002d002d823e */ /* 0x000fe200000000ff */
[C---:B------:R-:W-:Y:S01]  /*2720*/  @!P0 FMUL.FTZ R62, R40.reuse, R30 ;  /* 0x0000001e283e8220 */ /* 0x040fe20000410000 */
[--C-:B------:R-:W-:Y:S01]  /*2730*/  @!P0 HADD2.F32 R41, -RZ, R31.reuse.H1_H1 ;  /* 0x3000001fff298230 */ /* 0x100fe20000004100 */
[----:B------:R-:W-:Y:S01]  /*2740*/  @!P0 FFMA.FTZ R3, R40, R44, R3 ;  /* 0x0000002c28038223 */ /* 0x000fe20000010003 */
[----:B------:R-:W-:Y:S01]  /*2750*/  @!P0 MOV R20, R45 ;  /* 0x0000002d00148202 */ /* 0x000fe20000000f00 */
[----:B------:R-:W-:Y:S01]  /*2760*/  @!P0 HADD2.F32 R31, -RZ, R31.H0_H0 ;  /* 0x2000001fff1f8230 */ /* 0x000fe20000004100 */
[----:B------:R-:W-:Y:S02]  /*2770*/  @!P0 FFMA.FTZ R63, R36, R43, -R63 ;  /* 0x0000002b243f8223 */ /* 0x000fe4000001083f */
[-C--:B------:R-:W-:Y:S02]  /*2780*/  @!P0 FMUL.FTZ R64, R41, R38.reuse ;  /* 0x0000002629408220 */ /* 0x080fe40000410000 */
[----:B------:R-:W-:Y:S01]  /*2790*/  @!P0 FMUL.FTZ R4, R31, R38 ;  /* 0x000000261f048220 */ /* 0x000fe20000410000 */
[----:B------:R-:W-:Y:S01]  /*27a0*/  @!P0 F2FP.PACK_AB R66, R2, R63 ;  /* 0x0000003f0242823e */ /* 0x000fe200000000ff */
[----:B------:R-:W-:Y:S02]  /*27b0*/  @!P0 FFMA.FTZ R62, R35, R44, -R62 ;  /* 0x0000002c233e8223 */ /* 0x000fe4000001083e */
[----:B------:R-:W-:Y:S01]  /*27c0*/  @!P0 FFMA.FTZ R64, R31, R46, -R64 ;  /* 0x0000002e1f408223 */ /* 0x000fe20000010840 */
[----:B------:R-:W-:Y:S01]  /*27d0*/  @!P0 MOV R21, R66 ;  /* 0x0000004200158202 */ /* 0x000fe20000000f00 */
[----:B------:R-:W-:Y:S01]  /*27e0*/  @!P0 FFMA.FTZ R4, R41, R46, R4 ;  /* 0x0000002e29048223 */ /* 0x000fe20000010004 */
[----:B------:R-:W-:Y:S04]  /*27f0*/  @!P0 F2FP.PACK_AB R62, R3, R62 ;  /* 0x0000003e033e823e */ /* 0x000fe800000000ff */
[----:B------:R-:W-:Y:S02]  /*2800*/  @!P0 F2FP.PACK_AB R63, R4, R64 ;  /* 0x00000040043f823e */ /* 0x000fe400000000ff */
[----:B------:R-:W-:Y:S02]  /*2810*/  @!P0 MOV R22, R62 ;  /* 0x0000003e00168202 */ /* 0x000fe40000000f00 */
[----:B------:R-:W-:Y:S05]  /*2820*/  @!P0 MOV R23, R63 ;  /* 0x0000003f00178202 */ /* 0x000fea0000000f00 */
[----:B------:R1:W-:Y:S02]  /*2830*/  ST.E.128 [R68.64], R20 ;  /* 0x0000001444007985 */ /* 0x0003e4000c101d06 */
.L_x_75:
[----:B------:R-:W-:Y:S05]  /*2840*/  BSYNC B0 ;  /* 0x0000000000007941 */ /* 0x000fea0003800000 */
.L_x_74:
        /* <DEDUP_REMOVED lines=9> */
[----:B------:R-:W-:Y:S01]  /*28e0*/  @!P0 HADD2.F32 R34, -RZ, R8.H1_H1 ;  /* 0x30000008ff228230 */ /* 0x000fe20000004100 */
[--C-:B------:R-:W-:Y:S01]  /*28f0*/  @!P0 SHF.R.U64 R30, R32, 0x10, R33.reuse ;  /* 0x00000010201e8819 */ /* 0x100fe20000001221 */
[----:B------:R-:W-:Y:S01]  /*2900*/  @!P0 HADD2.F32 R36, -RZ, R56.H1_H1 ;  /* 0x30000038ff248230 */ /* 0x000fe20000004100 */
        /* <DEDUP_REMOVED lines=13> */
[-C--:B------:R-:W-:Y:S01]  /*29e0*/  @!P0 FMUL.FTZ R41, R35, R34.reuse ;  /* 0x0000002223298220 */ /* 0x080fe20000410000 */
[----:B------:R-:W-:Y:S01]  /*29f0*/  @!P0 HADD2.F32 R33, -RZ, R33.H0_H0 ;  /* 0x20000021ff218230 */ /* 0x000fe20000004100 */
[C---:B------:R-:W-:Y:S02]  /*2a00*/  @!P0 FMUL.FTZ R0, R31.reuse, R34 ;  /* 0x000000221f008220 */ /* 0x040fe40000410000 */
[----:B------:R-:W-:Y:S01]  /*2a10*/  @!P0 FFMA.FTZ R41, R31, R36, -R41 ;  /* 0x000000241f298223 */ /* 0x000fe20000010829 */
[----:B------:R-:W-:Y:S01]  /*2a20*/  @!P0 MOV R31, R22 ;  /* 0x00000016001f8202 */ /* 0x000fe20000000f00 */
[-C--:B------:R-:W-:Y:S02]  /*2a30*/  @!P0 FMUL.FTZ R43, R37, R30.reuse ;  /* 0x0000001e252b8220 */ /* 0x080fe40000410000 */
[C---:B------:R-:W-:Y:S01]  /*2a40*/  @!P0 FMUL.FTZ R2, R33.reuse, R30 ;  /* 0x0000001e21028220 */ /* 0x040fe20000410000 */
[----:B------:R-:W-:Y:S01]  /*2a50*/  @!P0 MOV R30, R23 ;  /* 0x00000017001e8202 */ /* 0x000fe20000000f00 */
[----:B------:R-:W-:Y:S01]  /*2a60*/  @!P0 FFMA.FTZ R43, R33, R38, -R43 ;  /* 0x00000026212b8223 */ /* 0x000fe2000001082b */
[--C-:B------:R-:W-:Y:S01]  /*2a70*/  @!P0 HADD2.F32 R33, -RZ, R31.reuse.H0_H0 ;  /* 0x2000001fff218230 */ /* 0x100fe20000004100 */
[----:B------:R-:W-:Y:S01]  /*2a80*/  @!P0 FFMA.FTZ R0, R35, R36, R0 ;  /* 0x0000002423008223 */ /* 0x000fe20000010000 */
[----:B------:R-:W-:Y:S01]  /*2a90*/  @!P0 HADD2.F32 R35, -RZ, R31.H1_H1 ;  /* 0x3000001fff238230 */ /* 0x000fe20000004100 */
[----:B------:R-:W-:Y:S01]  /*2aa0*/  @!P0 FFMA.FTZ R2, R37, R38, R2 ;  /* 0x0000002625028223 */ /* 0x000fe20000010002 */
[--C-:B------:R-:W-:Y:S01]  /*2ab0*/  @!P0 HADD2.F32 R39, -RZ, R30.reuse.H1_H1 ;  /* 0x3000001eff278230 */ /* 0x100fe20000004100 */
[-C--:B------:R-:W-:Y:S01]  /*2ac0*/  @!P0 FMUL.FTZ R3, R33, R8.reuse ;  /* 0x0000000821038220 */ /* 0x080fe20000410000 */
[----:B------:R-:W-:Y:S01]  /*2ad0*/  @!P0 F2FP.PACK_AB R41, R0, R41 ;  /* 0x000000290029823e */ /* 0x000fe200000000ff */
[----:B------:R-:W-:Y:S01]  /*2ae0*/  @!P0 HADD2.F32 R31, -RZ, R30.H0_H0 ;  /* 0x2000001eff1f8230 */ /* 0x000fe20000004100 */
[----:B------:R-:W-:Y:S01]  /*2af0*/  @!P0 F2FP.PACK_AB R60, R2, R43 ;  /* 0x0000002b023c823e */ /* 0x000fe200000000ff */
[----:B------:R-:W-:Y:S01]  /*2b00*/  @!P0 FMUL.FTZ R42, R35, R8 ;  /* 0x00000008232a8220 */ /* 0x000fe20000410000 */
[----:B------:R-:W-:Y:S01]  /*2b10*/  @!P0 MOV R20, R41 ;  /* 0x0000002900148202 */ /* 0x000fe20000000f00 */
[----:B------:R-:W-:Y:S01]  /*2b20*/  @!P0 FMUL.FTZ R46, R39, R32 ;  /* 0x00000020272e8220 */ /* 0x000fe20000410000 */
[----:B------:R-:W-:Y:S01]  /*2b30*/  @!P0 MOV R21, R60 ;  /* 0x0000003c00158202 */ /* 0x000fe20000000f00 */
[C---:B------:R-:W-:Y:S01]  /*2b40*/  @!P0 FMUL.FTZ R4, R31.reuse, R32 ;  /* 0x000000201f048220 */ /* 0x040fe20000410000 */
[----:B------:R-:W-:Y:S01]  /*2b50*/  @!P0 HADD2.F32 R36, -RZ, R56.H0_H0 ;  /* 0x20000038ff248230 */ /* 0x000fe20000004100 */
[----:B------:R-:W-:Y:S04]  /*2b60*/  @!P0 FFMA.FTZ R46, R31, R40, -R46 ;  /* 0x000000281f2e8223 */ /* 0x000fe8000001082e */
[-C--:B------:R-:W-:Y:S02]  /*2b70*/  @!P0 FFMA.FTZ R3, R35, R36.reuse, R3 ;  /* 0x0000002423038223 */ /* 0x080fe40000010003 */
[----:B------:R-:W-:Y:S02]  /*2b80*/  @!P0 FFMA.FTZ R42, R33, R36, -R42 ;  /* 0x00000024212a8223 */ /* 0x000fe4000001082a */
[----:B------:R-:W-:Y:S03]  /*2b90*/  @!P0 FFMA.FTZ R4, R39, R40, R4 ;  /* 0x0000002827048223 */ /* 0x000fe60000010004 */
[----:B------:R-:W-:Y:S02]  /*2ba0*/  @!P0 F2FP.PACK_AB R42, R3, R42 ;  /* 0x0000002a032a823e */ /* 0x000fe400000000ff */
[----:B------:R-:W-:Y:S02]  /*2bb0*/  @!P0 F2FP.PACK_AB R43, R4, R46 ;  /* 0x0000002e042b823e */ /* 0x000fe400000000ff */
[----:B------:R-:W-:Y:S02]  /*2bc0*/  @!P0 MOV R22, R42 ;  /* 0x0000002a00168202 */ /* 0x000fe40000000f00 */
[----:B------:R-:W-:Y:S05]  /*2bd0*/  @!P0 MOV R23, R43 ;  /* 0x0000002b00178202 */ /* 0x000fea0000000f00 */
[----:B------:R1:W-:Y:S02]  /*2be0*/  ST.E.128 [R44.64], R20 ;  /* 0x000000142c007985 */ /* 0x0003e4000c101d06 */
.L_x_77:
[----:B------:R-:W-:Y:S05]  /*2bf0*/  BSYNC B0 ;  /* 0x0000000000007941 */ /* 0x000fea0003800000 */
.L_x_76:
        /* <DEDUP_REMOVED lines=26> */
[C---:B------:R-:W-:Y:S01]  /*2da0*/  @!P0 FMUL.FTZ R0, R30.reuse, R31 ;  /* 0x0000001f1e008220 */ /* 0x040fe20000410000 */
[----:B------:R-:W-:Y:S01]  /*2db0*/  @!P0 HADD2.F32 R31, -RZ, R29.H0_H0 ;  /* 0x2000001dff1f8230 */ /* 0x000fe20000004100 */
[----:B------:R-:W-:Y:S01]  /*2dc0*/  @!P0 FMUL.FTZ R41, R35, R8 ;  /* 0x0000000823298220 */ /* 0x000fe20000410000 */
[----:B------:R-:W-:Y:S01]  /*2dd0*/  @!P0 MOV R29, R22 ;  /* 0x00000016001d8202 */ /* 0x000fe20000000f00 */
[----:B------:R-:W-:Y:S02]  /*2de0*/  @!P0 FFMA.FTZ R39, R30, R33, -R39 ;  /* 0x000000211e278223 */ /* 0x000fe40000010827 */
[----:B------:R-:W-:Y:S01]  /*2df0*/  @!P0 FMUL.FTZ R2, R31, R8 ;  /* 0x000000081f028220 */ /* 0x000fe20000410000 */
[----:B------:R-:W-:Y:S01]  /*2e00*/  @!P0 MOV R8, R23 ;  /* 0x0000001700088202 */ /* 0x000fe20000000f00 */
[----:B------:R-:W-:Y:S01]  /*2e10*/  @!P0 FFMA.FTZ R0, R32, R33, R0 ;  /* 0x0000002120008223 */ /* 0x000fe20000010000 */
[--C-:B------:R-:W-:Y:S01]  /*2e20*/  @!P0 HADD2.F32 R30, -RZ, R29.reuse.H0_H0 ;  /* 0x2000001dff1e8230 */ /* 0x100fe20000004100 */
[-C--:B------:R-:W-:Y:S01]  /*2e30*/  @!P0 FFMA.FTZ R2, R35, R34.reuse, R2 ;  /* 0x0000002223028223 */ /* 0x080fe20000010002 */
[----:B------:R-:W-:Y:S01]  /*2e40*/  @!P0 HADD2.F32 R32, -RZ, R29.H1_H1 ;  /* 0x3000001dff208230 */ /* 0x000fe20000004100 */
[----:B------:R-:W-:Y:S01]  /*2e50*/  @!P0 FFMA.FTZ R41, R31, R34, -R41 ;  /* 0x000000221f298223 */ /* 0x000fe20000010829 */
[----:B------:R-:W-:Y:S01]  /*2e60*/  @!P0 F2FP.PACK_AB R39, R0, R39 ;  /* 0x000000270027823e */ /* 0x000fe200000000ff */
[-C--:B------:R-:W-:Y:S01]  /*2e70*/  @!P0 FMUL.FTZ R3, R30, R7.reuse ;  /* 0x000000071e038220 */ /* 0x080fe20000410000 */
[--C-:B------:R-:W-:Y:S01]  /*2e80*/  @!P0 HADD2.F32 R37, -RZ, R8.reuse.H1_H1 ;  /* 0x30000008ff258230 */ /* 0x100fe20000004100 */
[----:B------:R-:W-:Y:S01]  /*2e90*/  @!P0 FMUL.FTZ R38, R32, R7 ;  /* 0x0000000720268220 */ /* 0x000fe20000410000 */
[----:B------:R-:W-:Y:S01]  /*2ea0*/  @!P0 F2FP.PACK_AB R44, R2, R41 ;  /* 0x00000029022c823e */ /* 0x000fe200000000ff */
[----:B------:R-:W-:Y:S01]  /*2eb0*/  @!P0 HADD2.F32 R29, -RZ, R8.H0_H0 ;  /* 0x20000008ff1d8230 */ /* 0x000fe20000004100 */
[----:B------:R-:W-:Y:S01]  /*2ec0*/  @!P0 MOV R20, R39 ;  /* 0x0000002700148202 */ /* 0x000fe20000000f00 */
[----:B------:R-:W-:Y:S01]  /*2ed0*/  @!P0 FMUL.FTZ R40, R37, R28 ;  /* 0x0000001c25288220 */ /* 0x000fe20000410000 */
[----:B------:R-:W-:Y:S01]  /*2ee0*/  @!P0 MOV R21, R44 ;  /* 0x0000002c00158202 */ /* 0x000fe20000000f00 */
[----:B------:R-:W-:Y:S01]  /*2ef0*/  @!P0 HADD2.F32 R33, -RZ, R49.H0_H0 ;  /* 0x20000031ff218230 */ /* 0x000fe20000004100 */
[C---:B------:R-:W-:Y:S02]  /*2f00*/  @!P0 FMUL.FTZ R4, R29.reuse, R28 ;  /* 0x0000001c1d048220 */ /* 0x040fe40000410000 */
[-C--:B------:R-:W-:Y:S02]  /*2f10*/  @!P0 FFMA.FTZ R40, R29, R36.reuse, -R40 ;  /* 0x000000241d288223 */ /* 0x080fe40000010828 */
        /* <DEDUP_REMOVED lines=8> */
.L_x_79:
[----:B------:R-:W-:Y:S05]  /*2fa0*/  BSYNC B0 ;  /* 0x0000000000007941 */ /* 0x000fea0003800000 */
.L_x_78:
        /* <DEDUP_REMOVED lines=58> */
.L_x_81:
[----:B------:R-:W-:Y:S05]  /*3350*/  BSYNC B0 ;  /* 0x0000000000007941 */ /* 0x000fea0003800000 */
.L_x_80:
[----:B------:R-:W-:Y:S11]  /*3360*/  ISETP.GE.AND P0, PT, R140, c[0x0][0x1d4], PT ;  /* 0x000075008c007a0c */ /* 0x000ff60003f06270 */
[----:B------:R-:W-:Y:S02]  /*3370*/  @!UPT UIADD3 URZ, URZ, URZ, URZ ;  /* 0x0000003f3f3ff290 */ /* 0x000fe4000fffe03f */
[----:B------:R-:W-:-:S05]  /*3380*/  @P0 BRA `(.L_x_71) ;  /* 0x0000226000000947 */ /* 0x000fca0003800000 */
[C---:B----4-:R-:W-:Y:S01]  /*3390*/  LEA R34, P0, R126.reuse, R65, 0x1 ;  /* 0x000000417e227211 */ /* 0x050fe200078008ff */
[----:B-1----:R-:W1:Y:S03]  /*33a0*/  LDS.128 R20, [R130+0xa000] ;  /* 0x00a0000082147984 */ /* 0x002e660000000c00 */
[----:B---3--:R-:W-:Y:S02]  /*33b0*/  LEA.HI.X R35, R126, R67, R115, 0x1, P0 ;  /* 0x000000437e237211 */ /* 0x008fe400000f0c73 */
[----:B------:R-:W-:Y:S11]  /*33c0*/  ISETP.GE.AND P0, PT, R10, c[0x0][0x27c], PT ;  /* 0x00009f000a007a0c */ /* 0x000ff60003f06270 */
[----:B------:R-:W-:Y:S02]  /*33d0*/  @!UPT UIADD3 URZ, URZ, URZ, URZ ;  /* 0x0000003f3f3ff290 */ /* 0x000fe4000fffe03f */
[----:B------:R-:W-:Y:S01]  /*33e0*/  @!P0 HADD2.F32 R29, -RZ, R47.H1_H1 ;  /* 0x3000002fff1d8230 */ /* 0x000fe20000004100 */
[--C-:B------:R-:W-:Y:S02]  /*33f0*/  @!P0 SHF.R.U64 R6, R24, 0x10, R25.reuse ;  /* 0x0000001018068819 */ /* 0x100fe40000001219 */
[----:B------:R-:W-:Y:S01]  /*3400*/  @!P0 SHF.R.U32.HI R24, RZ, 0x10, R25 ;  /* 0x00000010ff188819 */ /* 0x000fe20000011619 */
[--C-:B------:R-:W-:Y:S01]  /*3410*/  @!P0 HADD2.F32 R25, -RZ, R5.reuse.H1_H1 ;  /* 0x30000005ff198230 */ /* 0x100fe20000004100 */
        /* <DEDUP_REMOVED lines=18> */
[----:B------:R-:W-:Y:S01]  /*3540*/  @!P0 FFMA.FTZ R33, R26, R29, -R33 ;  /* 0x0000001d1a218223 */ /* 0x000fe20000010821 */
[----:B------:R-:W-:Y:S01]  /*3550*/  @!P0 HADD2.F32 R30, -RZ, R7.H1_H1 ;  /* 0x30000007ff1e8230 */ /* 0x000fe20000004100 */
[----:B------:R-:W-:Y:S01]  /*3560*/  @!P0 FMUL.FTZ R2, R25, R6 ;  /* 0x0000000619028220 */ /* 0x000fe20000410000 */
[----:B------:R-:W-:Y:S01]  /*3570*/  @!P0 MOV R6, R23 ;  /* 0x0000001700068202 */ /* 0x000fe20000000f00 */
[----:B------:R-:W-:Y:S01]  /*3580*/  @!P0 FFMA.FTZ R0, R27, R29, R0 ;  /* 0x0000001d1b008223 */ /* 0x000fe20000010000 */
[----:B------:R-:W-:Y:S01]  /*3590*/  @!P0 HADD2.F32 R27, -RZ, R47.H0_H0 ;  /* 0x2000002fff1b8230 */ /* 0x000fe20000004100 */
[-C--:B------:R-:W-:Y:S02]  /*35a0*/  @!P0 FMUL.FTZ R3, R8, R5.reuse ;  /* 0x0000000508038220 */ /* 0x080fe40000410000 */
[----:B------:R-:W-:Y:S01]  /*35b0*/  @!P0 FMUL.FTZ R36, R30, R5 ;  /* 0x000000051e248220 */ /* 0x000fe20000410000 */
[----:B------:R-:W-:Y:S01]  /*35c0*/  @!P0 F2FP.PACK_AB R33, R0, R33 ;  /* 0x000000210021823e */ /* 0x000fe200000000ff */
[-C--:B------:R-:W-:Y:S01]  /*35d0*/  @!P0 FFMA.FTZ R2, R31, R28.reuse, R2 ;  /* 0x0000001c1f028223 */ /* 0x080fe20000010002 */
[--C-:B------:R-:W-:Y:S01]  /*35e0*/  @!P0 HADD2.F32 R29, -RZ, R6.reuse.H1_H1 ;  /* 0x30000006ff1d8230 */ /* 0x100fe20000004100 */
[----:B------:R-:W-:Y:S01]  /*35f0*/  @!P0 FFMA.FTZ R3, R30, R27, R3 ;  /* 0x0000001b1e038223 */ /* 0x000fe20000010003 */
[----:B------:R-:W-:Y:S01]  /*3600*/  @!P0 MOV R20, R33 ;  /* 0x0000002100148202 */ /* 0x000fe20000000f00 */
[----:B------:R-:W-:Y:S01]  /*3610*/  @!P0 HADD2.F32 R7, -RZ, R6.H0_H0 ;  /* 0x20000006ff078230 */ /* 0x000fe20000004100 */
[----:B------:R-:W-:Y:S02]  /*3620*/  @!P0 FFMA.FTZ R37, R25, R28, -R37 ;  /* 0x0000001c19258223 */ /* 0x000fe40000010825 */
[-C--:B------:R-:W-:Y:S02]  /*3630*/  @!P0 FMUL.FTZ R38, R29, R24.reuse ;  /* 0x000000181d268220 */ /* 0x080fe40000410000 */
[C---:B------:R-:W-:Y:S01]  /*3640*/  @!P0 FMUL.FTZ R4, R7.reuse, R24 ;  /* 0x0000001807048220 */ /* 0x040fe20000410000 */
        /* <DEDUP_REMOVED lines=9> */
[----:B------:R1:W-:Y:S01]  /*36e0*/  ST.E.128 [R34.64], R20 ;  /* 0x0000001422007985 */ /* 0x0003e2000c101d06 */
[----:B------:R-:W-:-:S05]  /*36f0*/  BRA `(.L_x_71) ;  /* 0x00001ef000007947 */ /* 0x000fca0003800000 */
.L_x_68:
        /* <DEDUP_REMOVED lines=37> */
[----:B------:R1:W5:Y:S04]  /*3950*/  @!P0 LDG.E.128 R48, [R24.64] ;  /* 0x0000000618308981 */ /* 0x000368000c1e1d00 */
[----:B------:R1:W5:Y:S01]  /*3960*/  @!P0 LDG.E.128 R36, [R2.64] ;  /* 0x0000000602248981 */ /* 0x000362000c1e1d00 */
[----:B------:R-:W-:Y:S11]  /*3970*/  ISETP.GE.AND P0, PT, R13, c[0x0][0x27c], PT ;  /* 0x00009f000d007a0c */ /* 0x000ff60003f06270 */
[----:B------:R-:W-:Y:S02]  /*3980*/  @!UPT UIADD3 URZ, URZ, URZ, URZ ;  /* 0x0000003f3f3ff290 */ /* 0x000fe4000fffe03f */
[----:B------:R1:W5:Y:S04]  /*3990*/  @!P0 LDG.E.128 R64, [R24.64+0x40] ;  /* 0x0000400618408981 */ /* 0x000368000c1e1d00 */
[----:B------:R1:W5:Y:S01]  /*39a0*/  @!P0 LDG.E.128 R28, [R2.64+0x40] ;  /* 0x00004006021c8981 */ /* 0x000362000c1e1d00 */
[----:B------:R-:W-:Y:S11]  /*39b0*/  ISETP.GE.AND P0, PT, R12, c[0x0][0x27c], PT ;  /* 0x00009f000c007a0c */ /* 0x000ff60003f06270 */
[----:B------:R-:W-:Y:S02]  /*39c0*/  @!UPT UIADD3 URZ, URZ, URZ, URZ ;  /* 0x0000003f3f3ff290 */ /* 0x000fe4000fffe03f */
[----:B------:R1:W5:Y:S04]  /*39d0*/  @!P0 LDG.E.128 R60, [R24.64+0x80] ;  /* 0x00008006183c8981 */ /* 0x000368000c1e1d00 */
[----:B------:R1:W5:Y:S02]  /*39e0*/  @!P0 LDG.E.128 R20, [R2.64+0x80] ;  /* 0x0000800602148981 */ /* 0x000364000c1e1d00 */
.L_x_83:
[----:B------:R-:W-:Y:S05]  /*39f0*/  BSYNC B0 ;  /* 0x0000000000007941 */ /* 0x000fea0003800000 */
.L_x_82:
[----:B------:R2:W3:Y:S04]  /*3a00*/  SHFL.IDX PT, R175, R4, RZ, 0x1c1f ;  /* 0x001c1fff04af7589 */ /* 0x0004e800000e0000 */
[----:B------:R2:W4:Y:S01]  /*3a10*/  SHFL.IDX PT, R174, R0, RZ, 0x1c1f ;  /* 0x001c1fff00ae7589 */ /* 0x00052200000e0000 */
[----:B------:R-:W-:-:S05]  /*3a20*/  @P1 BRA `(.L_x_71) ;  /* 0x00001bc000001947 */ /* 0x000fca0003800000 */
[----:B------:R-:W-:Y:S01]  /*3a30*/  ISETP.GE.AND P0, PT, R16, c[0x0][0x1d4], PT ;  /* 0x0000750010007a0c */ /* 0x000fe20003f06270 */
[----:B-----5:R-:W-:Y:S01]  /*3a40*/  IMAD.MOV.U32 R8, RZ, RZ, R62 ;  /* 0x000000ffff087224 */ /* 0x020fe200078e003e */
[----:B--2---:R-:W-:Y:S01]  /*3a50*/  MOV R4, R22 ;  /* 0x0000001600047202 */ /* 0x004fe20000000f00 */
[----:B------:R-:W-:Y:S01]  /*3a60*/  IMAD.MOV.U32 R7, RZ, RZ, R63 ;  /* 0x000000ffff077224 */ /* 0x000fe200078e003f */
[----:B------:R-:W-:Y:S01]  /*3a70*/  MOV R0, R21 ;  /* 0x0000001500007202 */ /* 0x000fe20000000f00 */
[----:B------:R-:W-:Y:S01]  /*3a80*/  IMAD.MOV.U32 R6, RZ, RZ, R60 ;  /* 0x000000ffff067224 */ /* 0x000fe200078e003c */
[----:B------:R-:W-:Y:S01]  /*3a90*/  IADD3 R176, -R123, c[0x0][0x1d4], RZ ;  /* 0x000075007bb07a10 */ /* 0x000fe20007ffe1ff */
[----:B------:R-:W-:Y:S01]  /*3aa0*/  IMAD.MOV.U32 R5, RZ, RZ, R61 ;  /* 0x000000ffff057224 */ /* 0x000fe200078e003d */
[----:B------:R-:W-:Y:S01]  /*3ab0*/  PRMT R58, R8, 0x5410, R7 ;  /* 0x00005410083a7816 */ /* 0x000fe20000000007 */
[----:B-1----:R-:W-:Y:S01]  /*3ac0*/  IMAD.MOV.U32 R3, RZ, RZ, R23 ;  /* 0x000000ffff037224 */ /* 0x002fe200078e0017 */
        /* <DEDUP_REMOVED lines=14> */
[----:B------:R-:W-:Y:S02]  /*3bb0*/  BSSY B0, `(.L_x_84) ;  /* 0x0000083000007945 */ /* 0x000fe40003800000 */
[----:B------:R-:W-:Y:S02]  /*3bc0*/  PRMT R34, R4, 0x5410, R3 ;  /* 0x0000541004227816 */ /* 0x000fe40000000003 */
[----:B------:R-:W-:Y:S01]  /*3bd0*/  PRMT R35, R0, 0x5410, R2 ;  /* 0x0000541000237816 */ /* 0x000fe20000000002 */
[----:B------:R-:W-:-:S05]  /*3be0*/  @P0 BRA `(.L_x_85) ;  /* 0x000007f000000947 */ /* 0x000fca0003800000 */
[----:B------:R-:W-:Y:S01]  /*3bf0*/  IMAD.MOV.U32 R41, RZ, RZ, R36 ;  /* 0x000000ffff297224 */ /* 0x000fe200078e0024 */
[----:B------:R-:W-:Y:S01]  /*3c00*/  ISETP.NE.AND P2, PT, R149, RZ, PT ;  /* 0x000000ff9500720c */ /* 0x000fe20003f45270 */
[----:B------:R-:W1:Y:S01]  /*3c10*/  LDS.128 R24, [R122+0x6100] ;  /* 0x006100007a187984 */ /* 0x000e620000000c00 */
[----:B------:R-:W-:Y:S01]  /*3c20*/  ISETP.GE.AND P0, PT, R16, c[0x0][0x27c], PT ;  /* 0x00009f0010007a0c */ /* 0x000fe20003f06270 */
[----:B------:R-:W-:Y:S01]  /*3c30*/  IMAD.MOV.U32 R47, RZ, RZ, R48 ;  /* 0x000000ffff2f7224 */ /* 0x000fe200078e0030 */
[----:B------:R-:W-:Y:S01]  /*3c40*/  SEL R178, R123, R176, !P2 ;  /* 0x000000b07bb27207 */ /* 0x000fe20005000000 */
[----:B------:R-:W-:Y:S01]  /*3c50*/  IMAD.MOV.U32 R52, RZ, RZ, R50 ;  /* 0x000000ffff347224 */ /* 0x000fe200078e0032 */
[----:B------:R-:W-:Y:S02]  /*3c60*/  MOV R56, R49 ;  /* 0x0000003100387202 */ /* 0x000fe40000000f00 */
[----:B------:R-:W-:Y:S02]  /*3c70*/  SHF.R.S32.HI R151, RZ, 0x1f, R178 ;  /* 0x0000001fff977819 */ /* 0x000fe400000114b2 */
[----:B------:R-:W-:Y:S02]  /*3c80*/  MOV R40, R37 ;  /* 0x0000002500287202 */ /* 0x000fe40000000f00 */
[----:B------:R-:W-:Y:S02]  /*3c90*/  LEA.HI R151, R151, R178, RZ, 0x4 ;  /* 0x000000b297977211 */ /* 0x000fe400078f20ff */
[----:B------:R-:W-:Y:S01]  /*3ca0*/  MOV R55, R51 ;  /* 0x0000003300377202 */ /* 0x000fe20000000f00 */
[----:B------:R-:W-:Y:S01]  /*3cb0*/  @!P0 HADD2.F32 R44, -RZ, R41.H0_H0 ;  /* 0x20000029ff2c8230 */ /* 0x000fe20000004100 */
[----:B------:R-:W-:Y:S01]  /*3cc0*/  LEA.HI.SX32 R177, R151, R134, 0x1c ;  /* 0x0000008697b17211 */ /* 0x000fe200078fe2ff */
[----:B------:R-:W-:Y:S01]  /*3cd0*/  @!P0 HADD2.F32 R52, -RZ, R52.H0_H0 ;  /* 0x20000034ff348230 */ /* 0x000fe20000004100 */
[----:B------:R-:W-:Y:S01]  /*3ce0*/  @!P0 SHF.R.U64 R57, R48, 0x10, R49 ;  /* 0x0000001030398819 */ /* 0x000fe20000001231 */
[----:B------:R-:W-:Y:S01]  /*3cf0*/  @!P0 HADD2.F32 R48, -RZ, R47.H0_H0 ;  /* 0x2000002fff308230 */ /* 0x000fe20000004100 */
[----:B------:R-:W-:Y:S01]  /*3d00*/  SHF.R.S32.HI R178, RZ, 0x1f, R177 ;  /* 0x0000001fffb27819 */ /* 0x000fe200000114b1 */
[----:B------:R-:W-:Y:S01]  /*3d10*/  @!P0 HADD2.F32 R55, -RZ, R55.H0_H0 ;  /* 0x20000037ff378230 */ /* 0x000fe20000004100 */
[----:B------:R-:W-:Y:S02]  /*3d20*/  SHF.L.U32 R151, R177, 0x3, RZ ;  /* 0x00000003b1977819 */ /* 0x000fe400000006ff */
[----:B------:R-:W-:Y:S02]  /*3d30*/  LEA.HI R178, R178, R177, RZ, 0x3 ;  /* 0x000000b1b2b27211 */ /* 0x000fe400078f18ff */
[----:B------:R-:W-:Y:S02]  /*3d40*/  @!P0 SHF.R.U32.HI R53, RZ, 0x10, R49 ;  /* 0x00000010ff358819 */ /* 0x000fe40000011631 */
[----:B------:R-:W-:Y:S01]  /*3d50*/  @!P0 SHF.R.U64 R42, R36, 0x10, R37 ;  /* 0x00000010242a8819 */ /* 0x000fe20000001225 */
[----:B------:R-:W-:Y:S01]  /*3d60*/  IMAD.SHL.U32 R178, R178, 0x200, RZ ;  /* 0x00000200b2b27824 */ /* 0x000fe200078e00ff */
[----:B------:R-:W-:Y:S02]  /*3d70*/  LOP3.LUT R180, R141, 0x38, R151, 0xf8, !PT ;  /* 0x000000388db47812 */ /* 0x000fe400078ef897 */
[--C-:B------:R-:W-:Y:S01]  /*3d80*/  @!P0 SHF.R.U64 R54, R50, 0x10, R51.reuse ;  /* 0x0000001032368819 */ /* 0x100fe20000001233 */
[----:B------:R-:W-:Y:S01]  /*3d90*/  @!P0 HADD2.F32 R45, -RZ, R42.H0_H0 ;  /* 0x2000002aff2d8230 */ /* 0x000fe20000004100 */
[----:B------:R-:W-:Y:S02]  /*3da0*/  LOP3.LUT R179, R180, R125, RZ, 0x3c, !PT ;  /* 0x0000007db4b37212 */ /* 0x000fe400078e3cff */
[----:B------:R-:W-:Y:S01]  /*3db0*/  LOP3.LUT R178, R178, 0x7ffff000, RZ, 0xc0, !PT ;  /* 0x7ffff000b2b27812 */ /* 0x000fe200078ec0ff */
[----:B------:R-:W-:Y:S01]  /*3dc0*/  @!P0 HADD2.F32 R54, -RZ, R54.H0_H0 ;  /* 0x20000036ff368230 */ /* 0x000fe20000004100 */
[----:B------:R-:W-:Y:S01]  /*3dd0*/  @!P0 SHF.R.U32.HI R59, RZ, 0x10, R51 ;  /* 0x00000010ff3b8819 */ /* 0x000fe20000011633 */
[----:B------:R-:W-:Y:S01]  /*3de0*/  @!P0 HADD2.F32 R51, -RZ, R57.H0_H0 ;  /* 0x20000039ff338230 */ /* 0x000fe20000004100 */
[----:B------:R-:W-:Y:S01]  /*3df0*/  IADD3 R178, R179, R178, R124 ;  /* 0x000000b2b3b27210 */ /* 0x000fe20007ffe07c */
[----:B-1----:R-:W-:Y:S01]  /*3e00*/  @!P0 IMAD.MOV.U32 R46, RZ, RZ, R24 ;  /* 0x000000ffff2e8224 */ /* 0x002fe200078e0018 */
[----:B------:R-:W-:Y:S01]  /*3e10*/  @!P0 SHF.R.U32.HI R43, RZ, 0x10, R37 ;  /* 0x00000010ff2b8819 */ /* 0x000fe20000011625 */
[----:B------:R-:W-:Y:S01]  /*3e20*/  IMAD.MOV.U32 R37, RZ, RZ, R38 ;  /* 0x000000ffff257224 */ /* 0x000fe200078e0026 */
[----:B------:R-:W-:Y:S01]  /*3e30*/  SHF.L.U32 R177, R178, 0x1, RZ ;  /* 0x00000001b2b17819 */ /* 0x000fe200000006ff */
[----:B------:R-:W-:Y:S01]  /*3e40*/  @!P0 HADD2.F32 R59, -RZ, R59.H0_H0 ;  /* 0x2000003bff3b8230 */ /* 0x000fe20000004100 */
[--C-:B------:R-:W-:Y:S01]  /*3e50*/  @!P0 SHF.R.U64 R38, R38, 0x10, R39.reuse ;  /* 0x0000001026268819 */ /* 0x100fe20000001227 */
[--C-:B------:R-:W-:Y:S01]  /*3e60*/  @!P0 HADD2.F32 R41, -RZ, R46.reuse.H0_H0 ;  /* 0x2000002eff298230 */ /* 0x100fe20000004100 */
[----:B------:R-:W-:Y:S01]  /*3e70*/  MOV R36, R39 ;  /* 0x0000002700247202 */ /* 0x000fe20000000f00 */
[----:B------:R-:W1:Y:S01]  /*3e80*/  LDS.128 R72, [R177+0x6100] ;  /* 0x00610000b1487984 */ /* 0x000e620000000c00 */
[----:B------:R-:W-:Y:S01]  /*3e90*/  @!P0 HADD2.F32 R42, -RZ, R46.H1_H1 ;  /* 0x3000002eff2a8230 */ /* 0x000fe20000004100 */
[----:B------:R-:W-:Y:S01]  /*3ea0*/  @!P0 SHF.R.U32.HI R39, RZ, 0x10, R39 ;  /* 0x00000010ff278819 */ /* 0x000fe20000011627 */
[----:B------:R-:W-:Y:S01]  /*3eb0*/  @!P0 FMUL.FTZ R0, R41, R44 ;  /* 0x0000002c29008220 */ /* 0x000fe20000410000 */
[----:B------:R-:W-:Y:S02]  /*3ec0*/  @!P0 HADD2.F32 R43, -RZ, R43.H0_H0 ;  /* 0x2000002bff2b8230 */ /* 0x000fe40000004100 */
[C---:B------:R-:W-:Y:S01]  /*3ed0*/  @!P0 FMUL.FTZ R2, R42.reuse, R45 ;  /* 0x0000002d2a028220 */ /* 0x040fe20000410000 */
[----:B------:R-:W-:Y:S02]  /*3ee0*/  @!P0 HADD2.F32 R38, -RZ, R38.H0_H0 ;  /* 0x20000026ff268230 */ /* 0x000fe40000004100 */
[----:B------:R-:W-:Y:S01]  /*3ef0*/  @!P0 HADD2.F32 R39, -RZ, R39.H0_H0 ;  /* 0x20000027ff278230 */ /* 0x000fe20000004100 */
[----:B-1----:R-:W-:Y:S01]  /*3f00*/  @!P0 IMAD.MOV.U32 R50, RZ, RZ, R73 ;  /* 0x000000ffff328224 */ /* 0x002fe200078e0049 */
[----:B------:R-:W-:Y:S01]  /*3f10*/  @!P0 MOV R49, R72 ;  /* 0x0000004800318202 */ /* 0x000fe20000000f00 */
[----:B------:R-:W-:Y:S04]  /*3f20*/  @!P0 IMAD.MOV.U32 R57, RZ, RZ, R75 ;  /* 0x000000ffff398224 */ /* 0x000fe800078e004b */
[--C-:B------:R-:W-:Y:S02]  /*3f30*/  @!P0 HADD2.F32 R47, -RZ, R49.reuse.H0_H0 ;  /* 0x20000031ff2f8230 */ /* 0x100fe40000004100 */
[----:B------:R-:W-:Y:S03]  /*3f40*/  @!P0 HADD2.F32 R49, -RZ, R49.H1_H1 ;  /* 0x30000031ff318230 */ /* 0x000fe60000004100 */
[----:B------:R-:W-:Y:S01]  /*3f50*/  @!P0 FMUL.FTZ R177, R47, R44 ;  /* 0x0000002c2fb18220 */ /* 0x000fe20000410000 */
[----:B------:R-:W-:Y:S01]  /*3f60*/  @!P0 MOV R44, R25 ;  /* 0x00000019002c8202 */ /* 0x000fe20000000f00 */
[----:B------:R-:W-:Y:S02]  /*3f70*/  @!P0 FMUL.FTZ R178, R49, R45 ;  /* 0x0000002d31b28220 */ /* 0x000fe40000410000 */
[-C--:B------:R-:W-:Y:S01]  /*3f80*/  @!P0 FFMA.FTZ R0, R47, R48.reuse, R0 ;  /* 0x000000302f008223 */ /* 0x080fe20000010000 */
[----:B------:R-:W-:Y:S01]  /*3f90*/  @!P0 HADD2.F32 R47, -RZ, R56.H0_H0 ;  /* 0x20000038ff2f8230 */ /* 0x000fe20000004100 */
[----:B------:R-:W-:Y:S01]  /*3fa0*/  @!P0 FFMA.FTZ R177, R41, R48, -R177 ;  /* 0x0000003029b18223 */ /* 0x000fe200000108b1 */
[----:B------:R-:W-:Y:S01]  /*3fb0*/  @!P0 HADD2.F32 R41, -RZ, R40.H0_H0 ;  /* 0x20000028ff298230 */ /* 0x000fe20000004100 */
[-C--:B------:R-:W-:Y:S01]  /*3fc0*/  @!P0 FFMA.FTZ R178, R42, R51.reuse, -R178 ;  /* 0x000000332ab28223 */ /* 0x080fe200000108b2 */
[----:B------:R-:W-:Y:S01]  /*3fd0*/  @!P0 HADD2.F32 R48, -RZ, R50.H0_H0 ;  /* 0x20000032ff308230 */ /* 0x000fe20000004100 */
[----:B------:R-:W-:Y:S01]  /*3fe0*/  @!P0 FFMA.FTZ R2, R49, R51, R2 ;  /* 0x0000003331028223 */ /* 0x000fe20000010002 */
[----:B------:R-:W-:Y:S02]  /*3ff0*/  @!P0 HADD2.F32 R42, -RZ, R44.H0_H0 ;  /* 0x2000002cff2a8230 */ /* 0x000fe40000004100 */
[----:B------:R-:W-:Y:S01]  /*4000*/  @!P0 HADD2.F32 R49, -RZ, R50.H1_H1 ;  /* 0x30000032ff318230 */ /* 0x000fe20000004100 */
[-C--:B------:R-:W-:Y:S01]  /*4010*/  @!P0 FMUL.FTZ R179, R48, R41.reuse ;  /* 0x0000002930b38220 */ /* 0x080fe20000410000 */
[----:B------:R-:W-:Y:S01]  /*4020*/  @!P0 HADD2.F32 R51, -RZ, R53.H0_H0 ;  /* 0x20000035ff338230 */ /* 0x000fe20000004100 */
[----:B------:R-:W-:Y:S01]  /*4030*/  @!P0 IMAD.MOV.U32 R53, RZ, RZ, R74 ;  /* 0x000000ffff358224 */ /* 0x000fe200078e004a */
[----:B------:R-:W-:Y:S01]  /*4040*/  @!P0 HADD2.F32 R40, -RZ, R44.H1_H1 ;  /* 0x3000002cff288230 */ /* 0x000fe20000004100 */
[C---:B------:R-:W-:Y:S01]  /*4050*/  @!P0 FMUL.FTZ R3, R42.reuse, R41 ;  /* 0x000000292a038220 */ /* 0x040fe20000410000 */
[----:B------:R-:W-:Y:S01]  /*4060*/  @!P0 HADD2.F32 R56, -RZ, R57.H0_H0 ;  /* 0x20000039ff388230 */ /* 0x000fe20000004100 */
[----:B------:R-:W-:Y:S01]  /*4070*/  @!P0 FFMA.FTZ R179, R42, R47, -R179 ;  /* 0x0000002f2ab38223 */ /* 0x000fe200000108b3 */
[----:B------:R-:W-:Y:S01]  /*4080*/  @!P0 MOV R42, R26 ;  /* 0x0000001a002a8202 */ /* 0x000fe20000000f00 */
[-C--:B------:R-:W-:Y:S01]  /*4090*/  @!P0 FMUL.FTZ R180, R49, R43.reuse ;  /* 0x0000002b31b48220 */ /* 0x080fe20000410000 */
[--C-:B------:R-:W-:Y:S01]  /*40a0*/  @!P0 HADD2.F32 R50, -RZ, R53.reuse.H0_H0 ;  /* 0x20000035ff328230 */ /* 0x100fe20000004100 */
[C---:B------:R-:W-:Y:S01]  /*40b0*/  @!P0 FMUL.FTZ R4, R40.reuse, R43 ;  /* 0x0000002b28048220 */ /* 0x040fe20000410000 */
[----:B------:R-:W-:Y:S01]  /*40c0*/  @!P0 HADD2.F32 R53, -RZ, R53.H1_H1 ;  /* 0x30000035ff358230 */ /* 0x000fe20000004100 */
[----:B------:R-:W-:Y:S01]  /*40d0*/  @!P0 FFMA.FTZ R180, R40, R51, -R180 ;  /* 0x0000003328b48223 */ /* 0x000fe200000108b4 */
[----:B------:R-:W-:Y:S01]  /*40e0*/  @!P0 HADD2.F32 R40, -RZ, R37.H0_H0 ;  /* 0x20000025ff288230 */ /* 0x000fe20000004100 */
[----:B------:R-:W-:Y:S01]  /*40f0*/  @!P0 FFMA.FTZ R3, R48, R47, R3 ;  /* 0x0000002f30038223 */ /* 0x000fe20000010003 */
[--C-:B------:R-:W-:Y:S01]  /*4100*/  @!P0 HADD2.F32 R37, -RZ, R42.reuse.H1_H1 ;  /* 0x3000002aff258230 */ /* 0x100fe20000004100 */
[-C--:B------:R-:W-:Y:S01]  /*4110*/  @!P0 FMUL.FTZ R182, R53, R38.reuse ;  /* 0x0000002635b68220 */ /* 0x080fe20000410000 */
[----:B------:R-:W-:Y:S01]  /*4120*/  @!P0 HADD2.F32 R41, -RZ, R42.H0_H0 ;  /* 0x2000002aff298230 */ /* 0x000fe20000004100 */
[----:B------:R-:W-:Y:S01]  /*4130*/  @!P0 FFMA.FTZ R4, R49, R51, R4 ;  /* 0x0000003331048223 */ /* 0x000fe20000010004 */
[----:B------:R-:W-:Y:S01]  /*4140*/  @!P0 HADD2.F32 R57, -RZ, R57.H1_H1 ;  /* 0x30000039ff398230 */ /* 0x000fe20000004100 */
[C---:B------:R-:W-:Y:S01]  /*4150*/  @!P0 FMUL.FTZ R6, R37.reuse, R38 ;  /* 0x0000002625068220 */ /* 0x040fe20000410000 */
[----:B------:R-:W-:Y:S01]  /*4160*/  @!P0 F2FP.PACK_AB R178, R178, R177 ;  /* 0x000000b1b2b2823e */ /* 0x000fe200000000ff */
[----:B------:R-:W-:Y:S01]  /*4170*/  @!P0 FFMA.FTZ R182, R37, R54, -R182 ;  /* 0x0000003625b68223 */ /* 0x000fe200000108b6 */
[----:B------:R-:W-:Y:S01]  /*4180*/  @!P0 HADD2.F32 R37, -RZ, R36.H0_H0 ;  /* 0x20000024ff258230 */ /* 0x000fe20000004100 */
[-C--:B------:R-:W-:Y:S01]  /*4190*/  @!P0 FMUL.FTZ R5, R41, R40.reuse ;  /* 0x0000002829058220 */ /* 0x080fe20000410000 */
[----:B------:R-:W-:Y:S01]  /*41a0*/  @!P0 MOV R36, R27 ;  /* 0x0000001b00248202 */ /* 0x000fe20000000f00 */
[----:B------:R-:W-:Y:S01]  /*41b0*/  @!P0 FMUL.FTZ R181, R50, R40 ;  /* 0x0000002832b58220 */ /* 0x000fe20000410000 */
[----:B------:R-:W-:Y:S01]  /*41c0*/  @!P0 F2FP.PACK_AB R179, R180, R179 ;  /* 0x000000b3b4b3823e */ /* 0x000fe200000000ff */
[----:B------:R-:W-:Y:S01]  /*41d0*/  @!P0 FFMA.FTZ R5, R50, R52, R5 ;  /* 0x0000003432058223 */ /* 0x000fe20000010005 */
[----:B------:R-:W-:Y:S01]  /*41e0*/  @!P0 F2FP.PACK_AB R177, R2, R0 ;  /* 0x0000000002b1823e */ /* 0x000fe200000000ff */
[----:B------:R-:W-:Y:S01]  /*41f0*/  @!P0 FMUL.FTZ R183, R56, R37 ;  /* 0x0000002538b78220 */ /* 0x000fe20000410000 */
[--C-:B------:R-:W-:Y:S01]  /*4200*/  @!P0 HADD2.F32 R38, -RZ, R36.reuse.H0_H0 ;  /* 0x20000024ff268230 */ /* 0x100fe20000004100 */
[----:B------:R-:W-:Y:S01]  /*4210*/  @!P0 FMUL.FTZ R184, R57, R39 ;  /* 0x0000002739b88220 */ /* 0x000fe20000410000 */
[----:B------:R-:W-:Y:S01]  /*4220*/  @!P0 F2FP.PACK_AB R180, R4, R3 ;  /* 0x0000000304b4823e */ /* 0x000fe200000000ff */
[----:B------:R-:W-:Y:S01]  /*4230*/  @!P0 FFMA.FTZ R6, R53, R54, R6 ;  /* 0x0000003635068223 */ /* 0x000fe20000010006 */
[----:B------:R-:W-:Y:S01]  /*4240*/  @!P0 MOV R25, R179 ;  /* 0x000000b300198202 */ /* 0x000fe20000000f00 */
[----:B------:R-:W-:Y:S01]  /*4250*/  @!P0 FMUL.FTZ R7, R38, R37 ;  /* 0x0000002526078220 */ /* 0x000fe20000410000 */
[----:B------:R-:W-:Y:S01]  /*4260*/  @!P0 MOV R72, R177 ;  /* 0x000000b100488202 */ /* 0x000fe20000000f00 */
[----:B------:R-:W-:Y:S01]  /*4270*/  @!P0 FFMA.FTZ R181, R41, R52, -R181 ;  /* 0x0000003429b58223 */ /* 0x000fe200000108b5 */
[----:B------:R-:W-:Y:S01]  /*4280*/  @!P0 MOV R73, R180 ;  /* 0x000000b400498202 */ /* 0x000fe20000000f00 */
[-C--:B------:R-:W-:Y:S01]  /*4290*/  @!P0 FFMA.FTZ R7, R56, R55.reuse, R7 ;  /* 0x0000003738078223 */ /* 0x080fe20000010007 */
[----:B------:R-:W-:Y:S01]  /*42a0*/  @!P0 HADD2.F32 R36, -RZ, R36.H1_H1 ;  /* 0x30000024ff248230 */ /* 0x000fe20000004100 */
[----:B------:R-:W-:Y:S01]  /*42b0*/  @!P0 FFMA.FTZ R183, R38, R55, -R183 ;  /* 0x0000003726b78223 */ /* 0x000fe200000108b7 */
[----:B------:R-:W-:Y:S01]  /*42c0*/  @!P0 F2FP.PACK_AB R181, R182, R181 ;  /* 0x000000b5b6b5823e */ /* 0x000fe200000000ff */
[----:B------:R-:W-:Y:S01]  /*42d0*/  @!P0 IMAD.MOV.U32 R24, RZ, RZ, R178 ;  /* 0x000000ffff188224 */ /* 0x000fe200078e00b2 */
[----:B------:R-:W-:Y:S01]  /*42e0*/  @!P0 F2FP.PACK_AB R182, R6, R5 ;  /* 0x0000000506b6823e */ /* 0x000fe200000000ff */
[C---:B------:R-:W-:Y:S01]  /*42f0*/  @!P0 FMUL.FTZ R8, R36.reuse, R39 ;  /* 0x0000002724088220 */ /* 0x040fe20000410000 */
[----:B------:R-:W-:Y:S01]  /*4300*/  @!P0 MOV R26, R181 ;  /* 0x000000b5001a8202 */ /* 0x000fe20000000f00 */
[-C--:B------:R-:W-:Y:S02]  /*4310*/  @!P0 FFMA.FTZ R184, R36, R59.reuse, -R184 ;  /* 0x0000003b24b88223 */ /* 0x080fe400000108b8 */
[----:B------:R-:W-:Y:S02]  /*4320*/  @!P0 FFMA.FTZ R8, R57, R59, R8 ;  /* 0x0000003b39088223 */ /* 0x000fe40000010008 */
[----:B------:R-:W-:Y:S01]  /*4330*/  @!P0 IMAD.MOV.U32 R74, RZ, RZ, R182 ;  /* 0x000000ffff4a8224 */ /* 0x000fe200078e00b6 */
[----:B------:R-:W-:Y:S02]  /*4340*/  @!P0 F2FP.PACK_AB R184, R184, R183 ;  /* 0x000000b7b8b8823e */ /* 0x000fe400000000ff */
[----:B------:R-:W-:Y:S03]  /*4350*/  @!P0 F2FP.PACK_AB R183, R8, R7 ;  /* 0x0000000708b7823e */ /* 0x000fe600000000ff */
[----:B------:R-:W-:Y:S01]  /*4360*/  @!P0 IMAD.MOV.U32 R27, RZ, RZ, R184 ;  /* 0x000000ffff1b8224 */ /* 0x000fe200078e00b8 */
[----:B------:R-:W-:Y:S02]  /*4370*/  @!P0 MOV R75, R183 ;  /* 0x000000b7004b8202 */ /* 0x000fe40000000f00 */
[----:B----4-:R-:W-:Y:S04]  /*4380*/  IADD3 R178, P0, R174, R108, RZ ;  /* 0x0000006caeb27210 */ /* 0x010fe80007f1e0ff */
[----:B---3--:R-:W-:Y:S02]  /*4390*/  IADD3.X R179, R175, R107, RZ, P0, !PT ;  /* 0x0000006bafb37210 */ /* 0x008fe400007fe4ff */
[C---:B------:R-:W-:Y:S03]  /*43a0*/  ISETP.GE.AND P0, PT, R151.reuse, c[0x0][0x1d4], PT ;  /* 0x0000750097007a0c */ /* 0x040fe60003f06270 */
[----:B------:R1:W-:Y:S10]  /*43b0*/  ST.E.128 [R178.64], R24 ;  /* 0x00000018b2007985 */ /* 0x0003f4000c101d06 */
[----:B------:R-:W-:Y:S05]  /*43c0*/  @!P0 IMAD.WIDE R180, R151, 0x2, R174 ;  /* 0x0000000297b48825 */ /* 0x000fea00078e02ae */
[----:B------:R1:W-:Y:S02]  /*43d0*/  @!P0 ST.E.128 [R180.64], R72 ;  /* 0x00000048b4008985 */ /* 0x0003e4000c101d06 */
.L_x_85:
[----:B------:R-:W-:Y:S05]  /*43e0*/  BSYNC B0 ;  /* 0x0000000000007941 */ /* 0x000fea0003800000 */
.L_x_84:
[----:B------:R-:W-:Y:S01]  /*43f0*/  ISETP.GE.AND P0, PT, R13, c[0x0][0x1d4], PT ;  /* 0x000075000d007a0c */ /* 0x000fe20003f06270 */
[----:B------:R-:W-:Y:S01]  /*4400*/  @!UPT UIADD3 URZ, URZ, URZ, URZ ;  /* 0x0000003f3f3ff290 */ /* 0x000fe2000fffe03f */
[----:B------:R-:W-:Y:S11]  /*4410*/  BSSY B0, `(.L_x_86) ;  /* 0x0000079000007945 */ /* 0x000ff60003800000 */
[----:B------:R-:W-:-:S05]  /*4420*/  @P0 BRA `(.L_x_87) ;  /* 0x0000077000000947 */ /* 0x000fca0003800000 */
[----:B------:R-:W-:Y:S01]  /*4430*/  ISETP.NE.AND P1, PT, R148, RZ, PT ;  /* 0x000000ff9400720c */ /* 0x000fe20003f25270 */
[----:B-1----:R-:W1:Y:S01]  /*4440*/  LDS.128 R24, [R121+0x6100] ;  /* 0x0061000079187984 */ /* 0x002e620000000c00 */
[----:B------:R-:W-:Y:S02]  /*4450*/  ISETP.GE.AND P0, PT, R13, c[0x0][0x27c], PT ;  /* 0x00009f000d007a0c */ /* 0x000fe40003f06270 */
[----:B------:R-:W-:Y:S04]  /*4460*/  SEL R57, R123, R176, !P1 ;  /* 0x000000b07b397207 */ /* 0x000fe80004800000 */
[----:B------:R-:W-:Y:S04]  /*4470*/  SHF.R.S32.HI R56, RZ, 0x1f, R57 ;  /* 0x0000001fff387819 */ /* 0x000fe80000011439 */
[----:B------:R-:W-:Y:S03]  /*4480*/  LEA.HI R57, R56, R57, RZ, 0x4 ;  /* 0x0000003938397211 */ /* 0x000fe600078f20ff */
[----:B------:R-:W-:Y:S01]  /*4490*/  @!P0 SHF.R.U64 R36, R28, 0x10, R29 ;  /* 0x000000101c248819 */ /* 0x000fe2000000121d */
[----:B------:R-:W-:Y:S01]  /*44a0*/  @!P0 HADD2.F32 R38, -RZ, R35.H1_H1 ;  /* 0x30000023ff268230 */ /* 0x000fe20000004100 */
[----:B------:R-:W-:Y:S01]  /*44b0*/  LEA.HI.SX32 R57, R57, R128, 0x1c ;  /* 0x0000008039397211 */ /* 0x000fe200078fe2ff */
[----:B------:R-:W-:Y:S01]  /*44c0*/  @!P0 HADD2.F32 R40, -RZ, R70.H1_H1 ;  /* 0x30000046ff288230 */ /* 0x000fe20000004100 */
[----:B------:R-:W-:Y:S01]  /*44d0*/  @!P0 SHF.R.U32.HI R28, RZ, 0x10, R31 ;  /* 0x00000010ff1c8819 */ /* 0x000fe2000001161f */
[----:B------:R-:W-:Y:S01]  /*44e0*/  @!P0 HADD2.F32 R37, -RZ, R36.H0_H0 ;  /* 0x20000024ff258230 */ /* 0x000fe20000004100 */
[----:B------:R-:W-:Y:S01]  /*44f0*/  SHF.R.S32.HI R72, RZ, 0x1f, R57 ;  /* 0x0000001fff487819 */ /* 0x000fe20000011439 */
[--C-:B------:R-:W-:Y:S01]  /*4500*/  @!P0 HADD2.F32 R45, -RZ, R69.reuse.H0_H0 ;  /* 0x20000045ff2d8230 */ /* 0x100fe20000004100 */
[----:B------:R-:W-:Y:S01]  /*4510*/  SHF.L.U32 R56, R57, 0x3, RZ ;  /* 0x0000000339387819 */ /* 0x000fe200000006ff */
[----:B------:R-:W-:Y:S01]  /*4520*/  @!P0 HADD2.F32 R49, -RZ, R69.H1_H1 ;  /* 0x30000045ff318230 */ /* 0x000fe20000004100 */
[----:B------:R-:W-:Y:S02]  /*4530*/  LEA.HI R72, R72, R57, RZ, 0x3 ;  /* 0x0000003948487211 */ /* 0x000fe400078f18ff */
[----:B------:R-:W-:Y:S02]  /*4540*/  LOP3.LUT R74, R141, 0x38, R56, 0xf8, !PT ;  /* 0x000000388d4a7812 */ /* 0x000fe400078ef838 */
[----:B------:R-:W-:Y:S01]  /*4550*/  @!P0 SHF.R.U64 R30, R30, 0x10, R31 ;  /* 0x000000101e1e8819 */ /* 0x000fe2000000121f */
[----:B------:R-:W-:Y:S01]  /*4560*/  IMAD.SHL.U32 R72, R72, 0x200, RZ ;  /* 0x0000020048487824 */ /* 0x000fe200078e00ff */
[----:B------:R-:W-:Y:S02]  /*4570*/  LOP3.LUT R59, R74, R125, RZ, 0x3c, !PT ;  /* 0x0000007d4a3b7212 */ /* 0x000fe400078e3cff */
[----:B------:R-:W-:Y:S02]  /*4580*/  @!P0 SHF.R.U64 R43, R64, 0x10, R65 ;  /* 0x00000010402b8819 */ /* 0x000fe40000001241 */
[----:B------:R-:W-:Y:S02]  /*4590*/  LOP3.LUT R72, R72, 0x7ffff000, RZ, 0xc0, !PT ;  /* 0x7ffff00048487812 */ /* 0x000fe400078ec0ff */
[----:B------:R-:W-:Y:S01]  /*45a0*/  @!P0 SHF.R.U32.HI R29, RZ, 0x10, R29 ;  /* 0x00000010ff1d8819 */ /* 0x000fe2000001161d */
[----:B------:R-:W-:Y:S01]  /*45b0*/  @!P0 HADD2.F32 R43, -RZ, R43.H0_H0 ;  /* 0x2000002bff2b8230 */ /* 0x000fe20000004100 */
[----:B------:R-:W-:Y:S01]  /*45c0*/  IADD3 R59, R59, R72, R124 ;  /* 0x000000483b3b7210 */ /* 0x000fe20007ffe07c */
[----:B-1----:R-:W-:Y:S01]  /*45d0*/  @!P0 IMAD.MOV.U32 R39, RZ, RZ, R24 ;  /* 0x000000ffff278224 */ /* 0x002fe200078e0018 */
[----:B------:R-:W-:Y:S02]  /*45e0*/  @!P0 SHF.R.U32.HI R64, RZ, 0x10, R65 ;  /* 0x00000010ff408819 */ /* 0x000fe40000011641 */
[----:B------:R-:W-:Y:S02]  /*45f0*/  SHF.L.U32 R57, R59, 0x1, RZ ;  /* 0x000000013b397819 */ /* 0x000fe400000006ff */
[--C-:B------:R-:W-:Y:S01]  /*4600*/  @!P0 HADD2.F32 R31, -RZ, R39.reuse.H0_H0 ;  /* 0x20000027ff1f8230 */ /* 0x100fe20000004100 */
[--C-:B------:R-:W-:Y:S01]  /*4610*/  @!P0 SHF.R.U32.HI R51, RZ, 0x10, R67.reuse ;  /* 0x00000010ff338819 */ /* 0x100fe20000011643 */
[----:B------:R-:W-:Y:S01]  /*4620*/  @!P0 HADD2.F32 R36, -RZ, R39.H1_H1 ;  /* 0x30000027ff248230 */ /* 0x000fe20000004100 */
[----:B------:R-:W1:Y:S01]  /*4630*/  LDS.128 R52, [R57+0x6100] ;  /* 0x0061000039347984 */ /* 0x000e620000000c00 */
[----:B------:R-:W-:Y:S01]  /*4640*/  @!P0 SHF.R.U64 R47, R66, 0x10, R67 ;  /* 0x00000010422f8819 */ /* 0x000fe20000001243 */
[----:B------:R-:W-:Y:S01]  /*4650*/  @!P0 FMUL.FTZ R0, R31, R38 ;  /* 0x000000261f008220 */ /* 0x000fe20000410000 */
[----:B------:R-:W-:Y:S01]  /*4660*/  @!P0 HADD2.F32 R51, -RZ, R51.H0_H0 ;  /* 0x20000033ff338230 */ /* 0x000fe20000004100 */
[-C--:B------:R-:W-:Y:S02]  /*4670*/  @!P0 FMUL.FTZ R2, R36, R37.reuse ;  /* 0x0000002524028220 */ /* 0x080fe40000410000 */
[----:B------:R-:W-:Y:S01]  /*4680*/  @!P0 HADD2.F32 R47, -RZ, R47.H0_H0 ;  /* 0x2000002fff2f8230 */ /* 0x000fe20000004100 */
[----:B-1----:R-:W-:Y:S01]  /*4690*/  @!P0 IMAD.MOV.U32 R44, RZ, RZ, R53 ;  /* 0x000000ffff2c8224 */ /* 0x002fe200078e0035 */
[----:B------:R-:W-:Y:S01]  /*46a0*/  @!P0 MOV R42, R52 ;  /* 0x00000034002a8202 */ /* 0x000fe20000000f00 */
[----:B------:R-:W-:Y:S04]  /*46b0*/  @!P0 IMAD.MOV.U32 R46, RZ, RZ, R54 ;  /* 0x000000ffff2e8224 */ /* 0x000fe800078e0036 */
[--C-:B------:R-:W-:Y:S02]  /*46c0*/  @!P0 HADD2.F32 R41, -RZ, R42.reuse.H0_H0 ;  /* 0x2000002aff298230 */ /* 0x100fe40000004100 */
[----:B------:R-:W-:Y:S03]  /*46d0*/  @!P0 HADD2.F32 R42, -RZ, R42.H1_H1 ;  /* 0x3000002aff2a8230 */ /* 0x000fe60000004100 */
[C---:B------:R-:W-:Y:S02]  /*46e0*/  @!P0 FFMA.FTZ R0, R41.reuse, R40, R0 ;  /* 0x0000002829008223 */ /* 0x040fe40000010000 */
[----:B------:R-:W-:Y:S01]  /*46f0*/  @!P0 FMUL.FTZ R72, R42, R37 ;  /* 0x000000252a488220 */ /* 0x000fe20000410000 */
[----:B------:R-:W-:Y:S01]  /*4700*/  @!P0 MOV R37, R25 ;  /* 0x0000001900258202 */ /* 0x000fe20000000f00 */
[----:B------:R-:W-:Y:S01]  /*4710*/  @!P0 FMUL.FTZ R57, R41, R38 ;  /* 0x0000002629398220 */ /* 0x000fe20000410000 */
[----:B------:R-:W-:Y:S01]  /*4720*/  @!P0 HADD2.F32 R41, -RZ, R70.H0_H0 ;  /* 0x20000046ff298230 */ /* 0x000fe20000004100 */
[-C--:B------:R-:W-:Y:S01]  /*4730*/  @!P0 FFMA.FTZ R72, R36, R43.reuse, -R72 ;  /* 0x0000002b24488223 */ /* 0x080fe20000010848 */
[----:B------:R-:W-:Y:S01]  /*4740*/  @!P0 HADD2.F32 R36, -RZ, R29.H0_H0 ;  /* 0x2000001dff248230 */ /* 0x000fe20000004100 */
[----:B------:R-:W-:Y:S01]  /*4750*/  @!P0 FFMA.FTZ R2, R42, R43, R2 ;  /* 0x0000002b2a028223 */ /* 0x000fe20000010002 */
[--C-:B------:R-:W-:Y:S01]  /*4760*/  @!P0 HADD2.F32 R43, -RZ, R44.reuse.H1_H1 ;  /* 0x3000002cff2b8230 */ /* 0x100fe20000004100 */
[----:B------:R-:W-:Y:S01]  /*4770*/  @!P0 FFMA.FTZ R57, R31, R40, -R57 ;  /* 0x000000281f398223 */ /* 0x000fe20000010839 */
[----:B------:R-:W-:Y:S01]  /*4780*/  @!P0 HADD2.F32 R40, -RZ, R44.H0_H0 ;  /* 0x2000002cff288230 */ /* 0x000fe20000004100 */
[----:B------:R-:W-:Y:S01]  /*4790*/  @!P0 IMAD.MOV.U32 R44, RZ, RZ, R55 ;  /* 0x000000ffff2c8224 */ /* 0x000fe200078e0037 */
[----:B------:R-:W-:Y:S01]  /*47a0*/  @!P0 HADD2.F32 R29, -RZ, R37.H1_H1 ;  /* 0x30000025ff1d8230 */ /* 0x000fe20000004100 */
[-C--:B------:R-:W-:Y:S01]  /*47b0*/  @!P0 FMUL.FTZ R74, R43, R36.reuse ;  /* 0x000000242b4a8220 */ /* 0x080fe20000410000 */
[----:B------:R-:W-:Y:S01]  /*47c0*/  @!P0 HADD2.F32 R42, -RZ, R64.H0_H0 ;  /* 0x20000040ff2a8230 */ /* 0x000fe20000004100 */
[----:B------:R-:W-:Y:S01]  /*47d0*/  @!P0 F2FP.PACK_AB R72, R72, R57 ;  /* 0x000000394848823e */ /* 0x000fe200000000ff */
[----:B------:R-:W-:Y:S01]  /*47e0*/  @!P0 HADD2.F32 R31, -RZ, R35.H0_H0 ;  /* 0x20000023ff1f8230 */ /* 0x000fe20000004100 */
[C---:B------:R-:W-:Y:S01]  /*47f0*/  @!P0 FMUL.FTZ R4, R29.reuse, R36 ;  /* 0x000000241d048220 */ /* 0x040fe20000410000 */
[----:B------:R-:W-:Y:S01]  /*4800*/  @!P0 MOV R35, R27 ;  /* 0x0000001b00238202 */ /* 0x000fe20000000f00 */
[----:B------:R-:W-:Y:S01]  /*4810*/  @!P0 FFMA.FTZ R74, R29, R42, -R74 ;  /* 0x0000002a1d4a8223 */ /* 0x000fe2000001084a */
[----:B------:R-:W-:Y:S01]  /*4820*/  @!P0 HADD2.F32 R29, -RZ, R28.H0_H0 ;  /* 0x2000001cff1d8230 */ /* 0x000fe20000004100 */
[----:B------:R-:W-:Y:S01]  /*4830*/  @!P0 FMUL.FTZ R59, R40, R31 ;  /* 0x0000001f283b8220 */ /* 0x000fe20000410000 */
[--C-:B------:R-:W-:Y:S01]  /*4840*/  @!P0 HADD2.F32 R50, -RZ, R44.reuse.H1_H1 ;  /* 0x3000002cff328230 */ /* 0x100fe20000004100 */
[----:B------:R-:W-:Y:S01]  /*4850*/  @!P0 IMAD.MOV.U32 R24, RZ, RZ, R72 ;  /* 0x000000ffff188224 */ /* 0x000fe200078e0048 */
[----:B------:R-:W-:Y:S01]  /*4860*/  @!P0 HADD2.F32 R38, -RZ, R37.H0_H0 ;  /* 0x20000025ff268230 */ /* 0x000fe20000004100 */
[----:B------:R-:W-:Y:S01]  /*4870*/  @!P0 F2FP.PACK_AB R57, R2, R0 ;  /* 0x000000000239823e */ /* 0x000fe200000000ff */
[--C-:B------:R-:W-:Y:S01]  /*4880*/  @!P0 HADD2.F32 R28, -RZ, R35.reuse.H1_H1 ;  /* 0x30000023ff1c8230 */ /* 0x100fe20000004100 */
[----:B------:R-:W-:Y:S01]  /*4890*/  @!P0 FMUL.FTZ R178, R50, R29 ;  /* 0x0000001d32b28220 */ /* 0x000fe20000410000 */
[----:B------:R-:W-:Y:S01]  /*48a0*/  @!P0 HADD2.F32 R48, -RZ, R44.H0_H0 ;  /* 0x2000002cff308230 */ /* 0x000fe20000004100 */
[----:B------:R-:W-:Y:S01]  /*48b0*/  @!P0 FMUL.FTZ R3, R38, R31 ;  /* 0x0000001f26038220 */ /* 0x000fe20000410000 */
[----:B------:R-:W-:Y:S01]  /*48c0*/  @!P0 MOV R52, R57 ;  /* 0x0000003900348202 */ /* 0x000fe20000000f00 */
[C---:B------:R-:W-:Y:S01]  /*48d0*/  @!P0 FMUL.FTZ R8, R28.reuse, R29 ;  /* 0x0000001d1c088220 */ /* 0x040fe20000410000 */
[----:B------:R-:W-:Y:S01]  /*48e0*/  @!P0 HADD2.F32 R31, -RZ, R34.H1_H1 ;  /* 0x30000022ff1f8230 */ /* 0x000fe20000004100 */
[----:B------:R-:W-:Y:S01]  /*48f0*/  @!P0 FFMA.FTZ R178, R28, R51, -R178 ;  /* 0x000000331cb28223 */ /* 0x000fe200000108b2 */
[----:B------:R-:W-:Y:S01]  /*4900*/  @!P0 HADD2.F32 R36, -RZ, R35.H0_H0 ;  /* 0x20000023ff248230 */ /* 0x000fe20000004100 */
[----:B------:R-:W-:Y:S01]  /*4910*/  @!P0 FFMA.FTZ R3, R40, R41, R3 ;  /* 0x0000002928038223 */ /* 0x000fe20000010003 */
[----:B------:R-:W-:Y:S01]  /*4920*/  @!P0 MOV R28, R26 ;  /* 0x0000001a001c8202 */ /* 0x000fe20000000f00 */
[-C--:B------:R-:W-:Y:S01]  /*4930*/  @!P0 FMUL.FTZ R73, R48, R31.reuse ;  /* 0x0000001f30498220 */ /* 0x080fe20000410000 */
[----:B------:R-:W-:Y:S01]  /*4940*/  @!P0 HADD2.F32 R29, -RZ, R30.H0_H0 ;  /* 0x2000001eff1d8230 */ /* 0x000fe20000004100 */
[C---:B------:R-:W-:Y:S01]  /*4950*/  @!P0 FMUL.FTZ R7, R36.reuse, R31 ;  /* 0x0000001f24078220 */ /* 0x040fe20000410000 */
[----:B------:R-:W-:Y:S01]  /*4960*/  @!P0 HADD2.F32 R31, -RZ, R34.H0_H0 ;  /* 0x20000022ff1f8230 */ /* 0x000fe20000004100 */
[----:B------:R-:W-:Y:S01]  /*4970*/  @!P0 FFMA.FTZ R4, R43, R42, R4 ;  /* 0x0000002a2b048223 */ /* 0x000fe20000010004 */
[--C-:B------:R-:W-:Y:S01]  /*4980*/  @!P0 HADD2.F32 R30, -RZ, R28.reuse.H0_H0 ;  /* 0x2000001cff1e8230 */ /* 0x100fe20000004100 */
[----:B------:R-:W-:Y:S01]  /*4990*/  @!P0 FFMA.FTZ R73, R36, R49, -R73 ;  /* 0x0000003124498223 */ /* 0x000fe20000010849 */
[----:B------:R-:W-:Y:S01]  /*49a0*/  @!P0 HADD2.F32 R28, -RZ, R28.H1_H1 ;  /* 0x3000001cff1c8230 */ /* 0x000fe20000004100 */
[----:B------:R-:W-:Y:S01]  /*49b0*/  @!P0 FFMA.FTZ R59, R38, R41, -R59 ;  /* 0x00000029263b8223 */ /* 0x000fe2000001083b */
[--C-:B------:R-:W-:Y:S01]  /*49c0*/  @!P0 HADD2.F32 R44, -RZ, R46.reuse.H0_H0 ;  /* 0x2000002eff2c8230 */ /* 0x100fe20000004100 */
[----:B------:R-:W-:Y:S01]  /*49d0*/  @!P0 FMUL.FTZ R5, R30, R31 ;  /* 0x0000001f1e058220 */ /* 0x000fe20000410000 */
[----:B------:R-:W-:Y:S01]  /*49e0*/  @!P0 F2FP.PACK_AB R73, R178, R73 ;  /* 0x00000049b249823e */ /* 0x000fe200000000ff */
[----:B------:R-:W-:Y:S01]  /*49f0*/  @!P0 FMUL.FTZ R6, R28, R29 ;  /* 0x0000001d1c068220 */ /* 0x000fe20000410000 */
[----:B------:R-:W-:Y:S01]  /*4a00*/  @!P0 F2FP.PACK_AB R59, R74, R59 ;  /* 0x0000003b4a3b823e */ /* 0x000fe200000000ff */
[----:B------:R-:W-:Y:S01]  /*4a10*/  @!P0 FFMA.FTZ R5, R44, R45, R5 ;  /* 0x0000002d2c058223 */ /* 0x000fe20000010005 */
[----:B------:R-:W-:Y:S01]  /*4a20*/  @!P0 F2FP.PACK_AB R74, R4, R3 ;  /* 0x00000003044a823e */ /* 0x000fe200000000ff */
[----:B------:R-:W-:Y:S01]  /*4a30*/  @!P0 FMUL.FTZ R75, R44, R31 ;  /* 0x0000001f2c4b8220 */ /* 0x000fe20000410000 */
[----:B------:R-:W-:Y:S01]  /*4a40*/  @!P0 MOV R25, R59 ;  /* 0x0000003b00198202 */ /* 0x000fe20000000f00 */
[----:B------:R-:W-:Y:S01]  /*4a50*/  @!P0 IMAD.MOV.U32 R27, RZ, RZ, R73 ;  /* 0x000000ffff1b8224 */ /* 0x000fe200078e0049 */
[----:B------:R-:W-:Y:S01]  /*4a60*/  @!P0 MOV R53, R74 ;  /* 0x0000004a00358202 */ /* 0x000fe20000000f00 */
[----:B------:R-:W-:Y:S01]  /*4a70*/  @!P0 FFMA.FTZ R75, R30, R45, -R75 ;  /* 0x0000002d1e4b8223 */ /* 0x000fe2000001084b */
[----:B------:R-:W-:Y:S05]  /*4a80*/  @!P0 HADD2.F32 R46, -RZ, R46.H1_H1 ;  /* 0x3000002eff2e8230 */ /* 0x000fea0000004100 */
[C---:B------:R-:W-:Y:S02]  /*4a90*/  @!P0 FMUL.FTZ R180, R46.reuse, R29 ;  /* 0x0000001d2eb48220 */ /* 0x040fe40000410000 */
[----:B------:R-:W-:Y:S02]  /*4aa0*/  @!P0 FFMA.FTZ R6, R46, R47, R6 ;  /* 0x0000002f2e068223 */ /* 0x000fe40000010006 */
[----:B------:R-:W-:Y:S02]  /*4ab0*/  @!P0 FFMA.FTZ R7, R48, R49, R7 ;  /* 0x0000003130078223 */ /* 0x000fe40000010007 */
[----:B------:R-:W-:Y:S02]  /*4ac0*/  @!P0 FFMA.FTZ R180, R28, R47, -R180 ;  /* 0x0000002f1cb48223 */ /* 0x000fe400000108b4 */
[----:B------:R-:W-:Y:S03]  /*4ad0*/  @!P0 FFMA.FTZ R8, R50, R51, R8 ;  /* 0x0000003332088223 */ /* 0x000fe60000010008 */
[----:B------:R-:W-:Y:S02]  /*4ae0*/  @!P0 F2FP.PACK_AB R180, R180, R75 ;  /* 0x0000004bb4b4823e */ /* 0x000fe400000000ff */
[----:B------:R-:W-:Y:S02]  /*4af0*/  @!P0 F2FP.PACK_AB R75, R6, R5 ;  /* 0x00000005064b823e */ /* 0x000fe400000000ff */
[----:B------:R-:W-:Y:S02]  /*4b00*/  @!P0 F2FP.PACK_AB R178, R8, R7 ;  /* 0x0000000708b2823e */ /* 0x000fe400000000ff */
[----:B------:R-:W-:Y:S01]  /*4b10*/  @!P0 MOV R26, R180 ;  /* 0x000000b4001a8202 */ /* 0x000fe20000000f00 */
        /* <DEDUP_REMOVED lines=8> */
.L_x_87:
[----:B------:R-:W-:Y:S05]  /*4ba0*/  BSYNC B0 ;  /* 0x0000000000007941 */ /* 0x000fea0003800000 */
.L_x_86:
[----:B------:R-:W-:Y:S11]  /*4bb0*/  ISETP.GE.AND P0, PT, R12, c[0x0][0x1d4], PT ;  /* 0x000075000c007a0c */ /* 0x000ff60003f06270 */
[----:B------:R-:W-:Y:S02]  /*4bc0*/  @!UPT UIADD3 URZ, URZ, URZ, URZ ;  /* 0x0000003f3f3ff290 */ /* 0x000fe4000fffe03f */
[----:B------:R-:W-:-:S05]  /*4bd0*/  @P0 BRA `(.L_x_71) ;  /* 0x00000a1000000947 */ /* 0x000fca0003800000 */
[----:B------:R-:W-:Y:S01]  /*4be0*/  ISETP.NE.AND P1, PT, R147, RZ, PT ;  /* 0x000000ff9300720c */ /* 0x000fe20003f25270 */
[----:B-1----:R-:W1:Y:S01]  /*4bf0*/  LDS.128 R24, [R120+0x6100] ;  /* 0x0061000078187984 */ /* 0x002e620000000c00 */
[----:B----4-:R-:W-:Y:S02]  /*4c00*/  IADD3 R52, P0, R174, R112, RZ ;  /* 0x00000070ae347210 */ /* 0x010fe40007f1e0ff */
[----:B------:R-:W-:Y:S02]  /*4c10*/  SEL R47, R123, R176, !P1 ;  /* 0x000000b07b2f7207 */ /* 0x000fe40004800000 */
[----:B---3--:R-:W-:Y:S02]  /*4c20*/  IADD3.X R53, R175, R111, RZ, P0, !PT ;  /* 0x0000006faf357210 */ /* 0x008fe400007fe4ff */
[----:B------:R-:W-:Y:S02]  /*4c30*/  SHF.R.S32.HI R46, RZ, 0x1f, R47 ;  /* 0x0000001fff2e7819 */ /* 0x000fe4000001142f */
[----:B------:R-:W-:Y:S02]  /*4c40*/  ISETP.GE.AND P0, PT, R12, c[0x0][0x27c], PT ;  /* 0x00009f000c007a0c */ /* 0x000fe40003f06270 */
[----:B------:R-:W-:Y:S04]  /*4c50*/  LEA.HI R46, R46, R47, RZ, 0x4 ;  /* 0x0000002f2e2e7211 */ /* 0x000fe800078f20ff */
[----:B------:R-:W-:Y:S04]  /*4c60*/  LEA.HI.SX32 R55, R46, R127, 0x1c ;  /* 0x0000007f2e377211 */ /* 0x000fe800078fe2ff */
[----:B------:R-:W-:Y:S01]  /*4c70*/  SHF.R.S32.HI R54, RZ, 0x1f, R55 ;  /* 0x0000001fff367819 */ /* 0x000fe20000011437 */
[----:B------:R-:W-:Y:S02]  /*4c80*/  IMAD.SHL.U32 R47, R55, 0x8, RZ ;  /* 0x00000008372f7824 */ /* 0x000fe400078e00ff */
[----:B------:R-:W-:Y:S01]  /*4c90*/  @!P0 SHF.R.U64 R28, R20, 0x10, R21 ;  /* 0x00000010141c8819 */ /* 0x000fe20000001215 */
[----:B------:R-:W-:Y:S01]  /*4ca0*/  @!P0 HADD2.F32 R30, -RZ, R33.H1_H1 ;  /* 0x30000021ff1e8230 */ /* 0x000fe20000004100 */
[----:B------:R-:W-:Y:S01]  /*4cb0*/  LEA.HI R54, R54, R55, RZ, 0x3 ;  /* 0x0000003736367211 */ /* 0x000fe200078f18ff */
[----:B------:R-:W-:Y:S01]  /*4cc0*/  @!P0 HADD2.F32 R34, -RZ, R68.H1_H1 ;  /* 0x30000044ff228230 */ /* 0x000fe20000004100 */
[----:B------:R-:W-:Y:S01]  /*4cd0*/  LOP3.LUT R56, R141, 0x38, R47, 0xf8, !PT ;  /* 0x000000388d387812 */ /* 0x000fe200078ef82f */
[----:B------:R-:W-:Y:S01]  /*4ce0*/  @!P0 HADD2.F32 R29, -RZ, R28.H0_H0 ;  /* 0x2000001cff1d8230 */ /* 0x000fe20000004100 */
[----:B------:R-:W-:Y:S01]  /*4cf0*/  SHF.L.U32 R54, R54, 0x9, RZ ;  /* 0x0000000936367819 */ /* 0x000fe200000006ff */
[--C-:B------:R-:W-:Y:S01]  /*4d00*/  @!P0 HADD2.F32 R43, -RZ, R58.reuse.H1_H1 ;  /* 0x3000003aff2b8230 */ /* 0x100fe20000004100 */
[----:B------:R-:W-:Y:S01]  /*4d10*/  LOP3.LUT R55, R56, R125, RZ, 0x3c, !PT ;  /* 0x0000007d38377212 */ /* 0x000fe200078e3cff */
[----:B------:R-:W-:Y:S01]  /*4d20*/  @!P0 HADD2.F32 R39, -RZ, R58.H0_H0 ;  /* 0x2000003aff278230 */ /* 0x000fe20000004100 */
[----:B------:R-:W-:Y:S02]  /*4d30*/  LOP3.LUT R54, R54, 0x7ffff000, RZ, 0xc0, !PT ;  /* 0x7ffff00036367812 */ /* 0x000fe400078ec0ff */
[----:B------:R-:W-:Y:S02]  /*4d40*/  @!P0 SHF.R.U32.HI R20, RZ, 0x10, R23 ;  /* 0x00000010ff148819 */ /* 0x000fe40000011617 */
[----:B------:R-:W-:Y:S02]  /*4d50*/  IADD3 R54, R55, R54, R124 ;  /* 0x0000003637367210 */ /* 0x000fe40007ffe07c */
[----:B------:R-:W-:Y:S02]  /*4d60*/  @!P0 SHF.R.U32.HI R21, RZ, 0x10, R21 ;  /* 0x00000010ff158819 */ /* 0x000fe40000011615 */
[----:B-1----:R-:W-:Y:S01]  /*4d70*/  @!P0 MOV R31, R24 ;  /* 0x00000018001f8202 */ /* 0x002fe20000000f00 */
[----:B------:R-:W-:Y:S01]  /*4d80*/  IMAD.SHL.U32 R46, R54, 0x2, RZ ;  /* 0x00000002362e7824 */ /* 0x000fe200078e00ff */
[----:B------:R-:W-:Y:S02]  /*4d90*/  @!P0 SHF.R.U64 R22, R22, 0x10, R23 ;  /* 0x0000001016168819 */ /* 0x000fe40000001217 */
[--C-:B------:R-:W-:Y:S01]  /*4da0*/  @!P0 SHF.R.U64 R37, R60, 0x10, R61.reuse ;  /* 0x000000103c258819 */ /* 0x100fe2000000123d */
[--C-:B------:R-:W-:Y:S01]  /*4db0*/  @!P0 HADD2.F32 R23, -RZ, R31.reuse.H0_H0 ;  /* 0x2000001fff178230 */ /* 0x100fe20000004100 */
[----:B------:R-:W1:Y:S01]  /*4dc0*/  LDS.128 R48, [R46+0x6100] ;  /* 0x006100002e307984 */ /* 0x000e620000000c00 */
[----:B------:R-:W-:Y:S01]  /*4dd0*/  @!P0 HADD2.F32 R28, -RZ, R31.H1_H1 ;  /* 0x3000001fff1c8230 */ /* 0x000fe20000004100 */
[----:B------:R-:W-:Y:S01]  /*4de0*/  @!P0 SHF.R.U32.HI R60, RZ, 0x10, R61 ;  /* 0x00000010ff3c8819 */ /* 0x000fe2000001163d */
[----:B------:R-:W-:Y:S01]  /*4df0*/  @!P0 HADD2.F32 R37, -RZ, R37.H0_H0 ;  /* 0x20000025ff258230 */ /* 0x000fe20000004100 */
[----:B------:R-:W-:Y:S01]  /*4e00*/  @!P0 FMUL.FTZ R0, R23, R30 ;  /* 0x0000001e17008220 */ /* 0x000fe20000410000 */
[--C-:B------:R-:W-:Y:S01]  /*4e10*/  @!P0 SHF.R.U32.HI R45, RZ, 0x10, R63.reuse ;  /* 0x00000010ff2d8819 */ /* 0x100fe2000001163f */
[----:B------:R-:W-:Y:S01]  /*4e20*/  @!P0 FMUL.FTZ R2, R28, R29 ;  /* 0x0000001d1c028220 */ /* 0x000fe20000410000 */
[----:B------:R-:W-:Y:S03]  /*4e30*/  @!P0 SHF.R.U64 R41, R62, 0x10, R63 ;  /* 0x000000103e298819 */ /* 0x000fe6000000123f */
[----:B------:R-:W-:Y:S02]  /*4e40*/  @!P0 HADD2.F32 R45, -RZ, R45.H0_H0 ;  /* 0x2000002dff2d8230 */ /* 0x000fe40000004100 */
[----:B------:R-:W-:Y:S01]  /*4e50*/  @!P0 HADD2.F32 R41, -RZ, R41.H0_H0 ;  /* 0x20000029ff298230 */ /* 0x000fe20000004100 */
[----:B-1----:R-:W-:Y:S01]  /*4e60*/  @!P0 IMAD.MOV.U32 R36, RZ, RZ, R48 ;  /* 0x000000ffff248224 */ /* 0x002fe200078e0030 */
[----:B------:R-:W-:Y:S02]  /*4e70*/  @!P0 MOV R38, R49 ;  /* 0x0000003100268202 */ /* 0x000fe40000000f00 */
[----:B------:R-:W-:Y:S02]  /*4e80*/  @!P0 MOV R40, R50 ;  /* 0x0000003200288202 */ /* 0x000fe40000000f00 */
[--C-:B------:R-:W-:Y:S02]  /*4e90*/  @!P0 HADD2.F32 R35, -RZ, R36.reuse.H0_H0 ;  /* 0x20000024ff238230 */ /* 0x100fe40000004100 */
[----:B------:R-:W-:Y:S03]  /*4ea0*/  @!P0 HADD2.F32 R36, -RZ, R36.H1_H1 ;  /* 0x30000024ff248230 */ /* 0x000fe60000004100 */
[C---:B------:R-:W-:Y:S02]  /*4eb0*/  @!P0 FFMA.FTZ R0, R35.reuse, R34, R0 ;  /* 0x0000002223008223 */ /* 0x040fe40000010000 */
[----:B------:R-:W-:Y:S02]  /*4ec0*/  @!P0 FMUL.FTZ R55, R36, R29 ;  /* 0x0000001d24378220 */ /* 0x000fe40000410000 */
[----:B------:R-:W-:Y:S02]  /*4ed0*/  @!P0 IMAD.MOV.U32 R29, RZ, RZ, R25 ;  /* 0x000000ffff1d8224 */ /* 0x000fe400078e0019 */
[----:B------:R-:W-:Y:S01]  /*4ee0*/  @!P0 FMUL.FTZ R46, R35, R30 ;  /* 0x0000001e232e8220 */ /* 0x000fe20000410000 */
[----:B------:R-:W-:Y:S01]  /*4ef0*/  @!P0 HADD2.F32 R35, -RZ, R68.H0_H0 ;  /* 0x20000044ff238230 */ /* 0x000fe20000004100 */
[-C--:B------:R-:W-:Y:S01]  /*4f00*/  @!P0 FFMA.FTZ R55, R28, R37.reuse, -R55 ;  /* 0x000000251c378223 */ /* 0x080fe20000010837 */
[----:B------:R-:W-:Y:S01]  /*4f10*/  @!P0 HADD2.F32 R30, -RZ, R29.H0_H0 ;  /* 0x2000001dff1e8230 */ /* 0x000fe20000004100 */
[----:B------:R-:W-:Y:S01]  /*4f20*/  @!P0 FFMA.FTZ R2, R36, R37, R2 ;  /* 0x0000002524028223 */ /* 0x000fe20000010002 */
[----:B------:R-:W-:Y:S01]  /*4f30*/  @!P0 HADD2.F32 R28, -RZ, R21.H0_H0 ;  /* 0x20000015ff1c8230 */ /* 0x000fe20000004100 */
[----:B------:R-:W-:Y:S01]  /*4f40*/  @!P0 FFMA.FTZ R46, R23, R34, -R46 ;  /* 0x00000022172e8223 */ /* 0x000fe2000001082e */
[----:B------:R-:W-:Y:S02]  /*4f50*/  @!P0 HADD2.F32 R37, -RZ, R38.H1_H1 ;  /* 0x30000026ff258230 */ /* 0x000fe40000004100 */
[----:B------:R-:W-:Y:S01]  /*4f60*/  @!P0 HADD2.F32 R21, -RZ, R29.H1_H1 ;  /* 0x3000001dff158230 */ /* 0x000fe20000004100 */
[----:B------:R-:W-:Y:S01]  /*4f70*/  @!P0 IMAD.MOV.U32 R29, RZ, RZ, R27 ;  /* 0x000000ffff1d8224 */ /* 0x000fe200078e001b */
[----:B------:R-:W-:Y:S01]  /*4f80*/  @!P0 HADD2.F32 R36, -RZ, R60.H0_H0 ;  /* 0x2000003cff248230 */ /* 0x000fe20000004100 */
[-C--:B------:R-:W-:Y:S01]  /*4f90*/  @!P0 FMUL.FTZ R57, R37, R28.reuse ;  /* 0x0000001c25398220 */ /* 0x080fe20000410000 */
[----:B------:R-:W-:Y:S01]  /*4fa0*/  @!P0 HADD2.F32 R34, -RZ, R38.H0_H0 ;  /* 0x20000026ff228230 */ /* 0x000fe20000004100 */
[C---:B------:R-:W-:Y:S01]  /*4fb0*/  @!P0 FMUL.FTZ R4, R21.reuse, R28 ;  /* 0x0000001c15048220 */ /* 0x040fe20000410000 */
[----:B------:R-:W-:Y:S01]  /*4fc0*/  @!P0 MOV R38, R51 ;  /* 0x0000003300268202 */ /* 0x000fe20000000f00 */
[----:B------:R-:W-:Y:S01]  /*4fd0*/  @!P0 FFMA.FTZ R57, R21, R36, -R57 ;  /* 0x0000002415398223 */ /* 0x000fe20000010839 */
[----:B------:R-:W-:Y:S01]  /*4fe0*/  @!P0 HADD2.F32 R21, -RZ, R20.H0_H0 ;  /* 0x20000014ff158230 */ /* 0x000fe20000004100 */
[----:B------:R-:W-:Y:S01]  /*4ff0*/  @!P0 F2FP.PACK_AB R55, R55, R46 ;  /* 0x0000002e3737823e */ /* 0x000fe200000000ff */
[----:B------:R-:W-:Y:S01]  /*5000*/  @!P0 HADD2.F32 R23, -RZ, R33.H0_H0 ;  /* 0x20000021ff178230 */ /* 0x000fe20000004100 */
[----:B------:R-:W-:Y:S01]  /*5010*/  @!P0 F2FP.PACK_AB R46, R2, R0 ;  /* 0x00000000022e823e */ /* 0x000fe200000000ff */
[----:B------:R-:W-:Y:S01]  /*5020*/  @!P0 HADD2.F32 R44, -RZ, R38.H1_H1 ;  /* 0x30000026ff2c8230 */ /* 0x000fe20000004100 */
[----:B------:R-:W-:Y:S01]  /*5030*/  @!P0 MOV R24, R55 ;  /* 0x0000003700188202 */ /* 0x000fe20000000f00 */
[--C-:B------:R-:W-:Y:S01]  /*5040*/  @!P0 HADD2.F32 R20, -RZ, R29.reuse.H1_H1 ;  /* 0x3000001dff148230 */ /* 0x100fe20000004100 */
[-C--:B------:R-:W-:Y:S01]  /*5050*/  @!P0 FMUL.FTZ R54, R34, R23.reuse ;  /* 0x0000001722368220 */ /* 0x080fe20000410000 */
[----:B------:R-:W-:Y:S01]  /*5060*/  @!P0 HADD2.F32 R28, -RZ, R29.H0_H0 ;  /* 0x2000001dff1c8230 */ /* 0x000fe20000004100 */
[----:B------:R-:W-:Y:S01]  /*5070*/  @!P0 FMUL.FTZ R3, R30, R23 ;  /* 0x000000171e038220 */ /* 0x000fe20000410000 */
[----:B------:R-:W-:Y:S01]  /*5080*/  @!P0 HADD2.F32 R23, -RZ, R32.H1_H1 ;  /* 0x30000020ff178230 */ /* 0x000fe20000004100 */
[-C--:B------:R-:W-:Y:S01]  /*5090*/  @!P0 FMUL.FTZ R59, R44, R21.reuse ;  /* 0x000000152c3b8220 */ /* 0x080fe20000410000 */
[----:B------:R-:W-:Y:S01]  /*50a0*/  @!P0 HADD2.F32 R42, -RZ, R38.H0_H0 ;  /* 0x20000026ff2a8230 */ /* 0x000fe20000004100 */
[C---:B------:R-:W-:Y:S01]  /*50b0*/  @!P0 FMUL.FTZ R8, R20.reuse, R21 ;  /* 0x0000001514088220 */ /* 0x040fe20000410000 */
[----:B------:R-:W-:Y:S01]  /*50c0*/  @!P0 HADD2.F32 R38, -RZ, R40.H0_H0 ;  /* 0x20000028ff268230 */ /* 0x000fe20000004100 */
[----:B------:R-:W-:Y:S01]  /*50d0*/  @!P0 FFMA.FTZ R59, R20, R45, -R59 ;  /* 0x0000002d143b8223 */ /* 0x000fe2000001083b */
[----:B------:R-:W-:Y:S01]  /*50e0*/  @!P0 HADD2.F32 R21, -RZ, R22.H0_H0 ;  /* 0x20000016ff158230 */ /* 0x000fe20000004100 */
[----:B------:R-:W-:Y:S01]  /*50f0*/  @!P0 IMAD.MOV.U32 R20, RZ, RZ, R26 ;  /* 0x000000ffff148224 */ /* 0x000fe200078e001a */
[----:B------:R-:W-:Y:S01]  /*5100*/  @!P0 HADD2.F32 R40, -RZ, R40.H1_H1 ;  /* 0x30000028ff288230 */ /* 0x000fe20000004100 */
[-C--:B------:R-:W-:Y:S01]  /*5110*/  @!P0 FMUL.FTZ R56, R42, R23.reuse ;  /* 0x000000172a388220 */ /* 0x080fe20000410000 */
[----:B------:R-:W-:Y:S01]  /*5120*/  @!P0 MOV R48, R46 ;  /* 0x0000002e00308202 */ /* 0x000fe20000000f00 */
[----:B------:R-:W-:Y:S01]  /*5130*/  @!P0 FMUL.FTZ R7, R28, R23 ;  /* 0x000000171c078220 */ /* 0x000fe20000410000 */
[----:B------:R-:W-:Y:S01]  /*5140*/  @!P0 HADD2.F32 R23, -RZ, R32.H0_H0 ;  /* 0x20000020ff178230 */ /* 0x000fe20000004100 */
[----:B------:R-:W-:Y:S01]  /*5150*/  @!P0 FMUL.FTZ R65, R40, R21 ;  /* 0x0000001528418220 */ /* 0x000fe20000410000 */
[--C-:B------:R-:W-:Y:S01]  /*5160*/  @!P0 HADD2.F32 R22, -RZ, R20.reuse.H0_H0 ;  /* 0x20000014ff168230 */ /* 0x100fe20000004100 */
[----:B------:R-:W-:Y:S01]  /*5170*/  @!P0 FFMA.FTZ R54, R30, R35, -R54 ;  /* 0x000000231e368223 */ /* 0x000fe20000010836 */
[----:B------:R-:W-:Y:S01]  /*5180*/  @!P0 HADD2.F32 R20, -RZ, R20.H1_H1 ;  /* 0x30000014ff148230 */ /* 0x000fe20000004100 */
[----:B------:R-:W-:Y:S02]  /*5190*/  @!P0 FMUL.FTZ R64, R38, R23 ;  /* 0x0000001726408220 */ /* 0x000fe40000410000 */
[----:B------:R-:W-:Y:S01]  /*51a0*/  @!P0 FFMA.FTZ R56, R28, R43, -R56 ;  /* 0x0000002b1c388223 */ /* 0x000fe20000010838 */
[----:B------:R-:W-:Y:S01]  /*51b0*/  @!P0 F2FP.PACK_AB R54, R57, R54 ;  /* 0x000000363936823e */ /* 0x000fe200000000ff */
[C---:B------:R-:W-:Y:S02]  /*51c0*/  @!P0 FMUL.FTZ R5, R22.reuse, R23 ;  /* 0x0000001716058220 */ /* 0x040fe40000410000 */
[----:B------:R-:W-:Y:S01]  /*51d0*/  @!P0 FFMA.FTZ R64, R22, R39, -R64 ;  /* 0x0000002716408223 */ /* 0x000fe20000010840 */
[----:B------:R-:W-:Y:S01]  /*51e0*/  @!P0 F2FP.PACK_AB R56, R59, R56 ;  /* 0x000000383b38823e */ /* 0x000fe200000000ff */
[----:B------:R-:W-:Y:S02]  /*51f0*/  @!P0 FFMA.FTZ R65, R20, R41, -R65 ;  /* 0x0000002914418223 */ /* 0x000fe40000010841 */
[----:B------:R-:W-:Y:S02]  /*5200*/  @!P0 FFMA.FTZ R3, R34, R35, R3 ;  /* 0x0000002322038223 */ /* 0x000fe40000010003 */
[----:B------:R-:W-:Y:S01]  /*5210*/  @!P0 FMUL.FTZ R6, R20, R21 ;  /* 0x0000001514068220 */ /* 0x000fe20000410000 */
[----:B------:R-:W-:Y:S01]  /*5220*/  @!P0 F2FP.PACK_AB R65, R65, R64 ;  /* 0x000000404141823e */ /* 0x000fe200000000ff */
[----:B------:R-:W-:Y:S02]  /*5230*/  @!P0 FFMA.FTZ R4, R37, R36, R4 ;  /* 0x0000002425048223 */ /* 0x000fe40000010004 */
[----:B------:R-:W-:Y:S01]  /*5240*/  @!P0 FFMA.FTZ R5, R38, R39, R5 ;  /* 0x0000002726058223 */ /* 0x000fe20000010005 */
[----:B------:R-:W-:Y:S01]  /*5250*/  @!P0 MOV R26, R65 ;  /* 0x00000041001a8202 */ /* 0x000fe20000000f00 */
[----:B------:R-:W-:Y:S01]  /*5260*/  @!P0 FFMA.FTZ R6, R40, R41, R6 ;  /* 0x0000002928068223 */ /* 0x000fe20000010006 */
[----:B------:R-:W-:Y:S01]  /*5270*/  @!P0 F2FP.PACK_AB R57, R4, R3 ;  /* 0x000000030439823e */ /* 0x000fe200000000ff */
[----:B------:R-:W-:Y:S02]  /*5280*/  @!P0 FFMA.FTZ R7, R42, R43, R7 ;  /* 0x0000002b2a078223 */ /* 0x000fe40000010007 */
[----:B------:R-:W-:Y:S01]  /*5290*/  @!P0 IMAD.MOV.U32 R25, RZ, RZ, R54 ;  /* 0x000000ffff198224 */ /* 0x000fe200078e0036 */
[----:B------:R-:W-:Y:S01]  /*52a0*/  @!P0 F2FP.PACK_AB R59, R6, R5 ;  /* 0x00000005063b823e */ /* 0x000fe200000000ff */
[----:B------:R-:W-:Y:S02]  /*52b0*/  @!P0 IMAD.MOV.U32 R27, RZ, RZ, R56 ;  /* 0x000000ffff1b8224 */ /* 0x000fe400078e0038 */
[----:B------:R-:W-:Y:S01]  /*52c0*/  @!P0 FFMA.FTZ R8, R44, R45, R8 ;  /* 0x0000002d2c088223 */ /* 0x000fe20000010008 */
[----:B------:R-:W-:Y:S01]  /*52d0*/  @!P0 MOV R50, R59 ;  /* 0x0000003b00328202 */ /* 0x000fe20000000f00 */
[----:B------:R-:W-:Y:S01]  /*52e0*/  @!P0 IMAD.MOV.U32 R49, RZ, RZ, R57 ;  /* 0x000000ffff318224 */ /* 0x000fe200078e0039 */
[----:B------:R1:W-:Y:S02]  /*52f0*/  ST.E.128 [R52.64], R24 ;  /* 0x0000001834007985 */ /* 0x0003e4000c101d06 */
[----:B------:R-:W-:Y:S04]  /*5300*/  @!P0 F2FP.PACK_AB R64, R8, R7 ;  /* 0x000000070840823e */ /* 0x000fe800000000ff */
[----:B------:R-:W-:Y:S02]  /*5310*/  @!P0 MOV R51, R64 ;  /* 0x0000004000338202 */ /* 0x000fe40000000f00 */
[----:B------:R-:W-:Y:S11]  /*5320*/  ISETP.GE.AND P0, PT, R47, c[0x0][0x1d4], PT ;  /* 0x000075002f007a0c */ /* 0x000ff60003f06270 */
[----:B------:R-:W-:Y:S02]  /*5330*/  @!UPT UIADD3 URZ, URZ, URZ, URZ ;  /* 0x0000003f3f3ff290 */ /* 0x000fe4000fffe03f */
[----:B------:R-:W-:-:S05]  /*5340*/  @P0 BRA `(.L_x_71) ;  /* 0x000002a000000947 */ /* 0x000fca0003800000 */
[C---:B------:R-:W-:Y:S04]  /*5350*/  LEA R2, P0, R47.reuse, R174, 0x1 ;  /* 0x000000ae2f027211 */ /* 0x040fe800078008ff */
[----:B------:R-:W-:Y:S05]  /*5360*/  LEA.HI.X.SX32 R3, R47, R175, 0x1, P0 ;  /* 0x000000af2f037211 */ /* 0x000fea00000f0eff */
[----:B------:R2:W-:Y:S01]  /*5370*/  ST.E.128 [R2.64], R48 ;  /* 0x0000003002007985 */ /* 0x0005e2000c101d06 */
[----:B------:R-:W-:-:S05]  /*5380*/  BRA `(.L_x_71) ;  /* 0x0000026000007947 */ /* 0x000fca0003800000 */
.L_x_67:
[----:B------:R1:W2:Y:S01]  /*5390*/  SHFL.IDX PT, R3, R4, RZ, 0x1c1f ;  /* 0x001c1fff04037589 */ /* 0x0002a200000e0000 */
[----:B------:R-:W-:Y:S03]  /*53a0*/  IMAD.IADD R83, R146, 0x1, -R87 ;  /* 0x0000000192537824 */ /* 0x000fe600078e0a57 */
[----:B------:R1:W3:Y:S02]  /*53b0*/  SHFL.IDX PT, R25, R0, RZ, 0x1c1f ;  /* 0x001c1fff00197589 */ /* 0x0002e400000e0000 */
[----:B------:R-:W-:Y:S04]  /*53c0*/  IMNMX R83, R83, 0x40, PT ;  /* 0x0000004053537817 */ /* 0x000fe80003800200 */
[----:B------:R-:W-:Y:S11]  /*53d0*/  ISETP.GT.AND P0, PT, R83, R144, PT ;  /* 0x000000905300720c */ /* 0x000ff60003f04270 */
[----:B------:R-:W-:Y:S02]  /*53e0*/  @!UPT UIADD3 URZ, URZ, URZ, URZ ;  /* 0x0000003f3f3ff290 */ /* 0x000fe4000fffe03f */
[----:B------:R-:W-:-:S05]  /*53f0*/  @!P0 BRA `(.L_x_71) ;  /* 0x000001f000008947 */ /* 0x000fca0003800000 */
[----:B------:R-:W-:Y:S02]  /*5400*/  ISETP.GE.AND P2, PT, R16, c[0x0][0x1d4], PT ;  /* 0x0000750010007a0c */ /* 0x000fe40003f46270 */
[----:B------:R-:W-:Y:S02]  /*5410*/  ISETP.GE.AND P1, PT, R13, c[0x0][0x1d4], PT ;  /* 0x000075000d007a0c */ /* 0x000fe40003f26270 */
[----:B------:R-:W-:Y:S02]  /*5420*/  ISETP.GE.AND P4, PT, R12, c[0x0][0x1d4], PT ;  /* 0x000075000c007a0c */ /* 0x000fe40003f86270 */
[----:B------:R-:W-:Y:S07]  /*5430*/  ISETP.GE.AND P3, PT, R143, c[0x0][0x1d4], PT ;  /* 0x000075008f007a0c */ /* 0x000fee0003f66270 */
[----:B------:R-:W4:Y:S01]  /*5440*/  @!P2 LDS.128 R20, [R131+0x6000] ;  /* 0x006000008314a984 */ /* 0x000f220000000c00 */
[C---:B---3--:R-:W-:Y:S04]  /*5450*/  @!P2 LEA R26, P0, R16.reuse, R25, 0x1 ;  /* 0x00000019101aa211 */ /* 0x048fe800078008ff */
[----:B--2---:R-:W-:Y:S02]  /*5460*/  @!P2 LEA.HI.X R27, R16, R3, R17, 0x1, P0 ;  /* 0x00000003101ba211 */ /* 0x004fe400000f0c11 */
[C---:B------:R-:W-:Y:S04]  /*5470*/  @!P1 LEA R38, P0, R136.reuse, R25, 0x1 ;  /* 0x0000001988269211 */ /* 0x040fe800078008ff */
[----:B------:R-:W-:Y:S02]  /*5480*/  @!P1 LEA.HI.X R39, R136, R3, R119, 0x1, P0 ;  /* 0x0000000388279211 */ /* 0x000fe400000f0c77 */
[C---:B------:R-:W-:Y:S04]  /*5490*/  @!P4 LEA R36, P0, R135.reuse, R25, 0x1 ;  /* 0x000000198724c211 */ /* 0x040fe800078008ff */
[----:B------:R-:W-:Y:S02]  /*54a0*/  @!P4 LEA.HI.X R37, R135, R3, R118, 0x1, P0 ;  /* 0x000000038725c211 */ /* 0x000fe400000f0c76 */
[C---:B------:R-:W-:Y:S04]  /*54b0*/  @!P3 LEA R34, P0, R132.reuse, R25, 0x1 ;  /* 0x000000198422b211 */ /* 0x040fe800078008ff */
[----:B------:R-:W-:Y:S01]  /*54c0*/  @!P3 LEA.HI.X R35, R132, R3, R117, 0x1, P0 ;  /* 0x000000038423b211 */ /* 0x000fe200000f0c75 */
[----:B----4-:R-:W-:Y:S04]  /*54d0*/  @!P2 ST.E.128 [R26.64], R20 ;  /* 0x000000141a00a985 */ /* 0x010fe8000c101d06 */
[----:B-1----:R-:W1:Y:S04]  /*54e0*/  @!P1 LDS.128 R4, [R130+0x6000] ;  /* 0x0060000082049984 */ /* 0x002e680000000c00 */
[----:B-1----:R-:W-:Y:S01]  /*54f0*/  @!P1 ST.E.128 [R38.64], R4 ;  /* 0x0000000426009985 */ /* 0x002fe2000c101d06 */
[----:B------:R-:W-:Y:S03]  /*5500*/  ISETP.GE.AND P1, PT, R142, c[0x0][0x1d4], PT ;  /* 0x000075008e007a0c */ /* 0x000fe60003f26270 */
[----:B------:R-:W1:Y:S10]  /*5510*/  @!P4 LDS.128 R28, [R131+0x8000] ;  /* 0x00800000831cc984 */ /* 0x000e740000000c00 */
[C---:B------:R-:W-:Y:S04]  /*5520*/  @!P1 LEA R32, P0, R129.reuse, R25, 0x1 ;  /* 0x0000001981209211 */ /* 0x040fe800078008ff */
[----:B------:R-:W-:Y:S02]  /*5530*/  @!P1 LEA.HI.X R33, R129, R3, R116, 0x1, P0 ;  /* 0x0000000381219211 */ /* 0x000fe400000f0c74 */
[----:B------:R-:W-:Y:S11]  /*5540*/  ISETP.GE.AND P0, PT, R140, c[0x0][0x1d4], PT ;  /* 0x000075008c007a0c */ /* 0x000ff60003f06270 */
[----:B------:R-:W-:Y:S02]  /*5550*/  @!UPT UIADD3 URZ, URZ, URZ, URZ ;  /* 0x0000003f3f3ff290 */ /* 0x000fe4000fffe03f */
[C---:B------:R-:W-:Y:S04]  /*5560*/  @!P0 LEA R2, P2, R126.reuse, R25, 0x1 ;  /* 0x000000197e028211 */ /* 0x040fe800078408ff */
[----:B------:R-:W-:Y:S01]  /*5570*/  @!P0 LEA.HI.X R3, R126, R3, R115, 0x1, P2 ;  /* 0x000000037e038211 */ /* 0x000fe200010f0c73 */
[----:B-1----:R-:W-:Y:S04]  /*5580*/  @!P4 ST.E.128 [R36.64], R28 ;  /* 0x0000001c2400c985 */ /* 0x002fe8000c101d06 */
[----:B------:R-:W1:Y:S04]  /*5590*/  @!P3 LDS.128 R24, [R130+0x8000] ;  /* 0x008000008218b984 */ /* 0x000e680000000c00 */
[----:B-1----:R-:W-:Y:S04]  /*55a0*/  @!P3 ST.E.128 [R34.64], R24 ;  /* 0x000000182200b985 */ /* 0x002fe8000c101d06 */
[----:B------:R-:W1:Y:S04]  /*55b0*/  @!P1 LDS.128 R20, [R131+0xa000] ;  /* 0x00a0000083149984 */ /* 0x000e680000000c00 */
[----:B-1----:R-:W-:Y:S04]  /*55c0*/  @!P1 ST.E.128 [R32.64], R20 ;  /* 0x0000001420009985 */ /* 0x002fe8000c101d06 */
[----:B------:R-:W1:Y:S04]  /*55d0*/  @!P0 LDS.128 R4, [R130+0xa000] ;  /* 0x00a0000082048984 */ /* 0x000e680000000c00 */
[----:B-1----:R1:W-:Y:S02]  /*55e0*/  @!P0 ST.E.128 [R2.64], R4 ;  /* 0x0000000402008985 */ /* 0x0023e4000c101d06 */
.L_x_71:
[----:B------:R-:W-:Y:S05]  /*55f0*/  BSYNC B1 ;  /* 0x0000000000017941 */ /* 0x000fea0003800000 */
.L_x_66:
[----:B------:R-:W-:Y:S01]  /*5600*/  IMAD.IADD R87, R96, 0x1, -R87 ;  /* 0x0000000160577824 */ /* 0x000fe200078e0a57 */
[----:B-1----:R-:W-:Y:S01]  /*5610*/  LEA R6, P0, R139, R166, 0x6 ;  /* 0x000000a68b067211 */ /* 0x002fe200078030ff */
[----:B------:R-:W-:Y:S01]  /*5620*/  IMAD R85, R85, c[0x0][0x208], RZ ;  /* 0x0000820055557a24 */ /* 0x000fe200078e02ff */
[----:B------:R-:W-:Y:S01]  /*5630*/  ISETP.NE.AND P3, PT, R150, RZ, PT ;  /* 0x000000ff9600720c */ /* 0x000fe20003f65270 */
[C---:B--2---:R-:W-:Y:S01]  /*5640*/  IMAD.WIDE.U32 R4, R86.reuse, c[0x0][0x208], RZ ;  /* 0x0000820056047a25 */ /* 0x044fe200078e00ff */
[----:B------:R-:W-:Y:S01]  /*5650*/  LEA.HI.X.SX32 R7, R139, R167, 0x6, P0 ;  /* 0x000000a78b077211 */ /* 0x000fe200000f36ff */
[----:B------:R-:W-:Y:S01]  /*5660*/  BSSY B0, `(.L_x_88) ;  /* 0x000004d000007945 */ /* 0x000fe20003800000 */
[----:B------:R-:W-:Y:S01]  /*5670*/  ISETP.GE.AND P0, PT, R87, 0x21, PT ;  /* 0x000000215700780c */ /* 0x000fe20003f06270 */
[----:B------:R-:W-:Y:S02]  /*5680*/  IMAD R85, R86, c[0x0][0x20c], R85 ;  /* 0x0000830056557a24 */ /* 0x000fe400078e0255 */
[----:B-----5:R-:W-:Y:S03]  /*5690*/  IMAD.MOV.U32 R20, RZ, RZ, R4 ;  /* 0x000000ffff147224 */ /* 0x020fe600078e0004 */
[----:B------:R-:W-:Y:S01]  /*56a0*/  IADD3 R21, R5, R85, RZ ;  /* 0x0000005505157210 */ /* 0x000fe20007ffe0ff */
[----:B------:R-:W-:Y:S04]  /*56b0*/  IMAD R5, R84, c[0x0][0x218], RZ ;  /* 0x0000860054057a24 */ /* 0x000fe800078e02ff */
[----:B------:R-:W-:Y:S02]  /*56c0*/  IMAD.WIDE.U32 R20, R94, c[0x0][0x218], R20 ;  /* 0x000086005e147a25 */ /* 0x000fe400078e0014 */
[----:B------:R-:W-:Y:S02]  /*56d0*/  @P0 IADD3 R3, P1, R6, 0x20, RZ ;  /* 0x0000002006030810 */ /* 0x000fe40007f3e0ff */
[----:B------:R-:W-:Y:S03]  /*56e0*/  IMAD R5, R94, c[0x0][0x21c], R5 ;  /* 0x000087005e057a24 */ /* 0x000fe600078e0205 */
[----:B------:R-:W-:Y:S01]  /*56f0*/  @P0 IMAD.X R0, RZ, RZ, R7, P1 ;  /* 0x000000ffff000224 */ /* 0x000fe200008e0607 */
[----:B------:R-:W-:Y:S03]  /*5700*/  IADD3 R2, P1, R168, R20, RZ ;  /* 0x00000014a8027210 */ /* 0x000fe60007f3e0ff */
[----:B------:R-:W-:Y:S01]  /*5710*/  @P0 IMAD R0, R0, c[0x0][0x258], RZ ;  /* 0x0000960000000a24 */ /* 0x000fe200078e02ff */
[----:B------:R-:W-:Y:S02]  /*5720*/  IADD3.X R5, R106, R21, R5, P1, !PT ;  /* 0x000000156a057210 */ /* 0x000fe40000ffe405 */
[----:B------:R-:W-:Y:S01]  /*5730*/  ISETP.GE.AND P1, PT, R87, 0x1, PT ;  /* 0x000000015700780c */ /* 0x000fe20003f26270 */
[----:B------:R-:W-:Y:S11]  /*5740*/  @P0 IMAD R0, R3, c[0x0][0x25c], R0 ;  /* 0x0000970003000a24 */ /* 0x000ff600078e0200 */
[----:B------:R-:W-:Y:S01]  /*5750*/  @!UPT UIADD3 URZ, URZ, URZ, URZ ;  /* 0x0000003f3f3ff290 */ /* 0x000fe2000fffe03f */
[-C--:B------:R-:W-:Y:S01]  /*5760*/  @P1 MOV R94, R162.reuse ;  /* 0x000000a2005e1202 */ /* 0x080fe20000000f00 */
[----:B------:R-:W-:Y:S04]  /*5770*/  @P1 IMAD R4, R7, c[0x0][0x258], RZ ;  /* 0x0000960007041a24 */ /* 0x000fe800078e02ff */
[C---:B------:R-:W-:Y:S01]  /*5780*/  @P1 IMAD.WIDE.U32 R20, R6.reuse, c[0x0][0x258], R94 ;  /* 0x0000960006141a25 */ /* 0x040fe200078e005e */
[----:B------:R-:W-:Y:S03]  /*5790*/  @P0 MOV R94, R162 ;  /* 0x000000a2005e0202 */ /* 0x000fe60000000f00 */
[----:B------:R-:W-:Y:S01]  /*57a0*/  @P1 IMAD R4, R6, c[0x0][0x25c], R4 ;  /* 0x0000970006041a24 */ /* 0x000fe200078e0204 */
[C---:B------:R-:W-:Y:S03]  /*57b0*/  @P1 LEA R6, P2, R20.reuse, c[0x0][0x250], 0x1 ;  /* 0x0000940014061a11 */ /* 0x040fe600078408ff */
[----:B------:R-:W-:Y:S05]  /*57c0*/  @P1 IMAD.IADD R4, R21, 0x1, R4 ;  /* 0x0000000115041824 */ /* 0x000fea00078e0204 */
[----:B------:R-:W-:Y:S01]  /*57d0*/  @P1 LEA.HI.X R7, R20, c[0x0][0x254], R4, 0x1, P2 ;  /* 0x0000950014071a11 */ /* 0x000fe200010f0c04 */
[----:B------:R-:W-:Y:S01]  /*57e0*/  @P0 IMAD.WIDE.U32 R20, R3, c[0x0][0x258], R94 ;  /* 0x0000960003140a25 */ /* 0x000fe200078e005e */
[C---:B------:R-:W-:Y:S03]  /*57f0*/  LEA R4, P2, R2.reuse, c[0x0][0x1f8], 0x1 ;  /* 0x00007e0002047a11 */ /* 0x040fe600078408ff */
[----:B------:R-:W-:Y:S01]  /*5800*/  @!PT LDS RZ, [RZ] ;  /* 0x00000000fffff984 */ /* 0x000fe20000000800 */
[----:B------:R-:W-:Y:S01]  /*5810*/  @!PT LDS RZ, [RZ] ;  /* 0x00000000fffff984 */ /* 0x000fe20000000800 */
[----:B------:R-:W-:Y:S01]  /*5820*/  @!PT LDS RZ, [RZ] ;  /* 0x00000000fffff984 */ /* 0x000fe20000000800 */
[----:B------:R1:W-:Y:S01]  /*5830*/  @P1 LDGSTS.E.BYPASS.LTC128B.128 [R137+0x100], [R6.64], !P3 ;  /* 0x0010000006891fae */ /* 0x0003e2000d901d46 */
[----:B------:R-:W-:Y:S01]  /*5840*/  @P0 IMAD.IADD R0, R21, 0x1, R0 ;  /* 0x0000000115000824 */ /* 0x000fe200078e0200 */
[----:B------:R-:W-:Y:S02]  /*5850*/  LEA.HI.X R5, R2, c[0x0][0x1fc], R5, 0x1, P2 ;  /* 0x00007f0002057a11 */ /* 0x000fe400010f0c05 */
[----:B------:R1:W-:Y:S01]  /*5860*/  @P1 LDGSTS.E.BYPASS.LTC128B.128 [R137+0x2100], [R6.64+0x80], !P6 ;  /* 0x0210008006891fae */ /* 0x0003e2000f101d46 */
[C---:B------:R-:W-:Y:S03]  /*5870*/  @P0 LEA R22, P2, R20.reuse, c[0x0][0x250], 0x1 ;  /* 0x0000940014160a11 */ /* 0x040fe600078408ff */
[----:B------:R1:W-:Y:S01]  /*5880*/  @P1 LDGSTS.E.BYPASS.LTC128B.128 [R137+0x4100], [R6.64+0x100], !P5 ;  /* 0x0410010006891fae */ /* 0x0003e2000e901d46 */
[----:B------:R-:W-:Y:S03]  /*5890*/  @P0 LEA.HI.X R23, R20, c[0x0][0x254], R0, 0x1, P2 ;  /* 0x0000950014170a11 */ /* 0x000fe600010f0c00 */
[----:B------:R1:W2:Y:S04]  /*58a0*/  SHFL.IDX PT, R3, R4, RZ, 0x1c1f ;  /* 0x001c1fff04037589 */ /* 0x0002a800000e0000 */
[----:B------:R1:W-:Y:S04]  /*58b0*/  @P0 LDGSTS.E.BYPASS.LTC128B.128 [R137+0x1100], [R22.64], !P3 ;  /* 0x0110000016890fae */ /* 0x0003e8000d901d46 */
[----:B------:R1:W-:Y:S04]  /*58c0*/  @P0 LDGSTS.E.BYPASS.LTC128B.128 [R137+0x3100], [R22.64+0x80], !P6 ;  /* 0x0310008016890fae */ /* 0x0003e8000f101d46 */
[----:B------:R1:W-:Y:S01]  /*58d0*/  @P0 LDGSTS.E.BYPASS.LTC128B.128 [R137+0x5100], [R22.64+0x100], !P5 ;  /* 0x0510010016890fae */ /* 0x0003e2000e901d46 */
[----:B------:R-:W-:Y:S03]  /*58e0*/  ISETP.GT.AND P0, PT, R83, R144, PT ;  /* 0x000000905300720c */ /* 0x000fe60003f04270 */
[----:B------:R-:W0:Y:S04]  /*58f0*/  LDGDEPBAR ;  /* 0x00000000000079af */ /* 0x000e280000000000 */
[----:B---3--:R1:W3:Y:S01]  /*5900*/  SHFL.IDX PT, R25, R5, RZ, 0x1c1f ;  /* 0x001c1fff05197589 */ /* 0x0082e200000e0000 */
[----:B------:R-:W-:Y:S04]  /*5910*/  DEPBAR.LE SB0, 0x0 ;  /* 0x000080000000791a */ /* 0x000fe80000000000 */
[----:B------:R-:W-:Y:S06]  /*5920*/  BAR.SYNC.DEFER_BLOCKING 0x0 ;  /* 0x0000000000007b1d */ /* 0x000fec0000010000 */
[----:B------:R-:W-:-:S05]  /*5930*/  @!P0 BRA `(.L_x_89) ;  /* 0x000001f000008947 */ /* 0x000fca0003800000 */
[----:B-123--:R-:W-:Y:S02]  /*5940*/  ISETP.GE.AND P2, PT, R16, c[0x0][0x1d4], PT ;  /* 0x0000750010007a0c */ /* 0x00efe40003f46270 */
[----:B------:R-:W-:Y:S02]  /*5950*/  ISETP.GE.AND P1, PT, R13, c[0x0][0x1d4], PT ;  /* 0x000075000d007a0c */ /* 0x000fe40003f26270 */
[----:B------:R-:W-:Y:S02]  /*5960*/  ISETP.GE.AND P4, PT, R12, c[0x0][0x1d4], PT ;  /* 0x000075000c007a0c */ /* 0x000fe40003f86270 */
[----:B------:R-:W-:Y:S07]  /*5970*/  ISETP.GE.AND P3, PT, R143, c[0x0][0x1d4], PT ;  /* 0x000075008f007a0c */ /* 0x000fee0003f66270 */
[----:B------:R-:W1:Y:S01]  /*5980*/  @!P2 LDS.128 R20, [R131] ;  /* 0x000000008314a984 */ /* 0x000e620000000c00 */
[C---:B------:R-:W-:Y:S04]  /*5990*/  @!P2 LEA R26, P0, R16.reuse, R3, 0x1 ;  /* 0x00000003101aa211 */ /* 0x040fe800078008ff */
[----:B------:R-:W-:Y:S02]  /*59a0*/  @!P2 LEA.HI.X R27, R16, R25, R17, 0x1, P0 ;  /* 0x00000019101ba211 */ /* 0x000fe400000f0c11 */
[C---:B------:R-:W-:Y:S04]  /*59b0*/  @!P1 LEA R38, P0, R136.reuse, R3, 0x1 ;  /* 0x0000000388269211 */ /* 0x040fe800078008ff */
[----:B------:R-:W-:Y:S02]  /*59c0*/  @!P1 LEA.HI.X R39, R136, R25, R119, 0x1, P0 ;  /* 0x0000001988279211 */ /* 0x000fe400000f0c77 */
[C---:B------:R-:W-:Y:S04]  /*59d0*/  @!P4 LEA R36, P0, R135.reuse, R3, 0x1 ;  /* 0x000000038724c211 */ /* 0x040fe800078008ff */
[----:B------:R-:W-:Y:S02]  /*59e0*/  @!P4 LEA.HI.X R37, R135, R25, R118, 0x1, P0 ;  /* 0x000000198725c211 */ /* 0x000fe400000f0c76 */
[C---:B------:R-:W-:Y:S04]  /*59f0*/  @!P3 LEA R34, P0, R132.reuse, R3, 0x1 ;  /* 0x000000038422b211 */ /* 0x040fe800078008ff */
[----:B------:R-:W-:Y:S01]  /*5a00*/  @!P3 LEA.HI.X R35, R132, R25, R117, 0x1, P0 ;  /* 0x000000198423b211 */ /* 0x000fe200000f0c75 */
[----:B-1----:R-:W-:Y:S04]  /*5a10*/  @!P2 ST.E.128 [R26.64], R20 ;  /* 0x000000141a00a985 */ /* 0x002fe8000c101d06 */
[----:B------:R-:W1:Y:S04]  /*5a20*/  @!P1 LDS.128 R4, [R130] ;  /* 0x0000000082049984 */ /* 0x000e680000000c00 */
        /* <DEDUP_REMOVED lines=16> */
.L_x_89:
[----:B-123--:R-:W-:Y:S05]  /*5b30*/  BSYNC B0 ;  /* 0x0000000000007941 */ /* 0x00efea0003800000 */
.L_x_88:
[C---:B------:R-:W-:Y:S02]  /*5b40*/  ISETP.GT.AND P0, PT, R139.reuse, R97, PT ;  /* 0x000000618b00720c */ /* 0x040fe40003f04270 */
[----:B------:R-:W-:Y:S02]  /*5b50*/  IADD3 R139, R139, -0x1, RZ ;  /* 0xffffffff8b8b7810 */ /* 0x000fe40007ffe0ff */
[----:B------:R-:W-:Y:S09]  /*5b60*/  ISETP.NE.AND P2, PT, R150, RZ, PT ;  /* 0x000000ff9600720c */ /* 0x000ff20003f45270 */
[----:B------:R-:W-:Y:S01]  /*5b70*/  @P0 SHF.R.S32.HI R0, RZ, 0x1f, R139 ;  /* 0x0000001fff000819 */ /* 0x000fe2000001148b */
[----:B------:R-:W-:Y:S02]  /*5b80*/  @P0 IMAD.MOV.U32 R4, RZ, RZ, R164 ;  /* 0x000000ffff040224 */ /* 0x000fe400078e00a4 */
[----:B------:R-:W-:Y:S02]  /*5b90*/  @P0 IMAD.MOV.U32 R5, RZ, RZ, R173 ;  /* 0x000000ffff050224 */ /* 0x000fe400078e00ad */
[----:B------:R-:W-:Y:S02]  /*5ba0*/  @P0 IMAD R3, R99, R139, RZ ;  /* 0x0000008b63030224 */ /* 0x000fe400078e02ff */
[-C--:B------:R-:W-:Y:S04]  /*5bb0*/  @P0 IMAD.WIDE.U32 R4, R139, R100.reuse, R4 ;  /* 0x000000648b040225 */ /* 0x080fe800078e0004 */
[----:B------:R-:W-:Y:S01]  /*5bc0*/  @P0 IMAD R3, R0, R100, R3 ;  /* 0x0000006400030224 */ /* 0x000fe200078e0203 */
[C---:B------:R-:W-:Y:S03]  /*5bd0*/  @P0 LEA R6, P1, R4.reuse, c[0x0][0x220], 0x1 ;  /* 0x0000880004060a11 */ /* 0x040fe600078208ff */
[----:B------:R-:W-:Y:S05]  /*5be0*/  @P0 IMAD.IADD R3, R5, 0x1, R3 ;  /* 0x0000000105030824 */ /* 0x000fea00078e0203 */
[----:B------:R-:W-:Y:S02]  /*5bf0*/  @P0 LEA.HI.X R7, R4, c[0x0][0x224], R3, 0x1, P1 ;  /* 0x0000890004070a11 */ /* 0x000fe400008f0c03 */
[C---:B------:R-:W-:Y:S03]  /*5c00*/  @P0 LEA R20, P1, R114.reuse, R6, 0x1 ;  /* 0x0000000672140211 */ /* 0x040fe600078208ff */
[----:B------:R-:W-:Y:S01]  /*5c10*/  @!PT LDS RZ, [RZ] ;  /* 0x00000000fffff984 */ /* 0x000fe20000000800 */
[----:B------:R-:W-:Y:S01]  /*5c20*/  @!PT LDS RZ, [RZ] ;  /* 0x00000000fffff984 */ /* 0x000fe20000000800 */
[----:B------:R-:W-:Y:S01]  /*5c30*/  @!PT LDS RZ, [RZ] ;  /* 0x00000000fffff984 */ /* 0x000fe20000000800 */
[----:B------:R1:W-:Y:S01]  /*5c40*/  @P0 LDGSTS.E.BYPASS.LTC128B.128 [R137+0x6100], [R6.64], !P2 ;  /* 0x0610000006890fae */ /* 0x0003e2000d101d46 */
[----:B------:R-:W-:Y:S03]  /*5c50*/  @P0 LEA.HI.X R21, R114, R7, R113, 0x1, P1 ;  /* 0x0000000772150211 */ /* 0x000fe600008f0c71 */
[----:B------:R1:W-:Y:S04]  /*5c60*/  @P0 LDGSTS.E.BYPASS.LTC128B.128 [R137+0x8100], [R6.64+0x80], !P6 ;  /* 0x0810008006890fae */ /* 0x0003e8000f101d46 */
[----:B------:R1:W-:Y:S04]  /*5c70*/  @P0 LDGSTS.E.BYPASS.LTC128B.128 [R137+0xa100], [R6.64+0x100], !P5 ;  /* 0x0a10010006890fae */ /* 0x0003e8000e901d46 */
[----:B------:R1:W-:Y:S04]  /*5c80*/  @P0 LDGSTS.E.BYPASS.LTC128B.128 [R137+0x7100], [R20.64], !P2 ;  /* 0x0710000014890fae */ /* 0x0003e8000d101d46 */
[----:B------:R1:W-:Y:S04]  /*5c90*/  @P0 LDGSTS.E.BYPASS.LTC128B.128 [R137+0x9100], [R20.64+0x80], !P6 ;  /* 0x0910008014890fae */ /* 0x0003e8000f101d46 */
[----:B------:R1:W-:Y:S04]  /*5ca0*/  @P0 LDGSTS.E.BYPASS.LTC128B.128 [R137+0xb100], [R20.64+0x100], !P5 ;  /* 0x0b10010014890fae */ /* 0x0003e8000e901d46 */
[----:B------:R-:W0:Y:S01]  /*5cb0*/  LDGDEPBAR ;  /* 0x00000000000079af */ /* 0x000e220000000000 */
[----:B------:R-:W-:-:S05]  /*5cc0*/  @P0 BRA `(.L_x_90) ;  /* 0xffffbb3000000947 */ /* 0x000fca000383ffff */
[----:B------:R-:W-:Y:S06]  /*5cd0*/  BAR.SYNC.DEFER_BLOCKING 0x0 ;  /* 0x0000000000007b1d */ /* 0x000fec0000010000 */
.L_x_65:
[----:B-1----:R-:W-:Y:S01]  /*5ce0*/  ISETP.GE.AND P0, PT, R77, 0x1, PT ;  /* 0x000000014d00780c */ /* 0x002fe20003f06270 */
[----:B------:R-:W-:Y:S01]  /*5cf0*/  CS2R R98, SRZ ;  /* 0x0000000000627805 */ /* 0x000fe2000001ff00 */
[----:B------:R-:W-:Y:S01]  /*5d00*/  PLOP3.LUT P2, PT, PT, PT, PT, 0x80, 0x0 ;  /* 0x000000000000781c */ /* 0x000fe20003f4f070 */
        /* <DEDUP_REMOVED lines=9> */
[----:B------:R-:W-:Y:S01]  /*5da0*/  IMAD.MOV.U32 R13, RZ, RZ, RZ ;  /* 0x000000ffff0d7224 */ /* 0x000fe200078e00ff */
[----:B------:R-:W-:Y:S01]  /*5db0*/  CS2R R6, SRZ ;  /* 0x0000000000067805 */ /* 0x000fe2000001ff00 */
[----:B------:R-:W-:Y:S01]  /*5dc0*/  IMAD.MOV.U32 R4, RZ, RZ, RZ ;  /* 0x000000ffff047224 */ /* 0x000fe200078e00ff */
[----:B------:R-:W-:Y:S01]  /*5dd0*/  CS2R R74, SRZ ;  /* 0x00000000004a7805 */ /* 0x000fe2000001ff00 */
[----:B------:R-:W-:Y:S01]  /*5de0*/  CS2R R72, SRZ ;  /* 0x0000000000487805 */ /* 0x000fe2000001ff00 */
[----:B------:R-:W-:Y:S01]  /*5df0*/  CS2R R10, SRZ ;  /* 0x00000000000a7805 */ /* 0x000fe2000001ff00 */
[----:B------:R-:W-:Y:S01]  /*5e00*/  MOV R70, RZ ;  /* 0x000000ff00467202 */ /* 0x000fe20000000f00 */
[----:B------:R-:W-:Y:S01]  /*5e10*/  CS2R R68, SRZ ;  /* 0x0000000000447805 */ /* 0x000fe2000001ff00 */
[----:B------:R-:W-:Y:S01]  /*5e20*/  CS2R R66, SRZ ;  /* 0x0000000000427805 */ /* 0x000fe2000001ff00 */
[----:B----4-:R-:W-:Y:S01]  /*5e30*/  CS2R R64, SRZ ;  /* 0x0000000000407805 */ /* 0x010fe2000001ff00 */
        /* <DEDUP_REMOVED lines=31> */
[----:B------:R-:W-:Y:S05]  /*6030*/  @!P0 BRA `(.L_x_91) ;  /* 0x0000d17000008947 */ /* 0x000fea0003800000 */
[----:B------:R-:W-:-:S04]  /*6040*/  ISETP.NE.U32.AND P0, PT, RZ, c[0x0][0x340], PT ;  /* 0x0000d000ff007a0c */ /* 0x000fc80003f05070 */
[----:B------:R-:W-:-:S13]  /*6050*/  ISETP.NE.AND.EX P6, PT, RZ, c[0x0][0x344], PT, P0 ;  /* 0x0000d100ff007a0c */ /* 0x000fda0003fc5300 */
[----:B------:R-:W-:-:S04]  /*6060*/  @P6 IMAD.MOV.U32 R218, RZ, RZ, 0x4 ;  /* 0x00000004ffda6424 */ /* 0x000fc800078e00ff */
[----:B------:R-:W-:-:S06]  /*6070*/  @P6 IMAD.WIDE R218, R209, R218, c[0x0][0x340] ;  /* 0x0000d000d1da6625 */ /* 0x000fcc00078e02da */
[----:B------:R1:W5:Y:S01]  /*6080*/  @P6 LDG.E R218, [R218.64] ;  /* 0x00000006dada6981 */ /* 0x000362000c1e1900 */
[----:B------:R-:W-:Y:S01]  /*6090*/  SHF.R.S32.HI R0, RZ, 0x1f, R145 ;  /* 0x0000001fff007819 */ /* 0x000fe20000011491 */
[----:B------:R-:W-:Y:S01]  /*60a0*/  IMAD.WIDE.U32 R10, R145, c[0x0][0x178], RZ ;  /* 0x00005e00910a7a25 */ /* 0x000fe200078e00ff */
[----:B------:R-:W-:Y:S01]  /*60b0*/  SHF.R.S32.HI R29, RZ, 0x1f, R76 ;  /* 0x0000001fff1d7819 */ /* 0x000fe2000001144c */
[----:B------:R-:W-:Y:S01]  /*60c0*/  BSSY B0, `(.L_x_92) ;  /* 0x000005a000007945 */ /* 0x000fe20003800000 */
[----:B------:R-:W-:Y:S01]  /*60d0*/  ISETP.NE.U32.AND P0, PT, RZ, c[0x0][0x348], PT ;  /* 0x0000d200ff007a0c */ /* 0x000fe20003f05070 */
[----:B------:R-:W-:Y:S01]  /*60e0*/  IMAD R0, R0, c[0x0][0x178], RZ ;  /* 0x00005e0000007a24 */ /* 0x000fe200078e02ff */
[-C--:B------:R-:W-:Y:S01]  /*60f0*/  LEA.HI R23, R29, R76.reuse, RZ, 0x3 ;  /* 0x0000004c1d177211 */ /* 0x080fe200078f18ff */
[----:B------:R-:W-:Y:S01]  /*6100*/  IMAD R83, R81, c[0x0][0x2c4], RZ ;  /* 0x0000b10051537a24 */ /* 0x000fe200078e02ff */
[----:B------:R-:W-:Y:S01]  /*6110*/  SHF.R.S32.HI R9, RZ, 0x1f, R209 ;  /* 0x0000001fff097819 */ /* 0x000fe200000114d1 */
[----:B------:R-:W-:Y:S01]  /*6120*/  IMAD R145, R145, c[0x0][0x17c], R0 ;  /* 0x00005f0091917a24 */ /* 0x000fe200078e0200 */
[----:B------:R-:W-:Y:S01]  /*6130*/  LOP3.LUT R3, R23, 0xfffffff8, RZ, 0xc0, !PT ;  /* 0xfffffff817037812 */ /* 0x000fe200078ec0ff */
[----:B------:R-:W-:Y:S01]  /*6140*/  IMAD.MOV.U32 R0, RZ, RZ, c[0x0][0x2c4] ;  /* 0x0000b100ff007624 */ /* 0x000fe200078e00ff */
[----:B------:R-:W-:Y:S01]  /*6150*/  SHF.R.S32.HI R23, RZ, 0x3, R23 ;  /* 0x00000003ff177819 */ /* 0x000fe20000011417 */
[----:B------:R-:W-:Y:S01]  /*6160*/  IMAD.IADD R11, R11, 0x1, R145 ;  /* 0x000000010b0b7824 */ /* 0x000fe200078e0291 */
[----:B------:R-:W-:Y:S01]  /*6170*/  ISETP.NE.AND.EX P0, PT, RZ, c[0x0][0x34c], PT, P0 ;  /* 0x0000d300ff007a0c */ /* 0x000fe20003f05300 */
[----:B------:R-:W-:Y:S01]  /*6180*/  IMAD.IADD R20, R76, 0x1, -R3 ;  /* 0x000000014c147824 */ /* 0x000fe200078e0a03 */
[----:B------:R-:W-:Y:S01]  /*6190*/  ISETP.NE.AND P1, PT, R0, 0x1, PT ;  /* 0x000000010000780c */ /* 0x000fe20003f25270 */
[----:B------:R-:W-:Y:S01]  /*61a0*/  IMAD R0, R80, c[0x0][0x1b8], RZ ;  /* 0x00006e0050007a24 */ /* 0x000fe200078e02ff */
[----:B------:R-:W-:Y:S01]  /*61b0*/  SEL R9, R9, RZ, !P0 ;  /* 0x000000ff09097207 */ /* 0x000fe20004000000 */
[----:B------:R-:W-:Y:S01]  /*61c0*/  IMAD R217, R20, 0x20, R23 ;  /* 0x0000002014d97824 */ /* 0x000fe200078e0217 */
[----:B------:R-:W-:Y:S01]  /*61d0*/  SEL R4, R209, RZ, !P0 ;  /* 0x000000ffd1047207 */ /* 0x000fe20004000000 */
[----:B------:R-:W-:Y:S01]  /*61e0*/  IMAD R3, R207, c[0x0][0x1bc], R0 ;  /* 0x00006f00cf037a24 */ /* 0x000fe200078e0200 */
[----:B------:R-:W-:Y:S01]  /*61f0*/  LEA.HI R22, R29, R76, RZ, 0x4 ;  /* 0x0000004c1d167211 */ /* 0x000fe200078f20ff */
[----:B------:R-:W-:-:S02]  /*6200*/  IMAD R7, R78, 0x80, R217 ;  /* 0x000000804e077824 */ /* 0x000fc400078e02d9 */
[----:B------:R-:W-:-:S04]  /*6210*/  IMAD.WIDE.U32 R10, R207, c[0x0][0x1b8], R10 ;  /* 0x00006e00cf0a7a25 */ /* 0x000fc800078e000a */
[----:B------:R-:W-:-:S04]  /*6220*/  @P1 IMAD.HI.U32 R0, R7, c[0x0][0x2c8], RZ ;  /* 0x0000b20007001a27 */ /* 0x000fc800078e00ff */
[----:B------:R-:W-:Y:S02]  /*6230*/  IMAD.IADD R11, R11, 0x1, R3 ;  /* 0x000000010b0b7824 */ /* 0x000fe400078e0203 */
[----:B------:R-:W-:Y:S01]  /*6240*/  IMAD.MOV.U32 R3, RZ, RZ, R7 ;  /* 0x000000ffff037224 */ /* 0x000fe200078e0007 */
[----:B------:R-:W-:Y:S01]  /*6250*/  @P1 SHF.R.U32.HI R3, RZ, c[0x0][0x2cc], R0 ;  /* 0x0000b300ff031a19 */ /* 0x000fe20000011600 */
[----:B------:R-:W-:Y:S02]  /*6260*/  IMAD R9, R9, c[0x0][0x1c0], RZ ;  /* 0x0000700009097a24 */ /* 0x000fe400078e02ff */
[----:B------:R-:W-:Y:S01]  /*6270*/  IMAD.SHL.U32 R134, R20, 0x8, RZ ;  /* 0x0000000814867824 */ /* 0x000fe200078e00ff */
[----:B------:R-:W-:Y:S01]  /*6280*/  SHF.R.S32.HI R0, RZ, 0x1f, R3 ;  /* 0x0000001fff007819 */ /* 0x000fe20000011403 */
[----:B------:R-:W-:Y:S02]  /*6290*/  IMAD R9, R4, c[0x0][0x1c4], R9 ;  /* 0x0000710004097a24 */ /* 0x000fe400078e0209 */
[----:B------:R-:W-:Y:S01]  /*62a0*/  IMAD.MOV R2, RZ, RZ, -R3 ;  /* 0x000000ffff027224 */ /* 0x000fe200078e0a03 */
[----:B------:R-:W-:Y:S01]  /*62b0*/  IADD3 R16, R134, 0x80, RZ ;  /* 0x0000008086107810 */ /* 0x000fe20007ffe0ff */
[----:B------:R-:W-:Y:S01]  /*62c0*/  IMAD.WIDE.U32 R4, R4, c[0x0][0x1c0], R10 ;  /* 0x0000700004047a25 */ /* 0x000fe200078e000a */
[----:B------:R-:W-:-:S02]  /*62d0*/  IADD3 R17, R134, 0x40, RZ ;  /* 0x0000004086117810 */ /* 0x000fc40007ffe0ff */
[----:B------:R-:W-:Y:S01]  /*62e0*/  ISETP.GE.AND P5, PT, R134, c[0x0][0x198], PT ;  /* 0x0000660086007a0c */ /* 0x000fe20003fa6270 */
[----:B------:R-:W-:Y:S01]  /*62f0*/  IMAD R2, R2, c[0x0][0x2c4], R7 ;  /* 0x0000b10002027a24 */ /* 0x000fe200078e0207 */
[----:B------:R-:W-:Y:S01]  /*6300*/  ISETP.GE.AND P4, PT, R16, c[0x0][0x198], PT ;  /* 0x0000660010007a0c */ /* 0x000fe20003f86270 */
[----:B------:R-:W-:Y:S01]  /*6310*/  IMAD.IADD R5, R5, 0x1, R9 ;  /* 0x0000000105057824 */ /* 0x000fe200078e0209 */
[----:B------:R-:W-:Y:S01]  /*6320*/  ISETP.GE.AND P3, PT, R17, c[0x0][0x198], PT ;  /* 0x0000660011007a0c */ /* 0x000fe20003f66270 */
[----:B------:R-:W-:Y:S01]  /*6330*/  IMAD R0, R0, c[0x0][0x1b0], RZ ;  /* 0x00006c0000007a24 */ /* 0x000fe200078e02ff */
[----:B------:R-:W-:Y:S01]  /*6340*/  SHF.R.S32.HI R9, RZ, 0x1f, R2 ;  /* 0x0000001fff097819 */ /* 0x000fe20000011402 */
[----:B------:R-:W-:Y:S01]  /*6350*/  IMAD.WIDE.U32 R6, R3, c[0x0][0x1b0], R4 ;  /* 0x00006c0003067a25 */ /* 0x000fe200078e0004 */
[----:B------:R-:W-:-:S03]  /*6360*/  LOP3.LUT R5, R22, 0xfffffff0, RZ, 0xc0, !PT ;  /* 0xfffffff016057812 */ /* 0x000fc600078ec0ff */
[----:B------:R-:W-:Y:S02]  /*6370*/  IMAD R0, R3, c[0x0][0x1b4], R0 ;  /* 0x00006d0003007a24 */ /* 0x000fe400078e0200 */
[----:B------:R-:W-:Y:S02]  /*6380*/  IMAD R9, R9, c[0x0][0x1a8], RZ ;  /* 0x00006a0009097a24 */ /* 0x000fe400078e02ff */
[----:B------:R-:W-:Y:S01]  /*6390*/  IMAD.IADD R5, R76, 0x1, -R5 ;  /* 0x000000014c057824 */ /* 0x000fe200078e0a05 */
[----:B------:R-:W-:Y:S01]  /*63a0*/  IADD3 R7, R7, R0, RZ ;  /* 0x0000000007077210 */ /* 0x000fe20007ffe0ff */
[C---:B------:R-:W-:Y:S02]  /*63b0*/  IMAD R9, R2.reuse, c[0x0][0x1ac], R9 ;  /* 0x00006b0002097a24 */ /* 0x040fe400078e0209 */
[----:B------:R-:W-:Y:S01]  /*63c0*/  IMAD.SHL.U32 R11, R23, 0x40, RZ ;  /* 0x00000040170b7824 */ /* 0x000fe200078e00ff */
[----:B------:R-:W-:Y:S01]  /*63d0*/  SHF.R.S32.HI R0, RZ, 0x1f, R5 ;  /* 0x0000001fff007819 */ /* 0x000fe20000011405 */
[----:B------:R-:W-:-:S03]  /*63e0*/  IMAD.WIDE.U32 R2, R2, c[0x0][0x1a8], R6 ;  /* 0x00006a0002027a25 */ /* 0x000fc600078e0006 */
[----:B------:R-:W-:Y:S01]  /*63f0*/  LEA.HI R7, R0, R5, RZ, 0x3 ;  /* 0x0000000500077211 */ /* 0x000fe200078f18ff */
[----:B------:R-:W-:Y:S01]  /*6400*/  IMAD.IADD R9, R3, 0x1, R9 ;  /* 0x0000000103097824 */ /* 0x000fe200078e0209 */
[----:B------:R-:W-:Y:S01]  /*6410*/  LEA R8, P0, R2, c[0x0][0x160], 0x1 ;  /* 0x0000580002087a11 */ /* 0x000fe200078008ff */
[----:B------:R-:W-:Y:S01]  /*6420*/  IMAD R6, R78, 0x80, R23 ;  /* 0x000000804e067824 */ /* 0x000fe200078e0217 */
[----:B------:R-:W-:Y:S02]  /*6430*/  LOP3.LUT R11, R11, 0x1c0, RZ, 0xc0, !PT ;  /* 0x000001c00b0b7812 */ /* 0x000fe400078ec0ff */
[----:B------:R-:W-:Y:S01]  /*6440*/  LEA.HI.X R9, R2, c[0x0][0x164], R9, 0x1, P0 ;  /* 0x0000590002097a11 */ /* 0x000fe200000f0c09 */
[----:B------:R1:W2:Y:S01]  /*6450*/  SHFL.IDX PT, R10, R8, RZ, 0x181f ;  /* 0x00181fff080a7589 */ /* 0x0002a200000e0000 */
[----:B------:R-:W-:Y:S02]  /*6460*/  ISETP.GE.AND P0, PT, R6, R83, PT ;  /* 0x000000530600720c */ /* 0x000fe40003f06270 */
[----:B------:R-:W-:-:S02]  /*6470*/  LOP3.LUT R18, R7, 0xfffffff8, RZ, 0xc0, !PT ;  /* 0xfffffff807127812 */ /* 0x000fc400078ec0ff */
[----:B------:R-:W-:Y:S02]  /*6480*/  LEA.HI R2, R29, R76, RZ, 0x6 ;  /* 0x0000004c1d027211 */ /* 0x000fe400078f30ff */
[----:B------:R-:W-:Y:S02]  /*6490*/  SHF.R.U32.HI R3, RZ, 0x3, R11 ;  /* 0x00000003ff037819 */ /* 0x000fe4000001160b */
[----:B------:R-:W-:Y:S01]  /*64a0*/  LOP3.LUT R0, R11, 0x38, R134, 0xf8, !PT ;  /* 0x000000380b007812 */ /* 0x000fe200078ef886 */
[----:B------:R-:W-:Y:S01]  /*64b0*/  IMAD.SHL.U32 R2, R2, 0x8, RZ ;  /* 0x0000000802027824 */ /* 0x000fe200078e00ff */
[----:B------:R-:W-:Y:S01]  /*64c0*/  IADD3 R18, R5, -R18, RZ ;  /* 0x8000001205127210 */ /* 0x000fe20007ffe0ff */
[----:B------:R-:W-:Y:S01]  /*64d0*/  IMAD.MOV.U32 R5, RZ, RZ, 0x20 ;  /* 0x00000020ff057424 */ /* 0x000fe200078e00ff */
[----:B------:R-:W-:Y:S01]  /*64e0*/  LOP3.LUT R3, R0, R3, RZ, 0x3c, !PT ;  /* 0x0000000300037212 */ /* 0x000fe200078e3cff */
[----:B------:R-:W-:Y:S01]  /*64f0*/  IMAD.MOV.U32 R0, RZ, RZ, 0x10 ;  /* 0x00000010ff007424 */ /* 0x000fe200078e00ff */
[----:B------:R-:W-:Y:S01]  /*6500*/  R2P PR, R18, 0x6 ;  /* 0x0000000612007804 */ /* 0x000fe20000000000 */
[----:B------:R1:W3:Y:S01]  /*6510*/  SHFL.IDX PT, R11, R9, RZ, 0x181f ;  /* 0x00181fff090b7589 */ /* 0x0002e200000e0000 */
[----:B------:R-:W-:-:S02]  /*6520*/  LOP3.LUT R2, R3, 0xfffffe00, R2, 0xf8, !PT ;  /* 0xfffffe0003027812 */ /* 0x000fc400078ef802 */
[----:B------:R-:W-:Y:S02]  /*6530*/  LEA.HI R3, R29, R76, RZ, 0x5 ;  /* 0x0000004c1d037211 */ /* 0x000fe400078f28ff */
[----:B------:R-:W-:Y:S02]  /*6540*/  SEL R0, R0, 0xfffffff0, !P1 ;  /* 0xfffffff000007807 */ /* 0x000fe40004800000 */
[----:B------:R-:W-:Y:S01]  /*6550*/  SEL R5, R5, 0xffffffe0, !P2 ;  /* 0xffffffe005057807 */ /* 0x000fe20005000000 */
[----:B------:R-:W-:Y:S01]  /*6560*/  @!P6 IMAD.MOV.U32 R218, RZ, RZ, R209 ;  /* 0x000000ffffdae224 */ /* 0x000fe200078e00d1 */
[----:B------:R-:W-:Y:S05]  /*6570*/  @P0 BRA `(.L_x_93) ;  /* 0x000000e000000947 */ /* 0x000fea0003800000 */
[----:B-123--:R-:W-:Y:S01]  /*6580*/  SHF.R.S32.HI R4, RZ, 0x1f, R17 ;  /* 0x0000001fff047819 */ /* 0x00efe20000011411 */
[----:B------:R-:W-:Y:S01]  /*6590*/  IMAD.WIDE R24, R134, 0x2, R10 ;  /* 0x0000000286187825 */ /* 0x000fe200078e020a */
[----:B------:R-:W-:Y:S02]  /*65a0*/  SHF.R.S32.HI R13, RZ, 0x1f, R16 ;  /* 0x0000001fff0d7819 */ /* 0x000fe40000011410 */
[----:B------:R-:W-:Y:S01]  /*65b0*/  LEA.HI R15, R4, R17, RZ, 0x3 ;  /* 0x00000011040f7211 */ /* 0x000fe200078f18ff */
[----:B------:R-:W-:Y:S01]  /*65c0*/  IMAD.SHL.U32 R4, R2, 0x2, RZ ;  /* 0x0000000202047824 */ /* 0x000fe200078e00ff */
[----:B------:R-:W-:-:S02]  /*65d0*/  LEA.HI R13, R13, R16, RZ, 0x3 ;  /* 0x000000100d0d7211 */ /* 0x000fc400078f18ff */
[----:B------:R-:W-:Y:S02]  /*65e0*/  LOP3.LUT R15, R15, 0xfffffff8, RZ, 0xc0, !PT ;  /* 0xfffffff80f0f7812 */ /* 0x000fe400078ec0ff */
[----:B------:R-:W-:Y:S01]  /*65f0*/  LOP3.LUT R13, R13, 0xfffffff8, RZ, 0xc0, !PT ;  /* 0xfffffff80d0d7812 */ /* 0x000fe200078ec0ff */
[----:B------:R-:W-:Y:S01]  /*6600*/  @!PT LDS RZ, [RZ] ;  /* 0x00000000fffff984 */ /* 0x000fe20000000800 */
[----:B------:R1:W-:Y:S02]  /*6610*/  LDGSTS.E.BYPASS.LTC128B.128 [R4+0xc100], [R24.64], !P5 ;  /* 0x0c10000018047fae */ /* 0x0003e4000e901d46 */
[----:B------:R-:W-:-:S04]  /*6620*/  IMAD.WIDE R14, R15, 0x2, R10 ;  /* 0x000000020f0e7825 */ /* 0x000fc800078e020a */
[----:B------:R-:W-:Y:S01]  /*6630*/  IMAD.WIDE R10, R13, 0x2, R10 ;  /* 0x000000020d0a7825 */ /* 0x000fe200078e020a */
[----:B------:R1:W-:Y:S04]  /*6640*/  LDGSTS.E.BYPASS.LTC128B.128 [R4+0x10100], [R14.64], !P3 ;  /* 0x101000000e047fae */ /* 0x0003e8000d901d46 */
[----:B------:R1:W-:Y:S02]  /*6650*/  LDGSTS.E.BYPASS.LTC128B.128 [R4+0x14100], [R10.64], !P4 ;  /* 0x141000000a047fae */ /* 0x0003e4000e101d46 */
.L_x_93:
[----:B-123--:R-:W-:Y:S05]  /*6660*/  BSYNC B0 ;  /* 0x0000000000007941 */ /* 0x00efea0003800000 */
.L_x_92:
        /* <DEDUP_REMOVED lines=20> */
.L_x_95:
[----:B------:R-:W-:Y:S05]  /*67b0*/  BSYNC B0 ;  /* 0x0000000000007941 */ /* 0x000fea0003800000 */
.L_x_94:
[----:B------:R-:W-:Y:S01]  /*67c0*/  IADD3 R4, R6, 0x40, RZ ;  /* 0x0000004006047810 */ /* 0x000fe20007ffe0ff */
[----:B--2---:R2:W4:Y:S01]  /*67d0*/  SHFL.IDX PT, R13, R9, 0x2, 0x181f ;  /* 0x00581f00090d7f89 */ /* 0x00452200000e0000 */
        /* <DEDUP_REMOVED lines=18> */
.L_x_97:
[----:B------:R-:W-:Y:S05]  /*6900*/  BSYNC B0 ;  /* 0x0000000000007941 */ /* 0x000fea0003800000 */
.L_x_96:
[----:B------:R-:W-:Y:S01]  /*6910*/  IADD3 R10, R6, 0x60, RZ ;  /* 0x00000060060a7810 */ /* 0x000fe20007ffe0ff */
[----:B------:R-:W-:Y:S01]  /*6920*/  IMAD.MOV.U32 R212, RZ, RZ, c[0x0][0x2b8] ;  /* 0x0000ae00ffd47624 */ /* 0x000fe200078e00ff */
[----:B---3--:R3:W-:Y:S01]  /*6930*/  SHFL.IDX PT, R12, R8, 0x3, 0x181f ;  /* 0x00781f00080c7f89 */ /* 0x0087e200000e0000 */
[----:B------:R-:W-:Y:S01]  /*6940*/  IADD3 R4, R71, -0x40, RZ ;  /* 0xffffffc047047810 */ /* 0x000fe20007ffe0ff */
[----:B------:R-:W-:Y:S01]  /*6950*/  IMAD.MOV.U32 R214, RZ, RZ, RZ ;  /* 0x000000ffffd67224 */ /* 0x000fe200078e00ff */
[----:B------:R-:W-:Y:S01]  /*6960*/  ISETP.GE.AND P0, PT, R10, R83, PT ;  /* 0x000000530a00720c */ /* 0x000fe20003f06270 */
[----:B----4-:R4:W1:Y:S01]  /*6970*/  SHFL.IDX PT, R13, R9, 0x3, 0x181f ;  /* 0x00781f00090d7f89 */ /* 0x01086200000e0000 */
[----:B------:R-:W-:Y:S01]  /*6980*/  ISETP.NE.AND P2, PT, R212, 0x1, PT ;  /* 0x00000001d400780c */ /* 0x000fe20003f45270 */
[----:B------:R-:W-:Y:S01]  /*6990*/  IMAD.IADD R6, R217, 0x1, R4 ;  /* 0x00000001d9067824 */ /* 0x000fe200078e0204 */
[----:B-----5:R-:W-:-:S03]  /*69a0*/  SHF.R.S32.HI R213, RZ, 0x1f, R218 ;  /* 0x0000001fffd57819 */ /* 0x020fc600000114da */
[C---:B------:R-:W-:Y:S01]  /*69b0*/  IMAD.IADD R215, R6.reuse, 0x1, R208 ;  /* 0x0000000106d77824 */ /* 0x040fe200078e02d0 */
[----:B------:R-:W-:Y:S01]  /*69c0*/  ISETP.GE.AND P1, PT, R6, R77, PT ;  /* 0x0000004d0600720c */ /* 0x000fe20003f26270 */
[----:B------:R-:W-:-:S03]  /*69d0*/  IMAD R213, R213, c[0x0][0x2b0], RZ ;  /* 0x0000ac00d5d57a24 */ /* 0x000fc600078e02ff */
[----:B------:R-:W-:Y:S01]  /*69e0*/  ISETP.GT.OR P1, PT, R217, 0x3f, P1 ;  /* 0x0000003fd900780c */ /* 0x000fe20000f24670 */
[----:B------:R-:W-:Y:S01]  /*69f0*/  IMAD R213, R218, c[0x0][0x2b4], R213 ;  /* 0x0000ad00dad57a24 */ /* 0x000fe200078e02d5 */
[----:B------:R-:W-:Y:S01]  /*6a00*/  @!P0 SHF.R.S32.HI R10, RZ, 0x1f, R17 ;  /* 0x0000001fff0a8819 */ /* 0x000fe20000011411 */
[----:B------:R-:W-:-:S03]  /*6a10*/  @P2 IMAD.HI.U32 R6, R215, c[0x0][0x2bc], RZ ;  /* 0x0000af00d7062a27 */ /* 0x000fc600078e00ff */
[----:B------:R-:W-:Y:S01]  /*6a20*/  @!P0 LEA.HI R10, R10, R17, RZ, 0x3 ;  /* 0x000000110a0a8211 */ /* 0x000fe200078f18ff */
[----:B------:R-:W-:Y:S01]  /*6a30*/  IMAD.WIDE.U32 R218, R218, c[0x0][0x2b0], RZ ;  /* 0x0000ac00dada7a25 */ /* 0x000fe200078e00ff */
[----:B-123--:R-:W-:Y:S02]  /*6a40*/  LOP3.LUT R8, R8, 0xfffffffd, RZ, 0xc0, !PT ;  /* 0xfffffffd08087812 */ /* 0x00efe400078ec0ff */
[----:B------:R-:W-:Y:S01]  /*6a50*/  @!P0 LOP3.LUT R10, R10, 0xfffffff8, RZ, 0xc0, !PT ;  /* 0xfffffff80a0a8812 */ /* 0x000fe200078ec0ff */
[----:B------:R-:W-:Y:S01]  /*6a60*/  IMAD.IADD R213, R219, 0x1, R213 ;  /* 0x00000001dbd57824 */ /* 0x000fe200078e02d5 */
[----:B----4-:R-:W-:Y:S01]  /*6a70*/  @!P0 SHF.R.S32.HI R9, RZ, 0x1f, R16 ;  /* 0x0000001fff098819 */ /* 0x010fe20000011410 */
[----:B------:R-:W-:Y:S01]  /*6a80*/  @!P0 IMAD.WIDE R14, R134, 0x2, R12 ;  /* 0x00000002860e8825 */ /* 0x000fe200078e020c */
[----:B------:R-:W-:Y:S02]  /*6a90*/  @P2 LOP3.LUT R8, R8, 0x2, RZ, 0xfc, !PT ;  /* 0x0000000208082812 */ /* 0x000fe400078efcff */
[----:B------:R-:W-:Y:S01]  /*6aa0*/  @!P0 LEA.HI R9, R9, R16, RZ, 0x3 ;  /* 0x0000001009098211 */ /* 0x000fe200078f18ff */
[----:B------:R-:W-:Y:S01]  /*6ab0*/  IMAD.MOV.U32 R8, RZ, RZ, R215 ;  /* 0x000000ffff087224 */ /* 0x000fe200078e00d7 */
[----:B------:R-:W-:Y:S01]  /*6ac0*/  @P2 SHF.R.U32.HI R8, RZ, c[0x0][0x2c0], R6 ;  /* 0x0000b000ff082a19 */ /* 0x000fe20000011606 */
[----:B------:R-:W-:Y:S01]  /*6ad0*/  @!P0 IMAD.SHL.U32 R6, R2, 0x2, RZ ;  /* 0x0000000202068824 */ /* 0x000fe200078e00ff */
[----:B------:R-:W-:Y:S01]  /*6ae0*/  @!P0 LOP3.LUT R9, R9, 0xfffffff8, RZ, 0xc0, !PT ;  /* 0xfffffff809098812 */ /* 0x000fe200078ec0ff */
[----:B------:R-:W-:Y:S01]  /*6af0*/  @!P0 IMAD.WIDE R30, R10, 0x2, R12 ;  /* 0x000000020a1e8825 */ /* 0x000fe200078e020c */
[----:B------:R-:W-:-:S02]  /*6b00*/  @!P1 IADD3 R11, P2, R8, R218, RZ ;  /* 0x000000da080b9210 */ /* 0x000fc40007f5e0ff */
[----:B------:R-:W-:Y:S01]  /*6b10*/  @!PT LDS RZ, [RZ] ;  /* 0x00000000fffff984 */ /* 0x000fe20000000800 */
[----:B------:R1:W-:Y:S01]  /*6b20*/  @!P0 LDGSTS.E.BYPASS.LTC128B.128 [R6+0xf100], [R14.64], !P5 ;  /* 0x0f1000000e068fae */ /* 0x0003e2000e901d46 */
[----:B------:R-:W-:Y:S01]  /*6b30*/  @!P0 IMAD.WIDE R12, R9, 0x2, R12 ;  /* 0x00000002090c8825 */ /* 0x000fe200078e020c */
[----:B------:R-:W-:Y:S02]  /*6b40*/  @!P1 LEA.HI.X.SX32 R10, R8, R213, 0x1, P2 ;  /* 0x000000d5080a9211 */ /* 0x000fe400010f0eff */
[----:B------:R1:W-:Y:S01]  /*6b50*/  @!P0 LDGSTS.E.BYPASS.LTC128B.128 [R6+0x13100], [R30.64], !P3 ;  /* 0x131000001e068fae */ /* 0x0003e2000d901d46 */
[----:B------:R-:W-:-:S03]  /*6b60*/  @!P1 LEA R26, P2, R11, c[0x0][0x2a0], 0x2 ;  /* 0x0000a8000b1a9a11 */ /* 0x000fc600078410ff */
[----:B------:R1:W-:Y:S01]  /*6b70*/  @!P0 LDGSTS.E.BYPASS.LTC128B.128 [R6+0x17100], [R12.64], !P4 ;  /* 0x171000000c068fae */ /* 0x0003e2000e101d46 */
[----:B------:R-:W-:-:S03]  /*6b80*/  @!P1 LEA.HI.X R27, R11, c[0x0][0x2a4], R10, 0x2, P2 ;  /* 0x0000a9000b1b9a11 */ /* 0x000fc600010f140a */
[----:B------:R-:W0:Y:S04]  /*6b90*/  LDGDEPBAR ;  /* 0x00000000000079af */ /* 0x000e280000000000 */
[----:B------:R-:W-:Y:S06]  /*6ba0*/  BAR.SYNC.DEFER_BLOCKING 0x0 ;  /* 0x0000000000007b1d */ /* 0x000fec0000010000 */
[----:B------:R-:W2:Y:S01]  /*6bb0*/  @!P1 LDG.E R214, [R26.64] ;  /* 0x000000061ad69981 */ /* 0x000ea2000c1e1900 */
[----:B------:R-:W-:Y:S01]  /*6bc0*/  IMAD.MOV R8, RZ, RZ, -R8 ;  /* 0x000000ffff087224 */ /* 0x000fe200078e0a08 */
[----:B------:R-:W-:Y:S01]  /*6bd0*/  ISETP.GE.AND P6, PT, R134, c[0x0][0x1d4], PT ;  /* 0x0000750086007a0c */ /* 0x000fe20003fc6270 */
[----:B-1----:R-:W-:Y:S01]  /*6be0*/  IMAD R6, R80, c[0x0][0x1e8], RZ ;  /* 0x00007a0050067a24 */ /* 0x002fe200078e02ff */
[----:B------:R-:W-:Y:S01]  /*6bf0*/  ISETP.GE.AND P5, PT, R17, c[0x0][0x1d4], PT ;  /* 0x0000750011007a0c */ /* 0x000fe20003fa6270 */
[----:B------:R-:W-:Y:S01]  /*6c00*/  IMAD R215, R8, c[0x0][0x2b8], R215 ;  /* 0x0000ae0008d77a24 */ /* 0x000fe200078e02d7 */
[----:B------:R-:W-:Y:S01]  /*6c10*/  ISETP.GE.AND P4, PT, R16, c[0x0][0x1d4], PT ;  /* 0x0000750010007a0c */ /* 0x000fe20003f86270 */
[----:B------:R-:W-:Y:S01]  /*6c20*/  IMAD.WIDE.U32 R68, R207, c[0x0][0x1e8], RZ ;  /* 0x00007a00cf447a25 */ /* 0x000fe200078e00ff */
[----:B------:R-:W-:-:S02]  /*6c30*/  ISETP.GT.AND P3, PT, R217, 0x3f, PT ;  /* 0x0000003fd900780c */ /* 0x000fc40003f64270 */
[----:B------:R-:W-:Y:S01]  /*6c40*/  SHF.R.S32.HI R25, RZ, 0x1f, R215 ;  /* 0x0000001fff197819 */ /* 0x000fe200000114d7 */
[----:B------:R-:W-:-:S04]  /*6c50*/  IMAD.WIDE.U32 R10, R215, c[0x0][0x1e0], RZ ;  /* 0x00007800d70a7a25 */ /* 0x000fc800078e00ff */
[----:B------:R-:W-:Y:S02]  /*6c60*/  IMAD R8, R25, c[0x0][0x1e0], RZ ;  /* 0x0000780019087a24 */ /* 0x000fe400078e02ff */
[----:B------:R-:W-:Y:S02]  /*6c70*/  IMAD R211, R207, c[0x0][0x1ec], R6 ;  /* 0x00007b00cfd37a24 */ /* 0x000fe400078e0206 */
[----:B------:R-:W-:Y:S02]  /*6c80*/  IMAD R8, R215, c[0x0][0x1e4], R8 ;  /* 0x00007900d7087a24 */ /* 0x000fe400078e0208 */
[----:B------:R-:W-:Y:S02]  /*6c90*/  IMAD.IADD R211, R69, 0x1, R211 ;  /* 0x0000000145d37824 */ /* 0x000fe400078e02d3 */
[----:B------:R-:W-:Y:S02]  /*6ca0*/  IMAD.IADD R9, R11, 0x1, R8 ;  /* 0x000000010b097824 */ /* 0x000fe400078e0208 */
[----:B------:R-:W-:-:S02]  /*6cb0*/  IMAD.MOV.U32 R8, RZ, RZ, R10 ;  /* 0x000000ffff087224 */ /* 0x000fc400078e000a */
[----:B------:R-:W-:Y:S02]  /*6cc0*/  IMAD.IADD R4, R77, 0x1, -R4 ;  /* 0x000000014d047824 */ /* 0x000fe400078e0a04 */
[----:B------:R-:W-:Y:S02]  /*6cd0*/  IMAD R80, R80, c[0x0][0x210], RZ ;  /* 0x0000840050507a24 */ /* 0x000fe400078e02ff */
[----:B------:R-:W-:-:S05]  /*6ce0*/  IMAD.IADD R21, R4, 0x1, -R23 ;  /* 0x0000000104157824 */ /* 0x000fca00078e0a17 */
[----:B------:R-:W-:-:S13]  /*6cf0*/  ISETP.GE.AND P1, PT, R21, 0x1, PT ;  /* 0x000000011500780c */ /* 0x000fda0003f26270 */
[----:B------:R-:W-:Y:S02]  /*6d00*/  @P1 SHF.R.S32.HI R6, RZ, 0x1f, R17 ;  /* 0x0000001fff061819 */ /* 0x000fe40000011411 */
[----:B------:R-:W-:Y:S02]  /*6d10*/  @P1 SHF.R.S32.HI R19, RZ, 0x1f, R16 ;  /* 0x0000001fff131819 */ /* 0x000fe40000011410 */
[----:B--2---:R-:W-:Y:S01]  /*6d20*/  SHF.R.S32.HI R24, RZ, 0x1f, R214 ;  /* 0x0000001fff187819 */ /* 0x004fe200000114d6 */
[----:B------:R-:W-:-:S04]  /*6d30*/  IMAD.WIDE.U32 R12, R214, c[0x0][0x1f0], R8 ;  /* 0x00007c00d60c7a25 */ /* 0x000fc800078e0008 */
[----:B------:R-:W-:-:S04]  /*6d40*/  IMAD R9, R24, c[0x0][0x1f0], RZ ;  /* 0x00007c0018097a24 */ /* 0x000fc800078e02ff */
[----:B------:R-:W-:Y:S01]  /*6d50*/  IMAD R10, R214, c[0x0][0x1f4], R9 ;  /* 0x00007d00d60a7a24 */ /* 0x000fe200078e0209 */
[----:B------:R-:W-:Y:S01]  /*6d60*/  IADD3 R9, P0, R68, R12, RZ ;  /* 0x0000000c44097210 */ /* 0x000fe20007f1e0ff */
[----:B------:R-:W-:-:S03]  /*6d70*/  @P1 IMAD.SHL.U32 R12, R2, 0x2, RZ ;  /* 0x00000002020c1824 */ /* 0x000fc600078e00ff */
[----:B------:R-:W-:Y:S02]  /*6d80*/  IADD3.X R10, R211, R13, R10, P0, !PT ;  /* 0x0000000dd30a7210 */ /* 0x000fe400007fe40a */
[----:B------:R-:W-:-:S04]  /*6d90*/  LEA R11, P0, R9, c[0x0][0x1c8], 0x1 ;  /* 0x00007200090b7a11 */ /* 0x000fc800078008ff */
[----:B------:R-:W-:Y:S01]  /*6da0*/  LEA.HI.X R10, R9, c[0x0][0x1cc], R10, 0x1, P0 ;  /* 0x00007300090a7a11 */ /* 0x000fe200000f0c0a */
[----:B------:R-:W-:Y:S01]  /*6db0*/  SHFL.IDX PT, R26, R11, RZ, 0x181f ;  /* 0x00181fff0b1a7589 */ /* 0x000fe200000e0000 */
[----:B------:R-:W-:-:S03]  /*6dc0*/  ISETP.GE.AND P0, PT, R21, 0x21, PT ;  /* 0x000000211500780c */ /* 0x000fc60003f06270 */
[----:B------:R-:W1:Y:S04]  /*6dd0*/  SHFL.IDX PT, R27, R10, RZ, 0x181f ;  /* 0x00181fff0a1b7589 */ /* 0x000e6800000e0000 */
[----:B------:R2:W-:Y:S04]  /*6de0*/  SHFL.IDX PT, R14, R11, 0x1, 0x181f ;  /* 0x00381f000b0e7f89 */ /* 0x0005e800000e0000 */
[----:B------:R3:W4:Y:S02]  /*6df0*/  SHFL.IDX PT, R15, R10, 0x1, 0x181f ;  /* 0x00381f000a0f7f89 */ /* 0x00072400000e0000 */
[----:B------:R-:W-:Y:S01]  /*6e00*/  @P0 SHF.R.S32.HI R8, RZ, 0x1f, R17 ;  /* 0x0000001fff080819 */ /* 0x000fe20000011411 */
[----:B------:R-:W-:Y:S01]  /*6e10*/  @P0 IMAD.SHL.U32 R9, R2, 0x2, RZ ;  /* 0x0000000202090824 */ /* 0x000fe200078e00ff */
[----:B------:R-:W-:-:S02]  /*6e20*/  @P0 SHF.R.S32.HI R13, RZ, 0x1f, R16 ;  /* 0x0000001fff0d0819 */ /* 0x000fc40000011410 */
[----:B------:R-:W-:-:S04]  /*6e30*/  @P0 LEA.HI R8, R8, R17, RZ, 0x3 ;  /* 0x0000001108080211 */ /* 0x000fc800078f18ff */
[----:B------:R-:W-:Y:S01]  /*6e40*/  @P0 LOP3.LUT R8, R8, 0xfffffff8, RZ, 0xc0, !PT ;  /* 0xfffffff808080812 */ /* 0x000fe200078ec0ff */
[----:B-1----:R-:W-:Y:S01]  /*6e50*/  @P1 IMAD.WIDE R32, R134, 0x2, R26 ;  /* 0x0000000286201825 */ /* 0x002fe200078e021a */
[----:B--2---:R-:W-:Y:S02]  /*6e60*/  @P1 LEA.HI R11, R6, R17, RZ, 0x3 ;  /* 0x00000011060b1211 */ /* 0x004fe400078f18ff */
[-C--:B------:R-:W-:Y:S02]  /*6e70*/  @P0 LEA.HI R6, R13, R16.reuse, RZ, 0x3 ;  /* 0x000000100d060211 */ /* 0x080fe400078f18ff */
[----:B------:R1:W-:Y:S01]  /*6e80*/  @P1 LDGSTS.E.BYPASS.LTC128B.128 [R12+0x6100], [R32.64], !P6 ;  /* 0x06100000200c1fae */ /* 0x0003e2000f101d46 */
[----:B---3--:R-:W-:Y:S01]  /*6e90*/  @P1 LEA.HI R10, R19, R16, RZ, 0x3 ;  /* 0x00000010130a1211 */ /* 0x008fe200078f18ff */
[--C-:B----4-:R-:W-:Y:S01]  /*6ea0*/  @P0 IMAD.WIDE R36, R134, 0x2, R14.reuse ;  /* 0x0000000286240825 */ /* 0x110fe200078e020e */
[----:B------:R-:W-:Y:S02]  /*6eb0*/  @P1 LOP3.LUT R11, R11, 0xfffffff8, RZ, 0xc0, !PT ;  /* 0xfffffff80b0b1812 */ /* 0x000fe400078ec0ff */
[----:B------:R-:W-:Y:S01]  /*6ec0*/  @P1 LOP3.LUT R10, R10, 0xfffffff8, RZ, 0xc0, !PT ;  /* 0xfffffff80a0a1812 */ /* 0x000fe200078ec0ff */
[----:B------:R-:W-:Y:S01]  /*6ed0*/  @P0 IMAD.WIDE R34, R8, 0x2, R14 ;  /* 0x0000000208220825 */ /* 0x000fe200078e020e */
[----:B------:R-:W-:-:S02]  /*6ee0*/  @P0 LOP3.LUT R6, R6, 0xfffffff8, RZ, 0xc0, !PT ;  /* 0xfffffff806060812 */ /* 0x000fc400078ec0ff */
[----:B------:R-:W-:Y:S01]  /*6ef0*/  SHF.R.S32.HI R19, RZ, 0x5, R3 ;  /* 0x00000005ff137819 */ /* 0x000fe20000011403 */
[----:B------:R-:W-:-:S04]  /*6f00*/  @P1 IMAD.WIDE R30, R11, 0x2, R26 ;  /* 0x000000020b1e1825 */ /* 0x000fc800078e021a */
[----:B------:R-:W-:Y:S01]  /*6f10*/  @P1 IMAD.WIDE R10, R10, 0x2, R26 ;  /* 0x000000020a0a1825 */ /* 0x000fe200078e021a */
[----:B------:R1:W-:Y:S03]  /*6f20*/  @P1 LDGSTS.E.BYPASS.LTC128B.128 [R12+0x8100], [R30.64], !P5 ;  /* 0x081000001e0c1fae */ /* 0x0003e6000e901d46 */
[----:B------:R-:W-:Y:S01]  /*6f30*/  @P0 IMAD.WIDE R14, R6, 0x2, R14 ;  /* 0x00000002060e0825 */ /* 0x000fe200078e020e */
[----:B------:R1:W-:Y:S01]  /*6f40*/  @P1 LDGSTS.E.BYPASS.LTC128B.128 [R12+0xa100], [R10.64], !P4 ;  /* 0x0a1000000a0c1fae */ /* 0x0003e2000e101d46 */
[----:B------:R-:W-:Y:S02]  /*6f50*/  SEL R6, RZ, 0x10, P4 ;  /* 0x00000010ff067807 */ /* 0x000fe40002000000 */
[C---:B------:R-:W-:Y:S01]  /*6f60*/  IMAD.WIDE.U32 R26, R207.reuse, c[0x0][0x210], RZ ;  /* 0x00008400cf1a7a25 */ /* 0x040fe200078e00ff */
[----:B------:R1:W-:Y:S03]  /*6f70*/  @P0 LDGSTS.E.BYPASS.LTC128B.128 [R9+0x7100], [R36.64], !P6 ;  /* 0x0710000024090fae */ /* 0x0003e6000f101d46 */
[----:B------:R-:W-:Y:S01]  /*6f80*/  IMAD R13, R207, c[0x0][0x214], R80 ;  /* 0x00008500cf0d7a24 */ /* 0x000fe200078e0250 */
[----:B------:R1:W-:Y:S03]  /*6f90*/  @P0 LDGSTS.E.BYPASS.LTC128B.128 [R9+0x9100], [R34.64], !P5 ;  /* 0x0910000022090fae */ /* 0x0003e6000e901d46 */
[----:B------:R-:W-:Y:S01]  /*6fa0*/  IMAD.IADD R210, R27, 0x1, R13 ;  /* 0x000000011bd27824 */ /* 0x000fe200078e020d */
[----:B------:R1:W-:Y:S01]  /*6fb0*/  @P0 LDGSTS.E.BYPASS.LTC128B.128 [R9+0xb100], [R14.64], !P4 ;  /* 0x0b1000000e090fae */ /* 0x0003e2000e101d46 */
[----:B------:R-:W-:-:S03]  /*6fc0*/  ISETP.LT.AND P0, PT, RZ, c[0x0][0x27c], PT ;  /* 0x00009f00ff007a0c */ /* 0x000fc60003f01270 */
[----:B------:R-:W0:Y:S10]  /*6fd0*/  LDGDEPBAR ;  /* 0x00000000000079af */ /* 0x000e340000000000 */
[----:B------:R-:W-:Y:S05]  /*6fe0*/  @P0 BRA `(.L_x_98) ;  /* 0x0000002000000947 */ /* 0x000fea0003800000 */
[----:B------:R-:W-:-:S04]  /*6ff0*/  DEPBAR.LE SB0, 0x1 ;  /* 0x000080400000791a */ /* 0x000fc80000000000 */
[----:B------:R-:W-:Y:S05]  /*7000*/  BRA `(.L_x_99) ;  /* 0x00005c5000007947 */ /* 0x000fea0003800000 */
.L_x_98:
[----:B------:R-:W-:Y:S01]  /*7010*/  SHF.R.S32.HI R8, RZ, 0x1f, R79 ;  /* 0x0000001fff087819 */ /* 0x000fe2000001144f */
[----:B-1----:R-:W-:Y:S01]  /*7020*/  IMAD.WIDE.U32 R12, R79, c[0x0][0x280], RZ ;  /* 0x0000a0004f0c7a25 */ /* 0x002fe200078e00ff */
[----:B------:R-:W-:Y:S01]  /*7030*/  ULDC.U8 UR4, c[0x0][0x298] ;  /* 0x0000a60000047ab9 */ /* 0x000fe20000000000 */
[----:B------:R-:W-:Y:S01]  /*7040*/  LEA.HI R29, R29, R76, RZ, 0x2 ;  /* 0x0000004c1d1d7211 */ /* 0x000fe200078f10ff */
[----:B------:R-:W-:Y:S01]  /*7050*/  BSSY B2, `(.L_x_99) ;  /* 0x00005c0000027945 */ /* 0x000fe20003800000 */
[C---:B------:R-:W-:Y:S01]  /*7060*/  IMAD R10, R8.reuse, c[0x0][0x280], RZ ;  /* 0x0000a000080a7a24 */ /* 0x040fe200078e02ff */
[----:B------:R-:W-:Y:S01]  /*7070*/  ISETP.NE.AND P1, PT, RZ, UR4, PT ;  /* 0x00000004ff007c0c */ /* 0x000fe2000bf25270 */
[----:B------:R-:W-:Y:S01]  /*7080*/  IMAD R8, R8, c[0x0][0x290], RZ ;  /* 0x0000a40008087a24 */ /* 0x000fe200078e02ff */
[----:B------:R-:W-:Y:S01]  /*7090*/  LEA R38, P0, R12, c[0x0][0x270], 0x1 ;  /* 0x00009c000c267a11 */ /* 0x000fe200078008ff */
[C---:B------:R-:W-:Y:S02]  /*70a0*/  IMAD R9, R79.reuse, c[0x0][0x284], R10 ;  /* 0x0000a1004f097a24 */ /* 0x040fe400078e020a */
[----:B------:R-:W-:-:S02]  /*70b0*/  IMAD R8, R79, c[0x0][0x294], R8 ;  /* 0x0000a5004f087a24 */ /* 0x000fc400078e0208 */
[----:B------:R-:W-:Y:S02]  /*70c0*/  IMAD.IADD R9, R9, 0x1, R13 ;  /* 0x0000000109097824 */ /* 0x000fe400078e020d */
[----:B------:R-:W-:-:S03]  /*70d0*/  IMAD.WIDE.U32 R10, R79, c[0x0][0x290], RZ ;  /* 0x0000a4004f0a7a25 */ /* 0x000fc600078e00ff */
[----:B------:R-:W-:Y:S01]  /*70e0*/  LEA.HI.X R39, R12, c[0x0][0x274], R9, 0x1, P0 ;  /* 0x00009d000c277a11 */ /* 0x000fe200000f0c09 */
[----:B------:R-:W-:Y:S01]  /*70f0*/  IMAD.IADD R8, R8, 0x1, R11 ;  /* 0x0000000108087824 */ /* 0x000fe200078e020b */
[----:B------:R-:W-:Y:S02]  /*7100*/  LOP3.LUT R9, R29, 0xfffffffc, RZ, 0xc0, !PT ;  /* 0xfffffffc1d097812 */ /* 0x000fe400078ec0ff */
[C---:B------:R-:W-:Y:S02]  /*7110*/  LEA R52, P0, R10.reuse, c[0x0][0x288], 0x1 ;  /* 0x0000a2000a347a11 */ /* 0x040fe400078008ff */
[----:B------:R-:W-:Y:S02]  /*7120*/  SHF.R.S32.HI R29, RZ, 0x2, R29 ;  /* 0x00000002ff1d7819 */ /* 0x000fe4000001141d */
[----:B------:R-:W-:Y:S02]  /*7130*/  IADD3 R54, -R9, R76, RZ ;  /* 0x0000004c09367210 */ /* 0x000fe40007ffe1ff */
[----:B------:R-:W-:Y:S01]  /*7140*/  LEA.HI.X R53, R10, c[0x0][0x28c], R8, 0x1, P0 ;  /* 0x0000a3000a357a11 */ /* 0x000fe200000f0c08 */
[----:B------:R-:W-:Y:S01]  /*7150*/  IMAD R8, R78, 0x80, R29 ;  /* 0x000000804e087824 */ /* 0x000fe200078e021d */
[----:B------:R-:W-:Y:S01]  /*7160*/  SHF.L.U32 R37, R54, 0x3, RZ ;  /* 0x0000000336257819 */ /* 0x000fe200000006ff */
[----:B------:R-:W-:Y:S05]  /*7170*/  @!P1 BRA `(.L_x_100) ;  /* 0x00002b4000009947 */ /* 0x000fea0003800000 */
[----:B------:R-:W-:Y:S01]  /*7180*/  ISETP.GE.AND P0, PT, R8, R83, PT ;  /* 0x000000530800720c */ /* 0x000fe20003f06270 */
[----:B------:R-:W-:Y:S01]  /*7190*/  BSSY B0, `(.L_x_101) ;  /* 0x000004d000007945 */ /* 0x000fe20003800000 */
[----:B------:R-:W-:Y:S01]  /*71a0*/  SHF.L.U32 R30, R54, 0x2, RZ ;  /* 0x00000002361e7819 */ /* 0x000fe200000006ff */
        /* <DEDUP_REMOVED lines=12> */
[----:B------:R-:W-:Y:S05]  /*7270*/  @P0 BRA `(.L_x_102) ;  /* 0x000003e000000947 */ /* 0x000fea0003800000 */
[C---:B------:R-:W-:Y:S01]  /*7280*/  IADD3 R11, R30.reuse, 0x10, RZ ;  /* 0x000000101e0b7810 */ /* 0x040fe20007ffe0ff */
[----:B------:R-:W-:Y:S01]  /*7290*/  CS2R R44, SRZ ;  /* 0x00000000002c7805 */ /* 0x000fe2000001ff00 */
[----:B------:R-:W-:Y:S01]  /*72a0*/  ISETP.GE.AND P1, PT, R30, c[0x0][0x27c], PT ;  /* 0x00009f001e007a0c */ /* 0x000fe20003f26270 */
[----:B------:R-:W-:Y:S01]  /*72b0*/  CS2R R84, SRZ ;  /* 0x0000000000547805 */ /* 0x000fe2000001ff00 */
[----:B------:R-:W-:-:S02]  /*72c0*/  ISETP.GE.AND P0, PT, R11, c[0x0][0x27c], PT ;  /* 0x00009f000b007a0c */ /* 0x000fc40003f06270 */
[----:B------:R-:W-:Y:S01]  /*72d0*/  IADD3 R9, R30, 0x20, RZ ;  /* 0x000000201e097810 */ /* 0x000fe20007ffe0ff */
[----:B------:R-:W-:Y:S01]  /*72e0*/  CS2R R42, SRZ ;  /* 0x00000000002a7805 */ /* 0x000fe2000001ff00 */
[----:B------:R-:W-:-:S07]  /*72f0*/  CS2R R54, SRZ ;  /* 0x0000000000367805 */ /* 0x000fce000001ff00 */
[C---:B------:R-:W-:Y:S02]  /*7300*/  @!P1 IMAD.WIDE R34, R30.reuse, 0x2, R38 ;  /* 0x000000021e229825 */ /* 0x040fe400078e0226 */
[----:B------:R-:W-:Y:S02]  /*7310*/  @!P0 SHF.R.S32.HI R8, RZ, 0x1f, R11 ;  /* 0x0000001fff088819 */ /* 0x000fe4000001140b */
[----:B------:R-:W-:Y:S01]  /*7320*/  @!P1 IMAD.WIDE R12, R30, 0x2, R52 ;  /* 0x000000021e0c9825 */ /* 0x000fe200078e0234 */
[----:B------:R1:W5:Y:S01]  /*7330*/  @!P1 LD.E.64 R44, [R34.64] ;  /* 0x00000006222c9980 */ /* 0x000362000c101b00 */
[----:B------:R-:W-:-:S03]  /*7340*/  @!P0 LEA.HI R11, R8, R11, RZ, 0x2 ;  /* 0x0000000b080b8211 */ /* 0x000fc600078f10ff */
[----:B------:R2:W5:Y:S01]  /*7350*/  @!P1 LD.E.64 R84, [R12.64] ;  /* 0x000000060c549980 */ /* 0x000562000c101b00 */
[----:B------:R-:W-:Y:S02]  /*7360*/  @!P0 LOP3.LUT R11, R11, 0xfffffffc, RZ, 0xc0, !PT ;  /* 0xfffffffc0b0b8812 */ /* 0x000fe400078ec0ff */
[----:B------:R-:W-:-:S03]  /*7370*/  ISETP.GE.AND P1, PT, R9, c[0x0][0x27c], PT ;  /* 0x00009f0009007a0c */ /* 0x000fc60003f26270 */
[----:B------:R-:W-:Y:S01]  /*7380*/  @!P0 IMAD.WIDE R14, R11, 0x2, R38 ;  /* 0x000000020b0e8825 */ /* 0x000fe200078e0226 */
[----:B------:R-:W-:-:S03]  /*7390*/  IADD3 R8, R30, 0x30, RZ ;  /* 0x000000301e087810 */ /* 0x000fc60007ffe0ff */
[----:B------:R-:W-:Y:S01]  /*73a0*/  @!P0 IMAD.WIDE R32, R11, 0x2, R52 ;  /* 0x000000020b208825 */ /* 0x000fe200078e0234 */
[----:B------:R3:W5:Y:S04]  /*73b0*/  @!P0 LD.E.64 R42, [R14.64] ;  /* 0x000000060e2a8980 */ /* 0x000768000c101b00 */
[----:B------:R4:W5:Y:S01]  /*73c0*/  @!P0 LD.E.64 R54, [R32.64] ;  /* 0x0000000620368980 */ /* 0x000962000c101b00 */
[----:B------:R-:W-:Y:S02]  /*73d0*/  ISETP.GE.AND P0, PT, R8, c[0x0][0x27c], PT ;  /* 0x00009f0008007a0c */ /* 0x000fe40003f06270 */
[----:B------:R-:W-:-:S04]  /*73e0*/  @!P1 SHF.R.S32.HI R10, RZ, 0x1f, R9 ;  /* 0x0000001fff0a9819 */ /* 0x000fc80000011409 */
[----:B------:R-:W-:-:S07]  /*73f0*/  @!P1 LEA.HI R10, R10, R9, RZ, 0x2 ;  /* 0x000000090a0a9211 */ /* 0x000fce00078f10ff */
[----:B------:R-:W-:Y:S02]  /*7400*/  @!P0 SHF.R.S32.HI R9, RZ, 0x1f, R8 ;  /* 0x0000001fff098819 */ /* 0x000fe40000011408 */
[----:B------:R-:W-:Y:S02]  /*7410*/  @!P1 LOP3.LUT R11, R10, 0xfffffffc, RZ, 0xc0, !PT ;  /* 0xfffffffc0a0b9812 */ /* 0x000fe400078ec0ff */
[----:B------:R-:W-:Y:S01]  /*7420*/  @!P0 LEA.HI R9, R9, R8, RZ, 0x2 ;  /* 0x0000000809098211 */ /* 0x000fe200078f10ff */
[----:B------:R-:W-:-:S03]  /*7430*/  CS2R R40, SRZ ;  /* 0x0000000000287805 */ /* 0x000fc6000001ff00 */
[----:B------:R-:W-:Y:S01]  /*7440*/  @!P0 LOP3.LUT R9, R9, 0xfffffffc, RZ, 0xc0, !PT ;  /* 0xfffffffc09098812 */ /* 0x000fe200078ec0ff */
[C---:B--2---:R-:W-:Y:S01]  /*7450*/  @!P1 IMAD.WIDE R12, R11.reuse, 0x2, R38 ;  /* 0x000000020b0c9825 */ /* 0x044fe200078e0226 */
[----:B-1----:R-:W-:Y:S01]  /*7460*/  CS2R R34, SRZ ;  /* 0x0000000000227805 */ /* 0x002fe2000001ff00 */
[----:B----4-:R-:W-:Y:S02]  /*7470*/  CS2R R32, SRZ ;  /* 0x0000000000207805 */ /* 0x010fe4000001ff00 */
[----:B------:R-:W-:Y:S01]  /*7480*/  @!P1 IMAD.WIDE R46, R11, 0x2, R52 ;  /* 0x000000020b2e9825 */ /* 0x000fe200078e0234 */
[----:B------:R-:W-:Y:S01]  /*7490*/  IADD3 R8, R30, 0x50, RZ ;  /* 0x000000501e087810 */ /* 0x000fe20007ffe0ff */
[----:B------:R-:W-:Y:S01]  /*74a0*/  CS2R R10, SRZ ;  /* 0x00000000000a7805 */ /* 0x000fe2000001ff00 */
[----:B------:R1:W5:Y:S01]  /*74b0*/  @!P1 LD.E.64 R40, [R12.64] ;  /* 0x000000060c289980 */ /* 0x000362000c101b00 */
[----:B---3--:R-:W-:-:S03]  /*74c0*/  @!P0 IMAD.WIDE R14, R9, 0x2, R38 ;  /* 0x00000002090e8825 */ /* 0x008fc600078e0226 */
[----:B------:R2:W5:Y:S01]  /*74d0*/  @!P1 LD.E.64 R34, [R46.64] ;  /* 0x000000062e229980 */ /* 0x000562000c101b00 */
[----:B------:R-:W-:Y:S01]  /*74e0*/  @!P0 IMAD.WIDE R48, R9, 0x2, R52 ;  /* 0x0000000209308825 */ /* 0x000fe200078e0234 */
[----:B------:R-:W-:Y:S02]  /*74f0*/  IADD3 R9, R30, 0x40, RZ ;  /* 0x000000401e097810 */ /* 0x000fe40007ffe0ff */
[----:B------:R3:W5:Y:S02]  /*7500*/  @!P0 LD.E.64 R32, [R14.64] ;  /* 0x000000060e208980 */ /* 0x000764000c101b00 */
[----:B------:R-:W-:Y:S02]  /*7510*/  ISETP.GE.AND P1, PT, R9, c[0x0][0x27c], PT ;  /* 0x00009f0009007a0c */ /* 0x000fe40003f26270 */
[----:B------:R4:W5:Y:S01]  /*7520*/  @!P0 LD.E.64 R10, [R48.64] ;  /* 0x00000006300a8980 */ /* 0x000962000c101b00 */
[----:B------:R-:W-:-:S10]  /*7530*/  ISETP.GE.AND P0, PT, R8, c[0x0][0x27c], PT ;  /* 0x00009f0008007a0c */ /* 0x000fd40003f06270 */
[----:B-1----:R-:W-:-:S03]  /*7540*/  @!P1 SHF.R.S32.HI R12, RZ, 0x1f, R9 ;  /* 0x0000001fff0c9819 */ /* 0x002fc60000011409 */
[----:B------:R-:W-:Y:S02]  /*7550*/  @!P0 SHF.R.S32.HI R13, RZ, 0x1f, R8 ;  /* 0x0000001fff0d8819 */ /* 0x000fe40000011408 */
[----:B------:R-:W-:Y:S02]  /*7560*/  @!P1 LEA.HI R12, R12, R9, RZ, 0x2 ;  /* 0x000000090c0c9211 */ /* 0x000fe400078f10ff */
[----:B------:R-:W-:Y:S02]  /*7570*/  @!P0 LEA.HI R13, R13, R8, RZ, 0x2 ;  /* 0x000000080d0d8211 */ /* 0x000fe400078f10ff */
[----:B------:R-:W-:Y:S02]  /*7580*/  @!P1 LOP3.LUT R9, R12, 0xfffffffc, RZ, 0xc0, !PT ;  /* 0xfffffffc0c099812 */ /* 0x000fe400078ec0ff */
[----:B------:R-:W-:Y:S01]  /*7590*/  @!P0 LOP3.LUT R13, R13, 0xfffffffc, RZ, 0xc0, !PT ;  /* 0xfffffffc0d0d8812 */ /* 0x000fe200078ec0ff */
[----:B---3--:R-:W-:Y:S02]  /*75a0*/  CS2R R14, SRZ ;  /* 0x00000000000e7805 */ /* 0x008fe4000001ff00 */
[----:B--2---:R-:W-:Y:S01]  /*75b0*/  @!P1 IMAD.WIDE R46, R9, 0x2, R38 ;  /* 0x00000002092e9825 */ /* 0x004fe200078e0226 */
[----:B------:R-:W-:-:S03]  /*75c0*/  CS2R R80, SRZ ;  /* 0x0000000000507805 */ /* 0x000fc6000001ff00 */
[----:B----4-:R-:W-:Y:S01]  /*75d0*/  @!P1 IMAD.WIDE R48, R9, 0x2, R52 ;  /* 0x0000000209309825 */ /* 0x010fe200078e0234 */
[----:B------:R1:W5:Y:S01]  /*75e0*/  @!P1 LD.E.64 R14, [R46.64] ;  /* 0x000000062e0e9980 */ /* 0x000362000c101b00 */
[----:B------:R-:W-:Y:S02]  /*75f0*/  CS2R R8, SRZ ;  /* 0x0000000000087805 */ /* 0x000fe4000001ff00 */
[----:B------:R-:W-:-:S04]  /*7600*/  @!P0 IMAD.WIDE R38, R13, 0x2, R38 ;  /* 0x000000020d268825 */ /* 0x000fc800078e0226 */
[----:B------:R-:W-:Y:S01]  /*7610*/  @!P0 IMAD.WIDE R52, R13, 0x2, R52 ;  /* 0x000000020d348825 */ /* 0x000fe200078e0234 */
[----:B------:R1:W5:Y:S01]  /*7620*/  @!P1 LD.E.64 R8, [R48.64] ;  /* 0x0000000630089980 */ /* 0x000362000c101b00 */
[----:B------:R-:W-:-:S03]  /*7630*/  CS2R R12, SRZ ;  /* 0x00000000000c7805 */ /* 0x000fc6000001ff00 */
[----:B------:R1:W5:Y:S04]  /*7640*/  @!P0 LD.E.64 R80, [R52.64] ;  /* 0x0000000634508980 */ /* 0x000368000c101b00 */
[----:B------:R1:W5:Y:S02]  /*7650*/  @!P0 LD.E.64 R12, [R38.64] ;  /* 0x00000006260c8980 */ /* 0x000364000c101b00 */
.L_x_102:
[----:B------:R-:W-:Y:S05]  /*7660*/  BSYNC B0 ;  /* 0x0000000000007941 */ /* 0x000fea0003800000 */
.L_x_101:
[----:B-----5:R-:W-:Y:S01]  /*7670*/  IMAD.MOV.U32 R75, RZ, RZ, R45 ;  /* 0x000000ffff4b7224 */ /* 0x020fe200078e002d */
[--C-:B-1----:R-:W-:Y:S01]  /*7680*/  SHF.R.U64 R38, R32, 0x10, R33.reuse ;  /* 0x0000001020267819 */ /* 0x102fe20000001221 */
[--C-:B------:R-:W-:Y:S01]  /*7690*/  IMAD.MOV.U32 R65, RZ, RZ, R33.reuse ;  /* 0x000000ffff417224 */ /* 0x100fe200078e0021 */
[----:B------:R-:W-:Y:S01]  /*76a0*/  SHF.R.U32.HI R63, RZ, 0x10, R33 ;  /* 0x00000010ff3f7819 */ /* 0x000fe20000011621 */
[----:B------:R-:W-:Y:S01]  /*76b0*/  IMAD.MOV.U32 R64, RZ, RZ, R14 ;  /* 0x000000ffff407224 */ /* 0x000fe200078e000e */
[----:B------:R-:W-:Y:S01]  /*76c0*/  SHF.R.U64 R51, R12, 0x10, R13 ;  /* 0x000000100c337819 */ /* 0x000fe2000000120d */
[----:B------:R-:W-:Y:S01]  /*76d0*/  IMAD.MOV.U32 R33, RZ, RZ, R15 ;  /* 0x000000ffff217224 */ /* 0x000fe200078e000f */
[----:B------:R-:W-:Y:S01]  /*76e0*/  SHF.R.U64 R46, R42, 0x10, R43 ;  /* 0x000000102a2e7819 */ /* 0x000fe2000000122b */
[--C-:B------:R-:W-:Y:S01]  /*76f0*/  IMAD.MOV.U32 R59, RZ, RZ, R13.reuse ;  /* 0x000000ffff3b7224 */ /* 0x100fe200078e000d */
[----:B------:R-:W-:Y:S01]  /*7700*/  SHF.R.U32.HI R13, RZ, 0x10, R13 ;  /* 0x00000010ff0d7819 */ /* 0x000fe2000001160d */
[----:B------:R-:W-:Y:S01]  /*7710*/  IMAD.MOV.U32 R60, RZ, RZ, R84 ;  /* 0x000000ffff3c7224 */ /* 0x000fe200078e0054 */
[----:B------:R-:W-:Y:S01]  /*7720*/  PRMT R51, R51, 0x5410, R75 ;  /* 0x0000541033337816 */ /* 0x000fe2000000004b */
[----:B------:R-:W-:Y:S01]  /*7730*/  IMAD.MOV.U32 R53, RZ, RZ, R55 ;  /* 0x000000ffff357224 */ /* 0x000fe200078e0037 */
[----:B------:R-:W-:Y:S01]  /*7740*/  PRMT R33, R33, 0x5410, R64 ;  /* 0x0000541021217816 */ /* 0x000fe20000000040 */
[----:B------:R-:W-:Y:S01]  /*7750*/  IMAD.MOV.U32 R73, RZ, RZ, R43 ;  /* 0x000000ffff497224 */ /* 0x000fe200078e002b */
[----:B------:R-:W-:Y:S01]  /*7760*/  SHF.R.S32.HI R64, RZ, 0x1f, R29 ;  /* 0x0000001fff407819 */ /* 0x000fe2000001141d */
[----:B------:R-:W-:Y:S01]  /*7770*/  IMAD.MOV.U32 R48, RZ, RZ, R42 ;  /* 0x000000ffff307224 */ /* 0x000fe200078e002a */
[--C-:B------:R-:W-:Y:S01]  /*7780*/  PRMT R13, R13, 0x5410, R51.reuse ;  /* 0x000054100d0d7816 */ /* 0x100fe20000000033 */
[----:B------:R-:W-:Y:S01]  /*7790*/  IMAD.MOV.U32 R52, RZ, RZ, R44 ;  /* 0x000000ffff347224 */ /* 0x000fe200078e002c */
[----:B------:R-:W-:Y:S01]  /*77a0*/  PRMT R51, R60, 0x7610, R51 ;  /* 0x000076103c337816 */ /* 0x000fe20000000033 */
[----:B------:R-:W-:Y:S01]  /*77b0*/  IMAD.MOV.U32 R56, RZ, RZ, R10 ;  /* 0x000000ffff387224 */ /* 0x000fe200078e000a */
[----:B------:R-:W-:Y:S01]  /*77c0*/  LEA.HI R60, R64, R29, RZ, 0x3 ;  /* 0x0000001d403c7211 */ /* 0x000fe200078f18ff */
[----:B------:R-:W-:Y:S01]  /*77d0*/  IMAD.MOV.U32 R62, RZ, RZ, R54 ;  /* 0x000000ffff3e7224 */ /* 0x000fe200078e0036 */
[----:B------:R-:W-:Y:S01]  /*77e0*/  SHF.R.U64 R50, R44, 0x10, R45 ;  /* 0x000000102c327819 */ /* 0x000fe2000000122d */
[----:B------:R-:W-:Y:S01]  /*77f0*/  IMAD.MOV.U32 R44, RZ, RZ, R40 ;  /* 0x000000ffff2c7224 */ /* 0x000fe200078e0028 */
[----:B------:R-:W-:Y:S01]  /*7800*/  LOP3.LUT R60, R60, 0xfffffff8, RZ, 0xc0, !PT ;  /* 0xfffffff83c3c7812 */ /* 0x000fe200078ec0ff */
[----:B------:R-:W-:Y:S01]  /*7810*/  IMAD.MOV.U32 R31, RZ, RZ, R11 ;  /* 0x000000ffff1f7224 */ /* 0x000fe200078e000b */
[----:B------:R-:W-:Y:S01]  /*7820*/  SHF.R.U32.HI R72, RZ, 0x10, R45 ;  /* 0x00000010ff487819 */ /* 0x000fe2000001162d */
[----:B------:R-:W-:Y:S01]  /*7830*/  IMAD.MOV.U32 R67, RZ, RZ, R41 ;  /* 0x000000ffff437224 */ /* 0x000fe200078e0029 */
[----:B------:R-:W-:Y:S01]  /*7840*/  SHF.R.U32.HI R70, RZ, 0x10, R43 ;  /* 0x00000010ff467819 */ /* 0x000fe2000001162b */
[----:B------:R-:W-:Y:S01]  /*7850*/  IMAD.MOV.U32 R58, RZ, RZ, R34 ;  /* 0x000000ffff3a7224 */ /* 0x000fe200078e0022 */
[----:B------:R-:W-:Y:S01]  /*7860*/  SHF.R.U64 R45, R54, 0x10, R55 ;  /* 0x00000010362d7819 */ /* 0x000fe20000001237 */
[----:B------:R-:W-:Y:S01]  /*7870*/  IMAD R54, R78, -0x80, R83 ;  /* 0xffffff804e367824 */ /* 0x000fe200078e0253 */
[----:B------:R-:W-:Y:S01]  /*7880*/  SHF.R.U32.HI R43, RZ, 0x10, R55 ;  /* 0x00000010ff2b7819 */ /* 0x000fe20000011637 */
[----:B------:R-:W-:Y:S01]  /*7890*/  IMAD.MOV.U32 R55, RZ, RZ, R35 ;  /* 0x000000ffff377224 */ /* 0x000fe200078e0023 */
[----:B------:R-:W-:Y:S01]  /*78a0*/  SHF.R.U64 R42, R40, 0x10, R41 ;  /* 0x00000010282a7819 */ /* 0x000fe20000001229 */
[----:B------:R-:W-:Y:S01]  /*78b0*/  IMAD.MOV.U32 R40, RZ, RZ, R32 ;  /* 0x000000ffff287224 */ /* 0x000fe200078e0020 */
[----:B------:R-:W-:Y:S01]  /*78c0*/  SHF.R.U32.HI R39, RZ, 0x10, R35 ;  /* 0x00000010ff277819 */ /* 0x000fe20000011623 */
[----:B------:R-:W-:Y:S01]  /*78d0*/  IMAD.MOV.U32 R57, RZ, RZ, R85 ;  /* 0x000000ffff397224 */ /* 0x000fe200078e0055 */
[----:B------:R-:W-:Y:S01]  /*78e0*/  PRMT R46, R46, 0x5410, R53 ;  /* 0x000054102e2e7816 */ /* 0x000fe20000000035 */
[----:B------:R-:W-:Y:S01]  /*78f0*/  IMAD.IADD R53, R29, 0x1, -R60 ;  /* 0x000000011d357824 */ /* 0x000fe200078e0a3c */
[----:B------:R-:W-:Y:S01]  /*7900*/  PRMT R39, R39, 0x5410, R65 ;  /* 0x0000541027277816 */ /* 0x000fe20000000041 */
[----:B------:R-:W-:Y:S01]  /*7910*/  IMAD.MOV.U32 R28, RZ, RZ, R80 ;  /* 0x000000ffff1c7224 */ /* 0x000fe200078e0050 */
[----:B------:R-:W-:Y:S01]  /*7920*/  PRMT R42, R42, 0x5410, R55 ;  /* 0x000054102a2a7816 */ /* 0x000fe20000000037 */
[----:B------:R-:W-:Y:S01]  /*7930*/  IMAD.SHL.U32 R55, R53, 0x40, RZ ;  /* 0x0000004035377824 */ /* 0x000fe200078e00ff */
[----:B------:R-:W-:Y:S01]  /*7940*/  PRMT R40, R40, 0x5410, R39 ;  /* 0x0000541028287816 */ /* 0x000fe20000000027 */
[----:B------:R-:W-:-:S04]  /*7950*/  DEPBAR.LE SB0, 0x1 ;  /* 0x000080400000791a */ /* 0x000fc80000000000 */
[----:B------:R-:W-:Y:S01]  /*7960*/  PRMT R39, R56, 0x7610, R39 ;  /* 0x0000761038277816 */ /* 0x000fe20000000027 */
[----:B------:R-:W-:Y:S01]  /*7970*/  BSSY B1, `(.L_x_103) ;  /* 0x0000131000017945 */ /* 0x000fe20003800000 */
[----:B------:R-:W-:Y:S02]  /*7980*/  LOP3.LUT R56, R55, 0x1c0, RZ, 0xc0, !PT ;  /* 0x000001c037387812 */ /* 0x000fe400078ec0ff */
[----:B------:R-:W-:Y:S02]  /*7990*/  IMNMX R54, R54, 0x80, PT ;  /* 0x0000008036367817 */ /* 0x000fe40003800200 */
[----:B------:R-:W-:Y:S02]  /*79a0*/  LOP3.LUT R37, R56, 0x18, R37, 0xf8, !PT ;  /* 0x0000001838257812 */ /* 0x000fe400078ef825 */
[----:B------:R-:W-:Y:S02]  /*79b0*/  SHF.R.U32.HI R56, RZ, 0x3, R56 ;  /* 0x00000003ff387819 */ /* 0x000fe40000011638 */
[----:B------:R-:W-:-:S02]  /*79c0*/  LOP3.LUT P1, RZ, R53, 0x4, RZ, 0xc0, !PT ;  /* 0x0000000435ff7812 */ /* 0x000fc4000782c0ff */
[----:B------:R-:W-:Y:S02]  /*79d0*/  LOP3.LUT R56, R37, R56, RZ, 0x3c, !PT ;  /* 0x0000003825387212 */ /* 0x000fe400078e3cff */
[----:B------:R-:W-:Y:S02]  /*79e0*/  ISETP.GE.AND P0, PT, R29, R54, PT ;  /* 0x000000361d00720c */ /* 0x000fe40003f06270 */
[----:B------:R-:W-:Y:S02]  /*79f0*/  SHF.R.U32.HI R66, RZ, 0x10, R41 ;  /* 0x00000010ff427819 */ /* 0x000fe40000011629 */
[----:B------:R-:W-:Y:S01]  /*7a00*/  SHF.R.U64 R61, R14, 0x10, R15 ;  /* 0x000000100e3d7819 */ /* 0x000fe2000000120f */
[----:B------:R-:W-:Y:S01]  /*7a10*/  IMAD.MOV.U32 R14, RZ, RZ, R12 ;  /* 0x000000ffff0e7224 */ /* 0x000fe200078e000c */
[----:B------:R-:W-:Y:S01]  /*7a20*/  SHF.R.U64 R41, R34, 0x10, R35 ;  /* 0x0000001022297819 */ /* 0x000fe20000001223 */
[----:B------:R-:W-:Y:S01]  /*7a30*/  IMAD.MOV.U32 R12, RZ, RZ, R8 ;  /* 0x000000ffff0c7224 */ /* 0x000fe200078e0008 */
[----:B------:R-:W-:Y:S01]  /*7a40*/  PRMT R38, R38, 0x5410, R31 ;  /* 0x0000541026267816 */ /* 0x000fe2000000001f */
[----:B------:R-:W-:Y:S01]  /*7a50*/  IMAD.MOV.U32 R35, RZ, RZ, R9 ;  /* 0x000000ffff237224 */ /* 0x000fe200078e0009 */
[----:B------:R-:W-:Y:S01]  /*7a60*/  SHF.R.U32.HI R47, RZ, 0x10, R85 ;  /* 0x00000010ff2f7819 */ /* 0x000fe20000011655 */
[----:B------:R-:W-:Y:S01]  /*7a70*/  IMAD R31, R19, 0x200, R56 ;  /* 0x00000200131f7824 */ /* 0x000fe200078e0238 */
[----:B------:R-:W-:-:S02]  /*7a80*/  SHF.R.U64 R36, R10, 0x10, R11 ;  /* 0x000000100a247819 */ /* 0x000fc4000000120b */
[--C-:B------:R-:W-:Y:S02]  /*7a90*/  SHF.R.U64 R10, R8, 0x10, R9.reuse ;  /* 0x00000010080a7819 */ /* 0x100fe40000001209 */
[----:B------:R-:W-:Y:S01]  /*7aa0*/  SHF.R.U32.HI R34, RZ, 0x10, R9 ;  /* 0x00000010ff227819 */ /* 0x000fe20000011609 */
[----:B------:R-:W-:Y:S01]  /*7ab0*/  IMAD.MOV.U32 R9, RZ, RZ, R81 ;  /* 0x000000ffff097224 */ /* 0x000fe200078e0051 */
[----:B------:R-:W-:Y:S02]  /*7ac0*/  PRMT R35, R35, 0x5410, R12 ;  /* 0x0000541023237816 */ /* 0x000fe4000000000c */
[----:B------:R-:W-:Y:S02]  /*7ad0*/  SHF.R.U32.HI R32, RZ, 0x10, R15 ;  /* 0x00000010ff207819 */ /* 0x000fe4000001160f */
[----:B------:R-:W-:Y:S02]  /*7ae0*/  PRMT R47, R47, 0x5410, R73 ;  /* 0x000054102f2f7816 */ /* 0x000fe40000000049 */
[----:B------:R-:W-:-:S02]  /*7af0*/  PRMT R43, R43, 0x5410, R67 ;  /* 0x000054102b2b7816 */ /* 0x000fc40000000043 */
[C---:B------:R-:W-:Y:S02]  /*7b00*/  IADD3 R12, R31.reuse, 0x20, RZ ;  /* 0x000000201f0c7810 */ /* 0x040fe40007ffe0ff */
[----:B------:R-:W-:Y:S02]  /*7b10*/  SHF.R.U64 R49, R84, 0x10, R85 ;  /* 0x0000001054317819 */ /* 0x000fe40000001255 */
[----:B------:R-:W-:Y:S02]  /*7b20*/  SHF.R.U32.HI R11, RZ, 0x10, R11 ;  /* 0x00000010ff0b7819 */ /* 0x000fe4000001160b */
[--C-:B------:R-:W-:Y:S02]  /*7b30*/  SHF.R.U64 R8, R80, 0x10, R81.reuse ;  /* 0x0000001050087819 */ /* 0x100fe40000001251 */
[----:B------:R-:W-:Y:S02]  /*7b40*/  SHF.R.U32.HI R15, RZ, 0x10, R81 ;  /* 0x00000010ff0f7819 */ /* 0x000fe40000011651 */
[----:B------:R-:W-:-:S02]  /*7b50*/  @P1 IADD3 R12, R31, -0x20, RZ ;  /* 0xffffffe01f0c1810 */ /* 0x000fc40007ffe0ff */
[----:B------:R-:W-:Y:S02]  /*7b60*/  PRMT R48, R48, 0x5410, R47 ;  /* 0x0000541030307816 */ /* 0x000fe4000000002f */
[----:B------:R-:W-:Y:S02]  /*7b70*/  PRMT R44, R44, 0x5410, R43 ;  /* 0x000054102c2c7816 */ /* 0x000fe4000000002b */
[----:B------:R-:W-:Y:S02]  /*7b80*/  PRMT R49, R49, 0x5410, R72 ;  /* 0x0000541031317816 */ /* 0x000fe40000000048 */
[----:B------:R-:W-:Y:S02]  /*7b90*/  PRMT R45, R45, 0x5410, R70 ;  /* 0x000054102d2d7816 */ /* 0x000fe40000000046 */
[----:B------:R-:W-:Y:S02]  /*7ba0*/  PRMT R41, R41, 0x5410, R66 ;  /* 0x0000541029297816 */ /* 0x000fe40000000042 */
[----:B------:R-:W-:-:S02]  /*7bb0*/  PRMT R36, R36, 0x5410, R63 ;  /* 0x0000541024247816 */ /* 0x000fc4000000003f */
        /* <DEDUP_REMOVED lines=9> */
[----:B------:R-:W-:Y:S02]  /*7c50*/  LEA R31, R31, 0xc100, 0x1 ;  /* 0x0000c1001f1f7811 */ /* 0x000fe400078e08ff */
[----:B------:R-:W-:Y:S01]  /*7c60*/  LEA R12, R12, 0xc100, 0x1 ;  /* 0x0000c1000c0c7811 */ /* 0x000fe200078e08ff */
[----:B------:R-:W-:Y:S06]  /*7c70*/  BAR.SYNC.DEFER_BLOCKING 0x0 ;  /* 0x0000000000007b1d */ /* 0x000fec0000010000 */
[----:B------:R-:W-:Y:S05]  /*7c80*/  @P0 BRA `(.L_x_104) ;  /* 0x00000ff000000947 */ /* 0x000fea0003800000 */
[----:B------:R-:W-:Y:S01]  /*7c90*/  ISETP.GE.AND P0, PT, R30, c[0x0][0x27c], PT ;  /* 0x00009f001e007a0c */ /* 0x000fe20003f06270 */
[----:B------:R-:W-:-:S12]  /*7ca0*/  BSSY B0, `(.L_x_105) ;  /* 0x0000028000007945 */ /* 0x000fd80003800000 */
[----:B------:R-:W-:Y:S05]  /*7cb0*/  @P0 BRA `(.L_x_106) ;  /* 0x0000026000000947 */ /* 0x000fea0003800000 */
[----:B------:R-:W1:Y:S01]  /*7cc0*/  LDS.128 R8, [R31] ;  /* 0x000000001f087984 */ /* 0x000e620000000c00 */
[----:B------:R-:W-:Y:S02]  /*7cd0*/  HADD2.F32 R53, -RZ, R51.H0_H0 ;  /* 0x20000033ff357230 */ /* 0x000fe40000004100 */
[----:B------:R-:W-:Y:S02]  /*7ce0*/  HADD2.F32 R59, -RZ, R49.H0_H0 ;  /* 0x20000031ff3b7230 */ /* 0x000fe40000004100 */
[----:B------:R-:W-:Y:S02]  /*7cf0*/  HADD2.F32 R60, -RZ, R50.H0_H0 ;  /* 0x20000032ff3c7230 */ /* 0x000fe40000004100 */
[----:B------:R-:W-:Y:S02]  /*7d00*/  HADD2.F32 R61, -RZ, R52.H0_H0 ;  /* 0x20000034ff3d7230 */ /* 0x000fe40000004100 */
[----:B------:R-:W-:Y:S02]  /*7d10*/  HADD2.F32 R64, -RZ, R51.H1_H1 ;  /* 0x30000033ff407230 */ /* 0x000fe40000004100 */
[----:B-1----:R-:W-:-:S02]  /*7d20*/  HADD2.F32 R56, -RZ, R8.H0_H0 ;  /* 0x20000008ff387230 */ /* 0x002fc40000004100 */
[----:B------:R-:W-:Y:S02]  /*7d30*/  HADD2.F32 R58, -RZ, R8.H1_H1 ;  /* 0x30000008ff3a7230 */ /* 0x000fe40000004100 */
[--C-:B------:R-:W-:Y:S01]  /*7d40*/  HADD2.F32 R55, -RZ, R9.reuse.H1_H1 ;  /* 0x30000009ff377230 */ /* 0x100fe20000004100 */
[----:B------:R-:W-:Y:S01]  /*7d50*/  FMUL.FTZ R63, R56, R53 ;  /* 0x00000035383f7220 */ /* 0x000fe20000410000 */
[----:B------:R-:W-:Y:S02]  /*7d60*/  HADD2.F32 R8, -RZ, R9.H0_H0 ;  /* 0x20000009ff087230 */ /* 0x000fe40000004100 */
[--C-:B------:R-:W-:Y:S02]  /*7d70*/  HADD2.F32 R9, -RZ, R10.reuse.H0_H0 ;  /* 0x2000000aff097230 */ /* 0x100fe40000004100 */
[----:B------:R-:W-:Y:S02]  /*7d80*/  HADD2.F32 R57, -RZ, R10.H1_H1 ;  /* 0x3000000aff397230 */ /* 0x000fe40000004100 */
[----:B------:R-:W-:-:S02]  /*7d90*/  HADD2.F32 R10, -RZ, R11.H0_H0 ;  /* 0x2000000bff0a7230 */ /* 0x000fc40000004100 */
[----:B------:R-:W-:Y:S01]  /*7da0*/  HADD2.F32 R62, -RZ, R11.H1_H1 ;  /* 0x3000000bff3e7230 */ /* 0x000fe20000004100 */
[----:B------:R-:W-:Y:S02]  /*7db0*/  FMUL.FTZ R11, R58, R53 ;  /* 0x000000353a0b7220 */ /* 0x000fe40000410000 */
[CC--:B------:R-:W-:Y:S02]  /*7dc0*/  FMUL.FTZ R53, R55.reuse, R59.reuse ;  /* 0x0000003b37357220 */ /* 0x0c0fe40000410000 */
[C---:B------:R-:W-:Y:S02]  /*7dd0*/  FMUL.FTZ R59, R8.reuse, R59 ;  /* 0x0000003b083b7220 */ /* 0x040fe40000410000 */
[-C--:B------:R-:W-:Y:S01]  /*7de0*/  FFMA.FTZ R53, R8, R60.reuse, -R53 ;  /* 0x0000003c08357223 */ /* 0x080fe20000010835 */
[----:B------:R-:W-:Y:S01]  /*7df0*/  HADD2.F32 R8, -RZ, R50.H1_H1 ;  /* 0x30000032ff087230 */ /* 0x000fe20000004100 */
[----:B------:R-:W-:Y:S01]  /*7e00*/  FFMA.FTZ R60, R55, R60, R59 ;  /* 0x0000003c373c7223 */ /* 0x000fe2000001003b */
[----:B------:R-:W-:Y:S01]  /*7e10*/  HADD2.F32 R59, -RZ, R48.H1_H1 ;  /* 0x30000030ff3b7230 */ /* 0x000fe20000004100 */
[-C--:B------:R-:W-:Y:S01]  /*7e20*/  FFMA.FTZ R11, R56, R61.reuse, -R11 ;  /* 0x0000003d380b7223 */ /* 0x080fe2000001080b */
[----:B------:R-:W-:Y:S01]  /*7e30*/  HADD2.F32 R56, -RZ, R49.H1_H1 ;  /* 0x30000031ff387230 */ /* 0x000fe20000004100 */
[----:B------:R-:W-:-:S02]  /*7e40*/  FFMA.FTZ R58, R58, R61, R63 ;  /* 0x0000003d3a3a7223 */ /* 0x000fc4000001003f */
[-C--:B------:R-:W-:Y:S02]  /*7e50*/  FMUL.FTZ R55, R57, R8.reuse ;  /* 0x0000000839377220 */ /* 0x080fe40000410000 */
[-C--:B------:R-:W-:Y:S02]  /*7e60*/  FMUL.FTZ R61, R62, R59.reuse ;  /* 0x0000003b3e3d7220 */ /* 0x080fe40000410000 */
[C---:B------:R-:W-:Y:S02]  /*7e70*/  FMUL.FTZ R8, R9.reuse, R8 ;  /* 0x0000000809087220 */ /* 0x040fe40000410000 */
[----:B------:R-:W-:Y:S02]  /*7e80*/  FMUL.FTZ R59, R10, R59 ;  /* 0x0000003b0a3b7220 */ /* 0x000fe40000410000 */
[----:B------:R-:W-:Y:S01]  /*7e90*/  FFMA.FTZ R55, R9, R64, -R55 ;  /* 0x0000004009377223 */ /* 0x000fe20000010837 */
[----:B------:R-:W-:Y:S01]  /*7ea0*/  F2FP.PACK_AB R9, R60, R53 ;  /* 0x000000353c09723e */ /* 0x000fe200000000ff */
[----:B------:R-:W-:-:S02]  /*7eb0*/  FFMA.FTZ R61, R10, R56, -R61 ;  /* 0x000000380a3d7223 */ /* 0x000fc4000001083d */
[----:B------:R-:W-:Y:S01]  /*7ec0*/  FFMA.FTZ R64, R57, R64, R8 ;  /* 0x0000004039407223 */ /* 0x000fe20000010008 */
[----:B------:R-:W-:Y:S01]  /*7ed0*/  F2FP.PACK_AB R8, R58, R11 ;  /* 0x0000000b3a08723e */ /* 0x000fe200000000ff */
[----:B------:R-:W-:-:S03]  /*7ee0*/  FFMA.FTZ R56, R62, R56, R59 ;  /* 0x000000383e387223 */ /* 0x000fc6000001003b */
[----:B------:R-:W-:Y:S02]  /*7ef0*/  F2FP.PACK_AB R10, R64, R55 ;  /* 0x00000037400a723e */ /* 0x000fe400000000ff */
[----:B------:R-:W-:-:S05]  /*7f00*/  F2FP.PACK_AB R11, R56, R61 ;  /* 0x0000003d380b723e */ /* 0x000fca00000000ff */
[----:B------:R1:W-:Y:S02]  /*7f10*/  STS.128 [R31], R8 ;  /* 0x000000081f007388 */ /* 0x0003e40000000c00 */
.L_x_106:
[----:B------:R-:W-:Y:S05]  /*7f20*/  BSYNC B0 ;  /* 0x0000000000007941 */ /* 0x000fea0003800000 */
.L_x_105:
[----:B-1----:R-:W-:Y:S01]  /*7f30*/  IADD3 R8, R30, 0x10, RZ ;  /* 0x000000101e087810 */ /* 0x002fe20007ffe0ff */
[----:B------:R-:W-:Y:S03]  /*7f40*/  BSSY B0, `(.L_x_107) ;  /* 0x0000029000007945 */ /* 0x000fe60003800000 */
[----:B------:R-:W-:-:S13]  /*7f50*/  ISETP.GE.AND P0, PT, R8, c[0x0][0x27c], PT ;  /* 0x00009f0008007a0c */ /* 0x000fda0003f06270 */
        /* <DEDUP_REMOVED lines=39> */
.L_x_108:
[----:B------:R-:W-:Y:S05]  /*81d0*/  BSYNC B0 ;  /* 0x0000000000007941 */ /* 0x000fea0003800000 */
.L_x_107:
[----:B-1----:R-:W-:Y:S01]  /*81e0*/  IADD3 R8, R30, 0x20, RZ ;  /* 0x000000201e087810 */ /* 0x002fe20007ffe0ff */
[----:B------:R-:W-:Y:S03]  /*81f0*/  BSSY B0, `(.L_x_109) ;  /* 0x0000029000007945 */ /* 0x000fe60003800000 */
[----:B------:R-:W-:-:S13]  /*8200*/  ISETP.GE.AND P0, PT, R8, c[0x0][0x27c], PT ;  /* 0x00009f0008007a0c */ /* 0x000fda0003f06270 */
[----:B------:R-:W-:Y:S05]  /*8210*/  @P0 BRA `(.L_x_110) ;  /* 0x0000026000000947 */ /* 0x000fea0003800000 */
[----:B------:R-:W1:Y:S01]  /*8220*/  LDS.128 R8, [R31+0x4000] ;  /* 0x004000001f087984 */ /* 0x000e620000000c00 */
        /* <DEDUP_REMOVED lines=36> */
[----:B------:R1:W-:Y:S02]  /*8470*/  STS.128 [R31+0x4000], R8 ;  /* 0x004000081f007388 */ /* 0x0003e40000000c00 */
.L_x_110:
[----:B------:R-:W-:Y:S05]  /*8480*/  BSYNC B0 ;  /* 0x0000000000007941 */ /* 0x000fea0003800000 */
.L_x_109:
[----:B-1----:R-:W-:Y:S01]  /*8490*/  IADD3 R8, R30, 0x30, RZ ;  /* 0x000000301e087810 */ /* 0x002fe20007ffe0ff */
[----:B------:R-:W-:Y:S03]  /*84a0*/  BSSY B0, `(.L_x_111) ;  /* 0x0000029000007945 */ /* 0x000fe60003800000 */
[----:B------:R-:W-:-:S13]  /*84b0*/  ISETP.GE.AND P0, PT, R8, c[0x0][0x27c], PT ;  /* 0x00009f0008007a0c */ /* 0x000fda0003f06270 */
[----:B------:R-:W-:Y:S05]  /*84c0*/  @P0 BRA `(.L_x_112) ;  /* 0x0000026000000947 */ /* 0x000fea0003800000 */
[----:B------:R-:W1:Y:S01]  /*84d0*/  LDS.128 R8, [R12+0x4000] ;  /* 0x004000000c087984 */ /* 0x000e620000000c00 */
[--C-:B------:R-:W-:Y:S02]  /*84e0*/  HADD2.F32 R53, -RZ, R39.reuse.H0_H0 ;  /* 0x20000027ff357230 */ /* 0x100fe40000004100 */
        /* <DEDUP_REMOVED lines=19> */
[----:B------:R-:W-:Y:S01]  /*8620*/  HADD2.F32 R59, -RZ, R37.H0_H0 ;  /* 0x20000025ff3b7230 */ /* 0x000fe20000004100 */
        /* <DEDUP_REMOVED lines=16> */
.L_x_112:
[----:B------:R-:W-:Y:S05]  /*8730*/  BSYNC B0 ;  /* 0x0000000000007941 */ /* 0x000fea0003800000 */
.L_x_111:
[----:B-1----:R-:W-:Y:S01]  /*8740*/  IADD3 R8, R30, 0x40, RZ ;  /* 0x000000401e087810 */ /* 0x002fe20007ffe0ff */
[----:B------:R-:W-:Y:S03]  /*8750*/  BSSY B0, `(.L_x_113) ;  /* 0x0000029000007945 */ /* 0x000fe60003800000 */
[----:B------:R-:W-:-:S13]  /*8760*/  ISETP.GE.AND P0, PT, R8, c[0x0][0x27c], PT ;  /* 0x00009f0008007a0c */ /* 0x000fda0003f06270 */
[----:B------:R-:W-:Y:S05]  /*8770*/  @P0 BRA `(.L_x_114) ;  /* 0x0000026000000947 */ /* 0x000fea0003800000 */
[----:B------:R-:W1:Y:S01]  /*8780*/  LDS.128 R8, [R31+0x8000] ;  /* 0x008000001f087984 */ /* 0x000e620000000c00 */
[----:B------:R-:W-:Y:S02]  /*8790*/  HADD2.F32 R53, -RZ, R35.H1_H1 ;  /* 0x30000023ff357230 */ /* 0x000fe40000004100 */
[----:B------:R-:W-:Y:S02]  /*87a0*/  HADD2.F32 R59, -RZ, R34.H1_H1 ;  /* 0x30000022ff3b7230 */ /* 0x000fe40000004100 */
[----:B------:R-:W-:Y:S02]  /*87b0*/  HADD2.F32 R60, -RZ, R32.H1_H1 ;  /* 0x30000020ff3c7230 */ /* 0x000fe40000004100 */
[--C-:B------:R-:W-:Y:S02]  /*87c0*/  HADD2.F32 R61, -RZ, R33.reuse.H1_H1 ;  /* 0x30000021ff3d7230 */ /* 0x100fe40000004100 */
[----:B------:R-:W-:Y:S02]  /*87d0*/  HADD2.F32 R64, -RZ, R33.H0_H0 ;  /* 0x20000021ff407230 */ /* 0x000fe40000004100 */
        /* <DEDUP_REMOVED lines=13> */
[----:B------:R-:W-:Y:S01]  /*88b0*/  HADD2.F32 R8, -RZ, R35.H0_H0 ;  /* 0x20000023ff087230 */ /* 0x000fe20000004100 */
[----:B------:R-:W-:Y:S01]  /*88c0*/  FFMA.FTZ R60, R55, R60, R59 ;  /* 0x0000003c373c7223 */ /* 0x000fe2000001003b */
[----:B------:R-:W-:Y:S01]  /*88d0*/  HADD2.F32 R59, -RZ, R34.H0_H0 ;  /* 0x20000022ff3b7230 */ /* 0x000fe20000004100 */
[-C--:B------:R-:W-:Y:S01]  /*88e0*/  FFMA.FTZ R11, R56, R61.reuse, -R11 ;  /* 0x0000003d380b7223 */ /* 0x080fe2000001080b */
[----:B------:R-:W-:Y:S01]  /*88f0*/  HADD2.F32 R56, -RZ, R32.H0_H0 ;  /* 0x20000020ff387230 */ /* 0x000fe20000004100 */
        /* <DEDUP_REMOVED lines=14> */
.L_x_114:
[----:B------:R-:W-:Y:S05]  /*89e0*/  BSYNC B0 ;  /* 0x0000000000007941 */ /* 0x000fea0003800000 */
.L_x_113:
[----:B-1----:R-:W-:-:S04]  /*89f0*/  IADD3 R8, R30, 0x50, RZ ;  /* 0x000000501e087810 */ /* 0x002fc80007ffe0ff */
        /* <DEDUP_REMOVED lines=40> */
.L_x_104:
[----:B------:R-:W-:Y:S05]  /*8c80*/  BSYNC B1 ;  /* 0x0000000000017941 */ /* 0x000fea0003800000 */
.L_x_103:
[----:B------:R-:W-:-:S04]  /*8c90*/  IADD3 R29, R29, 0x40, RZ ;  /* 0x000000401d1d7810 */ /* 0x000fc80007ffe0ff */
[----:B------:R-:W-:-:S13]  /*8ca0*/  ISETP.GE.AND P0, PT, R29, R54, PT ;  /* 0x000000361d00720c */ /* 0x000fda0003f06270 */
[----:B------:R-:W-:Y:S05]  /*8cb0*/  @P0 BRA `(.L_x_115) ;  /* 0x00003f9000000947 */ /* 0x000fea0003800000 */
[----:B------:R-:W-:Y:S01]  /*8cc0*/  ISETP.GE.AND P0, PT, R30, c[0x0][0x27c], PT ;  /* 0x00009f001e007a0c */ /* 0x000fe20003f06270 */
[----:B------:R-:W-:-:S12]  /*8cd0*/  BSSY B0, `(.L_x_116) ;  /* 0x0000028000007945 */ /* 0x000fd80003800000 */
[----:B------:R-:W-:Y:S05]  /*8ce0*/  @P0 BRA `(.L_x_117) ;  /* 0x0000026000000947 */ /* 0x000fea0003800000 */
[----:B-1----:R-:W1:Y:S01]  /*8cf0*/  LDS.128 R8, [R31+0x2000] ;  /* 0x002000001f087984 */ /* 0x002e620000000c00 */
[----:B------:R-:W-:Y:S02]  /*8d00*/  HADD2.F32 R29, -RZ, R51.H0_H0 ;  /* 0x20000033ff1d7230 */ /* 0x000fe40000004100 */
[--C-:B------:R-:W-:Y:S02]  /*8d10*/  HADD2.F32 R57, -RZ, R49.reuse.H0_H0 ;  /* 0x20000031ff397230 */ /* 0x100fe40000004100 */
[----:B------:R-:W-:Y:S02]  /*8d20*/  HADD2.F32 R59, -RZ, R52.H0_H0 ;  /* 0x20000034ff3b7230 */ /* 0x000fe40000004100 */
[--C-:B------:R-:W-:Y:S02]  /*8d30*/  HADD2.F32 R58, -RZ, R50.reuse.H0_H0 ;  /* 0x20000032ff3a7230 */ /* 0x100fe40000004100 */
[----:B------:R-:W-:Y:S02]  /*8d40*/  HADD2.F32 R50, -RZ, R50.H1_H1 ;  /* 0x30000032ff327230 */ /* 0x000fe40000004100 */
[----:B------:R-:W-:-:S02]  /*8d50*/  HADD2.F32 R49, -RZ, R49.H1_H1 ;  /* 0x30000031ff317230 */ /* 0x000fc40000004100 */
[--C-:B-1----:R-:W-:Y:S02]  /*8d60*/  HADD2.F32 R54, -RZ, R8.reuse.H0_H0 ;  /* 0x20000008ff367230 */ /* 0x102fe40000004100 */
[----:B------:R-:W-:Y:S02]  /*8d70*/  HADD2.F32 R56, -RZ, R8.H1_H1 ;  /* 0x30000008ff387230 */ /* 0x000fe40000004100 */
[--C-:B------:R-:W-:Y:S01]  /*8d80*/  HADD2.F32 R53, -RZ, R9.reuse.H1_H1 ;  /* 0x30000009ff357230 */ /* 0x100fe20000004100 */
[C---:B------:R-:W-:Y:S01]  /*8d90*/  FMUL.FTZ R60, R29.reuse, R54 ;  /* 0x000000361d3c7220 */ /* 0x040fe20000410000 */
[----:B------:R-:W-:Y:S01]  /*8da0*/  HADD2.F32 R8, -RZ, R9.H0_H0 ;  /* 0x20000009ff087230 */ /* 0x000fe20000004100 */
[----:B------:R-:W-:Y:S01]  /*8db0*/  FMUL.FTZ R52, R29, R56 ;  /* 0x000000381d347220 */ /* 0x000fe20000410000 */
[--C-:B------:R-:W-:Y:S01]  /*8dc0*/  HADD2.F32 R9, -RZ, R10.reuse.H0_H0 ;  /* 0x2000000aff097230 */ /* 0x100fe20000004100 */
[CC--:B------:R-:W-:Y:S01]  /*8dd0*/  FMUL.FTZ R29, R57.reuse, R53.reuse ;  /* 0x00000035391d7220 */ /* 0x0c0fe20000410000 */
[----:B------:R-:W-:Y:S01]  /*8de0*/  HADD2.F32 R55, -RZ, R10.H1_H1 ;  /* 0x3000000aff377230 */ /* 0x000fe20000004100 */
[-C--:B------:R-:W-:Y:S01]  /*8df0*/  FMUL.FTZ R57, R57, R8.reuse ;  /* 0x0000000839397220 */ /* 0x080fe20000410000 */
[--C-:B------:R-:W-:Y:S01]  /*8e00*/  HADD2.F32 R10, -RZ, R11.reuse.H0_H0 ;  /* 0x2000000bff0a7230 */ /* 0x100fe20000004100 */
[C---:B------:R-:W-:Y:S01]  /*8e10*/  FFMA.FTZ R29, R58.reuse, R8, -R29 ;  /* 0x000000083a1d7223 */ /* 0x040fe2000001081d */
[----:B------:R-:W-:Y:S01]  /*8e20*/  HADD2.F32 R11, -RZ, R11.H1_H1 ;  /* 0x3000000bff0b7230 */ /* 0x000fe20000004100 */
[----:B------:R-:W-:Y:S01]  /*8e30*/  FFMA.FTZ R52, R59, R54, -R52 ;  /* 0x000000363b347223 */ /* 0x000fe20000010834 */
[----:B------:R-:W-:Y:S01]  /*8e40*/  HADD2.F32 R8, -RZ, R48.H1_H1 ;  /* 0x30000030ff087230 */ /* 0x000fe20000004100 */
[----:B------:R-:W-:Y:S01]  /*8e50*/  FFMA.FTZ R58, R58, R53, R57 ;  /* 0x000000353a3a7223 */ /* 0x000fe20000010039 */
[----:B------:R-:W-:Y:S01]  /*8e60*/  HADD2.F32 R54, -RZ, R51.H1_H1 ;  /* 0x30000033ff367230 */ /* 0x000fe20000004100 */
[----:B------:R-:W-:-:S02]  /*8e70*/  FMUL.FTZ R51, R50, R55 ;  /* 0x0000003732337220 */ /* 0x000fc40000410000 */
[----:B------:R-:W-:Y:S02]  /*8e80*/  FMUL.FTZ R53, R50, R9 ;  /* 0x0000000932357220 */ /* 0x000fe40000410000 */
[C---:B------:R-:W-:Y:S02]  /*8e90*/  FMUL.FTZ R50, R8.reuse, R11 ;  /* 0x0000000b08327220 */ /* 0x040fe40000410000 */
[----:B------:R-:W-:Y:S02]  /*8ea0*/  FMUL.FTZ R8, R8, R10 ;  /* 0x0000000a08087220 */ /* 0x000fe40000410000 */
[----:B------:R-:W-:Y:S01]  /*8eb0*/  FFMA.FTZ R51, R54, R9, -R51 ;  /* 0x0000000936337223 */ /* 0x000fe20000010833 */
[----:B------:R-:W-:Y:S01]  /*8ec0*/  F2FP.PACK_AB R9, R58, R29 ;  /* 0x0000001d3a09723e */ /* 0x000fe200000000ff */
[----:B------:R-:W-:Y:S02]  /*8ed0*/  FFMA.FTZ R59, R59, R56, R60 ;  /* 0x000000383b3b7223 */ /* 0x000fe4000001003c */
[----:B------:R-:W-:-:S02]  /*8ee0*/  FFMA.FTZ R54, R54, R55, R53 ;  /* 0x0000003736367223 */ /* 0x000fc40000010035 */
[C---:B------:R-:W-:Y:S02]  /*8ef0*/  FFMA.FTZ R50, R49.reuse, R10, -R50 ;  /* 0x0000000a31327223 */ /* 0x040fe40000010832 */
[----:B------:R-:W-:Y:S01]  /*8f00*/  FFMA.FTZ R11, R49, R11, R8 ;  /* 0x0000000b310b7223 */ /* 0x000fe20000010008 */
[----:B------:R-:W-:Y:S02]  /*8f10*/  F2FP.PACK_AB R8, R59, R52 ;  /* 0x000000343b08723e */ /* 0x000fe400000000ff */
[----:B------:R-:W-:Y:S02]  /*8f20*/  F2FP.PACK_AB R10, R54, R51 ;  /* 0x00000033360a723e */ /* 0x000fe400000000ff */
[----:B------:R-:W-:-:S05]  /*8f30*/  F2FP.PACK_AB R11, R11, R50 ;  /* 0x000000320b0b723e */ /* 0x000fca00000000ff */
[----:B------:R1:W-:Y:S02]  /*8f40*/  STS.128 [R31+0x2000], R8 ;  /* 0x002000081f007388 */ /* 0x0003e40000000c00 */
.L_x_117:
[----:B------:R-:W-:Y:S05]  /*8f50*/  BSYNC B0 ;  /* 0x0000000000007941 */ /* 0x000fea0003800000 */
.L_x_116:
[----:B-1----:R-:W-:Y:S01]  /*8f60*/  IADD3 R8, R30, 0x10, RZ ;  /* 0x000000101e087810 */ /* 0x002fe20007ffe0ff */
[----:B------:R-:W-:Y:S03]  /*8f70*/  BSSY B0, `(.L_x_118) ;  /* 0x0000029000007945 */ /* 0x000fe60003800000 */
[----:B------:R-:W-:-:S13]  /*8f80*/  ISETP.GE.AND P0, PT, R8, c[0x0][0x27c], PT ;  /* 0x00009f0008007a0c */ /* 0x000fda0003f06270 */
[----:B------:R-:W-:Y:S05]  /*8f90*/  @P0 BRA `(.L_x_119) ;  /* 0x0000026000000947 */ /* 0x000fea0003800000 */
[----:B------:R-:W1:Y:S01]  /*8fa0*/  LDS.128 R8, [R12+0x2000] ;  /* 0x002000000c087984 */ /* 0x000e620000000c00 */
        /* <DEDUP_REMOVED lines=37> */
.L_x_119:
[----:B------:R-:W-:Y:S05]  /*9200*/  BSYNC B0 ;  /* 0x0000000000007941 */ /* 0x000fea0003800000 */
.L_x_118:
        /* <DEDUP_REMOVED lines=42> */
.L_x_121:
[----:B------:R-:W-:Y:S05]  /*94b0*/  BSYNC B0 ;  /* 0x0000000000007941 */ /* 0x000fea0003800000 */
.L_x_120:
        /* <DEDUP_REMOVED lines=8> */
[--C-:B------:R-:W-:Y:S02]  /*9540*/  HADD2.F32 R46, -RZ, R38.reuse.H0_H0 ;  /* 0x20000026ff2e7230 */ /* 0x100fe40000004100 */
[----:B------:R-:W-:Y:S02]  /*9550*/  HADD2.F32 R38, -RZ, R38.H1_H1 ;  /* 0x30000026ff267230 */ /* 0x000fe40000004100 */
[----:B------:R-:W-:-:S02]  /*9560*/  HADD2.F32 R37, -RZ, R37.H0_H0 ;  /* 0x20000025ff257230 */ /* 0x000fc40000004100 */
[----:B------:R-:W-:Y:S02]  /*9570*/  HADD2.F32 R36, -RZ, R36.H1_H1 ;  /* 0x30000024ff247230 */ /* 0x000fe40000004100 */
        /* <DEDUP_REMOVED lines=13> */
[----:B------:R-:W-:Y:S01]  /*9650*/  FFMA.FTZ R46, R46, R41, R45 ;  /* 0x000000292e2e7223 */ /* 0x000fe2000001002d */
[----:B------:R-:W-:Y:S01]  /*9660*/  HADD2.F32 R8, -RZ, R39.H1_H1 ;  /* 0x30000027ff087230 */ /* 0x000fe20000004100 */
[----:B------:R-:W-:-:S02]  /*9670*/  FMUL.FTZ R39, R38, R43 ;  /* 0x0000002b26277220 */ /* 0x000fc40000410000 */
[C---:B------:R-:W-:Y:S02]  /*9680*/  FMUL.FTZ R41, R37.reuse, R11 ;  /* 0x0000000b25297220 */ /* 0x040fe40000410000 */
[----:B------:R-:W-:Y:S02]  /*9690*/  FMUL.FTZ R38, R38, R9 ;  /* 0x0000000926267220 */ /* 0x000fe40000410000 */
[----:B------:R-:W-:Y:S02]  /*96a0*/  FMUL.FTZ R37, R37, R10 ;  /* 0x0000000a25257220 */ /* 0x000fe40000410000 */
[C---:B------:R-:W-:Y:S02]  /*96b0*/  FFMA.FTZ R40, R47.reuse, R42, -R40 ;  /* 0x0000002a2f287223 */ /* 0x040fe40000010828 */
[----:B------:R-:W-:Y:S02]  /*96c0*/  FFMA.FTZ R41, R36, R10, -R41 ;  /* 0x0000000a24297223 */ /* 0x000fe40000010829 */
[----:B------:R-:W-:-:S02]  /*96d0*/  FFMA.FTZ R47, R47, R44, R48 ;  /* 0x0000002c2f2f7223 */ /* 0x000fc40000010030 */
[----:B------:R-:W-:Y:S01]  /*96e0*/  FFMA.FTZ R39, R8, R9, -R39 ;  /* 0x0000000908277223 */ /* 0x000fe20000010827 */
[----:B------:R-:W-:Y:S01]  /*96f0*/  F2FP.PACK_AB R9, R46, R29 ;  /* 0x0000001d2e09723e */ /* 0x000fe200000000ff */
[----:B------:R-:W-:Y:S01]  /*9700*/  FFMA.FTZ R38, R8, R43, R38 ;  /* 0x0000002b08267223 */ /* 0x000fe20000010026 */
[----:B------:R-:W-:Y:S01]  /*9710*/  F2FP.PACK_AB R8, R47, R40 ;  /* 0x000000282f08723e */ /* 0x000fe200000000ff */
[----:B------:R-:W-:-:S03]  /*9720*/  FFMA.FTZ R36, R36, R11, R37 ;  /* 0x0000000b24247223 */ /* 0x000fc60000010025 */
[----:B------:R-:W-:Y:S02]  /*9730*/  F2FP.PACK_AB R10, R38, R39 ;  /* 0x00000027260a723e */ /* 0x000fe400000000ff */
[----:B------:R-:W-:-:S05]  /*9740*/  F2FP.PACK_AB R11, R36, R41 ;  /* 0x00000029240b723e */ /* 0x000fca00000000ff */
[----:B------:R1:W-:Y:S02]  /*9750*/  STS.128 [R12+0x6000], R8 ;  /* 0x006000080c007388 */ /* 0x0003e40000000c00 */
.L_x_123:
[----:B------:R-:W-:Y:S05]  /*9760*/  BSYNC B0 ;  /* 0x0000000000007941 */ /* 0x000fea0003800000 */
.L_x_122:
        /* <DEDUP_REMOVED lines=8> */
[----:B------:R-:W-:Y:S02]  /*97f0*/  HADD2.F32 R41, -RZ, R33.H1_H1 ;  /* 0x30000021ff297230 */ /* 0x000fe40000004100 */
[----:B------:R-:W-:Y:S02]  /*9800*/  HADD2.F32 R34, -RZ, R34.H0_H0 ;  /* 0x20000022ff227230 */ /* 0x000fe40000004100 */
[----:B------:R-:W-:-:S02]  /*9810*/  HADD2.F32 R32, -RZ, R32.H0_H0 ;  /* 0x20000020ff207230 */ /* 0x000fc40000004100 */
[--C-:B-1----:R-:W-:Y:S02]  /*9820*/  HADD2.F32 R36, -RZ, R8.reuse.H0_H0 ;  /* 0x20000008ff247230 */ /* 0x102fe40000004100 */
[----:B------:R-:W-:Y:S02]  /*9830*/  HADD2.F32 R38, -RZ, R8.H1_H1 ;  /* 0x30000008ff267230 */ /* 0x000fe40000004100 */
[--C-:B------:R-:W-:Y:S01]  /*9840*/  HADD2.F32 R37, -RZ, R9.reuse.H1_H1 ;  /* 0x30000009ff257230 */ /* 0x100fe20000004100 */
[C---:B------:R-:W-:Y:S01]  /*9850*/  FMUL.FTZ R44, R29.reuse, R36 ;  /* 0x000000241d2c7220 */ /* 0x040fe20000410000 */
[----:B------:R-:W-:Y:S01]  /*9860*/  HADD2.F32 R8, -RZ, R9.H0_H0 ;  /* 0x20000009ff087230 */ /* 0x000fe20000004100 */
[----:B------:R-:W-:Y:S01]  /*9870*/  FMUL.FTZ R42, R29, R38 ;  /* 0x000000261d2a7220 */ /* 0x000fe20000410000 */
[--C-:B------:R-:W-:Y:S01]  /*9880*/  HADD2.F32 R9, -RZ, R10.reuse.H0_H0 ;  /* 0x2000000aff097230 */ /* 0x100fe20000004100 */
[C---:B------:R-:W-:Y:S01]  /*9890*/  FMUL.FTZ R29, R40.reuse, R37 ;  /* 0x00000025281d7220 */ /* 0x040fe20000410000 */
[----:B------:R-:W-:Y:S01]  /*98a0*/  HADD2.F32 R39, -RZ, R10.H1_H1 ;  /* 0x3000000aff277230 */ /* 0x000fe20000004100 */
[-C--:B------:R-:W-:Y:S01]  /*98b0*/  FMUL.FTZ R40, R40, R8.reuse ;  /* 0x0000000828287220 */ /* 0x080fe20000410000 */
[--C-:B------:R-:W-:Y:S01]  /*98c0*/  HADD2.F32 R10, -RZ, R11.reuse.H0_H0 ;  /* 0x2000000bff0a7230 */ /* 0x100fe20000004100 */
[----:B------:R-:W-:Y:S01]  /*98d0*/  FFMA.FTZ R29, R43, R8, -R29 ;  /* 0x000000082b1d7223 */ /* 0x000fe2000001081d */
[----:B------:R-:W-:Y:S01]  /*98e0*/  HADD2.F32 R11, -RZ, R11.H1_H1 ;  /* 0x3000000bff0b7230 */ /* 0x000fe20000004100 */
[C---:B------:R-:W-:Y:S01]  /*98f0*/  FFMA.FTZ R42, R41.reuse, R36, -R42 ;  /* 0x00000024292a7223 */ /* 0x040fe2000001082a */
[----:B------:R-:W-:Y:S01]  /*9900*/  HADD2.F32 R8, -RZ, R35.H0_H0 ;  /* 0x20000023ff087230 */ /* 0x000fe20000004100 */
[----:B------:R-:W-:Y:S01]  /*9910*/  FFMA.FTZ R41, R41, R38, R44 ;  /* 0x0000002629297223 */ /* 0x000fe2000001002c */
[----:B------:R-:W-:Y:S01]  /*9920*/  HADD2.F32 R36, -RZ, R33.H0_H0 ;  /* 0x20000021ff247230 */ /* 0x000fe20000004100 */
[----:B------:R-:W-:-:S02]  /*9930*/  FMUL.FTZ R35, R34, R11 ;  /* 0x0000000b22237220 */ /* 0x000fc40000410000 */
[C---:B------:R-:W-:Y:S02]  /*9940*/  FMUL.FTZ R33, R8.reuse, R39 ;  /* 0x0000002708217220 */ /* 0x040fe40000410000 */
[-C--:B------:R-:W-:Y:S02]  /*9950*/  FMUL.FTZ R8, R8, R9.reuse ;  /* 0x0000000908087220 */ /* 0x080fe40000410000 */
[----:B------:R-:W-:Y:S02]  /*9960*/  FMUL.FTZ R34, R34, R10 ;  /* 0x0000000a22227220 */ /* 0x000fe40000410000 */
[C---:B------:R-:W-:Y:S02]  /*9970*/  FFMA.FTZ R33, R36.reuse, R9, -R33 ;  /* 0x0000000924217223 */ /* 0x040fe40000010821 */
[----:B------:R-:W-:Y:S02]  /*9980*/  FFMA.FTZ R40, R43, R37, R40 ;  /* 0x000000252b287223 */ /* 0x000fe40000010028 */
[----:B------:R-:W-:Y:S01]  /*9990*/  FFMA.FTZ R36, R36, R39, R8 ;  /* 0x0000002724247223 */ /* 0x000fe20000010008 */
[----:B------:R-:W-:Y:S01]  /*99a0*/  F2FP.PACK_AB R8, R41, R42 ;  /* 0x0000002a2908723e */ /* 0x000fe200000000ff */
[----:B------:R-:W-:Y:S01]  /*99b0*/  FFMA.FTZ R35, R32, R10, -R35 ;  /* 0x0000000a20237223 */ /* 0x000fe20000010823 */
[----:B------:R-:W-:Y:S01]  /*99c0*/  F2FP.PACK_AB R9, R40, R29 ;  /* 0x0000001d2809723e */ /* 0x000fe200000000ff */
[----:B------:R-:W-:Y:S01]  /*99d0*/  FFMA.FTZ R34, R32, R11, R34 ;  /* 0x0000000b20227223 */ /* 0x000fe20000010022 */
[----:B------:R-:W-:-:S04]  /*99e0*/  F2FP.PACK_AB R10, R36, R33 ;  /* 0x00000021240a723e */ /* 0x000fc800000000ff */
[----:B------:R-:W-:-:S05]  /*99f0*/  F2FP.PACK_AB R11, R34, R35 ;  /* 0x00000023220b723e */ /* 0x000fca00000000ff */
[----:B------:R1:W-:Y:S02]  /*9a00*/  STS.128 [R31+0xa000], R8 ;  /* 0x00a000081f007388 */ /* 0x0003e40000000c00 */
.L_x_125:
[----:B------:R-:W-:Y:S05]  /*9a10*/  BSYNC B0 ;  /* 0x0000000000007941 */ /* 0x000fea0003800000 */
.L_x_124:
[----:B------:R-:W-:-:S04]  /*9a20*/  IADD3 R30, R30, 0x50, RZ ;  /* 0x000000501e1e7810 */ /* 0x000fc80007ffe0ff */
[----:B------:R-:W-:-:S13]  /*9a30*/  ISETP.GE.AND P0, PT, R30, c[0x0][0x27c], PT ;  /* 0x00009f001e007a0c */ /* 0x000fda0003f06270 */
[----:B------:R-:W-:Y:S05]  /*9a40*/  @P0 BRA `(.L_x_115) ;  /* 0x0000320000000947 */ /* 0x000fea0003800000 */
[----:B-1----:R-:W1:Y:S01]  /*9a50*/  LDS.128 R8, [R12+0xa000] ;  /* 0x00a000000c087984 */ /* 0x002e620000000c00 */
[----:B------:R-:W-:Y:S02]  /*9a60*/  HADD2.F32 R29, -RZ, R28.H1_H1 ;  /* 0x3000001cff1d7230 */ /* 0x000fe40000004100 */
[----:B------:R-:W-:Y:S02]  /*9a70*/  HADD2.F32 R34, -RZ, R15.H1_H1 ;  /* 0x3000000fff227230 */ /* 0x000fe40000004100 */
[----:B------:R-:W-:Y:S02]  /*9a80*/  HADD2.F32 R35, -RZ, R14.H1_H1 ;  /* 0x3000000eff237230 */ /* 0x000fe40000004100 */
[----:B------:R-:W-:Y:S02]  /*9a90*/  HADD2.F32 R37, -RZ, R13.H1_H1 ;  /* 0x3000000dff257230 */ /* 0x000fe40000004100 */
[----:B------:R-:W-:Y:S02]  /*9aa0*/  HADD2.F32 R28, -RZ, R28.H0_H0 ;  /* 0x2000001cff1c7230 */ /* 0x000fe40000004100 */
[----:B------:R-:W-:-:S02]  /*9ab0*/  HADD2.F32 R15, -RZ, R15.H0_H0 ;  /* 0x2000000fff0f7230 */ /* 0x000fc40000004100 */
[----:B------:R-:W-:Y:S02]  /*9ac0*/  HADD2.F32 R14, -RZ, R14.H0_H0 ;  /* 0x2000000eff0e7230 */ /* 0x000fe40000004100 */
[----:B------:R-:W-:Y:S02]  /*9ad0*/  HADD2.F32 R13, -RZ, R13.H0_H0 ;  /* 0x2000000dff0d7230 */ /* 0x000fe40000004100 */
        /* <DEDUP_REMOVED lines=9> */
[----:B------:R-:W-:Y:S01]  /*9b70*/  FFMA.FTZ R36, R35, R30, -R36 ;  /* 0x0000001e23247223 */ /* 0x000fe20000010824 */
[--C-:B------:R-:W-:Y:S01]  /*9b80*/  HADD2.F32 R10, -RZ, R11.reuse.H0_H0 ;  /* 0x2000000bff0a7230 */ /* 0x100fe20000004100 */
[-C--:B------:R-:W-:Y:S01]  /*9b90*/  FMUL.FTZ R34, R34, R8.reuse ;  /* 0x0000000822227220 */ /* 0x080fe20000410000 */
[----:B------:R-:W-:Y:S01]  /*9ba0*/  HADD2.F32 R11, -RZ, R11.H1_H1 ;  /* 0x3000000bff0b7230 */ /* 0x000fe20000004100 */
[----:B------:R-:W-:-:S02]  /*9bb0*/  FFMA.FTZ R29, R37, R8, -R29 ;  /* 0x00000008251d7223 */ /* 0x000fc4000001081d */
[----:B------:R-:W-:Y:S02]  /*9bc0*/  FFMA.FTZ R35, R35, R32, R38 ;  /* 0x0000002023237223 */ /* 0x000fe40000010026 */
[C---:B------:R-:W-:Y:S02]  /*9bd0*/  FMUL.FTZ R8, R28.reuse, R33 ;  /* 0x000000211c087220 */ /* 0x040fe40000410000 */
[----:B------:R-:W-:Y:S02]  /*9be0*/  FMUL.FTZ R30, R28, R9 ;  /* 0x000000091c1e7220 */ /* 0x000fe40000410000 */
[C---:B------:R-:W-:Y:S02]  /*9bf0*/  FMUL.FTZ R28, R15.reuse, R11 ;  /* 0x0000000b0f1c7220 */ /* 0x040fe40000410000 */
[----:B------:R-:W-:Y:S02]  /*9c00*/  FMUL.FTZ R32, R15, R10 ;  /* 0x0000000a0f207220 */ /* 0x000fe40000410000 */
[----:B------:R-:W-:-:S02]  /*9c10*/  FFMA.FTZ R34, R37, R31, R34 ;  /* 0x0000001f25227223 */ /* 0x000fc40000010022 */
[C---:B------:R-:W-:Y:S01]  /*9c20*/  FFMA.FTZ R15, R14.reuse, R9, -R8 ;  /* 0x000000090e0f7223 */ /* 0x040fe20000010808 */
[----:B------:R-:W-:Y:S01]  /*9c30*/  F2FP.PACK_AB R8, R35, R36 ;  /* 0x000000242308723e */ /* 0x000fe200000000ff */
[----:B------:R-:W-:Y:S01]  /*9c40*/  FFMA.FTZ R30, R14, R33, R30 ;  /* 0x000000210e1e7223 */ /* 0x000fe2000001001e */
[----:B------:R-:W-:Y:S01]  /*9c50*/  F2FP.PACK_AB R9, R34, R29 ;  /* 0x0000001d2209723e */ /* 0x000fe200000000ff */
[C---:B------:R-:W-:Y:S02]  /*9c60*/  FFMA.FTZ R28, R13.reuse, R10, -R28 ;  /* 0x0000000a0d1c7223 */ /* 0x040fe4000001081c */
[----:B------:R-:W-:Y:S01]  /*9c70*/  FFMA.FTZ R11, R13, R11, R32 ;  /* 0x0000000b0d0b7223 */ /* 0x000fe20000010020 */
[----:B------:R-:W-:-:S04]  /*9c80*/  F2FP.PACK_AB R10, R30, R15 ;  /* 0x0000000f1e0a723e */ /* 0x000fc800000000ff */
[----:B------:R-:W-:-:S05]  /*9c90*/  F2FP.PACK_AB R11, R11, R28 ;  /* 0x0000001c0b0b723e */ /* 0x000fca00000000ff */
[----:B------:R1:W-:Y:S01]  /*9ca0*/  STS.128 [R12+0xa000], R8 ;  /* 0x00a000080c007388 */ /* 0x0003e20000000c00 */
[----:B------:R-:W-:Y:S05]  /*9cb0*/  BRA `(.L_x_115) ;  /* 0x00002f9000007947 */ /* 0x000fea0003800000 */
.L_x_100:
        /* <DEDUP_REMOVED lines=15> */
[C---:B------:R-:W-:Y:S01]  /*9db0*/  ISETP.GE.AND P0, PT, R37.reuse, c[0x0][0x27c], PT ;  /* 0x00009f0025007a0c */ /* 0x040fe20003f06270 */
[----:B------:R-:W-:Y:S01]  /*9dc0*/  CS2R R50, SRZ ;  /* 0x0000000000327805 */ /* 0x000fe2000001ff00 */
[----:B------:R-:W-:Y:S01]  /*9dd0*/  CS2R R48, SRZ ;  /* 0x0000000000307805 */ /* 0x000fe2000001ff00 */
[----:B------:R-:W-:Y:S01]  /*9de0*/  CS2R R14, SRZ ;  /* 0x00000000000e7805 */ /* 0x000fe2000001ff00 */
[----:B------:R-:W-:Y:S01]  /*9df0*/  CS2R R12, SRZ ;  /* 0x00000000000c7805 */ /* 0x000fe2000001ff00 */
[----:B------:R-:W-:-:S02]  /*9e00*/  IADD3 R11, R37, 0x20, RZ ;  /* 0x00000020250b7810 */ /* 0x000fc40007ffe0ff */
[----:B------:R-:W-:-:S06]  /*9e10*/  IADD3 R9, R37, 0x40, RZ ;  /* 0x0000004025097810 */ /* 0x000fcc0007ffe0ff */
[----:B------:R-:W-:-:S04]  /*9e20*/  @!P0 IMAD.WIDE R34, R37, 0x2, R38 ;  /* 0x0000000225228825 */ /* 0x000fc800078e0226 */
[----:B------:R-:W-:Y:S01]  /*9e30*/  @!P0 IMAD.WIDE R32, R37, 0x2, R52 ;  /* 0x0000000225208825 */ /* 0x000fe200078e0234 */
[----:B------:R1:W5:Y:S01]  /*9e40*/  @!P0 LD.E.128 R48, [R34.64] ;  /* 0x0000000622308980 */ /* 0x000362000c101d00 */
[----:B------:R-:W-:-:S03]  /*9e50*/  ISETP.GE.AND P1, PT, R11, c[0x0][0x27c], PT ;  /* 0x00009f000b007a0c */ /* 0x000fc60003f26270 */
[----:B------:R2:W5:Y:S01]  /*9e60*/  @!P0 LD.E.128 R12, [R32.64] ;  /* 0x00000006200c8980 */ /* 0x000562000c101d00 */
[----:B------:R-:W-:Y:S01]  /*9e70*/  ISETP.GE.AND P0, PT, R9, c[0x0][0x27c], PT ;  /* 0x00009f0009007a0c */ /* 0x000fe20003f06270 */
[----:B------:R-:W-:Y:S01]  /*9e80*/  CS2R R46, SRZ ;  /* 0x00000000002e7805 */ /* 0x000fe2000001ff00 */
[----:B------:R-:W-:Y:S01]  /*9e90*/  CS2R R44, SRZ ;  /* 0x00000000002c7805 */ /* 0x000fe2000001ff00 */
[----:B------:R-:W-:Y:S01]  /*9ea0*/  CS2R R42, SRZ ;  /* 0x00000000002a7805 */ /* 0x000fe2000001ff00 */
[----:B------:R-:W-:-:S05]  /*9eb0*/  CS2R R40, SRZ ;  /* 0x0000000000287805 */ /* 0x000fca000001ff00 */
[----:B------:R-:W-:-:S04]  /*9ec0*/  @!P1 SHF.R.S32.HI R10, RZ, 0x1f, R11 ;  /* 0x0000001fff0a9819 */ /* 0x000fc8000001140b */
[----:B------:R-:W-:Y:S02]  /*9ed0*/  @!P0 SHF.R.S32.HI R8, RZ, 0x1f, R9 ;  /* 0x0000001fff088819 */ /* 0x000fe40000011409 */
[----:B------:R-:W-:Y:S02]  /*9ee0*/  @!P1 LEA.HI R10, R10, R11, RZ, 0x3 ;  /* 0x0000000b0a0a9211 */ /* 0x000fe400078f18ff */
[----:B------:R-:W-:Y:S02]  /*9ef0*/  @!P0 LEA.HI R8, R8, R9, RZ, 0x3 ;  /* 0x0000000908088211 */ /* 0x000fe400078f18ff */
[----:B------:R-:W-:Y:S01]  /*9f00*/  @!P1 LOP3.LUT R9, R10, 0xfffffff8, RZ, 0xc0, !PT ;  /* 0xfffffff80a099812 */ /* 0x000fe200078ec0ff */
[----:B-1----:R-:W-:Y:S01]  /*9f10*/  CS2R R34, SRZ ;  /* 0x0000000000227805 */ /* 0x002fe2000001ff00 */
[----:B------:R-:W-:-:S03]  /*9f20*/  @!P0 LOP3.LUT R11, R8, 0xfffffff8, RZ, 0xc0, !PT ;  /* 0xfffffff8080b8812 */ /* 0x000fc600078ec0ff */
[----:B------:R-:W-:Y:S01]  /*9f30*/  @!P1 IMAD.WIDE R30, R9, 0x2, R38 ;  /* 0x00000002091e9825 */ /* 0x000fe200078e0226 */
[----:B--2---:R-:W-:-:S03]  /*9f40*/  CS2R R32, SRZ ;  /* 0x0000000000207805 */ /* 0x004fc6000001ff00 */
[----:B------:R-:W-:Y:S02]  /*9f50*/  @!P1 IMAD.WIDE R56, R9, 0x2, R52 ;  /* 0x0000000209389825 */ /* 0x000fe400078e0234 */
[----:B------:R-:W-:Y:S01]  /*9f60*/  CS2R R8, SRZ ;  /* 0x0000000000087805 */ /* 0x000fe2000001ff00 */
[----:B------:R1:W5:Y:S01]  /*9f70*/  @!P1 LD.E.128 R32, [R30.64] ;  /* 0x000000061e209980 */ /* 0x000362000c101d00 */
[----:B------:R-:W-:-:S04]  /*9f80*/  @!P0 IMAD.WIDE R38, R11, 0x2, R38 ;  /* 0x000000020b268825 */ /* 0x000fc800078e0226 */
[----:B------:R-:W-:Y:S01]  /*9f90*/  @!P0 IMAD.WIDE R52, R11, 0x2, R52 ;  /* 0x000000020b348825 */ /* 0x000fe200078e0234 */
[----:B------:R1:W5:Y:S01]  /*9fa0*/  @!P0 LD.E.128 R44, [R38.64] ;  /* 0x00000006262c8980 */ /* 0x000362000c101d00 */
[----:B------:R-:W-:-:S03]  /*9fb0*/  CS2R R10, SRZ ;  /* 0x00000000000a7805 */ /* 0x000fc6000001ff00 */
[----:B------:R1:W5:Y:S04]  /*9fc0*/  @!P0 LD.E.128 R40, [R52.64] ;  /* 0x0000000634288980 */ /* 0x000368000c101d00 */
[----:B------:R1:W5:Y:S02]  /*9fd0*/  @!P1 LD.E.128 R8, [R56.64] ;  /* 0x0000000638089980 */ /* 0x000364000c101d00 */
.L_x_127:
[----:B------:R-:W-:Y:S05]  /*9fe0*/  BSYNC B0 ;  /* 0x0000000000007941 */ /* 0x000fea0003800000 */
.L_x_126:
[----:B-1---5:R-:W-:Y:S01]  /*9ff0*/  IMAD.MOV.U32 R56, RZ, RZ, R8 ;  /* 0x000000ffff387224 */ /* 0x022fe200078e0008 */
[----:B------:R-:W-:Y:S01]  /*a000*/  SHF.R.U64 R73, R32, 0x10, R33 ;  /* 0x0000001020497819 */ /* 0x000fe20000001221 */
[----:B------:R-:W-:Y:S01]  /*a010*/  IMAD.MOV.U32 R55, RZ, RZ, R9 ;  /* 0x000000ffff377224 */ /* 0x000fe200078e0009 */
[----:B------:R-:W-:Y:S01]  /*a020*/  SHF.R.U32.HI R72, RZ, 0x10, R33 ;  /* 0x00000010ff487819 */ /* 0x000fe20000011621 */
[----:B------:R-:W-:Y:S01]  /*a030*/  IMAD R78, R78, -0x80, R83 ;  /* 0xffffff804e4e7824 */ /* 0x000fe200078e0253 */
[----:B------:R-:W-:Y:S01]  /*a040*/  SHF.R.U64 R66, R34, 0x10, R35 ;  /* 0x0000001022427819 */ /* 0x000fe20000001223 */
[----:B------:R-:W-:Y:S01]  /*a050*/  IMAD.MOV.U32 R75, RZ, RZ, R33 ;  /* 0x000000ffff4b7224 */ /* 0x000fe200078e0021 */
[----:B------:R-:W-:Y:S01]  /*a060*/  SHF.R.U64 R33, R8, 0x10, R9 ;  /* 0x0000001008217819 */ /* 0x000fe20000001209 */
[----:B------:R-:W-:Y:S01]  /*a070*/  IMAD.MOV.U32 R70, RZ, RZ, R34 ;  /* 0x000000ffff467224 */ /* 0x000fe200078e0022 */
[----:B------:R-:W-:Y:S01]  /*a080*/  SHF.R.U64 R8, R42, 0x10, R43 ;  /* 0x000000102a087819 */ /* 0x000fe2000000122b */
[----:B------:R-:W-:Y:S01]  /*a090*/  IMAD.MOV.U32 R34, RZ, RZ, R42 ;  /* 0x000000ffff227224 */ /* 0x000fe200078e002a */
[----:B------:R-:W-:Y:S01]  /*a0a0*/  PRMT R42, R55, 0x5410, R56 ;  /* 0x00005410372a7816 */ /* 0x000fe20000000038 */
[----:B------:R-:W-:Y:S01]  /*a0b0*/  IMAD.MOV.U32 R52, RZ, RZ, R48 ;  /* 0x000000ffff347224 */ /* 0x000fe200078e0030 */
[----:B------:R-:W-:Y:S01]  /*a0c0*/  IMNMX R56, R78, 0x80, PT ;  /* 0x000000804e387817 */ /* 0x000fe20003800200 */
[----:B------:R-:W-:Y:S01]  /*a0d0*/  IMAD.MOV.U32 R53, RZ, RZ, R51 ;  /* 0x000000ffff357224 */ /* 0x000fe200078e0033 */
[----:B------:R-:W-:Y:S01]  /*a0e0*/  SHF.R.U64 R81, R48, 0x10, R49 ;  /* 0x0000001030517819 */ /* 0x000fe20000001231 */
[----:B------:R-:W-:Y:S01]  /*a0f0*/  IMAD.MOV.U32 R36, RZ, RZ, R46 ;  /* 0x000000ffff247224 */ /* 0x000fe200078e002e */
[----:B------:R-:W-:Y:S01]  /*a100*/  ISETP.GE.AND P0, PT, R29, R56, PT ;  /* 0x000000381d00720c */ /* 0x000fe20003f06270 */
[----:B------:R-:W-:Y:S01]  /*a110*/  IMAD.MOV.U32 R63, RZ, RZ, R47 ;  /* 0x000000ffff3f7224 */ /* 0x000fe200078e002f */
[--C-:B------:R-:W-:Y:S01]  /*a120*/  SHF.R.U64 R79, R50, 0x10, R51.reuse ;  /* 0x00000010324f7819 */ /* 0x100fe20000001233 */
[----:B------:R-:W-:Y:S01]  /*a130*/  IMAD.MOV.U32 R80, RZ, RZ, R50 ;  /* 0x000000ffff507224 */ /* 0x000fe200078e0032 */
[----:B------:R-:W-:Y:S01]  /*a140*/  SHF.R.U32.HI R48, RZ, 0x10, R51 ;  /* 0x00000010ff307819 */ /* 0x000fe20000011633 */
[----:B------:R-:W-:Y:S01]  /*a150*/  IMAD.MOV.U32 R61, RZ, RZ, R13 ;  /* 0x000000ffff3d7224 */ /* 0x000fe200078e000d */
[----:B------:R-:W-:Y:S01]  /*a160*/  SHF.R.U64 R60, R46, 0x10, R47 ;  /* 0x000000102e3c7819 */ /* 0x000fe2000000122f */
[----:B------:R-:W-:Y:S01]  /*a170*/  IMAD.MOV.U32 R51, RZ, RZ, R15 ;  /* 0x000000ffff337224 */ /* 0x000fe200078e000f */
[----:B------:R-:W-:Y:S01]  /*a180*/  SHF.R.U32.HI R31, RZ, 0x10, R47 ;  /* 0x00000010ff1f7819 */ /* 0x000fe2000001162f */
        /* <DEDUP_REMOVED lines=9> */
[----:B------:R-:W-:Y:S01]  /*a220*/  SHF.R.U32.HI R65, RZ, 0x10, R35 ;  /* 0x00000010ff417819 */ /* 0x000fe20000011623 */
        /* <DEDUP_REMOVED lines=13> */
[----:B------:R-:W-:Y:S01]  /*a300*/  SHF.R.U64 R10, R40, 0x10, R41 ;  /* 0x00000010280a7819 */ /* 0x000fe20000001229 */
[----:B------:R-:W-:-:S04]  /*a310*/  DEPBAR.LE SB0, 0x1 ;  /* 0x000080400000791a */ /* 0x000fc80000000000 */
[----:B------:R-:W-:Y:S01]  /*a320*/  SHF.R.U32.HI R30, RZ, 0x10, R41 ;  /* 0x00000010ff1e7819 */ /* 0x000fe20000011629 */
[----:B------:R-:W-:Y:S01]  /*a330*/  BSSY B1, `(.L_x_128) ;  /* 0x0000151000017945 */ /* 0x000fe20003800000 */
[----:B------:R-:W-:Y:S02]  /*a340*/  SHF.R.U32.HI R28, RZ, 0x10, R43 ;  /* 0x00000010ff1c7819 */ /* 0x000fe4000001162b */
        /* <DEDUP_REMOVED lines=22> */
[----:B------:R-:W-:Y:S01]  /*a4b0*/  PRMT R28, R28, 0x5410, R8 ;  /* 0x000054101c1c7816 */ /* 0x000fe20000000008 */
[----:B------:R-:W-:Y:S06]  /*a4c0*/  BAR.SYNC.DEFER_BLOCKING 0x0 ;  /* 0x0000000000007b1d */ /* 0x000fec0000010000 */
[----:B------:R-:W-:Y:S05]  /*a4d0*/  @P0 BRA `(.L_x_129) ;  /* 0x0000136000000947 */ /* 0x000fea0003800000 */
[----:B------:R-:W-:Y:S01]  /*a4e0*/  ISETP.GE.AND P0, PT, R37, c[0x0][0x27c], PT ;  /* 0x00009f0025007a0c */ /* 0x000fe20003f06270 */
[----:B------:R-:W-:-:S12]  /*a4f0*/  BSSY B0, `(.L_x_130) ;  /* 0x0000060000007945 */ /* 0x000fd80003800000 */
[----:B------:R-:W-:Y:S05]  /*a500*/  @P0 BRA `(.L_x_131) ;  /* 0x000005e000000947 */ /* 0x000fea0003800000 */
[----:B------:R-:W-:Y:S01]  /*a510*/  MOV R9, c[0x0][0x27c] ;  /* 0x00009f0000097a02 */ /* 0x000fe20000000f00 */
[----:B------:R-:W-:Y:S01]  /*a520*/  HADD2.F32 R74, -RZ, R47.H1_H1 ;  /* 0x3000002fff4a7230 */ /* 0x000fe20000004100 */
[----:B------:R-:W-:Y:S01]  /*a530*/  SHF.L.U32 R12, R29, 0x6, RZ ;  /* 0x000000061d0c7819 */ /* 0x000fe200000006ff */
[----:B------:R-:W-:Y:S01]  /*a540*/  HADD2.F32 R85, -RZ, R49.H1_H1 ;  /* 0x30000031ff557230 */ /* 0x000fe20000004100 */
[----:B------:R-:W-:Y:S01]  /*a550*/  LEA.HI R14, R9, R54, RZ, 0x1d ;  /* 0x00000036090e7211 */ /* 0x000fe200078fe8ff */
[--C-:B------:R-:W-:Y:S01]  /*a560*/  HADD2.F32 R79, -RZ, R50.reuse.H1_H1 ;  /* 0x30000032ff4f7230 */ /* 0x100fe20000004100 */
[----:B------:R-:W-:Y:S01]  /*a570*/  LOP3.LUT R12, R12, 0x1c0, RZ, 0xc0, !PT ;  /* 0x000001c00c0c7812 */ /* 0x000fe200078ec0ff */
[----:B------:R-:W-:Y:S01]  /*a580*/  HADD2.F32 R73, -RZ, R50.H0_H0 ;  /* 0x20000032ff497230 */ /* 0x000fe20000004100 */
[----:B------:R-:W-:Y:S01]  /*a590*/  SHF.R.S32.HI R9, RZ, 0x1f, R14 ;  /* 0x0000001fff097819 */ /* 0x000fe2000001140e */
[----:B------:R-:W-:Y:S01]  /*a5a0*/  HADD2.F32 R66, -RZ, R51.H1_H1 ;  /* 0x30000033ff427230 */ /* 0x000fe20000004100 */
[----:B------:R-:W-:Y:S01]  /*a5b0*/  SHF.L.U32 R8, R14, 0x3, RZ ;  /* 0x000000030e087819 */ /* 0x000fe200000006ff */
[--C-:B------:R-:W-:Y:S01]  /*a5c0*/  HADD2.F32 R86, -RZ, R52.reuse.H1_H1 ;  /* 0x30000034ff567230 */ /* 0x100fe20000004100 */
[----:B------:R-:W-:Y:S01]  /*a5d0*/  LEA.HI R9, R9, R14, RZ, 0x3 ;  /* 0x0000000e09097211 */ /* 0x000fe200078f18ff */
[----:B------:R-:W-:Y:S01]  /*a5e0*/  HADD2.F32 R84, -RZ, R52.H0_H0 ;  /* 0x20000034ff547230 */ /* 0x000fe20000004100 */
[----:B------:R-:W-:Y:S01]  /*a5f0*/  SHF.R.U32.HI R11, RZ, 0x3, R12 ;  /* 0x00000003ff0b7819 */ /* 0x000fe2000001160c */
[----:B------:R-:W-:Y:S01]  /*a600*/  HADD2.F32 R82, -RZ, R53.H1_H1 ;  /* 0x30000035ff527230 */ /* 0x000fe20000004100 */
[C---:B------:R-:W-:Y:S01]  /*a610*/  LOP3.LUT R8, R12.reuse, 0x38, R8, 0xf8, !PT ;  /* 0x000000380c087812 */ /* 0x040fe200078ef808 */
[----:B------:R-:W-:Y:S01]  /*a620*/  HADD2.F32 R70, -RZ, R47.H0_H0 ;  /* 0x2000002fff467230 */ /* 0x000fe20000004100 */
[----:B------:R-:W-:Y:S01]  /*a630*/  SHF.L.U32 R9, R9, 0xa, RZ ;  /* 0x0000000a09097819 */ /* 0x000fe200000006ff */
[----:B------:R-:W-:Y:S01]  /*a640*/  HADD2.F32 R67, -RZ, R46.H1_H1 ;  /* 0x3000002eff437230 */ /* 0x000fe20000004100 */
[----:B------:R-:W-:Y:S01]  /*a650*/  SHF.L.U32 R10, R19, 0x9, RZ ;  /* 0x00000009130a7819 */ /* 0x000fe200000006ff */
[----:B------:R-:W-:Y:S01]  /*a660*/  HADD2.F32 R83, -RZ, R49.H0_H0 ;  /* 0x20000031ff537230 */ /* 0x000fe20000004100 */
[----:B------:R-:W-:Y:S01]  /*a670*/  LOP3.LUT R57, R12, 0x38, R37, 0xf8, !PT ;  /* 0x000000380c397812 */ /* 0x000fe200078ef825 */
[--C-:B------:R-:W-:Y:S01]  /*a680*/  HADD2.F32 R81, -RZ, R48.reuse.H1_H1 ;  /* 0x30000030ff517230 */ /* 0x100fe20000004100 */
[----:B------:R-:W-:Y:S01]  /*a690*/  LOP3.LUT R8, R8, R11, RZ, 0x3c, !PT ;  /* 0x0000000b08087212 */ /* 0x000fe200078e3cff */
[----:B------:R-:W-:Y:S01]  /*a6a0*/  HADD2.F32 R78, -RZ, R48.H0_H0 ;  /* 0x20000030ff4e7230 */ /* 0x000fe20000004100 */
[----:B------:R-:W-:Y:S01]  /*a6b0*/  LOP3.LUT R9, R9, 0x7fffe000, RZ, 0xc0, !PT ;  /* 0x7fffe00009097812 */ /* 0x000fe200078ec0ff */
[----:B------:R-:W-:Y:S01]  /*a6c0*/  HADD2.F32 R80, -RZ, R53.H0_H0 ;  /* 0x20000035ff507230 */ /* 0x000fe20000004100 */
[----:B------:R-:W-:-:S02]  /*a6d0*/  LOP3.LUT R57, R10, R57, R11, 0xf6, !PT ;  /* 0x000000390a397212 */ /* 0x000fc400078ef60b */
[----:B------:R-:W-:Y:S02]  /*a6e0*/  IADD3 R8, R8, R9, R10 ;  /* 0x0000000908087210 */ /* 0x000fe40007ffe00a */
[----:B------:R-:W-:Y:S02]  /*a6f0*/  SHF.L.U32 R57, R57, 0x1, RZ ;  /* 0x0000000139397819 */ /* 0x000fe400000006ff */
[----:B------:R-:W-:-:S03]  /*a700*/  SHF.L.U32 R55, R8, 0x1, RZ ;  /* 0x0000000108377819 */ /* 0x000fc600000006ff */
[----:B------:R-:W1:Y:S04]  /*a710*/  LDS.128 R12, [R57+0xc100] ;  /* 0x00c10000390c7984 */ /* 0x000e680000000c00 */
[----:B------:R-:W2:Y:S01]  /*a720*/  LDS.128 R8, [R55+0xc100] ;  /* 0x00c1000037087984 */ /* 0x000ea20000000c00 */
[--C-:B-1----:R-:W-:Y:S02]  /*a730*/  HADD2.F32 R59, -RZ, R12.reuse.H1_H1 ;  /* 0x3000000cff3b7230 */ /* 0x102fe40000004100 */
[----:B------:R-:W-:Y:S02]  /*a740*/  HADD2.F32 R58, -RZ, R12.H0_H0 ;  /* 0x2000000cff3a7230 */ /* 0x000fe40000004100 */
[----:B--2---:R-:W-:Y:S01]  /*a750*/  HADD2.F32 R75, -RZ, R8.H0_H0 ;  /* 0x20000008ff4b7230 */ /* 0x004fe20000004100 */
[----:B------:R-:W-:Y:S01]  /*a760*/  FMUL.FTZ R72, R59, R74 ;  /* 0x0000004a3b487220 */ /* 0x000fe20000410000 */
[----:B------:R-:W-:-:S02]  /*a770*/  HADD2.F32 R12, -RZ, R13.H0_H0 ;  /* 0x2000000dff0c7230 */ /* 0x000fc40000004100 */
[----:B------:R-:W-:Y:S02]  /*a780*/  HADD2.F32 R61, -RZ, R13.H1_H1 ;  /* 0x3000000dff3d7230 */ /* 0x000fe40000004100 */
[----:B------:R-:W-:Y:S01]  /*a790*/  HADD2.F32 R8, -RZ, R8.H1_H1 ;  /* 0x30000008ff087230 */ /* 0x000fe20000004100 */
[----:B------:R-:W-:Y:S01]  /*a7a0*/  FMUL.FTZ R64, R12, R73 ;  /* 0x000000490c407220 */ /* 0x000fe20000410000 */
[----:B------:R-:W-:Y:S02]  /*a7b0*/  HADD2.F32 R13, -RZ, R14.H0_H0 ;  /* 0x2000000eff0d7230 */ /* 0x000fe40000004100 */
[----:B------:R-:W-:Y:S01]  /*a7c0*/  HADD2.F32 R63, -RZ, R10.H0_H0 ;  /* 0x2000000aff3f7230 */ /* 0x000fe20000004100 */
[C---:B------:R-:W-:Y:S01]  /*a7d0*/  FMUL.FTZ R74, R8.reuse, R74 ;  /* 0x0000004a084a7220 */ /* 0x040fe20000410000 */
[--C-:B------:R-:W-:Y:S01]  /*a7e0*/  HADD2.F32 R65, -RZ, R9.reuse.H0_H0 ;  /* 0x20000009ff417230 */ /* 0x100fe20000004100 */
[----:B------:R-:W-:Y:S01]  /*a7f0*/  FFMA.FTZ R72, R8, R85, R72 ;  /* 0x0000005508487223 */ /* 0x000fe20000010048 */
[----:B------:R-:W-:Y:S01]  /*a800*/  HADD2.F32 R60, -RZ, R9.H1_H1 ;  /* 0x30000009ff3c7230 */ /* 0x000fe20000004100 */
[-C--:B------:R-:W-:Y:S01]  /*a810*/  FMUL.FTZ R9, R58, R79.reuse ;  /* 0x0000004f3a097220 */ /* 0x080fe20000410000 */
[----:B------:R-:W-:Y:S01]  /*a820*/  HADD2.F32 R62, -RZ, R14.H1_H1 ;  /* 0x3000000eff3e7230 */ /* 0x000fe20000004100 */
[-C--:B------:R-:W-:Y:S01]  /*a830*/  FMUL.FTZ R8, R13, R66.reuse ;  /* 0x000000420d087220 */ /* 0x080fe20000410000 */
[----:B------:R-:W-:Y:S01]  /*a840*/  HADD2.F32 R10, -RZ, R10.H1_H1 ;  /* 0x3000000aff0a7230 */ /* 0x000fe20000004100 */
[----:B------:R-:W-:Y:S01]  /*a850*/  FMUL.FTZ R79, R75, R79 ;  /* 0x0000004f4b4f7220 */ /* 0x000fe20000410000 */
[----:B------:R-:W-:Y:S01]  /*a860*/  HADD2.F32 R14, -RZ, R15.H0_H0 ;  /* 0x2000000fff0e7230 */ /* 0x000fe20000004100 */
[----:B------:R-:W-:Y:S01]  /*a870*/  FMUL.FTZ R66, R63, R66 ;  /* 0x000000423f427220 */ /* 0x000fe20000410000 */
[--C-:B------:R-:W-:Y:S01]  /*a880*/  HADD2.F32 R89, -RZ, R11.reuse.H0_H0 ;  /* 0x2000000bff597230 */ /* 0x100fe20000004100 */
[----:B------:R-:W-:Y:S01]  /*a890*/  FFMA.FTZ R75, R75, R86, R9 ;  /* 0x000000564b4b7223 */ /* 0x000fe20000010009 */
[----:B------:R-:W-:Y:S01]  /*a8a0*/  HADD2.F32 R87, -RZ, R11.H1_H1 ;  /* 0x3000000bff577230 */ /* 0x000fe20000004100 */
[C---:B------:R-:W-:Y:S01]  /*a8b0*/  FMUL.FTZ R73, R65.reuse, R73 ;  /* 0x0000004941497220 */ /* 0x040fe20000410000 */
[----:B------:R-:W-:Y:S01]  /*a8c0*/  HADD2.F32 R15, -RZ, R15.H1_H1 ;  /* 0x3000000fff0f7230 */ /* 0x000fe20000004100 */
[----:B------:R-:W-:Y:S01]  /*a8d0*/  FFMA.FTZ R64, R65, R84, R64 ;  /* 0x0000005441407223 */ /* 0x000fe20000010040 */
[----:B------:R-:W-:Y:S01]  /*a8e0*/  HADD2.F32 R65, -RZ, R51.H0_H0 ;  /* 0x20000033ff417230 */ /* 0x000fe20000004100 */
[----:B------:R-:W-:Y:S01]  /*a8f0*/  FFMA.FTZ R63, R63, R82, R8 ;  /* 0x000000523f3f7223 */ /* 0x000fe20000010008 */
[----:B------:R-:W-:Y:S01]  /*a900*/  HADD2.F32 R8, -RZ, R46.H0_H0 ;  /* 0x2000002eff087230 */ /* 0x000fe20000004100 */
[----:B------:R-:W-:-:S02]  /*a910*/  FMUL.FTZ R9, R61, R70 ;  /* 0x000000463d097220 */ /* 0x000fc40000410000 */
[-C--:B------:R-:W-:Y:S02]  /*a920*/  FMUL.FTZ R11, R62, R67.reuse ;  /* 0x000000433e0b7220 */ /* 0x080fe40000410000 */
[----:B------:R-:W-:Y:S02]  /*a930*/  FMUL.FTZ R67, R10, R67 ;  /* 0x000000430a437220 */ /* 0x000fe40000410000 */
[C---:B------:R-:W-:Y:S02]  /*a940*/  FMUL.FTZ R70, R60.reuse, R70 ;  /* 0x000000463c467220 */ /* 0x040fe40000410000 */
[----:B------:R-:W-:Y:S02]  /*a950*/  FFMA.FTZ R9, R60, R83, R9 ;  /* 0x000000533c097223 */ /* 0x000fe40000010009 */
[----:B------:R-:W-:Y:S02]  /*a960*/  FFMA.FTZ R10, R10, R81, R11 ;  /* 0x000000510a0a7223 */ /* 0x000fe4000001000b */
[----:B------:R-:W-:Y:S01]  /*a970*/  FMUL.FTZ R60, R14, R65 ;  /* 0x000000410e3c7220 */ /* 0x000fe20000410000 */
[----:B------:R-:W-:Y:S01]  /*a980*/  F2FP.PACK_AB R9, R9, R64 ;  /* 0x000000400909723e */ /* 0x000fe200000000ff */
[----:B------:R-:W-:Y:S01]  /*a990*/  FMUL.FTZ R11, R15, R8 ;  /* 0x000000080f0b7220 */ /* 0x000fe20000410000 */
[----:B------:R-:W-:Y:S01]  /*a9a0*/  F2FP.PACK_AB R10, R10, R63 ;  /* 0x0000003f0a0a723e */ /* 0x000fe200000000ff */
[----:B------:R-:W-:-:S02]  /*a9b0*/  FMUL.FTZ R65, R89, R65 ;  /* 0x0000004159417220 */ /* 0x000fc40000410000 */
[C---:B------:R-:W-:Y:S02]  /*a9c0*/  FMUL.FTZ R8, R87.reuse, R8 ;  /* 0x0000000857087220 */ /* 0x040fe40000410000 */
[----:B------:R-:W-:Y:S02]  /*a9d0*/  FFMA.FTZ R11, R87, R78, R11 ;  /* 0x0000004e570b7223 */ /* 0x000fe4000001000b */
[----:B------:R-:W-:Y:S02]  /*a9e0*/  FFMA.FTZ R79, R58, R86, -R79 ;  /* 0x000000563a4f7223 */ /* 0x000fe4000001084f */
[----:B------:R-:W-:Y:S02]  /*a9f0*/  FFMA.FTZ R74, R59, R85, -R74 ;  /* 0x000000553b4a7223 */ /* 0x000fe4000001084a */
[----:B------:R-:W-:Y:S02]  /*aa00*/  FFMA.FTZ R73, R12, R84, -R73 ;  /* 0x000000540c497223 */ /* 0x000fe40000010849 */
[----:B------:R-:W-:Y:S01]  /*aa10*/  FFMA.FTZ R70, R61, R83, -R70 ;  /* 0x000000533d467223 */ /* 0x000fe20000010846 */
[----:B------:R-:W-:Y:S01]  /*aa20*/  F2FP.PACK_AB R12, R74, R79 ;  /* 0x0000004f4a0c723e */ /* 0x000fe200000000ff */
[----:B------:R-:W-:-:S02]  /*aa30*/  FFMA.FTZ R66, R13, R82, -R66 ;  /* 0x000000520d427223 */ /* 0x000fc40000010842 */
[----:B------:R-:W-:Y:S01]  /*aa40*/  FFMA.FTZ R67, R62, R81, -R67 ;  /* 0x000000513e437223 */ /* 0x000fe20000010843 */
[----:B------:R-:W-:Y:S01]  /*aa50*/  F2FP.PACK_AB R13, R70, R73 ;  /* 0x00000049460d723e */ /* 0x000fe200000000ff */
[----:B------:R-:W-:Y:S02]  /*aa60*/  FFMA.FTZ R65, R14, R80, -R65 ;  /* 0x000000500e417223 */ /* 0x000fe40000010841 */
[----:B------:R-:W-:Y:S01]  /*aa70*/  FFMA.FTZ R78, R15, R78, -R8 ;  /* 0x0000004e0f4e7223 */ /* 0x000fe20000010808 */
[----:B------:R-:W-:Y:S01]  /*aa80*/  F2FP.PACK_AB R14, R67, R66 ;  /* 0x00000042430e723e */ /* 0x000fe200000000ff */
[----:B------:R-:W-:Y:S01]  /*aa90*/  FFMA.FTZ R60, R89, R80, R60 ;  /* 0x00000050593c7223 */ /* 0x000fe2000001003c */
[----:B------:R-:W-:Y:S02]  /*aaa0*/  F2FP.PACK_AB R8, R72, R75 ;  /* 0x0000004b4808723e */ /* 0x000fe400000000ff */
[----:B------:R-:W-:Y:S02]  /*aab0*/  F2FP.PACK_AB R15, R78, R65 ;  /* 0x000000414e0f723e */ /* 0x000fe400000000ff */
[----:B------:R-:W-:-:S03]  /*aac0*/  F2FP.PACK_AB R11, R11, R60 ;  /* 0x0000003c0b0b723e */ /* 0x000fc600000000ff */
[----:B------:R1:W-:Y:S04]  /*aad0*/  STS.128 [R57+0xc100], R12 ;  /* 0x00c1000c39007388 */ /* 0x0003e80000000c00 */
[----:B------:R1:W-:Y:S02]  /*aae0*/  STS.128 [R55+0xc100], R8 ;  /* 0x00c1000837007388 */ /* 0x0003e40000000c00 */
.L_x_131:
[----:B------:R-:W-:Y:S05]  /*aaf0*/  BSYNC B0 ;  /* 0x0000000000007941 */ /* 0x000fea0003800000 */
.L_x_130:
[----:B-1----:R-:W-:Y:S01]  /*ab00*/  IADD3 R12, R37, 0x20, RZ ;  /* 0x00000020250c7810 */ /* 0x002fe20007ffe0ff */
[----:B------:R-:W-:Y:S03]  /*ab10*/  BSSY B0, `(.L_x_132) ;  /* 0x0000069000007945 */ /* 0x000fe60003800000 */
[----:B------:R-:W-:-:S13]  /*ab20*/  ISETP.GE.AND P0, PT, R12, c[0x0][0x27c], PT ;  /* 0x00009f000c007a0c */ /* 0x000fda0003f06270 */
[----:B------:R-:W-:Y:S05]  /*ab30*/  @P0 BRA `(.L_x_133) ;  /* 0x0000066000000947 */ /* 0x000fea0003800000 */
[----:B------:R-:W-:Y:S01]  /*ab40*/  SHF.R.S32.HI R11, RZ, 0x1f, R12 ;  /* 0x0000001fff0b7819 */ /* 0x000fe2000001140c */
[----:B------:R-:W-:Y:S01]  /*ab50*/  HADD2.F32 R74, -RZ, R39.H1_H1 ;  /* 0x30000027ff4a7230 */ /* 0x000fe20000004100 */
[----:B------:R-:W-:Y:S01]  /*ab60*/  MOV R8, c[0x0][0x27c] ;  /* 0x00009f0000087a02 */ /* 0x000fe20000000f00 */
[----:B------:R-:W-:Y:S01]  /*ab70*/  HADD2.F32 R85, -RZ, R41.H1_H1 ;  /* 0x30000029ff557230 */ /* 0x000fe20000004100 */
[-C--:B------:R-:W-:Y:S01]  /*ab80*/  LEA.HI R10, R11, R12.reuse, RZ, 0x3 ;  /* 0x0000000c0b0a7211 */ /* 0x080fe200078f18ff */
[--C-:B------:R-:W-:Y:S01]  /*ab90*/  HADD2.F32 R79, -RZ, R42.reuse.H1_H1 ;  /* 0x3000002aff4f7230 */ /* 0x100fe20000004100 */
[----:B------:R-:W-:Y:S01]  /*aba0*/  SHF.L.U32 R9, R29, 0x6, RZ ;  /* 0x000000061d097819 */ /* 0x000fe200000006ff */
[----:B------:R-:W-:Y:S01]  /*abb0*/  HADD2.F32 R73, -RZ, R42.H0_H0 ;  /* 0x2000002aff497230 */ /* 0x000fe20000004100 */
[----:B------:R-:W-:Y:S01]  /*abc0*/  SHF.R.S32.HI R13, RZ, 0x3, R10 ;  /* 0x00000003ff0d7819 */ /* 0x000fe2000001140a */
[----:B------:R-:W-:Y:S01]  /*abd0*/  HADD2.F32 R66, -RZ, R43.H1_H1 ;  /* 0x3000002bff427230 */ /* 0x000fe20000004100 */
[----:B------:R-:W-:Y:S01]  /*abe0*/  LEA.HI R11, R11, R12, RZ, 0x6 ;  /* 0x0000000c0b0b7211 */ /* 0x000fe200078f30ff */
[--C-:B------:R-:W-:Y:S01]  /*abf0*/  HADD2.F32 R86, -RZ, R44.reuse.H1_H1 ;  /* 0x3000002cff567230 */ /* 0x100fe20000004100 */
[----:B------:R-:W-:Y:S01]  /*ac00*/  LEA.HI R8, R8, R13, RZ, 0x1d ;  /* 0x0000000d08087211 */ /* 0x000fe200078fe8ff */
[----:B------:R-:W-:Y:S01]  /*ac10*/  HADD2.F32 R84, -RZ, R44.H0_H0 ;  /* 0x2000002cff547230 */ /* 0x000fe20000004100 */
[----:B------:R-:W-:Y:S01]  /*ac20*/  LOP3.LUT R9, R9, 0x1c0, RZ, 0xc0, !PT ;  /* 0x000001c009097812 */ /* 0x000fe200078ec0ff */
[----:B------:R-:W-:Y:S01]  /*ac30*/  HADD2.F32 R82, -RZ, R45.H1_H1 ;  /* 0x3000002dff527230 */ /* 0x000fe20000004100 */
[----:B------:R-:W-:Y:S01]  /*ac40*/  SHF.R.S32.HI R13, RZ, 0x1f, R8 ;  /* 0x0000001fff0d7819 */ /* 0x000fe20000011408 */
[----:B------:R-:W-:Y:S01]  /*ac50*/  HADD2.F32 R70, -RZ, R39.H0_H0 ;  /* 0x20000027ff467230 */ /* 0x000fe20000004100 */
[----:B------:R-:W-:Y:S01]  /*ac60*/  SHF.L.U32 R11, R11, 0x7, RZ ;  /* 0x000000070b0b7819 */ /* 0x000fe200000006ff */
[----:B------:R-:W-:Y:S01]  /*ac70*/  HADD2.F32 R67, -RZ, R38.H1_H1 ;  /* 0x30000026ff437230 */ /* 0x000fe20000004100 */
[----:B------:R-:W-:Y:S01]  /*ac80*/  LEA.HI R13, R13, R8, RZ, 0x3 ;  /* 0x000000080d0d7211 */ /* 0x000fe200078f18ff */
[----:B------:R-:W-:Y:S01]  /*ac90*/  HADD2.F32 R83, -RZ, R41.H0_H0 ;  /* 0x20000029ff537230 */ /* 0x000fe20000004100 */
[----:B------:R-:W-:Y:S01]  /*aca0*/  SHF.L.U32 R8, R8, 0x3, RZ ;  /* 0x0000000308087819 */ /* 0x000fe200000006ff */
[--C-:B------:R-:W-:Y:S01]  /*acb0*/  HADD2.F32 R81, -RZ, R40.reuse.H1_H1 ;  /* 0x30000028ff517230 */ /* 0x100fe20000004100 */
[----:B------:R-:W-:Y:S01]  /*acc0*/  LOP3.LUT R15, R9, 0x38, R10, 0xf8, !PT ;  /* 0x00000038090f7812 */ /* 0x000fe200078ef80a */
[----:B------:R-:W-:Y:S01]  /*acd0*/  HADD2.F32 R78, -RZ, R40.H0_H0 ;  /* 0x20000028ff4e7230 */ /* 0x000fe20000004100 */
[----:B------:R-:W-:Y:S01]  /*ace0*/  SHF.L.U32 R13, R13, 0xa, RZ ;  /* 0x0000000a0d0d7819 */ /* 0x000fe200000006ff */
[----:B------:R-:W-:Y:S01]  /*acf0*/  HADD2.F32 R80, -RZ, R45.H0_H0 ;  /* 0x2000002dff507230 */ /* 0x000fe20000004100 */
[----:B------:R-:W-:-:S02]  /*ad00*/  SHF.R.U32.HI R10, RZ, 0x3, R9 ;  /* 0x00000003ff0a7819 */ /* 0x000fc40000011609 */
[----:B------:R-:W-:Y:S02]  /*ad10*/  LOP3.LUT R12, R11, 0x7fffe000, RZ, 0xc0, !PT ;  /* 0x7fffe0000b0c7812 */ /* 0x000fe400078ec0ff */
[----:B------:R-:W-:Y:S02]  /*ad20*/  LOP3.LUT R9, R9, 0x38, R8, 0xf8, !PT ;  /* 0x0000003809097812 */ /* 0x000fe400078ef808 */
[----:B------:R-:W-:Y:S02]  /*ad30*/  LOP3.LUT R14, R13, 0x7fffe000, RZ, 0xc0, !PT ;  /* 0x7fffe0000d0e7812 */ /* 0x000fe400078ec0ff */
[----:B------:R-:W-:Y:S02]  /*ad40*/  LOP3.LUT R15, R15, R10, RZ, 0x3c, !PT ;  /* 0x0000000a0f0f7212 */ /* 0x000fe400078e3cff */
[----:B------:R-:W-:Y:S02]  /*ad50*/  LEA R12, R19, R12, 0x9 ;  /* 0x0000000c130c7211 */ /* 0x000fe400078e48ff */
[----:B------:R-:W-:-:S02]  /*ad60*/  LOP3.LUT R8, R9, R10, RZ, 0x3c, !PT ;  /* 0x0000000a09087212 */ /* 0x000fc400078e3cff */
[----:B------:R-:W-:Y:S02]  /*ad70*/  LEA R9, R19, R14, 0x9 ;  /* 0x0000000e13097211 */ /* 0x000fe400078e48ff */
[----:B------:R-:W-:Y:S02]  /*ad80*/  IADD3 R12, R12, R15, RZ ;  /* 0x0000000f0c0c7210 */ /* 0x000fe40007ffe0ff */
[----:B------:R-:W-:Y:S02]  /*ad90*/  IADD3 R8, R9, R8, RZ ;  /* 0x0000000809087210 */ /* 0x000fe40007ffe0ff */
        /* <DEDUP_REMOVED lines=64> */
.L_x_133:
[----:B------:R-:W-:Y:S05]  /*b1a0*/  BSYNC B0 ;  /* 0x0000000000007941 */ /* 0x000fea0003800000 */
.L_x_132:
[----:B-1----:R-:W-:-:S04]  /*b1b0*/  IADD3 R12, R37, 0x40, RZ ;  /* 0x00000040250c7810 */ /* 0x002fc80007ffe0ff */
        /* <DEDUP_REMOVED lines=104> */
.L_x_129:
[----:B------:R-:W-:Y:S05]  /*b840*/  BSYNC B1 ;  /* 0x0000000000017941 */ /* 0x000fea0003800000 */
.L_x_128:
[----:B------:R-:W-:-:S04]  /*b850*/  IADD3 R29, R29, 0x40, RZ ;  /* 0x000000401d1d7810 */ /* 0x000fc80007ffe0ff */
[----:B------:R-:W-:-:S13]  /*b860*/  ISETP.GE.AND P0, PT, R29, R56, PT ;  /* 0x000000381d00720c */ /* 0x000fda0003f06270 */
[----:B------:R-:W-:Y:S05]  /*b870*/  @P0 BRA `(.L_x_115) ;  /* 0x000013d000000947 */ /* 0x000fea0003800000 */
[----:B------:R-:W-:Y:S01]  /*b880*/  ISETP.GE.AND P0, PT, R37, c[0x0][0x27c], PT ;  /* 0x00009f0025007a0c */ /* 0x000fe20003f06270 */
[----:B------:R-:W-:-:S12]  /*b890*/  BSSY B0, `(.L_x_134) ;  /* 0x0000063000007945 */ /* 0x000fd80003800000 */
[----:B------:R-:W-:Y:S05]  /*b8a0*/  @P0 BRA `(.L_x_135) ;  /* 0x0000061000000947 */ /* 0x000fea0003800000 */
[----:B-1----:R-:W-:Y:S01]  /*b8b0*/  MOV R9, c[0x0][0x27c] ;  /* 0x00009f0000097a02 */ /* 0x002fe20000000f00 */
[----:B------:R-:W-:Y:S01]  /*b8c0*/  HADD2.F32 R67, -RZ, R50.H0_H0 ;  /* 0x20000032ff437230 */ /* 0x000fe20000004100 */
[----:B------:R-:W-:Y:S01]  /*b8d0*/  SHF.R.S32.HI R8, RZ, 0x1f, R29 ;  /* 0x0000001fff087819 */ /* 0x000fe2000001141d */
[--C-:B------:R-:W-:Y:S01]  /*b8e0*/  HADD2.F32 R65, -RZ, R52.reuse.H1_H1 ;  /* 0x30000034ff417230 */ /* 0x100fe20000004100 */
[----:B------:R-:W-:Y:S01]  /*b8f0*/  LEA.HI R54, R9, R54, RZ, 0x1d ;  /* 0x0000003609367211 */ /* 0x000fe200078fe8ff */
[----:B------:R-:W-:Y:S01]  /*b900*/  HADD2.F32 R66, -RZ, R47.H1_H1 ;  /* 0x3000002fff427230 */ /* 0x000fe20000004100 */
[----:B------:R-:W-:Y:S01]  /*b910*/  SHF.L.U32 R10, R29, 0x6, RZ ;  /* 0x000000061d0a7819 */ /* 0x000fe200000006ff */
[----:B------:R-:W-:Y:S01]  /*b920*/  HADD2.F32 R73, -RZ, R52.H0_H0 ;  /* 0x20000034ff497230 */ /* 0x000fe20000004100 */
[----:B------:R-:W-:Y:S01]  /*b930*/  LEA.HI R8, R8, R29, RZ, 0x3 ;  /* 0x0000001d08087211 */ /* 0x000fe200078f18ff */
[----:B------:R-:W-:Y:S01]  /*b940*/  HADD2.F32 R61, -RZ, R50.H1_H1 ;  /* 0x30000032ff3d7230 */ /* 0x000fe20000004100 */
[----:B------:R-:W-:Y:S01]  /*b950*/  SHF.R.S32.HI R9, RZ, 0x1f, R54 ;  /* 0x0000001fff097819 */ /* 0x000fe20000011436 */
[----:B------:R-:W-:Y:S01]  /*b960*/  HADD2.F32 R50, -RZ, R49.H1_H1 ;  /* 0x30000031ff327230 */ /* 0x000fe20000004100 */
[----:B------:R-:W-:Y:S01]  /*b970*/  LOP3.LUT R10, R10, 0x1c0, RZ, 0xc0, !PT ;  /* 0x000001c00a0a7812 */ /* 0x000fe200078ec0ff */
[----:B------:R-:W-:Y:S01]  /*b980*/  HADD2.F32 R47, -RZ, R47.H0_H0 ;  /* 0x2000002fff2f7230 */ /* 0x000fe20000004100 */
[----:B------:R-:W-:Y:S01]  /*b990*/  SHF.L.U32 R8, R8, 0x6, RZ ;  /* 0x0000000608087819 */ /* 0x000fe200000006ff */
[----:B------:R-:W-:Y:S01]  /*b9a0*/  HADD2.F32 R49, -RZ, R49.H0_H0 ;  /* 0x20000031ff317230 */ /* 0x000fe20000004100 */
[----:B------:R-:W-:-:S02]  /*b9b0*/  SHF.L.U32 R11, R54, 0x3, RZ ;  /* 0x00000003360b7819 */ /* 0x000fc400000006ff */
[----:B------:R-:W-:Y:S02]  /*b9c0*/  LEA.HI R9, R9, R54, RZ, 0x3 ;  /* 0x0000003609097211 */ /* 0x000fe400078f18ff */
[----:B------:R-:W-:Y:S02]  /*b9d0*/  LOP3.LUT R12, R10, 0x38, R37, 0xf8, !PT ;  /* 0x000000380a0c7812 */ /* 0x000fe400078ef825 */
[----:B------:R-:W-:Y:S02]  /*b9e0*/  SHF.R.U32.HI R13, RZ, 0x3, R10 ;  /* 0x00000003ff0d7819 */ /* 0x000fe4000001160a */
[----:B------:R-:W-:Y:S02]  /*b9f0*/  LOP3.LUT R8, R8, 0xfffffe00, RZ, 0xc0, !PT ;  /* 0xfffffe0008087812 */ /* 0x000fe400078ec0ff */
[----:B------:R-:W-:Y:S02]  /*ba00*/  LOP3.LUT R10, R10, 0x38, R11, 0xf8, !PT ;  /* 0x000000380a0a7812 */ /* 0x000fe400078ef80b */
[----:B------:R-:W-:-:S02]  /*ba10*/  SHF.L.U32 R9, R9, 0xa, RZ ;  /* 0x0000000a09097819 */ /* 0x000fc400000006ff */
[----:B------:R-:W-:Y:S02]  /*ba20*/  LOP3.LUT R12, R8, R12, R13, 0xf6, !PT ;  /* 0x0000000c080c7212 */ /* 0x000fe400078ef60d */
[----:B------:R-:W-:Y:S02]  /*ba30*/  LOP3.LUT R13, R10, R13, RZ, 0x3c, !PT ;  /* 0x0000000d0a0d7212 */ /* 0x000fe400078e3cff */
[----:B------:R-:W-:Y:S02]  /*ba40*/  LOP3.LUT R9, R9, 0x7fffe000, RZ, 0xc0, !PT ;  /* 0x7fffe00009097812 */ /* 0x000fe400078ec0ff */
[----:B------:R-:W-:Y:S02]  /*ba50*/  SHF.L.U32 R55, R12, 0x1, RZ ;  /* 0x000000010c377819 */ /* 0x000fe400000006ff */
[----:B------:R-:W-:-:S03]  /*ba60*/  IADD3 R54, R13, R9, R8 ;  /* 0x000000090d367210 */ /* 0x000fc60007ffe008 */
[----:B------:R-:W1:Y:S01]  /*ba70*/  LDS.128 R12, [R55+0xc100] ;  /* 0x00c10000370c7984 */ /* 0x000e620000000c00 */
[----:B------:R-:W-:-:S05]  /*ba80*/  SHF.L.U32 R54, R54, 0x1, RZ ;  /* 0x0000000136367819 */ /* 0x000fca00000006ff */
[----:B------:R-:W2:Y:S01]  /*ba90*/  LDS.128 R8, [R54+0xc100] ;  /* 0x00c1000036087984 */ /* 0x000ea20000000c00 */
[--C-:B-1----:R-:W-:Y:S02]  /*baa0*/  HADD2.F32 R56, -RZ, R12.reuse.H0_H0 ;  /* 0x2000000cff387230 */ /* 0x102fe40000004100 */
[----:B------:R-:W-:Y:S02]  /*bab0*/  HADD2.F32 R57, -RZ, R12.H1_H1 ;  /* 0x3000000cff397230 */ /* 0x000fe40000004100 */
[----:B------:R-:W-:Y:S01]  /*bac0*/  HADD2.F32 R12, -RZ, R13.H0_H0 ;  /* 0x2000000dff0c7230 */ /* 0x000fe20000004100 */
[----:B------:R-:W-:Y:S01]  /*bad0*/  FMUL.FTZ R70, R61, R56 ;  /* 0x000000383d467220 */ /* 0x000fe20000410000 */
[--C-:B--2---:R-:W-:Y:S01]  /*bae0*/  HADD2.F32 R60, -RZ, R8.reuse.H0_H0 ;  /* 0x20000008ff3c7230 */ /* 0x104fe20000004100 */
[C---:B------:R-:W-:Y:S01]  /*baf0*/  FMUL.FTZ R75, R66.reuse, R57 ;  /* 0x00000039424b7220 */ /* 0x040fe20000410000 */
[----:B------:R-:W-:Y:S01]  /*bb00*/  HADD2.F32 R62, -RZ, R8.H1_H1 ;  /* 0x30000008ff3e7230 */ /* 0x000fe20000004100 */
[----:B------:R-:W-:Y:S01]  /*bb10*/  FMUL.FTZ R52, R67, R12 ;  /* 0x0000000c43347220 */ /* 0x000fe20000410000 */
[----:B------:R-:W-:Y:S01]  /*bb20*/  HADD2.F32 R8, -RZ, R9.H0_H0 ;  /* 0x20000009ff087230 */ /* 0x000fe20000004100 */
[----:B------:R-:W-:Y:S01]  /*bb30*/  FMUL.FTZ R61, R61, R60 ;  /* 0x0000003c3d3d7220 */ /* 0x000fe20000410000 */
[----:B------:R-:W-:Y:S01]  /*bb40*/  HADD2.F32 R58, -RZ, R13.H1_H1 ;  /* 0x3000000dff3a7230 */ /* 0x000fe20000004100 */
[----:B------:R-:W-:Y:S01]  /*bb50*/  FMUL.FTZ R66, R66, R62 ;  /* 0x0000003e42427220 */ /* 0x000fe20000410000 */
[----:B------:R-:W-:Y:S01]  /*bb60*/  HADD2.F32 R13, -RZ, R14.H0_H0 ;  /* 0x2000000eff0d7230 */ /* 0x000fe20000004100 */
[-C--:B------:R-:W-:Y:S01]  /*bb70*/  FMUL.FTZ R67, R67, R8.reuse ;  /* 0x0000000843437220 */ /* 0x080fe20000410000 */
[----:B------:R-:W-:Y:S01]  /*bb80*/  HADD2.F32 R63, -RZ, R9.H1_H1 ;  /* 0x30000009ff3f7230 */ /* 0x000fe20000004100 */
[----:B------:R-:W-:Y:S01]  /*bb90*/  FFMA.FTZ R52, R73, R8, R52 ;  /* 0x0000000849347223 */ /* 0x000fe20000010034 */
[----:B------:R-:W-:Y:S01]  /*bba0*/  HADD2.F32 R8, -RZ, R51.H1_H1 ;  /* 0x30000033ff087230 */ /* 0x000fe20000004100 */
[----:B------:R-:W-:Y:S01]  /*bbb0*/  FFMA.FTZ R75, R50, R62, R75 ;  /* 0x0000003e324b7223 */ /* 0x000fe2000001004b */
[----:B------:R-:W-:Y:S01]  /*bbc0*/  HADD2.F32 R9, -RZ, R10.H0_H0 ;  /* 0x2000000aff097230 */ /* 0x000fe20000004100 */
[----:B------:R-:W-:Y:S01]  /*bbd0*/  FFMA.FTZ R60, R65, R60, R70 ;  /* 0x0000003c413c7223 */ /* 0x000fe20000010046 */
[----:B------:R-:W-:Y:S01]  /*bbe0*/  HADD2.F32 R62, -RZ, R53.H1_H1 ;  /* 0x30000035ff3e7230 */ /* 0x000fe20000004100 */
[C---:B------:R-:W-:Y:S01]  /*bbf0*/  FMUL.FTZ R72, R8.reuse, R13 ;  /* 0x0000000d08487220 */ /* 0x040fe20000410000 */
[----:B------:R-:W-:Y:S01]  /*bc00*/  HADD2.F32 R59, -RZ, R14.H1_H1 ;  /* 0x3000000eff3b7230 */ /* 0x000fe20000004100 */
[C---:B------:R-:W-:Y:S01]  /*bc10*/  FMUL.FTZ R74, R47.reuse, R58 ;  /* 0x0000003a2f4a7220 */ /* 0x040fe20000410000 */
[----:B------:R-:W-:Y:S01]  /*bc20*/  HADD2.F32 R70, -RZ, R46.H1_H1 ;  /* 0x3000002eff467230 */ /* 0x000fe20000004100 */
[----:B------:R-:W-:Y:S01]  /*bc30*/  FMUL.FTZ R47, R47, R63 ;  /* 0x0000003f2f2f7220 */ /* 0x000fe20000410000 */
[--C-:B------:R-:W-:Y:S01]  /*bc40*/  HADD2.F32 R14, -RZ, R15.reuse.H0_H0 ;  /* 0x2000000fff0e7230 */ /* 0x100fe20000004100 */
[-C--:B------:R-:W-:Y:S01]  /*bc50*/  FMUL.FTZ R8, R8, R9.reuse ;  /* 0x0000000908087220 */ /* 0x080fe20000410000 */
[----:B------:R-:W-:Y:S01]  /*bc60*/  HADD2.F32 R64, -RZ, R10.H1_H1 ;  /* 0x3000000aff407230 */ /* 0x000fe20000004100 */
[----:B------:R-:W-:Y:S01]  /*bc70*/  FFMA.FTZ R72, R62, R9, R72 ;  /* 0x000000093e487223 */ /* 0x000fe20000010048 */
[----:B------:R-:W-:Y:S01]  /*bc80*/  HADD2.F32 R9, -RZ, R48.H1_H1 ;  /* 0x30000030ff097230 */ /* 0x000fe20000004100 */
[----:B------:R-:W-:Y:S01]  /*bc90*/  FFMA.FTZ R63, R49, R63, R74 ;  /* 0x0000003f313f7223 */ /* 0x000fe2000001004a */
[----:B------:R-:W-:Y:S01]  /*bca0*/  HADD2.F32 R15, -RZ, R15.H1_H1 ;  /* 0x3000000fff0f7230 */ /* 0x000fe20000004100 */
[C---:B------:R-:W-:Y:S01]  /*bcb0*/  FMUL.FTZ R79, R70.reuse, R59 ;  /* 0x0000003b464f7220 */ /* 0x040fe20000410000 */
[----:B------:R-:W-:Y:S01]  /*bcc0*/  HADD2.F32 R10, -RZ, R11.H0_H0 ;  /* 0x2000000bff0a7230 */ /* 0x000fe20000004100 */
[-C--:B------:R-:W-:Y:S01]  /*bcd0*/  FMUL.FTZ R70, R70, R64.reuse ;  /* 0x0000004046467220 */ /* 0x080fe20000410000 */
[----:B------:R-:W-:Y:S01]  /*bce0*/  HADD2.F32 R51, -RZ, R51.H0_H0 ;  /* 0x20000033ff337230 */ /* 0x000fe20000004100 */
[----:B------:R-:W-:Y:S01]  /*bcf0*/  FFMA.FTZ R79, R9, R64, R79 ;  /* 0x00000040094f7223 */ /* 0x000fe2000001004f */
[----:B------:R-:W-:Y:S01]  /*bd00*/  HADD2.F32 R74, -RZ, R46.H0_H0 ;  /* 0x2000002eff4a7230 */ /* 0x000fe20000004100 */
[----:B------:R-:W-:Y:S01]  /*bd10*/  FFMA.FTZ R61, R65, R56, -R61 ;  /* 0x00000038413d7223 */ /* 0x000fe2000001083d */
[----:B------:R-:W-:Y:S01]  /*bd20*/  HADD2.F32 R11, -RZ, R11.H1_H1 ;  /* 0x3000000bff0b7230 */ /* 0x000fe20000004100 */
[C---:B------:R-:W-:Y:S01]  /*bd30*/  FMUL.FTZ R46, R51.reuse, R14 ;  /* 0x0000000e332e7220 */ /* 0x040fe20000410000 */
[----:B------:R-:W-:Y:S01]  /*bd40*/  HADD2.F32 R53, -RZ, R53.H0_H0 ;  /* 0x20000035ff357230 */ /* 0x000fe20000004100 */
[----:B------:R-:W-:Y:S01]  /*bd50*/  FMUL.FTZ R64, R74, R15 ;  /* 0x0000000f4a407220 */ /* 0x000fe20000410000 */
[----:B------:R-:W-:Y:S01]  /*bd60*/  HADD2.F32 R48, -RZ, R48.H0_H0 ;  /* 0x20000030ff307230 */ /* 0x000fe20000004100 */
[----:B------:R-:W-:-:S02]  /*bd70*/  FMUL.FTZ R51, R51, R10 ;  /* 0x0000000a33337220 */ /* 0x000fc40000410000 */
[----:B------:R-:W-:Y:S02]  /*bd80*/  FMUL.FTZ R74, R74, R11 ;  /* 0x0000000b4a4a7220 */ /* 0x000fe40000410000 */
[----:B------:R-:W-:Y:S02]  /*bd90*/  FFMA.FTZ R66, R50, R57, -R66 ;  /* 0x0000003932427223 */ /* 0x000fe40000010842 */
[----:B------:R-:W-:Y:S02]  /*bda0*/  FFMA.FTZ R67, R73, R12, -R67 ;  /* 0x0000000c49437223 */ /* 0x000fe40000010843 */
[----:B------:R-:W-:Y:S01]  /*bdb0*/  FFMA.FTZ R58, R49, R58, -R47 ;  /* 0x0000003a313a7223 */ /* 0x000fe2000001082f */
[----:B------:R-:W-:Y:S01]  /*bdc0*/  F2FP.PACK_AB R12, R66, R61 ;  /* 0x0000003d420c723e */ /* 0x000fe200000000ff */
[----:B------:R-:W-:Y:S01]  /*bdd0*/  FFMA.FTZ R62, R62, R13, -R8 ;  /* 0x0000000d3e3e7223 */ /* 0x000fe20000010808 */
[----:B------:R-:W-:Y:S01]  /*bde0*/  F2FP.PACK_AB R8, R75, R60 ;  /* 0x0000003c4b08723e */ /* 0x000fe200000000ff */
[----:B------:R-:W-:Y:S01]  /*bdf0*/  FFMA.FTZ R59, R9, R59, -R70 ;  /* 0x0000003b093b7223 */ /* 0x000fe20000010846 */
[----:B------:R-:W-:Y:S01]  /*be00*/  F2FP.PACK_AB R13, R58, R67 ;  /* 0x000000433a0d723e */ /* 0x000fe200000000ff */
[----:B------:R-:W-:Y:S01]  /*be10*/  FFMA.FTZ R51, R53, R14, -R51 ;  /* 0x0000000e35337223 */ /* 0x000fe20000010833 */
[----:B------:R-:W-:Y:S01]  /*be20*/  F2FP.PACK_AB R9, R63, R52 ;  /* 0x000000343f09723e */ /* 0x000fe200000000ff */
[C---:B------:R-:W-:Y:S01]  /*be30*/  FFMA.FTZ R74, R48.reuse, R15, -R74 ;  /* 0x0000000f304a7223 */ /* 0x040fe2000001084a */
[----:B------:R-:W-:Y:S01]  /*be40*/  F2FP.PACK_AB R14, R59, R62 ;  /* 0x0000003e3b0e723e */ /* 0x000fe200000000ff */
[----:B------:R-:W-:Y:S01]  /*be50*/  FFMA.FTZ R46, R53, R10, R46 ;  /* 0x0000000a352e7223 */ /* 0x000fe2000001002e */
[----:B------:R-:W-:Y:S01]  /*be60*/  F2FP.PACK_AB R10, R79, R72 ;  /* 0x000000484f0a723e */ /* 0x000fe200000000ff */
[----:B------:R-:W-:Y:S01]  /*be70*/  FFMA.FTZ R11, R48, R11, R64 ;  /* 0x0000000b300b7223 */ /* 0x000fe20000010040 */
[----:B------:R-:W-:-:S04]  /*be80*/  F2FP.PACK_AB R15, R74, R51 ;  /* 0x000000334a0f723e */ /* 0x000fc800000000ff */
[----:B------:R-:W-:Y:S01]  /*be90*/  F2FP.PACK_AB R11, R11, R46 ;  /* 0x0000002e0b0b723e */ /* 0x000fe200000000ff */
[----:B------:R1:W-:Y:S04]  /*bea0*/  STS.128 [R55+0xc100], R12 ;  /* 0x00c1000c37007388 */ /* 0x0003e80000000c00 */
[----:B------:R1:W-:Y:S02]  /*beb0*/  STS.128 [R54+0xc100], R8 ;  /* 0x00c1000836007388 */ /* 0x0003e40000000c00 */
.L_x_135:
[----:B------:R-:W-:Y:S05]  /*bec0*/  BSYNC B0 ;  /* 0x0000000000007941 */ /* 0x000fea0003800000 */
.L_x_134:
[----:B-1----:R-:W-:Y:S01]  /*bed0*/  IADD3 R9, R37, 0x20, RZ ;  /* 0x0000002025097810 */ /* 0x002fe20007ffe0ff */
[----:B------:R-:W-:Y:S03]  /*bee0*/  BSSY B0, `(.L_x_136) ;  /* 0x000006b000007945 */ /* 0x000fe60003800000 */
[----:B------:R-:W-:-:S13]  /*bef0*/  ISETP.GE.AND P0, PT, R9, c[0x0][0x27c], PT ;  /* 0x00009f0009007a0c */ /* 0x000fda0003f06270 */
[----:B------:R-:W-:Y:S05]  /*bf00*/  @P0 BRA `(.L_x_137) ;  /* 0x0000068000000947 */ /* 0x000fea0003800000 */
[----:B------:R-:W-:Y:S01]  /*bf10*/  SHF.R.S32.HI R12, RZ, 0x1f, R9 ;  /* 0x0000001fff0c7819 */ /* 0x000fe20000011409 */
[----:B------:R-:W-:Y:S01]  /*bf20*/  HADD2.F32 R59, -RZ, R42.H0_H0 ;  /* 0x2000002aff3b7230 */ /* 0x000fe20000004100 */
[----:B------:R-:W-:Y:S01]  /*bf30*/  MOV R13, c[0x0][0x27c] ;  /* 0x00009f00000d7a02 */ /* 0x000fe20000000f00 */
[--C-:B------:R-:W-:Y:S01]  /*bf40*/  HADD2.F32 R57, -RZ, R44.reuse.H1_H1 ;  /* 0x3000002cff397230 */ /* 0x100fe20000004100 */
[CC--:B------:R-:W-:Y:S01]  /*bf50*/  LEA.HI R15, R12.reuse, R9.reuse, RZ, 0x3 ;  /* 0x000000090c0f7211 */ /* 0x0c0fe200078f18ff */
[----:B------:R-:W-:Y:S01]  /*bf60*/  HADD2.F32 R58, -RZ, R39.H1_H1 ;  /* 0x30000027ff3a7230 */ /* 0x000fe20000004100 */
[----:B------:R-:W-:Y:S01]  /*bf70*/  SHF.R.S32.HI R8, RZ, 0x1f, R29 ;  /* 0x0000001fff087819 */ /* 0x000fe2000001141d */
[----:B------:R-:W-:Y:S01]  /*bf80*/  HADD2.F32 R61, -RZ, R44.H0_H0 ;  /* 0x2000002cff3d7230 */ /* 0x000fe20000004100 */
[----:B------:R-:W-:Y:S01]  /*bf90*/  SHF.R.S32.HI R10, RZ, 0x3, R15 ;  /* 0x00000003ff0a7819 */ /* 0x000fe2000001140f */
[----:B------:R-:W-:Y:S01]  /*bfa0*/  HADD2.F32 R53, -RZ, R42.H1_H1 ;  /* 0x3000002aff357230 */ /* 0x000fe20000004100 */
[----:B------:R-:W-:Y:S01]  /*bfb0*/  SHF.L.U32 R14, R29, 0x6, RZ ;  /* 0x000000061d0e7819 */ /* 0x000fe200000006ff */
[----:B------:R-:W-:Y:S01]  /*bfc0*/  HADD2.F32 R42, -RZ, R41.H1_H1 ;  /* 0x30000029ff2a7230 */ /* 0x000fe20000004100 */
[----:B------:R-:W-:Y:S01]  /*bfd0*/  LEA.HI R13, R13, R10, RZ, 0x1d ;  /* 0x0000000a0d0d7211 */ /* 0x000fe200078fe8ff */
[----:B------:R-:W-:Y:S01]  /*bfe0*/  HADD2.F32 R39, -RZ, R39.H0_H0 ;  /* 0x20000027ff277230 */ /* 0x000fe20000004100 */
[----:B------:R-:W-:Y:S01]  /*bff0*/  LEA.HI R12, R12, R9, RZ, 0x6 ;  /* 0x000000090c0c7211 */ /* 0x000fe200078f30ff */
[----:B------:R-:W-:Y:S01]  /*c000*/  HADD2.F32 R41, -RZ, R41.H0_H0 ;  /* 0x20000029ff297230 */ /* 0x000fe20000004100 */
[----:B------:R-:W-:-:S02]  /*c010*/  LEA.HI R9, R8, R29, RZ, 0x3 ;  /* 0x0000001d08097211 */ /* 0x000fc400078f18ff */
[----:B------:R-:W-:Y:S02]  /*c020*/  SHF.R.S32.HI R8, RZ, 0x1f, R13 ;  /* 0x0000001fff087819 */ /* 0x000fe4000001140d */
[----:B------:R-:W-:Y:S01]  /*c030*/  LOP3.LUT R14, R14, 0x1c0, RZ, 0xc0, !PT ;  /* 0x000001c00e0e7812 */ /* 0x000fe200078ec0ff */
[----:B------:R-:W-:Y:S01]  /*c040*/  IMAD.SHL.U32 R9, R9, 0x40, RZ ;  /* 0x0000004009097824 */ /* 0x000fe200078e00ff */
[----:B------:R-:W-:Y:S02]  /*c050*/  LEA.HI R8, R8, R13, RZ, 0x3 ;  /* 0x0000000d08087211 */ /* 0x000fe400078f18ff */
[----:B------:R-:W-:Y:S02]  /*c060*/  SHF.L.U32 R12, R12, 0x7, RZ ;  /* 0x000000070c0c7819 */ /* 0x000fe400000006ff */
[----:B------:R-:W-:Y:S01]  /*c070*/  LOP3.LUT R15, R14, 0x38, R15, 0xf8, !PT ;  /* 0x000000380e0f7812 */ /* 0x000fe200078ef80f */
[----:B------:R-:W-:Y:S01]  /*c080*/  IMAD.SHL.U32 R8, R8, 0x400, RZ ;  /* 0x0000040008087824 */ /* 0x000fe200078e00ff */
[----:B------:R-:W-:-:S02]  /*c090*/  SHF.R.U32.HI R10, RZ, 0x3, R14 ;  /* 0x00000003ff0a7819 */ /* 0x000fc4000001160e */
[----:B------:R-:W-:Y:S02]  /*c0a0*/  SHF.L.U32 R11, R13, 0x3, RZ ;  /* 0x000000030d0b7819 */ /* 0x000fe400000006ff */
[----:B------:R-:W-:Y:S02]  /*c0b0*/  LOP3.LUT R12, R12, 0x7fffe000, RZ, 0xc0, !PT ;  /* 0x7fffe0000c0c7812 */ /* 0x000fe400078ec0ff */
[----:B------:R-:W-:Y:S02]  /*c0c0*/  LOP3.LUT R15, R15, R10, RZ, 0x3c, !PT ;  /* 0x0000000a0f0f7212 */ /* 0x000fe400078e3cff */
[----:B------:R-:W-:Y:S02]  /*c0d0*/  LOP3.LUT R9, R9, 0xfffffe00, RZ, 0xc0, !PT ;  /* 0xfffffe0009097812 */ /* 0x000fe400078ec0ff */
[----:B------:R-:W-:Y:S02]  /*c0e0*/  LOP3.LUT R11, R14, 0x38, R11, 0xf8, !PT ;  /* 0x000000380e0b7812 */ /* 0x000fe400078ef80b */
[----:B------:R-:W-:-:S02]  /*c0f0*/  IADD3 R12, R15, R12, R9 ;  /* 0x0000000c0f0c7210 */ /* 0x000fc40007ffe009 */
        /* <DEDUP_REMOVED lines=73> */
.L_x_137:
[----:B------:R-:W-:Y:S05]  /*c590*/  BSYNC B0 ;  /* 0x0000000000007941 */ /* 0x000fea0003800000 */
.L_x_136:
[----:B-1----:R-:W-:-:S04]  /*c5a0*/  IADD3 R14, R37, 0x40, RZ ;  /* 0x00000040250e7810 */ /* 0x002fc80007ffe0ff */
[----:B------:R-:W-:-:S13]  /*c5b0*/  ISETP.GE.AND P0, PT, R14, c[0x0][0x27c], PT ;  /* 0x00009f000e007a0c */ /* 0x000fda0003f06270 */
[----:B------:R-:W-:Y:S05]  /*c5c0*/  @P0 BRA `(.L_x_115) ;  /* 0x0000068000000947 */ /* 0x000fea0003800000 */
[----:B------:R-:W-:Y:S01]  /*c5d0*/  SHF.R.S32.HI R13, RZ, 0x1f, R14 ;  /* 0x0000001fff0d7819 */ /* 0x000fe2000001140e */
[--C-:B------:R-:W-:Y:S01]  /*c5e0*/  HADD2.F32 R43, -RZ, R33.reuse.H1_H1 ;  /* 0x30000021ff2b7230 */ /* 0x100fe20000004100 */
[----:B------:R-:W-:Y:S01]  /*c5f0*/  MOV R11, c[0x0][0x27c] ;  /* 0x00009f00000b7a02 */ /* 0x000fe20000000f00 */
[----:B------:R-:W-:Y:S01]  /*c600*/  HADD2.F32 R33, -RZ, R33.H0_H0 ;  /* 0x20000021ff217230 */ /* 0x000fe20000004100 */
[----:B------:R-:W-:Y:S01]  /*c610*/  LEA.HI R9, R13, R14, RZ, 0x3 ;  /* 0x0000000e0d097211 */ /* 0x000fe200078f18ff */
[--C-:B------:R-:W-:Y:S01]  /*c620*/  HADD2.F32 R47, -RZ, R35.reuse.H1_H1 ;  /* 0x30000023ff2f7230 */ /* 0x100fe20000004100 */
[----:B------:R-:W-:Y:S01]  /*c630*/  SHF.R.S32.HI R8, RZ, 0x1f, R29 ;  /* 0x0000001fff087819 */ /* 0x000fe2000001141d */
[--C-:B------:R-:W-:Y:S01]  /*c640*/  HADD2.F32 R48, -RZ, R30.reuse.H1_H1 ;  /* 0x3000001eff307230 */ /* 0x100fe20000004100 */
[----:B------:R-:W-:Y:S01]  /*c650*/  SHF.R.S32.HI R10, RZ, 0x3, R9 ;  /* 0x00000003ff0a7819 */ /* 0x000fe20000011409 */
[----:B------:R-:W-:Y:S01]  /*c660*/  HADD2.F32 R35, -RZ, R35.H0_H0 ;  /* 0x20000023ff237230 */ /* 0x000fe20000004100 */
[----:B------:R-:W-:Y:S01]  /*c670*/  SHF.L.U32 R12, R29, 0x6, RZ ;  /* 0x000000061d0c7819 */ /* 0x000fe200000006ff */
[----:B------:R-:W-:Y:S01]  /*c680*/  HADD2.F32 R30, -RZ, R30.H0_H0 ;  /* 0x2000001eff1e7230 */ /* 0x000fe20000004100 */
[----:B------:R-:W-:Y:S01]  /*c690*/  LEA.HI R11, R11, R10, RZ, 0x1d ;  /* 0x0000000a0b0b7211 */ /* 0x000fe200078fe8ff */
[----:B------:R-:W-:Y:S01]  /*c6a0*/  HADD2.F32 R52, -RZ, R28.H1_H1 ;  /* 0x3000001cff347230 */ /* 0x000fe20000004100 */
[----:B------:R-:W-:Y:S01]  /*c6b0*/  LEA.HI R8, R8, R29, RZ, 0x3 ;  /* 0x0000001d08087211 */ /* 0x000fe200078f18ff */
[----:B------:R-:W-:Y:S01]  /*c6c0*/  HADD2.F32 R59, -RZ, R36.H0_H0 ;  /* 0x20000024ff3b7230 */ /* 0x000fe20000004100 */
[----:B------:R-:W-:-:S02]  /*c6d0*/  SHF.R.S32.HI R10, RZ, 0x1f, R11 ;  /* 0x0000001fff0a7819 */ /* 0x000fc4000001140b */
[----:B------:R-:W-:Y:S01]  /*c6e0*/  LOP3.LUT R12, R12, 0x1c0, RZ, 0xc0, !PT ;  /* 0x000001c00c0c7812 */ /* 0x000fe200078ec0ff */
[----:B------:R-:W-:Y:S01]  /*c6f0*/  IMAD.SHL.U32 R8, R8, 0x40, RZ ;  /* 0x0000004008087824 */ /* 0x000fe200078e00ff */
[----:B------:R-:W-:Y:S02]  /*c700*/  LEA.HI R13, R13, R14, RZ, 0x6 ;  /* 0x0000000e0d0d7211 */ /* 0x000fe400078f30ff */
[----:B------:R-:W-:Y:S02]  /*c710*/  LEA.HI R10, R10, R11, RZ, 0x3 ;  /* 0x0000000b0a0a7211 */ /* 0x000fe400078f18ff */
[----:B------:R-:W-:Y:S02]  /*c720*/  SHF.L.U32 R15, R11, 0x3, RZ ;  /* 0x000000030b0f7819 */ /* 0x000fe400000006ff */
[----:B------:R-:W-:Y:S01]  /*c730*/  LOP3.LUT R14, R12, 0x38, R9, 0xf8, !PT ;  /* 0x000000380c0e7812 */ /* 0x000fe200078ef809 */
[----:B------:R-:W-:Y:S01]  /*c740*/  IMAD.SHL.U32 R11, R10, 0x400, RZ ;  /* 0x000004000a0b7824 */ /* 0x000fe200078e00ff */
[----:B------:R-:W-:-:S02]  /*c750*/  SHF.L.U32 R13, R13, 0x7, RZ ;  /* 0x000000070d0d7819 */ /* 0x000fc400000006ff */
[----:B------:R-:W-:Y:S02]  /*c760*/  SHF.R.U32.HI R9, RZ, 0x3, R12 ;  /* 0x00000003ff097819 */ /* 0x000fe4000001160c */
[----:B------:R-:W-:Y:S02]  /*c770*/  LOP3.LUT R12, R12, 0x38, R15, 0xf8, !PT ;  /* 0x000000380c0c7812 */ /* 0x000fe400078ef80f */
[----:B------:R-:W-:Y:S02]  /*c780*/  LOP3.LUT R13, R13, 0x7fffe000, RZ, 0xc0, !PT ;  /* 0x7fffe0000d0d7812 */ /* 0x000fe400078ec0ff */
[----:B------:R-:W-:Y:S02]  /*c790*/  LOP3.LUT R8, R8, 0xfffffe00, RZ, 0xc0, !PT ;  /* 0xfffffe0008087812 */ /* 0x000fe400078ec0ff */
[-C--:B------:R-:W-:Y:S02]  /*c7a0*/  LOP3.LUT R14, R14, R9.reuse, RZ, 0x3c, !PT ;  /* 0x000000090e0e7212 */ /* 0x080fe400078e3cff */
[----:B------:R-:W-:-:S02]  /*c7b0*/  LOP3.LUT R10, R12, R9, RZ, 0x3c, !PT ;  /* 0x000000090c0a7212 */ /* 0x000fc400078e3cff */
[----:B------:R-:W-:Y:S02]  /*c7c0*/  LOP3.LUT R9, R11, 0x7fffe000, RZ, 0xc0, !PT ;  /* 0x7fffe0000b097812 */ /* 0x000fe400078ec0ff */
[--C-:B------:R-:W-:Y:S02]  /*c7d0*/  IADD3 R13, R14, R13, R8.reuse ;  /* 0x0000000d0e0d7210 */ /* 0x100fe40007ffe008 */
[----:B------:R-:W-:Y:S02]  /*c7e0*/  IADD3 R9, R10, R9, R8 ;  /* 0x000000090a097210 */ /* 0x000fe40007ffe008 */
[----:B------:R-:W-:Y:S02]  /*c7f0*/  SHF.L.U32 R37, R13, 0x1, RZ ;  /* 0x000000010d257819 */ /* 0x000fe400000006ff */
[----:B------:R-:W-:-:S03]  /*c800*/  SHF.L.U32 R29, R9, 0x1, RZ ;  /* 0x00000001091d7819 */ /* 0x000fc600000006ff */
[----:B------:R-:W1:Y:S04]  /*c810*/  LDS.128 R12, [R37+0xc100] ;  /* 0x00c10000250c7984 */ /* 0x000e680000000c00 */
[----:B------:R-:W2:Y:S01]  /*c820*/  LDS.128 R8, [R29+0xc100] ;  /* 0x00c100001d087984 */ /* 0x000ea20000000c00 */
[--C-:B-1----:R-:W-:Y:S02]  /*c830*/  HADD2.F32 R38, -RZ, R12.reuse.H0_H0 ;  /* 0x2000000cff267230 */ /* 0x102fe40000004100 */
[----:B------:R-:W-:Y:S02]  /*c840*/  HADD2.F32 R39, -RZ, R12.H1_H1 ;  /* 0x3000000cff277230 */ /* 0x000fe40000004100 */
[----:B------:R-:W-:Y:S01]  /*c850*/  HADD2.F32 R12, -RZ, R13.H0_H0 ;  /* 0x2000000dff0c7230 */ /* 0x000fe20000004100 */
[----:B------:R-:W-:Y:S01]  /*c860*/  FMUL.FTZ R49, R43, R38 ;  /* 0x000000262b317220 */ /* 0x000fe20000410000 */
[--C-:B--2---:R-:W-:Y:S01]  /*c870*/  HADD2.F32 R42, -RZ, R8.reuse.H0_H0 ;  /* 0x20000008ff2a7230 */ /* 0x104fe20000004100 */
        /* <DEDUP_REMOVED lines=8> */
[-C--:B------:R-:W-:Y:S01]  /*c900*/  FMUL.FTZ R33, R33, R8.reuse ;  /* 0x0000000821217220 */ /* 0x080fe20000410000 */
[--C-:B------:R-:W-:Y:S01]  /*c910*/  HADD2.F32 R49, -RZ, R32.reuse.H1_H1 ;  /* 0x30000020ff317230 */ /* 0x100fe20000004100 */
[----:B------:R-:W-:Y:S01]  /*c920*/  FFMA.FTZ R50, R35, R8, R50 ;  /* 0x0000000823327223 */ /* 0x000fe20000010032 */
[----:B------:R-:W-:Y:S01]  /*c930*/  HADD2.F32 R32, -RZ, R32.H0_H0 ;  /* 0x20000020ff207230 */ /* 0x000fe20000004100 */
[----:B------:R-:W-:Y:S01]  /*c940*/  FMUL.FTZ R55, R30, R40 ;  /* 0x000000281e377220 */ /* 0x000fe20000410000 */
[----:B------:R-:W-:Y:S01]  /*c950*/  HADD2.F32 R13, -RZ, R14.H0_H0 ;  /* 0x2000000eff0d7230 */ /* 0x000fe20000004100 */
[-C--:B------:R-:W-:Y:S01]  /*c960*/  FMUL.FTZ R48, R48, R44.reuse ;  /* 0x0000002c30307220 */ /* 0x080fe20000410000 */
[----:B------:R-:W-:Y:S01]  /*c970*/  HADD2.F32 R8, -RZ, R34.H1_H1 ;  /* 0x30000022ff087230 */ /* 0x000fe20000004100 */
[----:B------:R-:W-:Y:S01]  /*c980*/  FFMA.FTZ R51, R49, R44, R51 ;  /* 0x0000002c31337223 */ /* 0x000fe20000010033 */
[----:B------:R-:W-:Y:S01]  /*c990*/  HADD2.F32 R41, -RZ, R14.H1_H1 ;  /* 0x3000000eff297230 */ /* 0x000fe20000004100 */
[-C--:B------:R-:W-:Y:S01]  /*c9a0*/  FMUL.FTZ R53, R30, R45.reuse ;  /* 0x0000002d1e357220 */ /* 0x080fe20000410000 */
[----:B------:R-:W-:Y:S01]  /*c9b0*/  HADD2.F32 R9, -RZ, R10.H0_H0 ;  /* 0x2000000aff097230 */ /* 0x000fe20000004100 */
[----:B------:R-:W-:Y:S01]  /*c9c0*/  FFMA.FTZ R45, R32, R45, R55 ;  /* 0x0000002d202d7223 */ /* 0x000fe20000010037 */
[----:B------:R-:W-:Y:S01]  /*c9d0*/  HADD2.F32 R44, -RZ, R36.H1_H1 ;  /* 0x30000024ff2c7230 */ /* 0x000fe20000004100 */
[C---:B------:R-:W-:Y:S01]  /*c9e0*/  FMUL.FTZ R54, R8.reuse, R13 ;  /* 0x0000000d08367220 */ /* 0x040fe20000410000 */
[--C-:B------:R-:W-:Y:S01]  /*c9f0*/  HADD2.F32 R14, -RZ, R15.reuse.H0_H0 ;  /* 0x2000000fff0e7230 */ /* 0x100fe20000004100 */
[-C--:B------:R-:W-:Y:S01]  /*ca00*/  FMUL.FTZ R8, R8, R9.reuse ;  /* 0x0000000908087220 */ /* 0x080fe20000410000 */
[----:B------:R-:W-:Y:S01]  /*ca10*/  HADD2.F32 R46, -RZ, R10.H1_H1 ;  /* 0x3000000aff2e7230 */ /* 0x000fe20000004100 */
[----:B------:R-:W-:Y:S01]  /*ca20*/  FFMA.FTZ R30, R44, R9, R54 ;  /* 0x000000092c1e7223 */ /* 0x000fe20000010036 */
[----:B------:R-:W-:Y:S01]  /*ca30*/  HADD2.F32 R55, -RZ, R34.H0_H0 ;  /* 0x20000022ff377230 */ /* 0x000fe20000004100 */
[C---:B------:R-:W-:Y:S01]  /*ca40*/  FMUL.FTZ R57, R52.reuse, R41 ;  /* 0x0000002934397220 */ /* 0x040fe20000410000 */
[----:B------:R-:W-:Y:S01]  /*ca50*/  HADD2.F32 R15, -RZ, R15.H1_H1 ;  /* 0x3000000fff0f7230 */ /* 0x000fe20000004100 */
[----:B------:R-:W-:Y:S01]  /*ca60*/  FMUL.FTZ R52, R52, R46 ;  /* 0x0000002e34347220 */ /* 0x000fe20000410000 */
[--C-:B------:R-:W-:Y:S01]  /*ca70*/  HADD2.F32 R10, -RZ, R11.reuse.H0_H0 ;  /* 0x2000000bff0a7230 */ /* 0x100fe20000004100 */
[----:B------:R-:W-:Y:S01]  /*ca80*/  FFMA.FTZ R43, R47, R38, -R43 ;  /* 0x000000262f2b7223 */ /* 0x000fe2000001082b */
[----:B------:R-:W-:Y:S01]  /*ca90*/  HADD2.F32 R34, -RZ, R28.H0_H0 ;  /* 0x2000001cff227230 */ /* 0x000fe20000004100 */
[C---:B------:R-:W-:Y:S01]  /*caa0*/  FMUL.FTZ R28, R55.reuse, R14 ;  /* 0x0000000e371c7220 */ /* 0x040fe20000410000 */
[----:B------:R-:W-:Y:S01]  /*cab0*/  HADD2.F32 R11, -RZ, R11.H1_H1 ;  /* 0x3000000bff0b7230 */ /* 0x000fe20000004100 */
[----:B------:R-:W-:Y:S01]  /*cac0*/  FMUL.FTZ R55, R55, R10 ;  /* 0x0000000a37377220 */ /* 0x000fe20000410000 */
[--C-:B------:R-:W-:Y:S01]  /*cad0*/  HADD2.F32 R9, -RZ, R31.reuse.H1_H1 ;  /* 0x3000001fff097230 */ /* 0x100fe20000004100 */
[----:B------:R-:W-:Y:S01]  /*cae0*/  FFMA.FTZ R48, R49, R39, -R48 ;  /* 0x0000002731307223 */ /* 0x000fe20000010830 */
[----:B------:R-:W-:Y:S01]  /*caf0*/  HADD2.F32 R36, -RZ, R31.H0_H0 ;  /* 0x2000001fff247230 */ /* 0x000fe20000004100 */
[----:B------:R-:W-:-:S02]  /*cb00*/  FMUL.FTZ R31, R34, R15 ;  /* 0x0000000f221f7220 */ /* 0x000fc40000410000 */
[----:B------:R-:W-:Y:S02]  /*cb10*/  FMUL.FTZ R34, R34, R11 ;  /* 0x0000000b22227220 */ /* 0x000fe40000410000 */
[----:B------:R-:W-:Y:S01]  /*cb20*/  FFMA.FTZ R33, R35, R12, -R33 ;  /* 0x0000000c23217223 */ /* 0x000fe20000010821 */
[----:B------:R-:W-:Y:S01]  /*cb30*/  F2FP.PACK_AB R12, R48, R43 ;  /* 0x0000002b300c723e */ /* 0x000fe200000000ff */
[----:B------:R-:W-:Y:S02]  /*cb40*/  FFMA.FTZ R32, R32, R40, -R53 ;  /* 0x0000002820207223 */ /* 0x000fe40000010835 */
[----:B------:R-:W-:Y:S01]  /*cb50*/  FFMA.FTZ R44, R44, R13, -R8 ;  /* 0x0000000d2c2c7223 */ /* 0x000fe20000010808 */
[----:B------:R-:W-:Y:S01]  /*cb60*/  F2FP.PACK_AB R8, R51, R42 ;  /* 0x0000002a3308723e */ /* 0x000fe200000000ff */
[----:B------:R-:W-:Y:S01]  /*cb70*/  FFMA.FTZ R41, R9, R41, -R52 ;  /* 0x0000002909297223 */ /* 0x000fe20000010834 */
[----:B------:R-:W-:Y:S01]  /*cb80*/  F2FP.PACK_AB R13, R32, R33 ;  /* 0x00000021200d723e */ /* 0x000fe200000000ff */
[----:B------:R-:W-:-:S02]  /*cb90*/  FFMA.FTZ R55, R59, R14, -R55 ;  /* 0x0000000e3b377223 */ /* 0x000fc40000010837 */
[----:B------:R-:W-:Y:S01]  /*cba0*/  FFMA.FTZ R34, R36, R15, -R34 ;  /* 0x0000000f24227223 */ /* 0x000fe20000010822 */
[----:B------:R-:W-:Y:S01]  /*cbb0*/  F2FP.PACK_AB R14, R41, R44 ;  /* 0x0000002c290e723e */ /* 0x000fe200000000ff */
[----:B------:R-:W-:Y:S01]  /*cbc0*/  FFMA.FTZ R57, R9, R46, R57 ;  /* 0x0000002e09397223 */ /* 0x000fe20000010039 */
[----:B------:R-:W-:Y:S01]  /*cbd0*/  F2FP.PACK_AB R9, R45, R50 ;  /* 0x000000322d09723e */ /* 0x000fe200000000ff */
[----:B------:R-:W-:Y:S01]  /*cbe0*/  FFMA.FTZ R28, R59, R10, R28 ;  /* 0x0000000a3b1c7223 */ /* 0x000fe2000001001c */
[----:B------:R-:W-:Y:S01]  /*cbf0*/  F2FP.PACK_AB R15, R34, R55 ;  /* 0x00000037220f723e */ /* 0x000fe200000000ff */
[----:B------:R-:W-:Y:S01]  /*cc00*/  FFMA.FTZ R11, R36, R11, R31 ;  /* 0x0000000b240b7223 */ /* 0x000fe2000001001f */
[----:B------:R-:W-:-:S03]  /*cc10*/  F2FP.PACK_AB R10, R57, R30 ;  /* 0x0000001e390a723e */ /* 0x000fc600000000ff */
[----:B------:R1:W-:Y:S01]  /*cc20*/  STS.128 [R37+0xc100], R12 ;  /* 0x00c1000c25007388 */ /* 0x0003e20000000c00 */
[----:B------:R-:W-:-:S05]  /*cc30*/  F2FP.PACK_AB R11, R11, R28 ;  /* 0x0000001c0b0b723e */ /* 0x000fca00000000ff */
[----:B------:R1:W-:Y:S02]  /*cc40*/  STS.128 [R29+0xc100], R8 ;  /* 0x00c100081d007388 */ /* 0x0003e40000000c00 */
.L_x_115:
[----:B------:R-:W-:Y:S05]  /*cc50*/  BSYNC B2 ;  /* 0x0000000000027941 */ /* 0x000fea0003800000 */
.L_x_99:
[----:B-1----:R-:W-:Y:S01]  /*cc60*/  IMAD R8, R25, c[0x0][0x208], RZ ;  /* 0x0000820019087a24 */ /* 0x002fe200078e02ff */
[----:B------:R-:W-:Y:S01]  /*cc70*/  SHF.R.S32.HI R9, RZ, 0x4, R22 ;  /* 0x00000004ff097819 */ /* 0x000fe20000011416 */
[----:B------:R-:W-:Y:S01]  /*cc80*/  IMAD.WIDE.U32 R10, R215, c[0x0][0x208], RZ ;  /* 0x00008200d70a7a25 */ /* 0x000fe200078e00ff */
[----:B------:R-:W-:Y:S01]  /*cc90*/  SHF.R.S32.HI R12, RZ, 0x1f, R17 ;  /* 0x0000001fff0c7819 */ /* 0x000fe20000011411 */
[----:B------:R-:W-:-:S04]  /*cca0*/  DEPBAR.LE SB0, 0x0 ;  /* 0x000080000000791a */ /* 0x000fc80000000000 */
[----:B------:R-:W-:Y:S01]  /*ccb0*/  IMAD R8, R215, c[0x0][0x20c], R8 ;  /* 0x00008300d7087a24 */ /* 0x000fe200078e0208 */
[----:B------:R-:W-:Y:S01]  /*ccc0*/  LEA.HI R145, R12, R17, RZ, 0x3 ;  /* 0x000000110c917211 */ /* 0x000fe200078f18ff */
[----:B------:R-:W-:Y:S01]  /*ccd0*/  IMAD R13, R24, c[0x0][0x218], RZ ;  /* 0x00008600180d7a24 */ /* 0x000fe200078e02ff */
[----:B------:R-:W-:Y:S01]  /*cce0*/  SHF.L.U32 R12, R18, 0x6, RZ ;  /* 0x00000006120c7819 */ /* 0x000fe200000006ff */
[----:B------:R-:W-:Y:S01]  /*ccf0*/  IMAD.IADD R11, R11, 0x1, R8 ;  /* 0x000000010b0b7824 */ /* 0x000fe200078e0208 */
[----:B------:R-:W-:Y:S01]  /*cd00*/  LOP3.LUT R145, R145, 0xfffffff8, RZ, 0xc0, !PT ;  /* 0xfffffff891917812 */ /* 0x000fe200078ec0ff */
[----:B------:R-:W-:Y:S01]  /*cd10*/  IMAD R13, R214, c[0x0][0x21c], R13 ;  /* 0x00008700d60d7a24 */ /* 0x000fe200078e020d */
[----:B------:R-:W-:Y:S01]  /*cd20*/  LOP3.LUT R12, R12, 0x1c0, RZ, 0xc0, !PT ;  /* 0x000001c00c0c7812 */ /* 0x000fe200078ec0ff */
[----:B------:R-:W-:Y:S01]  /*cd30*/  IMAD.WIDE.U32 R10, R214, c[0x0][0x218], R10 ;  /* 0x00008600d60a7a25 */ /* 0x000fe200078e000a */
[----:B------:R-:W-:Y:S01]  /*cd40*/  BAR.SYNC.DEFER_BLOCKING 0x0 ;  /* 0x0000000000007b1d */ /* 0x000fe20000010000 */
[----:B------:R-:W-:-:S02]  /*cd50*/  ISETP.GE.AND P2, PT, R134, c[0x0][0x1d4], PT ;  /* 0x0000750086007a0c */ /* 0x000fc40003f46270 */
[----:B------:R-:W-:Y:S01]  /*cd60*/  IMAD.SHL.U32 R8, R20, 0x40, RZ ;  /* 0x0000004014087824 */ /* 0x000fe200078e00ff */
[----:B------:R-:W-:Y:S01]  /*cd70*/  IADD3 R26, P0, R26, R10, RZ ;  /* 0x0000000a1a1a7210 */ /* 0x000fe20007f1e0ff */
[----:B------:R-:W-:Y:S01]  /*cd80*/  IMAD.SHL.U32 R70, R7, 0x40, RZ ;  /* 0x0000004007467824 */ /* 0x000fe200078e00ff */
[----:B------:R-:W-:Y:S02]  /*cd90*/  LEA.HI R10, R22, R9, RZ, 0x1 ;  /* 0x00000009160a7211 */ /* 0x000fe400078f08ff */
[----:B------:R-:W-:Y:S01]  /*cda0*/  IADD3.X R13, R210, R11, R13, P0, !PT ;  /* 0x0000000bd20d7210 */ /* 0x000fe200007fe40d */
[----:B------:R-:W-:Y:S01]  /*cdb0*/  IMAD.SHL.U32 R11, R23, 0x8, RZ ;  /* 0x00000008170b7824 */ /* 0x000fe200078e00ff */
[----:B------:R-:W-:Y:S01]  /*cdc0*/  LOP3.LUT R8, R8, 0x1c0, RZ, 0xc0, !PT ;  /* 0x000001c008087812 */ /* 0x000fe200078ec0ff */
[----:B------:R-:W-:Y:S01]  /*cdd0*/  IMAD.WIDE R22, R145, 0x2, RZ ;  /* 0x0000000291167825 */ /* 0x000fe200078e02ff */
[----:B------:R-:W-:Y:S02]  /*cde0*/  LEA R14, P0, R26, c[0x0][0x1f8], 0x1 ;  /* 0x00007e001a0e7a11 */ /* 0x000fe400078008ff */
[----:B------:R-:W-:-:S02]  /*cdf0*/  LOP3.LUT R11, R8, 0x8, R11, 0xf8, !PT ;  /* 0x00000008080b7812 */ /* 0x000fc400078ef80b */
[----:B------:R-:W-:Y:S01]  /*ce00*/  LOP3.LUT R10, R10, 0xfffffffe, RZ, 0xc0, !PT ;  /* 0xfffffffe0a0a7812 */ /* 0x000fe200078ec0ff */
[----:B------:R-:W1:Y:S01]  /*ce10*/  SHFL.IDX PT, R40, R14, RZ, 0x181f ;  /* 0x00181fff0e287589 */ /* 0x000e6200000e0000 */
[----:B------:R-:W-:Y:S02]  /*ce20*/  SHF.R.U32.HI R8, RZ, 0x3, R8 ;  /* 0x00000003ff087819 */ /* 0x000fe40000011608 */
[----:B------:R-:W-:Y:S01]  /*ce30*/  LEA.HI.X R13, R26, c[0x0][0x1fc], R13, 0x1, P0 ;  /* 0x00007f001a0d7a11 */ /* 0x000fe200000f0c0d */
[----:B------:R-:W-:Y:S01]  /*ce40*/  IMAD.IADD R10, R9, 0x1, -R10 ;  /* 0x00000001090a7824 */ /* 0x000fe200078e0a0a */
[----:B------:R-:W-:Y:S01]  /*ce50*/  LOP3.LUT R11, R11, R8, RZ, 0x3c, !PT ;  /* 0x000000080b0b7212 */ /* 0x000fe200078e3cff */
[----:B------:R2:W3:Y:S01]  /*ce60*/  SHFL.IDX PT, R56, R14, 0x1, 0x181f ;  /* 0x00381f000e387f89 */ /* 0x0004e200000e0000 */
[----:B------:R-:W-:Y:S02]  /*ce70*/  LOP3.LUT P0, RZ, R20, 0x2, RZ, 0xc0, !PT ;  /* 0x0000000214ff7812 */ /* 0x000fe4000780c0ff */
[----:B------:R-:W-:Y:S01]  /*ce80*/  LOP3.LUT R70, R70, 0xfffffe00, RZ, 0xc0, !PT ;  /* 0xfffffe0046467812 */ /* 0x000fe200078ec0ff */
[----:B------:R-:W4:Y:S01]  /*ce90*/  SHFL.IDX PT, R9, R13, RZ, 0x181f ;  /* 0x00181fff0d097589 */ /* 0x000f2200000e0000 */
[----:B------:R-:W-:Y:S01]  /*cea0*/  IMAD R205, R10, 0x200, R11 ;  /* 0x000002000acd7824 */ /* 0x000fe200078e020b */
[----:B------:R-:W-:-:S02]  /*ceb0*/  SHF.L.U32 R216, R2, 0x1, RZ ;  /* 0x0000000102d87819 */ /* 0x000fc400000006ff */
[----:B------:R-:W5:Y:S01]  /*cec0*/  SHFL.IDX PT, R8, R13, 0x1, 0x181f ;  /* 0x00381f000d087f89 */ /* 0x000f6200000e0000 */
[----:B------:R-:W-:Y:S01]  /*ced0*/  IMAD.SHL.U32 R205, R205, 0x2, RZ ;  /* 0x00000002cdcd7824 */ /* 0x000fe200078e00ff */
[----:B------:R-:W-:-:S04]  /*cee0*/  P2R R36, PR, RZ, 0x8 ;  /* 0x00000008ff247803 */ /* 0x000fc80000000000 */
[C---:B------:R-:W-:Y:S01]  /*cef0*/  IADD3 R11, R205.reuse, 0x6100, RZ ;  /* 0x00006100cd0b7810 */ /* 0x040fe20007ffe0ff */
[----:B------:R-:W-:Y:S01]  /*cf00*/  LDSM.16.M88.4 R28, [R205+0x6100] ;  /* 0x00610000cd1c783b */ /* 0x000fe20000000200 */
[----:B------:R-:W-:Y:S02]  /*cf10*/  IADD3 R204, R205, 0x6120, RZ ;  /* 0x00006120cdcc7810 */ /* 0x000fe40007ffe0ff */
[----:B------:R-:W-:Y:S01]  /*cf20*/  @P0 IADD3 R204, R11, -0x20, RZ ;  /* 0xffffffe00bcc0810 */ /* 0x000fe20007ffe0ff */
[----:B------:R-:W-:Y:S01]  /*cf30*/  LDSM.16.M88.4 R44, [R205+0x6900] ;  /* 0x00690000cd2c783b */ /* 0x000fe20000000200 */
[----:B------:R-:W-:Y:S02]  /*cf40*/  SHF.R.S32.HI R11, RZ, 0x1f, R16 ;  /* 0x0000001fff0b7819 */ /* 0x000fe40000011410 */
[----:B------:R-:W-:Y:S01]  /*cf50*/  IADD3 R195, R204, 0x800, RZ ;  /* 0x00000800ccc37810 */ /* 0x000fe20007ffe0ff */
[----:B--2---:R-:W-:Y:S01]  /*cf60*/  IMAD.WIDE R14, R134, 0x2, RZ ;  /* 0x00000002860e7825 */ /* 0x004fe200078e02ff */
[----:B------:R-:W-:Y:S01]  /*cf70*/  LEA.HI R144, R11, R16, RZ, 0x3 ;  /* 0x000000100b907211 */ /* 0x000fe200078f18ff */
[----:B------:R-:W-:Y:S01]  /*cf80*/  LDSM.16.M88.4 R80, [R205+0x7100] ;  /* 0x00710000cd50783b */ /* 0x000fe20000000200 */
[----:B------:R-:W-:Y:S01]  /*cf90*/  IADD3 R194, R204, 0x1000, RZ ;  /* 0x00001000ccc27810 */ /* 0x000fe20007ffe0ff */
[----:B------:R-:W-:Y:S01]  /*cfa0*/  IMAD.SHL.U32 R11, R10, 0x8, RZ ;  /* 0x000000080a0b7824 */ /* 0x000fe200078e00ff */
[----:B-1----:R-:W-:Y:S01]  /*cfb0*/  IADD3 R48, P1, R40, R14, RZ ;  /* 0x0000000e28307210 */ /* 0x002fe20007f3e0ff */
[----:B------:R-:W-:Y:S01]  /*cfc0*/  LDSM.16.M88.4 R32, [R205+0x7900] ;  /* 0x00790000cd20783b */ /* 0x000fe20000000200 */
[----:B---3--:R-:W-:-:S02]  /*cfd0*/  IADD3 R38, P0, R14, R56, RZ ;  /* 0x000000380e267210 */ /* 0x008fc40007f1e0ff */
[----:B------:R-:W-:Y:S01]  /*cfe0*/  LOP3.LUT R144, R144, 0xfffffff8, RZ, 0xc0, !PT ;  /* 0xfffffff890907812 */ /* 0x000fe200078ec0ff */
[----:B----4-:R-:W-:Y:S01]  /*cff0*/  IMAD.X R49, R9, 0x1, R15, P1 ;  /* 0x0000000109317824 */ /* 0x010fe200008e060f */
[----:B------:R-:W-:Y:S01]  /*d000*/  IADD3 R42, P1, R40, R22, RZ ;  /* 0x00000016282a7210 */ /* 0x000fe20007f3e0ff */
[----:B-----5:R-:W-:Y:S01]  /*d010*/  IMAD.X R39, R15, 0x1, R8, P0 ;  /* 0x000000010f277824 */ /* 0x020fe200000e0608 */
[----:B------:R-:W-:Y:S01]  /*d020*/  IADD3 R22, P0, R22, R56, RZ ;  /* 0x0000003816167210 */ /* 0x000fe20007f1e0ff */
[----:B------:R-:W-:Y:S01]  /*d030*/  IMAD.WIDE R14, R144, 0x2, RZ ;  /* 0x00000002900e7825 */ /* 0x000fe200078e02ff */
[----:B------:R-:W-:Y:S01]  /*d040*/  LOP3.LUT R11, R12, 0x8, R11, 0xf8, !PT ;  /* 0x000000080c0b7812 */ /* 0x000fe200078ef80b */
[----:B------:R-:W-:Y:S01]  /*d050*/  LDSM.16.M88.4 R88, [R204+0x1000] ;  /* 0x00100000cc58783b */ /* 0x000fe20000000200 */
[----:B------:R-:W-:Y:S01]  /*d060*/  SHF.R.U32.HI R10, RZ, 0x3, R12 ;  /* 0x00000003ff0a7819 */ /* 0x000fe2000001160c */
[----:B------:R-:W-:Y:S01]  /*d070*/  IMAD.X R43, R9, 0x1, R23, P1 ;  /* 0x00000001092b7824 */ /* 0x000fe200008e0617 */
[----:B------:R-:W-:Y:S01]  /*d080*/  IADD3.X R23, R23, R8, RZ, P0, !PT ;  /* 0x0000000817177210 */ /* 0x000fe200007fe4ff */
[----:B------:R-:W-:Y:S01]  /*d090*/  LDSM.16.M88.4 R84, [R204+0x1800] ;  /* 0x00180000cc54783b */ /* 0x000fe20000000200 */
[----:B------:R-:W-:-:S02]  /*d0a0*/  IADD3 R56, P0, R14, R56, RZ ;  /* 0x000000380e387210 */ /* 0x000fc40007f1e0ff */
[----:B------:R-:W-:Y:S02]  /*d0b0*/  LOP3.LUT R7, R11, R10, RZ, 0x3c, !PT ;  /* 0x0000000a0b077212 */ /* 0x000fe400078e3cff */
[----:B------:R-:W-:Y:S01]  /*d0c0*/  IADD3 R40, P1, R40, R14, RZ ;  /* 0x0000000e28287210 */ /* 0x000fe20007f3e0ff */
[----:B------:R-:W-:Y:S01]  /*d0d0*/  IMAD.X R57, R15, 0x1, R8, P0 ;  /* 0x000000010f397824 */ /* 0x000fe200000e0608 */
[----:B------:R-:W-:Y:S01]  /*d0e0*/  ISETP.LT.OR P0, PT, R21, 0x1, P2 ;  /* 0x000000011500780c */ /* 0x000fe20001701670 */
[----:B------:R-:W-:Y:S01]  /*d0f0*/  IMAD R8, R19, 0x400, R70 ;  /* 0x0000040013087824 */ /* 0x000fe200078e0246 */
[----:B------:R-:W-:Y:S01]  /*d100*/  ISETP.LT.OR P2, PT, R21, 0x21, P2 ;  /* 0x000000211500780c */ /* 0x000fe20001741670 */
[----:B------:R-:W-:Y:S01]  /*d110*/  IMAD.X R41, R9, 0x1, R15, P1 ;  /* 0x0000000109297824 */ /* 0x000fe200008e060f */
[----:B------:R-:W-:Y:S01]  /*d120*/  ISETP.GE.AND P1, PT, R17, c[0x0][0x1d4], PT ;  /* 0x0000750011007a0c */ /* 0x000fe20003f26270 */
[C---:B------:R-:W-:Y:S01]  /*d130*/  IMAD.IADD R2, R7.reuse, 0x1, R8 ;  /* 0x0000000107027824 */ /* 0x040fe200078e0208 */
[----:B------:R-:W-:Y:S01]  /*d140*/  LDSM.16.M88.4 R12, [R204] ;  /* 0x00000000cc0c783b */ /* 0x000fe20000000200 */
[----:B------:R-:W-:-:S02]  /*d150*/  LOP3.LUT R203, R7, R70, RZ, 0xfc, !PT ;  /* 0x0000004607cb7212 */ /* 0x000fc400078efcff */
[----:B------:R-:W-:Y:S01]  /*d160*/  IMAD.SHL.U32 R206, R2, 0x2, RZ ;  /* 0x0000000202ce7824 */ /* 0x000fe200078e00ff */
[----:B------:R-:W-:Y:S01]  /*d170*/  LDSM.16.M88.4 R8, [R204+0x800] ;  /* 0x00080000cc08783b */ /* 0x000fe20000000200 */
[----:B------:R-:W-:Y:S01]  /*d180*/  IMAD.MOV.U32 R2, RZ, RZ, 0x40 ;  /* 0x00000040ff027424 */ /* 0x000fe200078e00ff */
[----:B------:R-:W-:Y:S01]  /*d190*/  SHF.R.S32.HI R7, RZ, 0x1f, R144 ;  /* 0x0000001fff077819 */ /* 0x000fe20000011490 */
[----:B------:R-:W-:Y:S01]  /*d1a0*/  IMAD R202, R0, 0x2, R206 ;  /* 0x0000000200ca7824 */ /* 0x000fe200078e02ce */
[----:B------:R-:W1:Y:S01]  /*d1b0*/  LDSM.16.M88.4 R24, [R206+0xc100] ;  /* 0x00c10000ce18783b */ /* 0x000e620000000200 */
[C---:B------:R-:W-:Y:S02]  /*d1c0*/  LEA R201, R5.reuse, R206, 0x1 ;  /* 0x000000ce05c97211 */ /* 0x040fe400078e08ff */
[----:B------:R-:W-:Y:S01]  /*d1d0*/  IMAD R199, R5, 0x2, R202 ;  /* 0x0000000205c77824 */ /* 0x000fe200078e02ca */
[----:B------:R-:W2:Y:S01]  /*d1e0*/  LDSM.16.M88.4 R52, [R202+0xc100] ;  /* 0x00c10000ca34783b */ /* 0x000ea20000000200 */
[----:B------:R-:W-:-:S02]  /*d1f0*/  IADD3 R193, R204, 0x1800, RZ ;  /* 0x00001800ccc17810 */ /* 0x000fc40007ffe0ff */
[C---:B------:R-:W-:Y:S01]  /*d200*/  IADD3 R191, R204.reuse, 0x2000, RZ ;  /* 0x00002000ccbf7810 */ /* 0x040fe20007ffe0ff */
[----:B------:R-:W-:Y:S01]  /*d210*/  @!PT LDS RZ, [RZ] ;  /* 0x00000000fffff984 */ /* 0x000fe20000000800 */
[----:B------:R-:W-:Y:S01]  /*d220*/  @!PT LDS RZ, [RZ] ;  /* 0x00000000fffff984 */ /* 0x000fe20000000800 */
[----:B------:R-:W-:Y:S01]  /*d230*/  @!PT LDS RZ, [RZ] ;  /* 0x00000000fffff984 */ /* 0x000fe20000000800 */
[----:B------:R3:W-:Y:S01]  /*d240*/  LDGSTS.E.BYPASS.LTC128B.128 [R216+0x100], [R48.64], !P0 ;  /* 0x0010000030d87fae */ /* 0x0007e2000c101d46 */
[----:B------:R-:W-:Y:S02]  /*d250*/  ISETP.LT.OR P0, PT, R21, 0x1, P1 ;  /* 0x000000011500780c */ /* 0x000fe40000f01670 */
[C---:B------:R-:W-:Y:S02]  /*d260*/  IADD3 R190, R204.reuse, 0x2800, RZ ;  /* 0x00002800ccbe7810 */ /* 0x040fe40007ffe0ff */
[C---:B------:R-:W-:Y:S02]  /*d270*/  IADD3 R189, R204.reuse, 0x3000, RZ ;  /* 0x00003000ccbd7810 */ /* 0x040fe40007ffe0ff */
[C---:B------:R-:W-:Y:S02]  /*d280*/  IADD3 R188, R204.reuse, 0x3800, RZ ;  /* 0x00003800ccbc7810 */ /* 0x040fe40007ffe0ff */
[----:B------:R-:W-:-:S02]  /*d290*/  IADD3 R187, R204, 0x4000, RZ ;  /* 0x00004000ccbb7810 */ /* 0x000fc40007ffe0ff */
[C---:B------:R-:W-:Y:S02]  /*d2a0*/  IADD3 R186, R204.reuse, 0x4800, RZ ;  /* 0x00004800ccba7810 */ /* 0x040fe40007ffe0ff */
[----:B------:R-:W-:Y:S01]  /*d2b0*/  IADD3 R185, R204, 0x5000, RZ ;  /* 0x00005000ccb97810 */ /* 0x000fe20007ffe0ff */
[----:B------:R4:W-:Y:S01]  /*d2c0*/  LDGSTS.E.BYPASS.LTC128B.128 [R216+0x2100], [R42.64], !P0 ;  /* 0x021000002ad87fae */ /* 0x0009e2000c101d46 */
[----:B------:R-:W-:Y:S02]  /*d2d0*/  ISETP.GE.AND P0, PT, R16, c[0x0][0x1d4], PT ;  /* 0x0000750010007a0c */ /* 0x000fe40003f06270 */
[----:B------:R-:W-:Y:S02]  /*d2e0*/  IADD3 R184, R204, 0x5800, RZ ;  /* 0x00005800ccb87810 */ /* 0x000fe40007ffe0ff */
[----:B------:R-:W-:-:S13]  /*d2f0*/  ISETP.LT.OR P3, PT, R21, 0x1, P0 ;  /* 0x000000011500780c */ /* 0x000fda0000761670 */
[----:B------:R4:W-:Y:S01]  /*d300*/  LDGSTS.E.BYPASS.LTC128B.128 [R216+0x4100], [R40.64], !P3 ;  /* 0x0410000028d87fae */ /* 0x0009e2000d901d46 */
[C---:B-1----:R-:W-:Y:S01]  /*d310*/  HMMA.16816.F32 R16, R24.reuse, R28, RZ ;  /* 0x0000001c1810723c */ /* 0x042fe200000018ff */
[----:B------:R-:W-:Y:S02]  /*d320*/  ISETP.NE.AND P3, PT, R36, RZ, PT ;  /* 0x000000ff2400720c */ /* 0x000fe40003f65270 */
[----:B------:R1:W-:Y:S01]  /*d330*/  LDGSTS.E.BYPASS.LTC128B.128 [R216+0x1100], [R38.64], !P2 ;  /* 0x0110000026d87fae */ /* 0x0003e2000d101d46 */
[C---:B------:R-:W-:Y:S02]  /*d340*/  ISETP.LT.OR P2, PT, R21.reuse, 0x21, P1 ;  /* 0x000000211500780c */ /* 0x040fe40000f41670 */
[----:B------:R-:W-:Y:S02]  /*d350*/  ISETP.LT.OR P1, PT, R21, 0x21, P0 ;  /* 0x000000211500780c */ /* 0x000fe40000721670 */
[----:B------:R-:W-:Y:S01]  /*d360*/  LOP3.LUT P0, RZ, R20, 0x4, RZ, 0xc0, !PT ;  /* 0x0000000414ff7812 */ /* 0x000fe2000780c0ff */
[----:B---3--:R-:W-:Y:S03]  /*d370*/  HMMA.16816.F32 R48, R24, R44, RZ ;  /* 0x0000002c1830723c */ /* 0x008fe600000018ff */
[----:B------:R-:W-:-:S05]  /*d380*/  SEL R2, R2, 0xffffffc0, !P0 ;  /* 0xffffffc002027807 */ /* 0x000fca0004000000 */
[----:B------:R-:W-:Y:S01]  /*d390*/  IMAD.IADD R200, R205, 0x1, R2 ;  /* 0x00000001cdc87824 */ /* 0x000fe200078e0202 */
[----:B------:R3:W-:Y:S01]  /*d3a0*/  LDGSTS.E.BYPASS.LTC128B.128 [R216+0x3100], [R22.64], !P2 ;  /* 0x0310000016d87fae */ /* 0x0007e2000d101d46 */
[C---:B------:R-:W-:Y:S01]  /*d3b0*/  HMMA.16816.F32 R28, R24.reuse, R30, RZ ;  /* 0x0000001e181c723c */ /* 0x040fe200000018ff */
[----:B------:R-:W-:Y:S01]  /*d3c0*/  IMAD.IADD R192, R2, 0x1, R204 ;  /* 0x0000000102c07824 */ /* 0x000fe200078e02cc */
[----:B------:R-:W-:Y:S01]  /*d3d0*/  ISETP.GE.AND P2, PT, R77, 0x41, PT ;  /* 0x000000414d00780c */ /* 0x000fe20003f46270 */
[----:B------:R5:W-:Y:S04]  /*d3e0*/  LDGSTS.E.BYPASS.LTC128B.128 [R216+0x5100], [R56.64], !P1 ;  /* 0x0510000038d87fae */ /* 0x000be8000c901d46 */
[----:B------:R-:W-:Y:S01]  /*d3f0*/  LDSM.16.M88.4 R64, [R201+0xc100] ;  /* 0x00c10000c940783b */ /* 0x000fe20000000200 */
[----:B------:R-:W-:Y:S03]  /*d400*/  HMMA.16816.F32 R44, R24, R46, RZ ;  /* 0x0000002e182c723c */ /* 0x000fe600000018ff */
[----:B-1----:R-:W1:Y:S04]  /*d410*/  LDSM.16.M88.4 R36, [R200+0x6100] ;  /* 0x00610000c824783b */ /* 0x002e680000000200 */
[----:B------:R-:W-:Y:S01]  /*d420*/  LDSM.16.M88.4 R60, [R200+0x7100] ;  /* 0x00710000c83c783b */ /* 0x000fe20000000200 */
[----:B--2---:R-:W-:Y:S03]  /*d430*/  HMMA.16816.F32 R16, R52, R12, R16 ;  /* 0x0000000c3410723c */ /* 0x004fe60000001810 */
[----:B------:R-:W-:Y:S04]  /*d440*/  LDSM.16.M88.4 R92, [R192+0x1000] ;  /* 0x00100000c05c783b */ /* 0x000fe80000000200 */
[----:B------:R-:W-:Y:S01]  /*d450*/  LDSM.16.M88.4 R96, [R204+0x4000] ;  /* 0x00400000cc60783b */ /* 0x000fe20000000200 */
[C---:B----4-:R-:W-:Y:S03]  /*d460*/  HMMA.16816.F32 R40, R24.reuse, R80, RZ ;  /* 0x000000501828723c */ /* 0x050fe600000018ff */
[----:B---3--:R-:W2:Y:S04]  /*d470*/  LDSM.16.M88.4 R20, [R200+0x6900] ;  /* 0x00690000c814783b */ /* 0x008ea80000000200 */
[----:B-----5:R-:W-:Y:S01]  /*d480*/  LDSM.16.M88.4 R56, [R199+0xc100] ;  /* 0x00c10000c738783b */ /* 0x020fe20000000200 */
[C---:B------:R-:W-:Y:S03]  /*d490*/  HMMA.16816.F32 R80, R24.reuse, R82, RZ ;  /* 0x000000521850723c */ /* 0x040fe600000018ff */
[----:B------:R-:W0:Y:S05]  /*d4a0*/  LDGDEPBAR ;  /* 0x00000000000079af */ /* 0x000e2a0000000000 */
[C---:B------:R-:W-:Y:S08]  /*d4b0*/  HMMA.16816.F32 R72, R24.reuse, R32, RZ ;  /* 0x000000201848723c */ /* 0x040ff000000018ff */
[----:B------:R-:W-:Y:S01]  /*d4c0*/  HMMA.16816.F32 R24, R24, R34, RZ ;  /* 0x000000221818723c */ /* 0x000fe200000018ff */
[----:B------:R-:W-:Y:S07]  /*d4d0*/  LDSM.16.M88.4 R32, [R200+0x7900] ;  /* 0x00790000c820783b */ /* 0x000fee0000000200 */
        /* <DEDUP_REMOVED lines=88> */
[----:B------:R-:W-:Y:S08]  /*da60*/  HMMA.16816.F32 R48, R60, R56, R48 ;  /* 0x000000383c30723c */ /* 0x000ff00000001830 */
[----:B-1----:R-:W-:Y:S08]  /*da70*/  HMMA.16816.F32 R16, R24, R20, R16 ;  /* 0x000000141810723c */ /* 0x002ff00000001810 */
[----:B------:R-:W-:Y:S01]  /*da80*/  HMMA.16816.F32 R44, R60, R58, R44 ;  /* 0x0000003a3c2c723c */ /* 0x000fe2000000182c */
[----:B------:R-:W1:Y:S07]  /*da90*/  LDSM.16.M88.4 R56, [R204+0x5000] ;  /* 0x00500000cc38783b */ /* 0x000e6e0000000200 */
[----:B------:R-:W-:Y:S01]  /*daa0*/  HMMA.16816.F32 R28, R36, R98, R28 ;  /* 0x00000062241c723c */ /* 0x000fe2000000181c */
[----:B------:R-:W3:Y:S07]  /*dab0*/  LDSM.16.M88.4 R96, [R200+0xa900] ;  /* 0x00a90000c860783b */ /* 0x000eee0000000200 */
[----:B------:R-:W-:Y:S08]  /*dac0*/  HMMA.16816.F32 R40, R60, R52, R40 ;  /* 0x000000343c28723c */ /* 0x000ff00000001828 */
[----:B------:R-:W-:Y:S08]  /*dad0*/  HMMA.16816.F32 R80, R88, R94, R80 ;  /* 0x0000005e5850723c */ /* 0x000ff00000001850 */
[----:B------:R-:W-:Y:S08]  /*dae0*/  HMMA.16816.F32 R48, R36, R32, R48 ;  /* 0x000000202430723c */ /* 0x000ff00000001830 */
[----:B--2---:R-:W-:Y:S08]  /*daf0*/  HMMA.16816.F32 R16, R12, R8, R16 ;  /* 0x000000080c10723c */ /* 0x004ff00000001810 */
[----:B------:R-:W-:Y:S01]  /*db00*/  HMMA.16816.F32 R44, R36, R34, R44 ;  /* 0x00000022242c723c */ /* 0x000fe2000000182c */
[----:B------:R-:W2:Y:S07]  /*db10*/  LDSM.16.M88.4 R32, [R205+0xb900] ;  /* 0x00b90000cd20783b */ /* 0x000eae0000000200 */
[----:B------:R-:W-:Y:S01]  /*db20*/  HMMA.16816.F32 R28, R24, R22, R28 ;  /* 0x00000016181c723c */ /* 0x000fe2000000181c */
[----:B------:R-:W4:Y:S07]  /*db30*/  LDSM.16.M88.4 R20, [R192+0x4800] ;  /* 0x00480000c014783b */ /* 0x000f2e0000000200 */
[----:B------:R-:W-:Y:S01]  /*db40*/  HMMA.16816.F32 R72, R88, R84, R72 ;  /* 0x000000545848723c */ /* 0x000fe20000001848 */
[----:B------:R-:W-:-:S02]  /*db50*/  FMUL.FTZ R2, R16, c[0x0][0x320] ;  /* 0x0000c80010027a20 */ /* 0x000fc40000410000 */
[----:B------:R-:W-:-:S04]  /*db60*/  FMUL.FTZ R78, R19, c[0x0][0x320] ;  /* 0x0000c800134e7a20 */ /* 0x000fc80000410000 */
[----:B------:R-:W2:Y:S01]  /*db70*/  MUFU.TANH R2, R2 ;  /* 0x0000000200027308 */ /* 0x000ea20000002400 */
[----:B------:R-:W-:Y:S07]  /*db80*/  HMMA.16816.F32 R64, R88, R86, R64 ;  /* 0x000000565840723c */ /* 0x000fee0000001840 */
[----:B------:R-:W2:Y:S01]  /*db90*/  MUFU.TANH R78, R78 ;  /* 0x0000004e004e7308 */ /* 0x000ea20000002400 */
[----:B-1----:R-:W-:Y:S07]  /*dba0*/  HMMA.16816.F32 R40, R36, R56, R40 ;  /* 0x000000382428723c */ /* 0x002fee0000001828 */
[----:B------:R-:W-:Y:S01]  /*dbb0*/  FMUL.FTZ R56, R17, c[0x0][0x320] ;  /* 0x0000c80011387a20 */ /* 0x000fe20000410000 */
[----:B------:R-:W-:Y:S01]  /*dbc0*/  HMMA.16816.F32 R80, R60, R54, R80 ;  /* 0x000000363c50723c */ /* 0x000fe20000001850 */
[----:B------:R-:W-:Y:S01]  /*dbd0*/  FMUL.FTZ R57, R18, c[0x0][0x320] ;  /* 0x0000c80012397a20 */ /* 0x000fe20000410000 */
[----:B------:R-:W-:Y:S03]  /*dbe0*/  LDSM.16.M88.4 R52, [R192+0x5000] ;  /* 0x00500000c034783b */ /* 0x000fe60000000200 */
[----:B------:R-:W1:Y:S01]  /*dbf0*/  MUFU.TANH R56, R56 ;  /* 0x0000003800387308 */ /* 0x000e620000002400 */
[----:B------:R-:W5:Y:S02]  /*dc00*/  LDSM.16.M88.4 R16, [R204+0x5800] ;  /* 0x00580000cc10783b */ /* 0x000f640000000200 */
        /* <DEDUP_REMOVED lines=44> */
[----:B------:R-:W1:Y:S05]  /*ded0*/  MUFU.TANH R18, R18 ;  /* 0x0000001200127308 */ /* 0x000e6a0000002400 */
[----:B------:R-:W-:Y:S01]  /*dee0*/  SHF.R.S32.HI R9, RZ, 0x1f, R134 ;  /* 0x0000001fff097819 */ /* 0x000fe20000011486 */
[----:B------:R-:W-:Y:S01]  /*def0*/  HMMA.16816.F32 R64, R12, R10, R64 ;  /* 0x0000000a0c40723c */ /* 0x000fe20000001840 */
[----:B------:R-:W-:Y:S01]  /*df00*/  FMUL.FTZ R40, R40, c[0x0][0x320] ;  /* 0x0000c80028287a20 */ /* 0x000fe20000410000 */
[----:B------:R-:W1:Y:S01]  /*df10*/  MUFU.TANH R19, R19 ;  /* 0x0000001300137308 */ /* 0x000e620000002400 */
[----:B------:R-:W-:Y:S01]  /*df20*/  FMUL.FTZ R41, R41, c[0x0][0x320] ;  /* 0x0000c80029297a20 */ /* 0x000fe20000410000 */
[----:B------:R-:W-:Y:S01]  /*df30*/  SHF.R.S32.HI R8, RZ, 0x1f, R145 ;  /* 0x0000001fff087819 */ /* 0x000fe20000011491 */
[----:B------:R-:W-:-:S02]  /*df40*/  FMUL.FTZ R42, R42, c[0x0][0x320] ;  /* 0x0000c8002a2a7a20 */ /* 0x000fc40000410000 */
[----:B------:R-:W-:Y:S02]  /*df50*/  FMUL.FTZ R43, R43, c[0x0][0x320] ;  /* 0x0000c8002b2b7a20 */ /* 0x000fe40000410000 */
        /* <DEDUP_REMOVED lines=9> */
[----:B------:R-:W-:Y:S02]  /*dff0*/  FMUL.FTZ R75, R75, c[0x0][0x320] ;  /* 0x0000c8004b4b7a20 */ /* 0x000fe40000410000 */
[----:B------:R-:W-:Y:S01]  /*e000*/  FMUL.FTZ R64, R64, c[0x0][0x320] ;  /* 0x0000c80040407a20 */ /* 0x000fe20000410000 */
[----:B------:R1:W1:Y:S01]  /*e010*/  MUFU.TANH R164, R42 ;  /* 0x0000002a00a47308 */ /* 0x0002620000002400 */
[----:B------:R-:W-:Y:S02]  /*e020*/  FMUL.FTZ R65, R65, c[0x0][0x320] ;  /* 0x0000c80041417a20 */ /* 0x000fe40000410000 */
        /* <DEDUP_REMOVED lines=18> */
[----:B------:R-:W-:Y:S01]  /*e150*/  IMAD.MOV.U32 R214, RZ, RZ, RZ ;  /* 0x000000ffffd67224 */ /* 0x000fe200078e00ff */
[----:B------:R-:W-:-:S04]  /*e160*/  IADD3 R215, R217, R71, R208 ;  /* 0x00000047d9d77210 */ /* 0x000fc80007ffe0d0 */
[----:B------:R-:W-:-:S05]  /*e170*/  IADD3 R215, R215, -0x80, RZ ;  /* 0xffffff80d7d77810 */ /* 0x000fca0007ffe0ff */
[----:B------:R-:W-:Y:S02]  /*e180*/  IMAD.MOV.U32 R10, RZ, RZ, R215 ;  /* 0x000000ffff0a7224 */ /* 0x000fe400078e00d7 */
[----:B------:R-:W-:-:S05]  /*e190*/  @P0 IMAD.HI.U32 R11, R215, c[0x0][0x2bc], RZ ;  /* 0x0000af00d70b0a27 */ /* 0x000fca00078e00ff */
[----:B------:R-:W-:-:S04]  /*e1a0*/  @P0 SHF.R.U32.HI R10, RZ, c[0x0][0x2c0], R11 ;  /* 0x0000b000ff0a0a19 */ /* 0x000fc8000001160b */
[----:B------:R-:W-:-:S04]  /*e1b0*/  @!P3 IADD3 R12, P0, R10, R218, RZ ;  /* 0x000000da0a0cb210 */ /* 0x000fc80007f1e0ff */
[----:B------:R-:W-:Y:S02]  /*e1c0*/  @!P3 LEA.HI.X.SX32 R11, R10, R213, 0x1, P0 ;  /* 0x000000d50a0bb211 */ /* 0x000fe400000f0eff */
[----:B------:R-:W-:-:S04]  /*e1d0*/  @!P3 LEA R14, P0, R12, c[0x0][0x2a0], 0x2 ;  /* 0x0000a8000c0eba11 */ /* 0x000fc800078010ff */
[----:B------:R-:W-:-:S05]  /*e1e0*/  @!P3 LEA.HI.X R15, R12, c[0x0][0x2a4], R11, 0x2, P0 ;  /* 0x0000a9000c0fba11 */ /* 0x000fca00000f140b */
[----:B------:R2:W3:Y:S01]  /*e1f0*/  @!P3 LDG.E R214, [R14.64] ;  /* 0x000000060ed6b981 */ /* 0x0004e2000c1e1900 */
[----:B------:R-:W-:Y:S01]  /*e200*/  IMAD.MOV R10, RZ, RZ, -R10 ;  /* 0x000000ffff0a7224 */ /* 0x000fe200078e0a0a */
[----:B------:R-:W-:Y:S02]  /*e210*/  SHF.L.U64.HI R24, R144, 0x1, R7 ;  /* 0x0000000190187819 */ /* 0x000fe40000010207 */
[----:B------:R-:W-:Y:S01]  /*e220*/  IADD3 R21, -R6, 0x10, RZ ;  /* 0x0000001006157810 */ /* 0x000fe20007ffe1ff */
[----:B------:R-:W-:-:S03]  /*e230*/  IMAD R215, R10, c[0x0][0x2b8], R215 ;  /* 0x0000ae000ad77a24 */ /* 0x000fc600078e02d7 */
[----:B------:R-:W-:Y:S01]  /*e240*/  LOP3.LUT R21, R21, 0xf, RZ, 0xc0, !PT ;  /* 0x0000000f15157812 */ /* 0x000fe200078ec0ff */
[----:B------:R-:W-:Y:S01]  /*e250*/  IMAD.WIDE.U32 R12, R215, c[0x0][0x1e0], RZ ;  /* 0x00007800d70c7a25 */ /* 0x000fe200078e00ff */
[----:B------:R-:W-:-:S05]  /*e260*/  SHF.R.S32.HI R10, RZ, 0x1f, R215 ;  /* 0x0000001fff0a7819 */ /* 0x000fca00000114d7 */
[----:B------:R-:W-:-:S04]  /*e270*/  IMAD R10, R10, c[0x0][0x1e0], RZ ;  /* 0x000078000a0a7a24 */ /* 0x000fc800078e02ff */
[----:B------:R-:W-:-:S04]  /*e280*/  IMAD R10, R215, c[0x0][0x1e4], R10 ;  /* 0x00007900d70a7a24 */ /* 0x000fc800078e020a */
[----:B------:R-:W-:Y:S01]  /*e290*/  IMAD.IADD R13, R13, 0x1, R10 ;  /* 0x000000010d0d7824 */ /* 0x000fe200078e020a */
[----:B--2---:R-:W-:Y:S02]  /*e2a0*/  SHF.L.U64.HI R14, R134, 0x1, R9 ;  /* 0x00000001860e7819 */ /* 0x004fe40000010209 */
[----:B------:R-:W-:-:S04]  /*e2b0*/  SEL R9, RZ, 0x10, P5 ;  /* 0x00000010ff097807 */ /* 0x000fc80002800000 */
[----:B------:R-:W-:-:S04]  /*e2c0*/  IADD3 R27, -R9, 0x10, RZ ;  /* 0x00000010091b7810 */ /* 0x000fc80007ffe1ff */
[----:B------:R-:W-:Y:S02]  /*e2d0*/  LOP3.LUT R27, R27, 0xf, RZ, 0xc0, !PT ;  /* 0x0000000f1b1b7812 */ /* 0x000fe400078ec0ff */
[----:B---3--:R-:W-:Y:S01]  /*e2e0*/  SHF.R.S32.HI R10, RZ, 0x1f, R214 ;  /* 0x0000001fff0a7819 */ /* 0x008fe200000114d6 */
[----:B------:R-:W-:-:S04]  /*e2f0*/  IMAD.WIDE.U32 R12, R214, c[0x0][0x1f0], R12 ;  /* 0x00007c00d60c7a25 */ /* 0x000fc800078e000c */
[----:B------:R-:W-:Y:S01]  /*e300*/  IMAD R11, R10, c[0x0][0x1f0], RZ ;  /* 0x00007c000a0b7a24 */ /* 0x000fe200078e02ff */
[----:B------:R-:W-:Y:S02]  /*e310*/  IADD3 R15, P0, R68, R12, RZ ;  /* 0x0000000c440f7210 */ /* 0x000fe40007f1e0ff */
[----:B------:R-:W-:Y:S01]  /*e320*/  SEL R12, RZ, 0x10, P6 ;  /* 0x00000010ff0c7807 */ /* 0x000fe20003000000 */
[----:B------:R-:W-:Y:S01]  /*e330*/  IMAD R10, R214, c[0x0][0x1f4], R11 ;  /* 0x00007d00d60a7a24 */ /* 0x000fe200078e020b */
[----:B------:R-:W-:Y:S01]  /*e340*/  SHF.L.U64.HI R11, R145, 0x1, R8 ;  /* 0x00000001910b7819 */ /* 0x000fe20000010208 */
[----:B------:R-:W-:Y:S01]  /*e350*/  IMAD.SHL.U32 R8, R144, 0x2, RZ ;  /* 0x0000000290087824 */ /* 0x000fe200078e00ff */
[----:B------:R-:W-:Y:S02]  /*e360*/  IADD3 R36, -R12, 0x10, RZ ;  /* 0x000000100c247810 */ /* 0x000fe40007ffe1ff */
[----:B------:R-:W-:Y:S01]  /*e370*/  IADD3.X R10, R211, R13, R10, P0, !PT ;  /* 0x0000000dd30a7210 */ /* 0x000fe200007fe40a */
[----:B------:R-:W-:Y:S01]  /*e380*/  IMAD.SHL.U32 R13, R134, 0x2, RZ ;  /* 0x00000002860d7824 */ /* 0x000fe200078e00ff */
[----:B------:R-:W-:-:S02]  /*e390*/  LEA R20, P0, R15, c[0x0][0x1c8], 0x1 ;  /* 0x000072000f147a11 */ /* 0x000fc400078008ff */
[----:B------:R-:W-:Y:S02]  /*e3a0*/  LOP3.LUT R36, R36, 0xf, RZ, 0xc0, !PT ;  /* 0x0000000f24247812 */ /* 0x000fe400078ec0ff */
[----:B------:R-:W-:Y:S01]  /*e3b0*/  LEA.HI.X R15, R15, c[0x0][0x1cc], R10, 0x1, P0 ;  /* 0x000073000f0f7a11 */ /* 0x000fe200000f0c0a */
[----:B------:R-:W2:Y:S01]  /*e3c0*/  SHFL.IDX PT, R22, R20, 0x1, 0x181f ;  /* 0x00381f0014167f89 */ /* 0x000ea200000e0000 */
[----:B------:R-:W-:-:S03]  /*e3d0*/  IMAD.SHL.U32 R10, R145, 0x2, RZ ;  /* 0x00000002910a7824 */ /* 0x000fc600078e00ff */
[----:B------:R-:W3:Y:S04]  /*e3e0*/  SHFL.IDX PT, R23, R15, 0x1, 0x181f ;  /* 0x00381f000f177f89 */ /* 0x000ee800000e0000 */
        /* <DEDUP_REMOVED lines=23> */
.L_x_138:
        /* <DEDUP_REMOVED lines=29> */
[----:B------:R-:W-:Y:S01]  /*e730*/  LDSM.16.MT88.4 R136, [R198+0x900] ;  /* 0x00090000c688783b */ /* 0x000fe20000004200 */
[----:B------:R-:W-:-:S02]  /*e740*/  FMNMX.FTZ R6, R3, R15, !PT ;  /* 0x0000000f03067209 */ /* 0x000fc40007810000 */
[----:B------:R-:W-:Y:S01]  /*e750*/  FSEL R30, R30, -INF , P0 ;  /* 0xff8000001e1e7808 */ /* 0x000fe20000000000 */
[----:B------:R-:W-:Y:S01]  /*e760*/  LDSM.16.MT88.4 R24, [R198+0x2900] ;  /* 0x00290000c618783b */ /* 0x000fe20000004200 */
        /* <DEDUP_REMOVED lines=21> */
[----:B------:R-:W-:Y:S01]  /*e8c0*/  ISETP.GT.AND P0, PT, R4, 0x20, PT ;  /* 0x000000200400780c */ /* 0x000fe20003f04270 */
[----:B------:R-:W-:Y:S01]  /*e8d0*/  LDSM.16.MT88.4 R32, [R197+0x900] ;  /* 0x00090000c520783b */ /* 0x000fe20000004200 */
        /* <DEDUP_REMOVED lines=9> */
[----:B------:R-:W-:Y:S02]  /*e970*/  FMNMX.FTZ R17, R2, R17, !PT ;  /* 0x0000001102117209 */ /* 0x000fe40007810000 */
[----:B------:R-:W-:Y:S02]  /*e980*/  FSEL R166, R166, -INF , P0 ;  /* 0xff800000a6a67808 */ /* 0x000fe40000000000 */
[----:B------:R-:W-:Y:S02]  /*e990*/  FSEL R167, R167, -INF , P0 ;  /* 0xff800000a7a77808 */ /* 0x000fe40000000000 */
[----:B------:R-:W-:-:S02]  /*e9a0*/  ISETP.GT.AND P0, PT, R4, 0x29, PT ;  /* 0x000000290400780c */ /* 0x000fc40003f04270 */
[----:B------:R-:W-:Y:S02]  /*e9b0*/  FMNMX.FTZ R6, R169, R6, !PT ;  /* 0x00000006a9067209 */ /* 0x000fe40007810000 */
[----:B------:R-:W-:Y:S02]  /*e9c0*/  FMNMX.FTZ R17, R14, R17, !PT ;  /* 0x000000110e117209 */ /* 0x000fe40007810000 */
[----:B------:R-:W-:Y:S02]  /*e9d0*/  FSEL R172, R172, -INF , P0 ;  /* 0xff800000acac7808 */ /* 0x000fe40000000000 */
[----:B------:R-:W-:Y:S02]  /*e9e0*/  FSEL R163, R163, -INF , P0 ;  /* 0xff800000a3a37808 */ /* 0x000fe40000000000 */
[----:B------:R-:W-:Y:S02]  /*e9f0*/  FMNMX.FTZ R6, R161, R6, !PT ;  /* 0x00000006a1067209 */ /* 0x000fe40007810000 */
[----:B------:R-:W-:-:S02]  /*ea00*/  FMNMX.FTZ R17, R12, R17, !PT ;  /* 0x000000110c117209 */ /* 0x000fc40007810000 */
        /* <DEDUP_REMOVED lines=20> */
[----:B------:R-:W-:Y:S02]  /*eb50*/  FMNMX.FTZ R17, R166, R17, !PT ;  /* 0x00000011a6117209 */ /* 0x000fe40007810000 */
[----:B------:R-:W-:Y:S02]  /*eb60*/  FMNMX.FTZ R16, R141, R6, !PT ;  /* 0x000000068d107209 */ /* 0x000fe40007810000 */
[----:B------:R-:W-:Y:S02]  /*eb70*/  FMNMX.FTZ R17, R172, R17, !PT ;  /* 0x00000011ac117209 */ /* 0x000fe40007810000 */
[----:B------:R-:W-:Y:S01]  /*eb80*/  FSEL R162, R162, -INF , P0 ;  /* 0xff800000a2a27808 */ /* 0x000fe20000000000 */
[----:B------:R-:W1:Y:S01]  /*eb90*/  SHFL.BFLY PT, R19, R16, 0x2, 0x1f ;  /* 0x0c401f0010137f89 */ /* 0x000e6200000e0000 */
[----:B------:R-:W-:-:S04]  /*eba0*/  FMNMX.FTZ R17, R168, R17, !PT ;  /* 0x00000011a8117209 */ /* 0x000fc80007810000 */
[----:B------:R-:W-:-:S04]  /*ebb0*/  FMNMX.FTZ R17, R142, R17, !PT ;  /* 0x000000118e117209 */ /* 0x000fc80007810000 */
[----:B------:R-:W-:-:S04]  /*ebc0*/  FMNMX.FTZ R17, R140, R17, !PT ;  /* 0x000000118c117209 */ /* 0x000fc80007810000 */
        /* <DEDUP_REMOVED lines=8> */
[----:B------:R-:W-:-:S05]  /*ec50*/  FMUL.FTZ R170, R132, c[0x0][0x2d0] ;  /* 0x0000b40084aa7a20 */ /* 0x000fca0000410000 */
[----:B------:R-:W-:-:S05]  /*ec60*/  FSEL R170, R170, RZ, P0 ;  /* 0x000000ffaaaa7208 */ /* 0x000fca0000000000 */
[--C-:B------:R-:W-:Y:S02]  /*ec70*/  FFMA.FTZ R155, R3, c[0x0][0x2d0], -R170.reuse ;  /* 0x0000b400039b7a23 */ /* 0x100fe400000108aa */
[--C-:B------:R-:W-:Y:S01]  /*ec80*/  FFMA.FTZ R154, R15, c[0x0][0x2d0], -R170.reuse ;  /* 0x0000b4000f9a7a23 */ /* 0x100fe200000108aa */
[----:B--2---:R-:W-:Y:S01]  /*ec90*/  FMNMX.FTZ R3, R4, R17, !PT ;  /* 0x0000001104037209 */ /* 0x004fe20007810000 */
[--C-:B------:R-:W-:Y:S01]  /*eca0*/  FFMA.FTZ R152, R21, c[0x0][0x2d0], -R170.reuse ;  /* 0x0000b40015987a23 */ /* 0x100fe200000108aa */
[----:B------:R-:W-:Y:S01]  /*ecb0*/  LDSM.16.MT88.4 R16, [R197+0x2900] ;  /* 0x00290000c510783b */ /* 0x000fe20000004200 */
[--C-:B------:R-:W-:Y:S01]  /*ecc0*/  FFMA.FTZ R149, R29, c[0x0][0x2d0], -R170.reuse ;  /* 0x0000b4001d957a23 */ /* 0x100fe200000108aa */
[C---:B------:R-:W-:Y:S01]  /*ecd0*/  FSETP.NEU.FTZ.AND P0, PT, R3.reuse, -INF , PT ;  /* 0xff8000000300780b */ /* 0x040fe20003f1d000 */
[----:B------:R-:W-:Y:S01]  /*ece0*/  FMUL.FTZ R165, R3, c[0x0][0x2d0] ;  /* 0x0000b40003a57a20 */ /* 0x000fe20000410000 */
[----:B------:R-:W-:Y:S01]  /*ecf0*/  MUFU.EX2 R155, R155 ;  /* 0x0000009b009b7308 */ /* 0x000fe20000000800 */
[--C-:B------:R-:W-:Y:S01]  /*ed00*/  FFMA.FTZ R148, R11, c[0x0][0x2d0], -R170.reuse ;  /* 0x0000b4000b947a23 */ /* 0x100fe200000108aa */
[----:B------:R-:W-:Y:S01]  /*ed10*/  LDSM.16.MT88.4 R20, [R203+0x900] ;  /* 0x00090000cb14783b */ /* 0x000fe20000004200 */
[--C-:B------:R-:W-:Y:S01]  /*ed20*/  FFMA.FTZ R147, R9, c[0x0][0x2d0], -R170.reuse ;  /* 0x0000b40009937a23 */ /* 0x100fe200000108aa */
[----:B------:R-:W-:Y:S01]  /*ed30*/  FSEL R165, R165, RZ, P0 ;  /* 0x000000ffa5a57208 */ /* 0x000fe20000000000 */
[----:B------:R-:W-:-:S02]  /*ed40*/  FFMA.FTZ R153, R13, c[0x0][0x2d0], -R170 ;  /* 0x0000b4000d997a23 */ /* 0x000fc400000108aa */
[--C-:B------:R-:W-:Y:S01]  /*ed50*/  FFMA.FTZ R158, R169, c[0x0][0x2d0], -R170.reuse ;  /* 0x0000b400a99e7a23 */ /* 0x100fe200000108aa */
[----:B------:R-:W1:Y:S01]  /*ed60*/  MUFU.EX2 R154, R154 ;  /* 0x0000009a009a7308 */ /* 0x000e620000000800 */
[--C-:B------:R-:W-:Y:S02]  /*ed70*/  FFMA.FTZ R156, R57, c[0x0][0x2d0], -R165.reuse ;  /* 0x0000b400399c7a23 */ /* 0x100fe400000108a5 */
[----:B------:R-:W2:Y:S01]  /*ed80*/  LDSM.16.MT88.4 R56, [R197+0x2100] ;  /* 0x00210000c538783b */ /* 0x000ea20000004200 */
[--C-:B------:R-:W-:Y:S02]  /*ed90*/  FFMA.FTZ R157, R78, c[0x0][0x2d0], -R165.reuse ;  /* 0x0000b4004e9d7a23 */ /* 0x100fe400000108a5 */
[--C-:B------:R-:W-:Y:S02]  /*eda0*/  FFMA.FTZ R159, R30, c[0x0][0x2d0], -R165.reuse ;  /* 0x0000b4001e9f7a23 */ /* 0x100fe400000108a5 */
[--C-:B------:R-:W-:Y:S01]  /*edb0*/  FFMA.FTZ R150, R2, c[0x0][0x2d0], -R165.reuse ;  /* 0x0000b40002967a23 */ /* 0x100fe200000108a5 */
[----:B------:R-:W-:Y:S01]  /*edc0*/  MUFU.EX2 R152, R152 ;  /* 0x0000009800987308 */ /* 0x000fe20000000800 */
[----:B------:R-:W-:Y:S01]  /*edd0*/  FFMA.FTZ R2, R7, c[0x0][0x2d0], -R170 ;  /* 0x0000b40007027a23 */ /* 0x000fe200000108aa */
[----:B------:R-:W-:Y:S01]  /*ede0*/  LDSM.16.MT88.4 R28, [R196+0x900] ;  /* 0x00090000c41c783b */ /* 0x000fe20000004200 */
[----:B------:R-:W-:-:S02]  /*edf0*/  FFMA.FTZ R135, R10, c[0x0][0x2d0], -R165 ;  /* 0x0000b4000a877a23 */ /* 0x000fc400000108a5 */
[--C-:B------:R-:W-:Y:S01]  /*ee00*/  FFMA.FTZ R0, R8, c[0x0][0x2d0], -R165.reuse ;  /* 0x0000b40008007a23 */ /* 0x100fe200000108a5 */
[----:B------:R-:W3:Y:S01]  /*ee10*/  LDSM.16.MT88.4 R4, [R196+0x4100] ;  /* 0x00410000c404783b */ /* 0x000ee20000004200 */
[----:B-1----:R-:W-:Y:S01]  /*ee20*/  F2FP.PACK_AB R96, R154, R155 ;  /* 0x0000009b9a60723e */ /* 0x002fe200000000ff */
[----:B------:R-:W1:Y:S01]  /*ee30*/  MUFU.EX2 R149, R149 ;  /* 0x0000009500957308 */ /* 0x000e620000000800 */
[--C-:B------:R-:W-:Y:S01]  /*ee40*/  FFMA.FTZ R151, R14, c[0x0][0x2d0], -R165.reuse ;  /* 0x0000b4000e977a23 */ /* 0x100fe200000108a5 */
[----:B------:R-:W4:Y:S01]  /*ee50*/  LDSM.16.MT88.4 R8, [R203+0x2900] ;  /* 0x00290000cb08783b */ /* 0x000f220000004200 */
[----:B------:R-:W-:Y:S02]  /*ee60*/  FFMA.FTZ R146, R12, c[0x0][0x2d0], -R165 ;  /* 0x0000b4000c927a23 */ /* 0x000fe400000108a5 */
[--C-:B------:R-:W-:Y:S01]  /*ee70*/  FFMA.FTZ R160, R167, c[0x0][0x2d0], -R170.reuse ;  /* 0x0000b400a7a07a23 */ /* 0x100fe200000108aa */
[----:B------:R-:W5:Y:S01]  /*ee80*/  LDSM.16.MT88.4 R12, [R196+0x2900] ;  /* 0x00290000c40c783b */ /* 0x000f620000004200 */
[--C-:B------:R-:W-:Y:S01]  /*ee90*/  FFMA.FTZ R161, R161, c[0x0][0x2d0], -R170.reuse ;  /* 0x0000b400a1a17a23 */ /* 0x100fe200000108aa */
[----:B------:R-:W-:Y:S01]  /*eea0*/  MUFU.EX2 R156, R156 ;  /* 0x0000009c009c7308 */ /* 0x000fe20000000800 */
[----:B------:R-:W-:-:S02]  /*eeb0*/  FFMA.FTZ R163, R163, c[0x0][0x2d0], -R170 ;  /* 0x0000b400a3a37a23 */ /* 0x000fc400000108aa */
[--C-:B------:R-:W-:Y:S02]  /*eec0*/  FFMA.FTZ R164, R164, c[0x0][0x2d0], -R165.reuse ;  /* 0x0000b400a4a47a23 */ /* 0x100fe400000108a5 */
[--C-:B------:R-:W-:Y:S02]  /*eed0*/  FFMA.FTZ R167, R174, c[0x0][0x2d0], -R165.reuse ;  /* 0x0000b400aea77a23 */ /* 0x100fe400000108a5 */
[--C-:B------:R-:W-:Y:S01]  /*eee0*/  FFMA.FTZ R166, R166, c[0x0][0x2d0], -R165.reuse ;  /* 0x0000b400a6a67a23 */ /* 0x100fe200000108a5 */
[----:B------:R-:W2:Y:S01]  /*eef0*/  MUFU.EX2 R157, R157 ;  /* 0x0000009d009d7308 */ /* 0x000ea20000000800 */
[----:B-1----:R-:W-:Y:S01]  /*ef00*/  F2FP.PACK_AB R98, R149, R152 ;  /* 0x000000989562723e */ /* 0x002fe200000000ff */
[----:B------:R-:W-:Y:S02]  /*ef10*/  FFMA.FTZ R169, R172, c[0x0][0x2d0], -R165 ;  /* 0x0000b400aca97a23 */ /* 0x000fe400000108a5 */
[--C-:B------:R-:W-:Y:S02]  /*ef20*/  FFMA.FTZ R172, R173, c[0x0][0x2d0], -R170.reuse ;  /* 0x0000b400adac7a23 */ /* 0x100fe400000108aa */
[----:B------:R-:W-:-:S02]  /*ef30*/  FFMA.FTZ R171, R171, c[0x0][0x2d0], -R170 ;  /* 0x0000b400abab7a23 */ /* 0x000fc400000108aa */
[----:B------:R-:W-:Y:S01]  /*ef40*/  MUFU.EX2 R159, R159 ;  /* 0x0000009f009f7308 */ /* 0x000fe20000000800 */
[--C-:B------:R-:W-:Y:S02]  /*ef50*/  FFMA.FTZ R173, R143, c[0x0][0x2d0], -R170.reuse ;  /* 0x0000b4008fad7a23 */ /* 0x100fe400000108aa */
[----:B------:R-:W-:Y:S02]  /*ef60*/  FFMA.FTZ R170, R141, c[0x0][0x2d0], -R170 ;  /* 0x0000b4008daa7a23 */ /* 0x000fe400000108aa */
[--C-:B------:R-:W-:Y:S02]  /*ef70*/  FFMA.FTZ R168, R168, c[0x0][0x2d0], -R165.reuse ;  /* 0x0000b400a8a87a23 */ /* 0x100fe400000108a5 */
[--C-:B------:R-:W-:Y:S01]  /*ef80*/  FFMA.FTZ R175, R142, c[0x0][0x2d0], -R165.reuse ;  /* 0x0000b4008eaf7a23 */ /* 0x100fe200000108a5 */
[----:B------:R-:W1:Y:S01]  /*ef90*/  MUFU.EX2 R150, R150 ;  /* 0x0000009600967308 */ /* 0x000e620000000800 */
[----:B--2---:R-:W-:Y:S01]  /*efa0*/  F2FP.PACK_AB R97, R157, R156 ;  /* 0x0000009c9d61723e */ /* 0x004fe200000000ff */
        /* <DEDUP_REMOVED lines=8> */
[----:B-1----:R-:W-:Y:S01]  /*f030*/  F2FP.PACK_AB R99, R150, R159 ;  /* 0x0000009f9663723e */ /* 0x002fe200000000ff */
        /* <DEDUP_REMOVED lines=10> */
[----:B------:R-:W2:Y:S06]  /*f0e0*/  MUFU.EX2 R146, R146 ;  /* 0x0000009200927308 */ /* 0x000eac0000000800 */
        /* <DEDUP_REMOVED lines=35> */
[----:B------:R-:W4:Y:S06]  /*f320*/  MUFU.EX2 R231, R231 ;  /* 0x000000e700e77308 */ /* 0x000f2c0000000800 */
[C---:B---3--:R-:W-:Y:S07]  /*f330*/  HMMA.16816.F32 R92, R96.reuse, R4, RZ ;  /* 0x00000004605c723c */ /* 0x048fee00000018ff */
[----:B-1----:R-:W-:Y:S01]  /*f340*/  F2FP.PACK_AB R4, R148, R153 ;  /* 0x000000999404723e */ /* 0x002fe200000000ff */
[----:B------:R-:W-:Y:S01]  /*f350*/  HMMA.16816.F32 R96, R96, R6, RZ ;  /* 0x000000066060723c */ /* 0x000fe200000018ff */
[----:B--2---:R-:W-:Y:S01]  /*f360*/  F2FP.PACK_AB R5, R146, R151 ;  /* 0x000000979205723e */ /* 0x004fe200000000ff */
        /* <DEDUP_REMOVED lines=15> */
[----:B------:R-:W2:Y:S07]  /*f460*/  LDSM.16.MT88.4 R16, [R197+0x4900] ;  /* 0x00490000c510783b */ /* 0x000eae0000004200 */
[C---:B------:R-:W-:Y:S08]  /*f470*/  HMMA.16816.F32 R128, R4.reuse, R20, R128 ;  /* 0x000000140480723c */ /* 0x040ff00000001880 */
[C---:B------:R-:W-:Y:S01]  /*f480*/  HMMA.16816.F32 R124, R4.reuse, R22, R124 ;  /* 0x00000016047c723c */ /* 0x040fe2000000187c */
[----:B------:R-:W3:Y:S07]  /*f490*/  LDSM.16.MT88.4 R20, [R203+0x4900] ;  /* 0x00490000cb14783b */ /* 0x000eee0000004200 */
[C---:B-----5:R-:W-:Y:S08]  /*f4a0*/  HMMA.16816.F32 R60, R4.reuse, R12, R60 ;  /* 0x0000000c043c723c */ /* 0x060ff0000000183c */
[C---:B------:R-:W-:Y:S01]  /*f4b0*/  HMMA.16816.F32 R64, R4.reuse, R14, R64 ;  /* 0x0000000e0440723c */ /* 0x040fe20000001840 */
[----:B------:R-:W4:Y:S07]  /*f4c0*/  LDSM.16.MT88.4 R12, [R196+0x4900] ;  /* 0x00490000c40c783b */ /* 0x000f2e0000004200 */
[C---:B-1----:R-:W-:Y:S08]  /*f4d0*/  HMMA.16816.F32 R76, R4.reuse, R8, R76 ;  /* 0x00000008044c723c */ /* 0x042ff0000000184c */
[C---:B------:R-:W-:Y:S01]  /*f4e0*/  HMMA.16816.F32 R80, R4.reuse, R10, R80 ;  /* 0x0000000a0450723c */ /* 0x040fe20000001850 */
[----:B------:R-:W1:Y:S07]  /*f4f0*/  LDSM.16.MT88.4 R8, [R203+0x1100] ;  /* 0x00110000cb08783b */ /* 0x000e6e0000004200 */
[C---:B--2---:R-:W-:Y:S08]  /*f500*/  HMMA.16816.F32 R84, R4.reuse, R16, R84 ;  /* 0x000000100454723c */ /* 0x044ff00000001854 */
[C---:B------:R-:W-:Y:S01]  /*f510*/  HMMA.16816.F32 R88, R4.reuse, R18, R88 ;  /* 0x000000120458723c */ /* 0x040fe20000001858 */
[----:B------:R-:W2:Y:S07]  /*f520*/  LDSM.16.MT88.4 R16, [R198+0x1100] ;  /* 0x00110000c610783b */ /* 0x000eae0000004200 */
        /* <DEDUP_REMOVED lines=14> */
[----:B------:R-:W-:Y:S07]  /*f610*/  LDSM.16.MT88.4 R20, [R203+0x5100] ;  /* 0x00510000cb14783b */ /* 0x000fee0000004200 */
[C---:B----4-:R-:W-:Y:S08]  /*f620*/  HMMA.16816.F32 R92, R4.reuse, R12, R92 ;  /* 0x0000000c045c723c */ /* 0x050ff0000000185c */
        /* <DEDUP_REMOVED lines=17> */
[C---:B--2---:R-:W-:Y:S08]  /*f740*/  HMMA.16816.F32 R120, R4.reuse, R16, R120 ;  /* 0x000000100478723c */ /* 0x044ff00000001878 */
[C---:B------:R-:W-:Y:S01]  /*f750*/  HMMA.16816.F32 R116, R4.reuse, R18, R116 ;  /* 0x000000120474723c */ /* 0x040fe20000001874 */
[----:B------:R-:W2:Y:S07]  /*f760*/  LDSM.16.MT88.4 R16, [R196+0x3100] ;  /* 0x00310000c410783b */ /* 0x000eae0000004200 */
[C---:B---3--:R-:W-:Y:S08]  /*f770*/  HMMA.16816.F32 R36, R4.reuse, R12, R36 ;  /* 0x0000000c0424723c */ /* 0x048ff00000001824 */
[C---:B------:R-:W-:Y:S01]  /*f780*/  HMMA.16816.F32 R40, R4.reuse, R14, R40 ;  /* 0x0000000e0428723c */ /* 0x040fe20000001828 */
[----:B------:R-:W3:Y:S07]  /*f790*/  LDSM.16.MT88.4 R12, [R198+0x5100] ;  /* 0x00510000c60c783b */ /* 0x000eee0000004200 */
[C---:B------:R-:W-:Y:S08]  /*f7a0*/  HMMA.16816.F32 R68, R4.reuse, R20, R68 ;  /* 0x000000140444723c */ /* 0x040ff00000001844 */
[C---:B-1----:R-:W-:Y:S08]  /*f7b0*/  HMMA.16816.F32 R52, R4.reuse, R8, R52 ;  /* 0x000000080434723c */ /* 0x042ff00000001834 */
        /* <DEDUP_REMOVED lines=8> */
[C---:B------:R-:W-:Y:S01]  /*f840*/  HMMA.16816.F32 R72, R4.reuse, R22, R72 ;  /* 0x000000160448723c */ /* 0x040fe20000001848 */
[----:B------:R-:W-:Y:S07]  /*f850*/  LDSM.16.MT88.4 R20, [R196+0x3900] ;  /* 0x00390000c414783b */ /* 0x000fee0000004200 */
        /* <DEDUP_REMOVED lines=24> */
[----:B---3--:R-:W-:Y:S01]  /*f9e0*/  HMMA.16816.F32 R128, R4, R12, R128 ;  /* 0x0000000c0480723c */ /* 0x008fe20000001880 */
[----:B------:R-:W-:-:S02]  /*f9f0*/  FADD.FTZ R174, R174, R175 ;  /* 0x000000afaeae7221 */ /* 0x000fc40000010000 */
[----:B------:R-:W-:Y:S02]  /*fa00*/  FADD.FTZ R233, R170, R173 ;  /* 0x000000adaae97221 */ /* 0x000fe40000010000 */
[----:B------:R-:W-:-:S03]  /*fa10*/  FADD.FTZ R231, R231, R174 ;  /* 0x000000aee7e77221 */ /* 0x000fc60000010000 */
[C---:B------:R-:W-:Y:S01]  /*fa20*/  HMMA.16816.F32 R124, R4.reuse, R14, R124 ;  /* 0x0000000e047c723c */ /* 0x040fe2000000187c */
[----:B------:R-:W3:Y:S07]  /*fa30*/  LDSM.16.MT88.4 R12, [R198+0x5900] ;  /* 0x00590000c60c783b */ /* 0x000eee0000004200 */
[C---:B-1----:R-:W-:Y:S08]  /*fa40*/  HMMA.16816.F32 R36, R4.reuse, R8, R36 ;  /* 0x000000080424723c */ /* 0x042ff00000001824 */
[C---:B------:R-:W-:Y:S01]  /*fa50*/  HMMA.16816.F32 R40, R4.reuse, R10, R40 ;  /* 0x0000000a0428723c */ /* 0x040fe20000001828 */
[----:B------:R-:W1:Y:S07]  /*fa60*/  LDSM.16.MT88.4 R8, [R197+0x5900] ;  /* 0x00590000c508783b */ /* 0x000e6e0000004200 */
[C---:B--2---:R-:W-:Y:S08]  /*fa70*/  HMMA.16816.F32 R68, R4.reuse, R16, R68 ;  /* 0x000000100444723c */ /* 0x044ff00000001844 */
[C---:B------:R-:W-:Y:S01]  /*fa80*/  HMMA.16816.F32 R72, R4.reuse, R18, R72 ;  /* 0x000000120448723c */ /* 0x040fe20000001848 */
[----:B------:R-:W2:Y:S07]  /*fa90*/  LDSM.16.MT88.4 R16, [R196+0x5900] ;  /* 0x00590000c410783b */ /* 0x000eae0000004200 */
        /* <DEDUP_REMOVED lines=12> */
[C---:B---3--:R-:W-:Y:S08]  /*fb60*/  HMMA.16816.F32 R76, R4.reuse, R12, R76 ;  /* 0x0000000c044c723c */ /* 0x048ff0000000184c */
[C---:B------:R-:W-:Y:S08]  /*fb70*/  HMMA.16816.F32 R80, R4.reuse, R14, R80 ;  /* 0x0000000e0450723c */ /* 0x040ff00000001850 */
[C---:B-1----:R-:W-:Y:S08]  /*fb80*/  HMMA.16816.F32 R84, R4.reuse, R8, R84 ;  /* 0x000000080454723c */ /* 0x042ff00000001854 */
[C---:B------:R-:W-:Y:S08]  /*fb90*/  HMMA.16816.F32 R88, R4.reuse, R10, R88 ;  /* 0x0000000a0458723c */ /* 0x040ff00000001858 */
[C---:B--2---:R-:W-:Y:S08]  /*fba0*/  HMMA.16816.F32 R92, R4.reuse, R16, R92 ;  /* 0x00000010045c723c */ /* 0x044ff0000000185c */
[----:B------:R-:W-:Y:S01]  /*fbb0*/  HMMA.16816.F32 R96, R4, R18, R96 ;  /* 0x000000120460723c */ /* 0x000fe20000001860 */
[----:B------:R-:W-:Y:S07]  /*fbc0*/  @!P2 BRA `(.L_x_139) ;  /* 0x00002e300000a947 */ /* 0x000fee0003800000 */
[----:B------:R-:W-:Y:S01]  /*fbd0*/  SHF.R.S32.HI R227, RZ, 0x1f, R134 ;  /* 0x0000001fffe37819 */ /* 0x000fe20000011486 */
[----:B------:R-:W-:Y:S01]  /*fbe0*/  IMAD.MOV.U32 R0, RZ, RZ, R3 ;  /* 0x000000ffff007224 */ /* 0x000fe200078e0003 */
[----:B------:R-:W-:Y:S01]  /*fbf0*/  SHF.R.S32.HI R2, RZ, 0x1f, R145 ;  /* 0x0000001fff027819 */ /* 0x000fe20000011491 */
[----:B------:R-:W-:Y:S01]  /*fc00*/  IMAD.MOV.U32 R135, RZ, RZ, R132 ;  /* 0x000000ffff877224 */ /* 0x000fe200078e0084 */
[----:B------:R-:W-:Y:S01]  /*fc10*/  SHF.R.S32.HI R223, RZ, 0x1f, R144 ;  /* 0x0000001fffdf7819 */ /* 0x000fe20000011490 */
[C---:B------:R-:W-:Y:S01]  /*fc20*/  IMAD.SHL.U32 R226, R134.reuse, 0x2, RZ ;  /* 0x0000000286e27824 */ /* 0x040fe200078e00ff */
[----:B------:R-:W-:Y:S01]  /*fc30*/  LEA.HI.SX32 R229, R133, 0xfffffffe, 0x1a ;  /* 0xfffffffe85e57811 */ /* 0x000fe200078fd2ff */
[C---:B------:R-:W-:Y:S01]  /*fc40*/  IMAD.SHL.U32 R224, R145.reuse, 0x2, RZ ;  /* 0x0000000291e07824 */ /* 0x040fe200078e00ff */
[----:B------:R-:W-:Y:S01]  /*fc50*/  SHF.L.U64.HI R227, R134, 0x1, R227 ;  /* 0x0000000186e37819 */ /* 0x000fe200000102e3 */
[C---:B------:R-:W-:Y:S01]  /*fc60*/  IMAD.SHL.U32 R222, R144.reuse, 0x2, RZ ;  /* 0x0000000290de7824 */ /* 0x040fe200078e00ff */
[----:B------:R-:W-:Y:S01]  /*fc70*/  SHF.L.U64.HI R225, R145, 0x1, R2 ;  /* 0x0000000191e17819 */ /* 0x000fe20000010202 */
[----:B------:R-:W-:Y:S01]  /*fc80*/  IMAD R221, R207, c[0x0][0x210], RZ ;  /* 0x00008400cfdd7a24 */ /* 0x000fe200078e02ff */
[----:B------:R-:W-:Y:S01]  /*fc90*/  SHF.L.U64.HI R223, R144, 0x1, R223 ;  /* 0x0000000190df7819 */ /* 0x000fe200000102df */
[----:B------:R-:W-:Y:S01]  /*fca0*/  ULDC.64 UR4, c[0x0][0x118] ;  /* 0x0000460000047ab9 */ /* 0x000fe20000000a00 */
[----:B------:R-:W-:Y:S01]  /*fcb0*/  IADD3 R220, R216, 0x100, RZ ;  /* 0x00000100d8dc7810 */ /* 0x000fe20007ffe0ff */
[----:B------:R-:W-:Y:S05]  /*fcc0*/  BRA `(.L_x_140) ;  /* 0x0000033000007947 */ /* 0x000fea0003800000 */
.L_x_142:
[----:B------:R-:W-:Y:S01]  /*fcd0*/  ISETP.NE.AND P2, PT, R212, 0x1, PT ;  /* 0x00000001d400780c */ /* 0x000fe20003f45270 */
[----:B------:R-:W-:Y:S02]  /*fce0*/  IMAD R2, R229, 0x40, R208 ;  /* 0x00000040e5027824 */ /* 0x000fe400078e02d0 */
[----:B------:R-:W-:Y:S03]  /*fcf0*/  IMAD.MOV.U32 R214, RZ, RZ, RZ ;  /* 0x000000ffffd67224 */ /* 0x000fe600078e00ff */
[----:B------:R-:W-:Y:S05]  /*fd00*/  IADD3 R215, R2, -0x40, R217 ;  /* 0xffffffc002d77810 */ /* 0x000fea0007ffe0d9 */
[----:B------:R-:W-:Y:S02]  /*fd10*/  IMAD.MOV.U32 R2, RZ, RZ, R215 ;  /* 0x000000ffff027224 */ /* 0x000fe400078e00d7 */
[----:B------:R-:W-:Y:S05]  /*fd20*/  @P2 IMAD.HI.U32 R3, R215, c[0x0][0x2bc], RZ ;  /* 0x0000af00d7032a27 */ /* 0x000fea00078e00ff */
[----:B------:R-:W-:Y:S04]  /*fd30*/  @P2 SHF.R.U32.HI R2, RZ, c[0x0][0x2c0], R3 ;  /* 0x0000b000ff022a19 */ /* 0x000fe80000011603 */
[C---:B------:R-:W-:Y:S04]  /*fd40*/  @!P3 IADD3 R4, P0, R2.reuse, R218, RZ ;  /* 0x000000da0204b210 */ /* 0x040fe80007f1e0ff */
[----:B------:R-:W-:Y:S01]  /*fd50*/  @!P3 LEA.HI.X.SX32 R3, R2, R213, 0x1, P0 ;  /* 0x000000d50203b211 */ /* 0x000fe200000f0eff */
[----:B------:R-:W-:Y:S01]  /*fd60*/  IMAD.MOV R2, RZ, RZ, -R2 ;  /* 0x000000ffff027224 */ /* 0x000fe200078e0a02 */
[----:B------:R-:W-:Y:S03]  /*fd70*/  @!P3 LEA R8, P0, R4, c[0x0][0x2a0], 0x2 ;  /* 0x0000a8000408ba11 */ /* 0x000fe600078010ff */
[----:B------:R-:W-:Y:S01]  /*fd80*/  IMAD R215, R2, c[0x0][0x2b8], R215 ;  /* 0x0000ae0002d77a24 */ /* 0x000fe200078e02d7 */
[----:B------:R-:W-:Y:S01]  /*fd90*/  @!P3 LEA.HI.X R9, R4, c[0x0][0x2a4], R3, 0x2, P0 ;  /* 0x0000a9000409ba11 */ /* 0x000fe200000f1403 */
[----:B------:R-:W-:Y:S02]  /*fda0*/  IMAD R2, R207, c[0x0][0x1e8], RZ ;  /* 0x00007a00cf027a24 */ /* 0x000fe400078e02ff */
        /* <DEDUP_REMOVED lines=14> */
[----:B------:R-:W1:Y:S04]  /*fe90*/  SHFL.IDX PT, R5, R15, RZ, 0x181f ;  /* 0x00181fff0f057589 */ /* 0x000e6800000e0000 */
[----:B------:R-:W2:Y:S04]  /*fea0*/  SHFL.IDX PT, R4, R14, RZ, 0x181f ;  /* 0x00181fff0e047589 */ /* 0x000ea800000e0000 */
[----:B------:R-:W3:Y:S04]  /*feb0*/  SHFL.IDX PT, R3, R15, 0x1, 0x181f ;  /* 0x00381f000f037f89 */ /* 0x000ee800000e0000 */
[----:B------:R-:W4:Y:S01]  /*fec0*/  SHFL.IDX PT, R2, R14, 0x1, 0x181f ;  /* 0x00381f000e027f89 */ /* 0x000f2200000e0000 */
[C---:B-1----:R-:W-:Y:S02]  /*fed0*/  IADD3 R8, P0, R5.reuse, R226, RZ ;  /* 0x000000e205087210 */ /* 0x042fe40007f1e0ff */
[C---:B------:R-:W-:Y:S02]  /*fee0*/  IADD3 R6, P1, R5.reuse, R224, RZ ;  /* 0x000000e005067210 */ /* 0x040fe40007f3e0ff */
[C---:B--2---:R-:W-:Y:S02]  /*fef0*/  IADD3.X R9, R4.reuse, R227, RZ, P0, !PT ;  /* 0x000000e304097210 */ /* 0x044fe400007fe4ff */
[----:B------:R-:W-:Y:S01]  /*ff00*/  IADD3 R12, P0, R5, R222, RZ ;  /* 0x000000de050c7210 */ /* 0x000fe20007f1e0ff */
[C---:B------:R-:W-:Y:S01]  /*ff10*/  IMAD.X R7, R4.reuse, 0x1, R225, P1 ;  /* 0x0000000104077824 */ /* 0x040fe200008e06e1 */
[C---:B---3--:R-:W-:Y:S01]  /*ff20*/  IADD3 R10, P2, R3.reuse, R226, RZ ;  /* 0x000000e2030a7210 */ /* 0x048fe20007f5e0ff */
[----:B------:R1:W-:Y:S02]  /*ff30*/  LDGSTS.E.BYPASS.LTC128B.128 [R216+0x6100], [R8.64], !P6 ;  /* 0x0610000008d87fae */ /* 0x0003e4000f101d44 */
[----:B------:R-:W-:Y:S01]  /*ff40*/  IMAD.X R13, R4, 0x1, R223, P0 ;  /* 0x00000001040d7824 */ /* 0x000fe200000e06df */
[C---:B------:R-:W-:Y:S01]  /*ff50*/  IADD3 R4, P1, R3.reuse, R224, RZ ;  /* 0x000000e003047210 */ /* 0x040fe20007f3e0ff */
[----:B------:R1:W-:Y:S01]  /*ff60*/  LDGSTS.E.BYPASS.LTC128B.128 [R216+0x8100], [R6.64], !P5 ;  /* 0x0810000006d87fae */ /* 0x0003e2000e901d44 */
[C---:B----4-:R-:W-:Y:S01]  /*ff70*/  IMAD.X R11, R2.reuse, 0x1, R227, P2 ;  /* 0x00000001020b7824 */ /* 0x050fe200010e06e3 */
[----:B------:R-:W-:Y:S02]  /*ff80*/  IADD3 R14, P0, R3, R222, RZ ;  /* 0x000000de030e7210 */ /* 0x000fe40007f1e0ff */
[----:B------:R1:W-:Y:S01]  /*ff90*/  LDGSTS.E.BYPASS.LTC128B.128 [R216+0xa100], [R12.64], !P4 ;  /* 0x0a1000000cd87fae */ /* 0x0003e2000e101d44 */
[C---:B------:R-:W-:Y:S02]  /*ffa0*/  IADD3.X R5, R2.reuse, R225, RZ, P1, !PT ;  /* 0x000000e102057210 */ /* 0x040fe40000ffe4ff */
[----:B------:R-:W-:Y:S01]  /*ffb0*/  IMAD.X R15, R2, 0x1, R223, P0 ;  /* 0x00000001020f7824 */ /* 0x000fe200000e06df */
[----:B------:R1:W-:Y:S04]  /*ffc0*/  LDGSTS.E.BYPASS.LTC128B.128 [R216+0x7100], [R10.64], !P6 ;  /* 0x071000000ad87fae */ /* 0x0003e8000f101d44 */
[----:B------:R1:W-:Y:S04]  /*ffd0*/  LDGSTS.E.BYPASS.LTC128B.128 [R216+0x9100], [R4.64], !P5 ;  /* 0x0910000004d87fae */ /* 0x0003e8000e901d44 */
[----:B------:R1:W-:Y:S01]  /*ffe0*/  LDGSTS.E.BYPASS.LTC128B.128 [R216+0xb100], [R14.64], !P4 ;  /* 0x0b1000000ed87fae */ /* 0x0003e2000e101d44 */
[----:B------:R-:W-:-:S05]  /*fff0*/  BRA `(.L_x_141) ;  /* 0x0000109000007947 */ /* 0x000fca0003800000 */
.L_x_140:
[----:B------:R-:W-:Y:S01]  /*10000*/  SHF.R.S32.HI R9, RZ, 0x1f, R215 ;  /* 0x0000001fff097819 */ /* 0x000fe200000114d7 */
[----:B------:R-:W-:Y:S01]  /*10010*/  IMAD.WIDE.U32 R10, R215, c[0x0][0x208], RZ ;  /* 0x00008200d70a7a25 */ /* 0x000fe200078e00ff */
[----:B------:R-:W-:Y:S01]  /*10020*/  SHF.R.S32.HI R3, RZ, 0x1f, R214 ;  /* 0x0000001fff037819 */ /* 0x000fe200000114d6 */
[----:B------:R-:W-:Y:S04]  /*10030*/  DEPBAR.LE SB0, 0x0 ;  /* 0x000080000000791a */ /* 0x000fe80000000000 */
[----:B------:R-:W-:Y:S01]  /*10040*/  IMAD R9, R9, c[0x0][0x208], RZ ;  /* 0x0000820009097a24 */ /* 0x000fe200078e02ff */
[----:B------:R-:W-:Y:S01]  /*10050*/  BAR.SYNC.DEFER_BLOCKING 0x0 ;  /* 0x0000000000007b1d */ /* 0x000fe20000010000 */
[----:B------:R-:W-:Y:S02]  /*10060*/  IMAD R3, R3, c[0x0][0x218], RZ ;  /* 0x0000860003037a24 */ /* 0x000fe400078e02ff */
[----:B------:R-:W-:Y:S02]  /*10070*/  IMAD R9, R215, c[0x0][0x20c], R9 ;  /* 0x00008300d7097a24 */ /* 0x000fe400078e0209 */
[C---:B------:R-:W-:Y:S03]  /*10080*/  IMAD R3, R214.reuse, c[0x0][0x21c], R3 ;  /* 0x00008700d6037a24 */ /* 0x040fe600078e0203 */
[----:B------:R-:W-:Y:S05]  /*10090*/  IADD3 R11, R11, R9, RZ ;  /* 0x000000090b0b7210 */ /* 0x000fea0007ffe0ff */
[----:B------:R-:W-:Y:S05]  /*100a0*/  IMAD.WIDE.U32 R10, R214, c[0x0][0x218], R10 ;  /* 0x00008600d60a7a25 */ /* 0x000fea00078e000a */
[----:B------:R-:W-:Y:S04]  /*100b0*/  IADD3 R2, P0, R221, R10, RZ ;  /* 0x0000000add027210 */ /* 0x000fe80007f1e0ff */
[----:B------:R-:W-:Y:S02]  /*100c0*/  IADD3.X R3, R210, R11, R3, P0, !PT ;  /* 0x0000000bd2037210 */ /* 0x000fe400007fe403 */
[C---:B------:R-:W-:Y:S01]  /*100d0*/  LEA R14, P0, R2.reuse, c[0x0][0x1f8], 0x1 ;  /* 0x00007e00020e7a11 */ /* 0x040fe200078008ff */
[----:B------:R-:W-:Y:S03]  /*100e0*/  LDSM.16.M88.4 R136, [R206+0xc100] ;  /* 0x00c10000ce88783b */ /* 0x000fe60000000200 */
[----:B------:R-:W-:Y:S04]  /*100f0*/  LEA.HI.X R9, R2, c[0x0][0x1fc], R3, 0x1, P0 ;  /* 0x00007f0002097a11 */ /* 0x000fe800000f0c03 */
[----:B------:R-:W-:Y:S07]  /*10100*/  SHFL.IDX PT, R17, R14, RZ, 0x181f ;  /* 0x00181fff0e117589 */ /* 0x000fee00000e0000 */
[----:B------:R-:W-:Y:S07]  /*10110*/  SHFL.IDX PT, R2, R9, RZ, 0x181f ;  /* 0x00181fff09027589 */ /* 0x000fee00000e0000 */
[----:B------:R-:W1:Y:S07]  /*10120*/  LDSM.16.M88.4 R140, [R205+0x6100] ;  /* 0x00610000cd8c783b */ /* 0x000e6e0000000200 */
[----:B------:R-:W-:Y:S07]  /*10130*/  LDSM.16.M88.4 R144, [R205+0x6900] ;  /* 0x00690000cd90783b */ /* 0x000fee0000000200 */
[----:B------:R-:W-:Y:S07]  /*10140*/  LDSM.16.M88.4 R148, [R205+0x7100] ;  /* 0x00710000cd94783b */ /* 0x000fee0000000200 */
[----:B------:R-:W-:Y:S07]  /*10150*/  LDSM.16.M88.4 R152, [R205+0x7900] ;  /* 0x00790000cd98783b */ /* 0x000fee0000000200 */
[----:B------:R-:W-:Y:S07]  /*10160*/  LDSM.16.M88.4 R156, [R202+0xc100] ;  /* 0x00c10000ca9c783b */ /* 0x000fee0000000200 */
[----:B------:R-:W-:Y:S01]  /*10170*/  LDSM.16.M88.4 R160, [R204] ;  /* 0x00000000cca0783b */ /* 0x000fe20000000200 */
[C---:B-1----:R-:W-:Y:S06]  /*10180*/  HMMA.16816.F32 R4, R136.reuse, R140, RZ ;  /* 0x0000008c8804723c */ /* 0x042fec00000018ff */
[----:B------:R-:W-:Y:S01]  /*10190*/  LDSM.16.M88.4 R164, [R195] ;  /* 0x00000000c3a4783b */ /* 0x000fe20000000200 */
[C---:B------:R-:W-:Y:S02]  /*101a0*/  IADD3 R12, P0, R17.reuse, R226, RZ ;  /* 0x000000e2110c7210 */ /* 0x040fe40007f1e0ff */
[C---:B------:R-:W-:Y:S03]  /*101b0*/  IADD3 R10, P1, R17.reuse, R224, RZ ;  /* 0x000000e0110a7210 */ /* 0x040fe60007f3e0ff */
[C---:B------:R-:W-:Y:S01]  /*101c0*/  IADD3.X R13, R2.reuse, R227, RZ, P0, !PT ;  /* 0x000000e3020d7210 */ /* 0x040fe200007fe4ff */
[----:B------:R-:W-:Y:S01]  /*101d0*/  LDSM.16.M88.4 R168, [R194] ;  /* 0x00000000c2a8783b */ /* 0x000fe20000000200 */
[C---:B------:R-:W-:Y:S02]  /*101e0*/  IADD3.X R11, R2.reuse, R225, RZ, P1, !PT ;  /* 0x000000e1020b7210 */ /* 0x040fe40000ffe4ff */
[----:B------:R-:W-:Y:S04]  /*101f0*/  IADD3 R16, P0, R17, R222, RZ ;  /* 0x000000de11107210 */ /* 0x000fe80007f1e0ff */
[----:B------:R-:W-:Y:S01]  /*10200*/  LDSM.16.M88.4 R172, [R193] ;  /* 0x00000000c1ac783b */ /* 0x000fe20000000200 */
[----:B------:R-:W-:Y:S06]  /*10210*/  IADD3.X R17, R2, R223, RZ, P0, !PT ;  /* 0x000000df02117210 */ /* 0x000fec00007fe4ff */
[----:B------:R-:W-:Y:S01]  /*10220*/  @!PT LDS RZ, [RZ] ;  /* 0x00000000fffff984 */ /* 0x000fe20000000800 */
[----:B------:R-:W-:Y:S01]  /*10230*/  @!PT LDS RZ, [RZ] ;  /* 0x00000000fffff984 */ /* 0x000fe20000000800 */
[----:B------:R-:W-:Y:S01]  /*10240*/  @!PT LDS RZ, [RZ] ;  /* 0x00000000fffff984 */ /* 0x000fe20000000800 */
[----:B------:R1:W-:Y:S07]  /*10250*/  LDGSTS.E.BYPASS.LTC128B.128 [R220], [R12.64], !P6 ;  /* 0x000000000cdc7fae */ /* 0x0003ee000f101d44 */
[----:B------:R-:W2:Y:S07]  /*10260*/  SHFL.IDX PT, R3, R14, 0x1, 0x181f ;  /* 0x00381f000e037f89 */ /* 0x000eae00000e0000 */
[----:B------:R3:W-:Y:S07]  /*10270*/  LDGSTS.E.BYPASS.LTC128B.128 [R220+0x2000], [R10.64], !P5 ;  /* 0x020000000adc7fae */ /* 0x0007ee000e901d44 */
[----:B------:R-:W4:Y:S07]  /*10280*/  SHFL.IDX PT, R8, R9, 0x1, 0x181f ;  /* 0x00381f0009087f89 */ /* 0x000f2e00000e0000 */
[----:B------:R5:W-:Y:S01]  /*10290*/  LDGSTS.E.BYPASS.LTC128B.128 [R220+0x4000], [R16.64], !P4 ;  /* 0x0400000010dc7fae */ /* 0x000be2000e101d44 */
[C---:B--2---:R-:W-:Y:S02]  /*102a0*/  IADD3 R32, P2, R3.reuse, R226, RZ ;  /* 0x000000e203207210 */ /* 0x044fe40007f5e0ff */
[C---:B------:R-:W-:Y:S02]  /*102b0*/  IADD3 R132, P1, R3.reuse, R224, RZ ;  /* 0x000000e003847210 */ /* 0x040fe40007f3e0ff */
[----:B------:R-:W-:Y:S02]  /*102c0*/  IADD3 R2, P0, R3, R222, RZ ;  /* 0x000000de03027210 */ /* 0x000fe40007f1e0ff */
[C---:B----4-:R-:W-:Y:S02]  /*102d0*/  IADD3.X R33, R8.reuse, R227, RZ, P2, !PT ;  /* 0x000000e308217210 */ /* 0x050fe400017fe4ff */
[C---:B------:R-:W-:Y:S02]  /*102e0*/  IADD3.X R133, R8.reuse, R225, RZ, P1, !PT ;  /* 0x000000e108857210 */ /* 0x040fe40000ffe4ff */
[----:B------:R-:W-:Y:S01]  /*102f0*/  IADD3.X R3, R8, R223, RZ, P0, !PT ;  /* 0x000000df08037210 */ /* 0x000fe200007fe4ff */
[----:B------:R2:W-:Y:S01]  /*10300*/  LDGSTS.E.BYPASS.LTC128B.128 [R220+0x1000], [R32.64], !P6 ;  /* 0x0100000020dc7fae */ /* 0x0005e2000f101d44 */
[C---:B---3--:R-:W-:Y:S01]  /*10310*/  HMMA.16816.F32 R8, R136.reuse, R142, RZ ;  /* 0x0000008e8808723c */ /* 0x048fe200000018ff */
[----:B------:R-:W-:Y:S05]  /*10320*/  ISETP.GE.AND P0, PT, R229, 0x1, PT ;  /* 0x00000001e500780c */ /* 0x000fea0003f06270 */
[----:B------:R3:W-:Y:S02]  /*10330*/  LDGSTS.E.BYPASS.LTC128B.128 [R220+0x3000], [R132.64], !P5 ;  /* 0x0300000084dc7fae */ /* 0x0007e4000e901d44 */
[C---:B-1----:R-:W-:Y:S05]  /*10340*/  HMMA.16816.F32 R12, R136.reuse, R144, RZ ;  /* 0x00000090880c723c */ /* 0x042fea00000018ff */
[----:B------:R1:W-:Y:S03]  /*10350*/  LDGSTS.E.BYPASS.LTC128B.128 [R220+0x5000], [R2.64], !P4 ;  /* 0x0500000002dc7fae */ /* 0x0003e6000e101d44 */
[C---:B-----5:R-:W-:Y:S04]  /*10360*/  HMMA.16816.F32 R16, R136.reuse, R146, RZ ;  /* 0x000000928810723c */ /* 0x060fe800000018ff */
[----:B------:R-:W-:Y:S04]  /*10370*/  LDSM.16.M88.4 R176, [R201+0xc100] ;  /* 0x00c10000c9b0783b */ /* 0x000fe80000000200 */
[C---:B------:R-:W-:Y:S03]  /*10380*/  HMMA.16816.F32 R20, R136.reuse, R148, RZ ;  /* 0x000000948814723c */ /* 0x040fe600000018ff */
[----:B------:R-:W0:Y:S05]  /*10390*/  LDGDEPBAR ;  /* 0x00000000000079af */ /* 0x000e2a0000000000 */
[C---:B------:R-:W-:Y:S02]  /*103a0*/  HMMA.16816.F32 R24, R136.reuse, R150, RZ ;  /* 0x000000968818723c */ /* 0x040fe400000018ff */
[----:B------:R-:W4:Y:S06]  /*103b0*/  LDSM.16.M88.4 R180, [R200+0x6100] ;  /* 0x00610000c8b4783b */ /* 0x000f2c0000000200 */
[C---:B------:R-:W-:Y:S01]  /*103c0*/  HMMA.16816.F32 R28, R136.reuse, R152, RZ ;  /* 0x00000098881c723c */ /* 0x040fe200000018ff */
[----:B------:R-:W-:Y:S07]  /*103d0*/  LDSM.16.M88.4 R140, [R200+0x7100] ;  /* 0x00710000c88c783b */ /* 0x000fee0000000200 */
[----:B--2---:R-:W-:Y:S01]  /*103e0*/  HMMA.16816.F32 R32, R136, R154, RZ ;  /* 0x0000009a8820723c */ /* 0x004fe200000018ff */
[----:B------:R-:W2:Y:S07]  /*103f0*/  LDSM.16.M88.4 R136, [R200+0x6900] ;  /* 0x00690000c888783b */ /* 0x000eae0000000200 */
[C---:B------:R-:W-:Y:S01]  /*10400*/  HMMA.16816.F32 R4, R156.reuse, R160, R4 ;  /* 0x000000a09c04723c */ /* 0x040fe20000001804 */
[----:B------:R-:W5:Y:S07]  /*10410*/  LDSM.16.M88.4 R144, [R200+0x7900] ;  /* 0x00790000c890783b */ /* 0x000f6e0000000200 */
[C---:B------:R-:W-:Y:S01]  /*10420*/  HMMA.16816.F32 R8, R156.reuse, R162, R8 ;  /* 0x000000a29c08723c */ /* 0x040fe20000001808 */
[----:B------:R-:W-:Y:S07]  /*10430*/  LDSM.16.M88.4 R148, [R199+0xc100] ;  /* 0x00c10000c794783b */ /* 0x000fee0000000200 */
[C---:B------:R-:W-:Y:S01]  /*10440*/  HMMA.16816.F32 R12, R156.reuse, R164, R12 ;  /* 0x000000a49c0c723c */ /* 0x040fe2000000180c */
[----:B------:R-:W1:Y:S07]  /*10450*/  LDSM.16.M88.4 R152, [R192] ;  /* 0x00000000c098783b */ /* 0x000e6e0000000200 */
[C---:B------:R-:W-:Y:S01]  /*10460*/  HMMA.16816.F32 R16, R156.reuse, R166, R16 ;  /* 0x000000a69c10723c */ /* 0x040fe20000001810 */
[----:B------:R-:W-:Y:S07]  /*10470*/  LDSM.16.M88.4 R160, [R192+0x1000] ;  /* 0x00100000c0a0783b */ /* 0x000fee0000000200 */
[C---:B------:R-:W-:Y:S01]  /*10480*/  HMMA.16816.F32 R20, R156.reuse, R168, R20 ;  /* 0x000000a89c14723c */ /* 0x040fe20000001814 */
[----:B------:R-:W-:Y:S07]  /*10490*/  LDSM.16.M88.4 R164, [R192+0x1800] ;  /* 0x00180000c0a4783b */ /* 0x000fee0000000200 */
[C---:B------:R-:W-:Y:S01]  /*104a0*/  HMMA.16816.F32 R24, R156.reuse, R170, R24 ;  /* 0x000000aa9c18723c */ /* 0x040fe20000001818 */
[----:B------:R-:W-:Y:S07]  /*104b0*/  LDSM.16.M88.4 R168, [R206+0x10100] ;  /* 0x01010000cea8783b */ /* 0x000fee0000000200 */
[C---:B------:R-:W-:Y:S08]  /*104c0*/  HMMA.16816.F32 R28, R156.reuse, R172, R28 ;  /* 0x000000ac9c1c723c */ /* 0x040ff0000000181c */
[----:B------:R-:W-:Y:S01]  /*104d0*/  HMMA.16816.F32 R32, R156, R174, R32 ;  /* 0x000000ae9c20723c */ /* 0x000fe20000001820 */
[----:B------:R-:W1:Y:S07]  /*104e0*/  LDSM.16.M88.4 R156, [R192+0x800] ;  /* 0x00080000c09c783b */ /* 0x000e6e0000000200 */
[C---:B----4-:R-:W-:Y:S01]  /*104f0*/  HMMA.16816.F32 R4, R176.reuse, R180, R4 ;  /* 0x000000b4b004723c */ /* 0x050fe20000001804 */
[----:B------:R-:W4:Y:S07]  /*10500*/  LDSM.16.M88.4 R172, [R205+0x8100] ;  /* 0x00810000cdac783b */ /* 0x000f2e0000000200 */
        /* <DEDUP_REMOVED lines=11> */
[C---:B-1----:R-:W-:Y:S01]  /*105c0*/  HMMA.16816.F32 R4, R148.reuse, R152, R4 ;  /* 0x000000989404723c */ /* 0x042fe20000001804 */
[----:B------:R-:W1:Y:S07]  /*105d0*/  LDSM.16.M88.4 R176, [R202+0x10100] ;  /* 0x01010000cab0783b */ /* 0x000e6e0000000200 */
[C---:B------:R-:W-:Y:S01]  /*105e0*/  HMMA.16816.F32 R8, R148.reuse, R154, R8 ;  /* 0x0000009a9408723c */ /* 0x040fe20000001808 */
[----:B------:R-:W-:Y:S07]  /*105f0*/  LDSM.16.M88.4 R152, [R189] ;  /* 0x00000000bd98783b */ /* 0x000fee0000000200 */
[C---:B------:R-:W-:Y:S08]  /*10600*/  HMMA.16816.F32 R12, R148.reuse, R156, R12 ;  /* 0x0000009c940c723c */ /* 0x040ff0000000180c */
[C---:B------:R-:W-:Y:S01]  /*10610*/  HMMA.16816.F32 R16, R148.reuse, R158, R16 ;  /* 0x0000009e9410723c */ /* 0x040fe20000001810 */
[----:B------:R-:W-:Y:S07]  /*10620*/  LDSM.16.M88.4 R156, [R188] ;  /* 0x00000000bc9c783b */ /* 0x000fee0000000200 */
[C---:B------:R-:W-:Y:S08]  /*10630*/  HMMA.16816.F32 R20, R148.reuse, R160, R20 ;  /* 0x000000a09414723c */ /* 0x040ff00000001814 */
[C---:B------:R-:W-:Y:S01]  /*10640*/  HMMA.16816.F32 R24, R148.reuse, R162, R24 ;  /* 0x000000a29418723c */ /* 0x040fe20000001818 */
[----:B------:R-:W-:Y:S07]  /*10650*/  LDSM.16.M88.4 R160, [R201+0x10100] ;  /* 0x01010000c9a0783b */ /* 0x000fee0000000200 */
[C---:B------:R-:W-:Y:S08]  /*10660*/  HMMA.16816.F32 R28, R148.reuse, R164, R28 ;  /* 0x000000a4941c723c */ /* 0x040ff0000000181c */
[----:B------:R-:W-:Y:S01]  /*10670*/  HMMA.16816.F32 R32, R148, R166, R32 ;  /* 0x000000a69420723c */ /* 0x000fe20000001820 */
[----:B------:R-:W1:Y:S07]  /*10680*/  LDSM.16.M88.4 R148, [R190] ;  /* 0x00000000be94783b */ /* 0x000e6e0000000200 */
[C---:B----4-:R-:W-:Y:S01]  /*10690*/  HMMA.16816.F32 R4, R168.reuse, R172, R4 ;  /* 0x000000aca804723c */ /* 0x050fe20000001804 */
[----:B------:R-:W4:Y:S07]  /*106a0*/  LDSM.16.M88.4 R164, [R200+0x8100] ;  /* 0x00810000c8a4783b */ /* 0x000f2e0000000200 */
        /* <DEDUP_REMOVED lines=14> */
[----:B------:R-:W-:Y:S07]  /*10790*/  LDSM.16.M88.4 R180, [R205+0xa100] ;  /* 0x00a10000cdb4783b */ /* 0x000fee0000000200 */
[C---:B------:R-:W-:Y:S08]  /*107a0*/  HMMA.16816.F32 R12, R176.reuse, R148, R12 ;  /* 0x00000094b00c723c */ /* 0x040ff0000000180c */
        /* <DEDUP_REMOVED lines=47> */
[----:B------:R-:W2:Y:S01]  /*10aa0*/  LDSM.16.M88.4 R176, [R199+0x14100] ;  /* 0x01410000c7b0783b */ /* 0x000ea20000000200 */
[C---:B-1----:R-:W-:Y:S08]  /*10ab0*/  HMMA.16816.F32 R4, R160.reuse, R164, R4 ;  /* 0x000000a4a004723c */ /* 0x042ff00000001804 */
[C---:B------:R-:W-:Y:S08]  /*10ac0*/  HMMA.16816.F32 R8, R160.reuse, R166, R8 ;  /* 0x000000a6a008723c */ /* 0x040ff00000001808 */
[C---:B------:R-:W-:Y:S08]  /*10ad0*/  HMMA.16816.F32 R12, R160.reuse, R148, R12 ;  /* 0x00000094a00c723c */ /* 0x040ff0000000180c */
[C---:B------:R-:W-:Y:S08]  /*10ae0*/  HMMA.16816.F32 R16, R160.reuse, R150, R16 ;  /* 0x00000096a010723c */ /* 0x040ff00000001810 */
[C---:B------:R-:W-:Y:S08]  /*10af0*/  HMMA.16816.F32 R20, R160.reuse, R152, R20 ;  /* 0x00000098a014723c */ /* 0x040ff00000001814 */
[C---:B------:R-:W-:Y:S08]  /*10b00*/  HMMA.16816.F32 R24, R160.reuse, R154, R24 ;  /* 0x0000009aa018723c */ /* 0x040ff00000001818 */
[C---:B------:R-:W-:Y:S08]  /*10b10*/  HMMA.16816.F32 R28, R160.reuse, R156, R28 ;  /* 0x0000009ca01c723c */ /* 0x040ff0000000181c */
[----:B------:R-:W-:Y:S08]  /*10b20*/  HMMA.16816.F32 R32, R160, R158, R32 ;  /* 0x0000009ea020723c */ /* 0x000ff00000001820 */
[C---:B----4-:R-:W-:Y:S08]  /*10b30*/  HMMA.16816.F32 R4, R168.reuse, R172, R4 ;  /* 0x000000aca804723c */ /* 0x050ff00000001804 */
        /* <DEDUP_REMOVED lines=12> */
[C---:B------:R-:W-:Y:S04]  /*10c00*/  HMMA.16816.F32 R16, R176.reuse, R138, R16 ;  /* 0x0000008ab010723c */ /* 0x040fe80000001810 */
[----:B------:R-:W-:Y:S02]  /*10c10*/  FMUL.FTZ R244, R4, c[0x0][0x320] ;  /* 0x0000c80004f47a20 */ /* 0x000fe40000410000 */
[----:B------:R-:W-:Y:S02]  /*10c20*/  FMUL.FTZ R242, R5, c[0x0][0x320] ;  /* 0x0000c80005f27a20 */ /* 0x000fe40000410000 */
[----:B------:R-:W-:Y:S01]  /*10c30*/  FMUL.FTZ R9, R9, c[0x0][0x320] ;  /* 0x0000c80009097a20 */ /* 0x000fe20000410000 */
[C---:B--2---:R-:W-:Y:S01]  /*10c40*/  HMMA.16816.F32 R20, R176.reuse, R140, R20 ;  /* 0x0000008cb014723c */ /* 0x044fe20000001814 */
[----:B------:R-:W1:Y:S02]  /*10c50*/  MUFU.TANH R244, R244 ;  /* 0x000000f400f47308 */ /* 0x000e640000002400 */
[----:B------:R-:W-:Y:S02]  /*10c60*/  FMUL.FTZ R10, R10, c[0x0][0x320] ;  /* 0x0000c8000a0a7a20 */ /* 0x000fe40000410000 */
[----:B------:R-:W-:Y:S02]  /*10c70*/  FMUL.FTZ R11, R11, c[0x0][0x320] ;  /* 0x0000c8000b0b7a20 */ /* 0x000fe40000410000 */
[----:B------:R-:W-:Y:S01]  /*10c80*/  FMUL.FTZ R248, R8, c[0x0][0x320] ;  /* 0x0000c80008f87a20 */ /* 0x000fe20000410000 */
[C---:B------:R-:W-:Y:S03]  /*10c90*/  HMMA.16816.F32 R24, R176.reuse, R142, R24 ;  /* 0x0000008eb018723c */ /* 0x040fe60000001818 */
[----:B------:R-:W2:Y:S01]  /*10ca0*/  MUFU.TANH R252, R9 ;  /* 0x0000000900fc7308 */ /* 0x000ea20000002400 */
[----:B------:R-:W-:Y:S02]  /*10cb0*/  FMUL.FTZ R251, R6, c[0x0][0x320] ;  /* 0x0000c80006fb7a20 */ /* 0x000fe40000410000 */
[----:B------:R-:W-:Y:S02]  /*10cc0*/  FMUL.FTZ R183, R7, c[0x0][0x320] ;  /* 0x0000c80007b77a20 */ /* 0x000fe40000410000 */
[----:B------:R-:W-:Y:S04]  /*10cd0*/  FMUL.FTZ R182, R12, c[0x0][0x320] ;  /* 0x0000c8000cb67a20 */ /* 0x000fe80000410000 */
[----:B------:R-:W-:Y:S01]  /*10ce0*/  FMUL.FTZ R230, R16, c[0x0][0x320] ;  /* 0x0000c80010e67a20 */ /* 0x000fe20000410000 */
[----:B------:R-:W4:Y:S01]  /*10cf0*/  MUFU.TANH R250, R10 ;  /* 0x0000000a00fa7308 */ /* 0x000f220000002400 */
[----:B------:R-:W-:Y:S02]  /*10d00*/  FMUL.FTZ R13, R13, c[0x0][0x320] ;  /* 0x0000c8000d0d7a20 */ /* 0x000fe40000410000 */
[----:B------:R-:W-:Y:S02]  /*10d10*/  FMUL.FTZ R240, R20, c[0x0][0x320] ;  /* 0x0000c80014f07a20 */ /* 0x000fe40000410000 */
[----:B------:R-:W-:Y:S02]  /*10d20*/  FMUL.FTZ R14, R14, c[0x0][0x320] ;  /* 0x0000c8000e0e7a20 */ /* 0x000fe40000410000 */
[----:B------:R-:W-:Y:S02]  /*10d30*/  FMUL.FTZ R15, R15, c[0x0][0x320] ;  /* 0x0000c8000f0f7a20 */ /* 0x000fe40000410000 */
[----:B------:R-:W-:Y:S01]  /*10d40*/  FMUL.FTZ R17, R17, c[0x0][0x320] ;  /* 0x0000c80011117a20 */ /* 0x000fe20000410000 */
[----:B------:R5:W1:Y:S01]  /*10d50*/  MUFU.TANH R246, R11 ;  /* 0x0000000b00f67308 */ /* 0x000a620000002400 */
        /* <DEDUP_REMOVED lines=8> */
[----:B------:R-:W-:Y:S02]  /*10de0*/  FMUL.FTZ R26, R26, c[0x0][0x320] ;  /* 0x0000c8001a1a7a20 */ /* 0x000fe40000410000 */
[----:B------:R-:W-:Y:S03]  /*10df0*/  FMUL.FTZ R27, R27, c[0x0][0x320] ;  /* 0x0000c8001b1b7a20 */ /* 0x000fe60000410000 */
[----:B------:R-:W1:Y:S01]  /*10e00*/  MUFU.TANH R251, R251 ;  /* 0x000000fb00fb7308 */ /* 0x000e620000002400 */
[----:B-----5:R-:W5:Y:S01]  /*10e10*/  LDSM.16.M88.4 R8, [R192+0x5800] ;  /* 0x00580000c008783b */ /* 0x020f620000000200 */
[----:B------:R-:W-:Y:S08]  /*10e20*/  DEPBAR.LE SB0, 0x0 ;  /* 0x000080000000791a */ /* 0x000ff00000000000 */
[----:B------:R-:W1:Y:S01]  /*10e30*/  MUFU.TANH R183, R183 ;  /* 0x000000b700b77308 */ /* 0x000e620000002400 */
[----:B------:R-:W-:Y:S09]  /*10e40*/  BAR.SYNC.DEFER_BLOCKING 0x0 ;  /* 0x0000000000007b1d */ /* 0x000ff20000010000 */
[----:B------:R-:W1:Y:S10]  /*10e50*/  MUFU.TANH R248, R248 ;  /* 0x000000f800f87308 */ /* 0x000e740000002400 */
[----:B------:R-:W1:Y:S10]  /*10e60*/  MUFU.TANH R182, R182 ;  /* 0x000000b600b67308 */ /* 0x000e740000002400 */
[----:B------:R1:W1:Y:S01]  /*10e70*/  MUFU.TANH R228, R13 ;  /* 0x0000000d00e47308 */ /* 0x0002620000002400 */
[C---:B-----5:R-:W-:Y:S09]  /*10e80*/  HMMA.16816.F32 R28, R176.reuse, R8, R28 ;  /* 0x00000008b01c723c */ /* 0x060ff2000000181c */
[----:B------:R1:W1:Y:S01]  /*10e90*/  MUFU.TANH R237, R14 ;  /* 0x0000000e00ed7308 */ /* 0x0002620000002400 */
[----:B------:R-:W-:Y:S09]  /*10ea0*/  HMMA.16816.F32 R32, R176, R10, R32 ;  /* 0x0000000ab020723c */ /* 0x000ff20000001820 */
[----:B------:R1:W1:Y:S05]  /*10eb0*/  MUFU.TANH R235, R15 ;  /* 0x0000000f00eb7308 */ /* 0x00026a0000002400 */
[----:B------:R-:W-:Y:S05]  /*10ec0*/  FMUL.FTZ R180, R28, c[0x0][0x320] ;  /* 0x0000c8001cb47a20 */ /* 0x000fea0000410000 */
[----:B------:R-:W1:Y:S01]  /*10ed0*/  MUFU.TANH R230, R230 ;  /* 0x000000e600e67308 */ /* 0x000e620000002400 */
[----:B------:R-:W-:Y:S02]  /*10ee0*/  FMUL.FTZ R29, R29, c[0x0][0x320] ;  /* 0x0000c8001d1d7a20 */ /* 0x000fe40000410000 */
[----:B------:R-:W-:Y:S02]  /*10ef0*/  FMUL.FTZ R30, R30, c[0x0][0x320] ;  /* 0x0000c8001e1e7a20 */ /* 0x000fe40000410000 */
[----:B------:R-:W-:Y:S02]  /*10f00*/  FMUL.FTZ R31, R31, c[0x0][0x320] ;  /* 0x0000c8001f1f7a20 */ /* 0x000fe40000410000 */
[----:B------:R-:W-:Y:S02]  /*10f10*/  FMUL.FTZ R177, R32, c[0x0][0x320] ;  /* 0x0000c80020b17a20 */ /* 0x000fe40000410000 */
[----:B------:R-:W-:Y:S01]  /*10f20*/  FMUL.FTZ R33, R33, c[0x0][0x320] ;  /* 0x0000c80021217a20 */ /* 0x000fe20000410000 */
[----:B------:R1:W1:Y:S01]  /*10f30*/  MUFU.TANH R232, R17 ;  /* 0x0000001100e87308 */ /* 0x0002620000002400 */
[----:B------:R-:W-:Y:S02]  /*10f40*/  FMUL.FTZ R34, R34, c[0x0][0x320] ;  /* 0x0000c80022227a20 */ /* 0x000fe40000410000 */
[----:B------:R-:W-:Y:S07]  /*10f50*/  FMUL.FTZ R35, R35, c[0x0][0x320] ;  /* 0x0000c80023237a20 */ /* 0x000fee0000410000 */
[----:B------:R1:W1:Y:S10]  /*10f60*/  MUFU.TANH R249, R18 ;  /* 0x0000001200f97308 */ /* 0x0002740000002400 */
[----:B------:R1:W1:Y:S10]  /*10f70*/  MUFU.TANH R239, R19 ;  /* 0x0000001300ef7308 */ /* 0x0002740000002400 */
[----:B------:R-:W1:Y:S10]  /*10f80*/  MUFU.TANH R240, R240 ;  /* 0x000000f000f07308 */ /* 0x000e740000002400 */
[----:B------:R1:W1:Y:S10]  /*10f90*/  MUFU.TANH R238, R21 ;  /* 0x0000001500ee7308 */ /* 0x0002740000002400 */
        /* <DEDUP_REMOVED lines=13> */
[----:B---3--:R3:W1:Y:S02]  /*11070*/  MUFU.TANH R133, R35 ;  /* 0x0000002300857308 */ /* 0x0086640000002400 */
[----:B-1234-:R-:W-:-:S05]  /*11080*/  @P0 BRA `(.L_x_142) ;  /* 0xffffec4000000947 */ /* 0x01efca000383ffff */
.L_x_141:
        /* <DEDUP_REMOVED lines=33> */
[----:B------:R-:W-:Y:S02]  /*112a0*/  ISETP.GT.AND P0, PT, R229, RZ, PT ;  /* 0x000000ffe500720c */ /* 0x000fe40003f04270 */
[----:B------:R-:W-:Y:S02]  /*112b0*/  FMNMX.FTZ R4, R178, R3, !PT ;  /* 0x00000003b2047209 */ /* 0x000fe40007810000 */
[----:B------:R-:W-:Y:S01]  /*112c0*/  FMNMX.FTZ R3, R179, R2, !PT ;  /* 0x00000002b3037209 */ /* 0x000fe20007810000 */
[----:B------:R-:W-:Y:S01]  /*112d0*/  LDSM.16.MT88.4 R156, [R197+0x3900] ;  /* 0x00390000c59c783b */ /* 0x000fe20000004200 */
[----:B------:R-:W-:Y:S02]  /*112e0*/  FMNMX.FTZ R11, R177, R4, !PT ;  /* 0x00000004b10b7209 */ /* 0x000fe40007810000 */
[----:B------:R-:W-:Y:S02]  /*112f0*/  FMNMX.FTZ R2, R134, R3, !PT ;  /* 0x0000000386027209 */ /* 0x000fe40007810000 */
[----:B------:R-:W-:Y:S02]  /*11300*/  FMNMX.FTZ R5, R176, R11, !PT ;  /* 0x0000000bb0057209 */ /* 0x000fe40007810000 */
[----:B------:R-:W-:Y:S01]  /*11310*/  FMNMX.FTZ R7, R133, R2, !PT ;  /* 0x0000000285077209 */ /* 0x000fe20007810000 */
[----:B------:R-:W-:Y:S08]  /*11320*/  LDSM.16.MT88.4 R160, [R196+0x3900] ;  /* 0x00390000c4a0783b */ /* 0x000ff00000004200 */
[----:B------:R-:W1:Y:S08]  /*11330*/  SHFL.BFLY PT, R6, R5, 0x2, 0x1f ;  /* 0x0c401f0005067f89 */ /* 0x000e7000000e0000 */
[----:B------:R-:W2:Y:S08]  /*11340*/  SHFL.BFLY PT, R2, R7, 0x2, 0x1f ;  /* 0x0c401f0007027f89 */ /* 0x000eb000000e0000 */
[----:B------:R-:W-:Y:S08]  /*11350*/  LDSM.16.MT88.4 R164, [R203+0x5900] ;  /* 0x00590000cba4783b */ /* 0x000ff00000004200 */
[----:B------:R-:W0:Y:S01]  /*11360*/  LDGDEPBAR ;  /* 0x00000000000079af */ /* 0x000e220000000000 */
[----:B-1----:R-:W-:Y:S02]  /*11370*/  FMNMX.FTZ R9, R5, R6, !PT ;  /* 0x0000000605097209 */ /* 0x002fe40007810000 */
[----:B--2---:R-:W-:Y:S05]  /*11380*/  FMNMX.FTZ R4, R7, R2, !PT ;  /* 0x0000000207047209 */ /* 0x004fea0007810000 */
        /* <DEDUP_REMOVED lines=300> */
[C---:B------:R-:W-:Y:S01]  /*12650*/  F2FP.PACK_AB R138, R176.reuse, R177 ;  /* 0x000000b1b08a723e */ /* 0x040fe200000000ff */
        /* <DEDUP_REMOVED lines=58> */
.L_x_139:
        /* <DEDUP_REMOVED lines=10> */
[----:B-1----:R-:W-:Y:S02]  /*12aa0*/  FADD.FTZ R5, R6, R5 ;  /* 0x0000000506057221 */ /* 0x002fe40000010000 */
[----:B--2---:R-:W-:-:S03]  /*12ab0*/  FADD.FTZ R0, R0, R7 ;  /* 0x0000000700007221 */ /* 0x004fc60000010000 */
[----:B------:R-:W-:Y:S02]  /*12ac0*/  FSETP.NE.FTZ.AND P1, PT, R5, RZ, PT ;  /* 0x000000ff0500720b */ /* 0x000fe40003f35000 */
[----:B------:R-:W-:-:S11]  /*12ad0*/  FSETP.NE.FTZ.AND P0, PT, R0, RZ, PT ;  /* 0x000000ff0000720b */ /* 0x000fd60003f15000 */
[----:B------:R-:W1:Y:S01]  /*12ae0*/  @P1 MUFU.RCP R4, R5 ;  /* 0x0000000500041308 */ /* 0x000e620000001000 */
[----:B------:R-:W-:Y:S02]  /*12af0*/  @P1 MOV R14, 0x3f317218 ;  /* 0x3f317218000e1802 */ /* 0x000fe40000000f00 */
[----:B------:R-:W-:-:S03]  /*12b00*/  @P0 MOV R16, 0x3f317218 ;  /* 0x3f31721800100802 */ /* 0x000fc60000000f00 */
[----:B------:R-:W-:Y:S02]  /*12b10*/  @P1 FMUL.FTZ R14, R14, c[0x0][0x2d0] ;  /* 0x0000b4000e0e1a20 */ /* 0x000fe40000410000 */
[----:B------:R-:W2:Y:S08]  /*12b20*/  @P0 MUFU.LG2 R12, R0 ;  /* 0x00000000000c0308 */ /* 0x000eb00000000c00 */
[----:B------:R-:W3:Y:S01]  /*12b30*/  @P1 MUFU.LG2 R5, R5 ;  /* 0x0000000500051308 */ /* 0x000ee20000000c00 */
[----:B-1----:R-:W-:-:S02]  /*12b40*/  FMUL.FTZ R128, R4, R128 ;  /* 0x0000008004807220 */ /* 0x002fc40000410000 */
[C---:B------:R-:W-:Y:S02]  /*12b50*/  FMUL.FTZ R129, R4.reuse, R129 ;  /* 0x0000008104817220 */ /* 0x040fe40000410000 */
[C---:B------:R-:W-:Y:S02]  /*12b60*/  FMUL.FTZ R124, R4.reuse, R124 ;  /* 0x0000007c047c7220 */ /* 0x040fe40000410000 */
[----:B------:R-:W-:Y:S01]  /*12b70*/  FMUL.FTZ R125, R4, R125 ;  /* 0x0000007d047d7220 */ /* 0x000fe20000410000 */
[----:B------:R1:W4:Y:S01]  /*12b80*/  @P0 MUFU.RCP R2, R0 ;  /* 0x0000000000020308 */ /* 0x0003220000001000 */
[----:B--2---:R-:W-:Y:S02]  /*12b90*/  @P0 FMUL.FTZ R15, R12, 0.69314718246459960938 ;  /* 0x3f3172180c0f0820 */ /* 0x004fe40000410000 */
[----:B------:R-:W-:Y:S02]  /*12ba0*/  @P0 FMUL.FTZ R12, R16, c[0x0][0x2d0] ;  /* 0x0000b400100c0a20 */ /* 0x000fe40000410000 */
[----:B------:R-:W-:-:S02]  /*12bb0*/  FMUL.FTZ R120, R4, R120 ;  /* 0x0000007804787220 */ /* 0x000fc40000410000 */
[C---:B------:R-:W-:Y:S02]  /*12bc0*/  FMUL.FTZ R121, R4.reuse, R121 ;  /* 0x0000007904797220 */ /* 0x040fe40000410000 */
[----:B---3--:R-:W-:Y:S02]  /*12bd0*/  @P1 FMUL.FTZ R5, R5, 0.69314718246459960938 ;  /* 0x3f31721805051820 */ /* 0x008fe40000410000 */
[C---:B------:R-:W-:Y:S02]  /*12be0*/  FMUL.FTZ R116, R4.reuse, R116 ;  /* 0x0000007404747220 */ /* 0x040fe40000410000 */
[C---:B------:R-:W-:Y:S02]  /*12bf0*/  FMUL.FTZ R117, R4.reuse, R117 ;  /* 0x0000007504757220 */ /* 0x040fe40000410000 */
[C---:B------:R-:W-:Y:S01]  /*12c00*/  FMUL.FTZ R112, R4.reuse, R112 ;  /* 0x0000007004707220 */ /* 0x040fe20000410000 */
[----:B-1----:R-:W-:Y:S01]  /*12c10*/  MOV R0, 0xff800000 ;  /* 0xff80000000007802 */ /* 0x002fe20000000f00 */
        /* <DEDUP_REMOVED lines=39> */
[C---:B----4-:R-:W-:Y:S02]  /*12e90*/  FMUL.FTZ R130, R2.reuse, R130 ;  /* 0x0000008202827220 */ /* 0x050fe40000410000 */
        /* <DEDUP_REMOVED lines=49> */
.L_x_91:
[----:B------:R-:W-:Y:S01]  /*131b0*/  ULDC.64 UR4, c[0x0][0x118] ;  /* 0x0000460000047ab9 */ /* 0x000fe20000000a00 */
[----:B------:R-:W-:Y:S01]  /*131c0*/  SHF.R.S32.HI R2, RZ, 0x1f, R207 ;  /* 0x0000001fff027819 */ /* 0x000fe200000114cf */
[----:B------:R-:W-:Y:S05]  /*131d0*/  @P2 BRA `(.L_x_143) ;  /* 0x0000168000002947 */ /* 0x000fea0003800000 */
[----:B------:R-:W1:Y:S01]  /*131e0*/  S2R R3, SR_TID.X ;  /* 0x0000000000037919 */ /* 0x000e620000002100 */
[----:B------:R-:W-:Y:S02]  /*131f0*/  F2FP.PACK_AB R7, R7, R6 ;  /* 0x000000060707723e */ /* 0x000fe400000000ff */
[----:B------:R-:W-:Y:S01]  /*13200*/  F2FP.PACK_AB R4, R13, R4 ;  /* 0x000000040d04723e */ /* 0x000fe200000000ff */
[----:B------:R-:W-:Y:S01]  /*13210*/  BAR.SYNC.DEFER_BLOCKING 0x1, 0x100 ;  /* 0x0044000000007b1d */ /* 0x000fe20000010000 */
[----:B------:R-:W-:-:S02]  /*13220*/  F2FP.PACK_AB R13, R9, R8 ;  /* 0x00000008090d723e */ /* 0x000fc400000000ff */
[----:B------:R-:W-:Y:S02]  /*13230*/  F2FP.PACK_AB R128, R129, R128 ;  /* 0x000000808180723e */ /* 0x000fe400000000ff */
[----:B------:R-:W-:Y:S02]  /*13240*/  F2FP.PACK_AB R130, R131, R130 ;  /* 0x000000828382723e */ /* 0x000fe400000000ff */
[----:B------:R-:W-:Y:S02]  /*13250*/  F2FP.PACK_AB R124, R125, R124 ;  /* 0x0000007c7d7c723e */ /* 0x000fe400000000ff */
[----:B------:R-:W-:Y:S02]  /*13260*/  F2FP.PACK_AB R126, R127, R126 ;  /* 0x0000007e7f7e723e */ /* 0x000fe400000000ff */
[----:B------:R-:W-:Y:S02]  /*13270*/  F2FP.PACK_AB R120, R121, R120 ;  /* 0x000000787978723e */ /* 0x000fe400000000ff */
[----:B------:R-:W-:-:S02]  /*13280*/  F2FP.PACK_AB R122, R123, R122 ;  /* 0x0000007a7b7a723e */ /* 0x000fc400000000ff */
[----:B------:R-:W-:Y:S02]  /*13290*/  F2FP.PACK_AB R116, R117, R116 ;  /* 0x000000747574723e */ /* 0x000fe400000000ff */
[----:B------:R-:W-:Y:S02]  /*132a0*/  F2FP.PACK_AB R118, R119, R118 ;  /* 0x000000767776723e */ /* 0x000fe400000000ff */
[----:B------:R-:W-:Y:S02]  /*132b0*/  F2FP.PACK_AB R112, R113, R112 ;  /* 0x000000707170723e */ /* 0x000fe400000000ff */
[----:B-1----:R-:W-:Y:S02]  /*132c0*/  SHF.R.S32.HI R12, RZ, 0x1f, R3 ;  /* 0x0000001fff0c7819 */ /* 0x002fe40000011403 */
[----:B------:R-:W-:Y:S02]  /*132d0*/  F2FP.PACK_AB R114, R115, R114 ;  /* 0x000000727372723e */ /* 0x000fe400000000ff */
[----:B------:R-:W-:-:S02]  /*132e0*/  LEA.HI R5, R12, R3, RZ, 0x2 ;  /* 0x000000030c057211 */ /* 0x000fc400078f10ff */
[----:B------:R-:W-:Y:S02]  /*132f0*/  F2FP.PACK_AB R108, R109, R108 ;  /* 0x0000006c6d6c723e */ /* 0x000fe400000000ff */
[--C-:B------:R-:W-:Y:S02]  /*13300*/  SHF.R.S32.HI R15, RZ, 0x2, R5.reuse ;  /* 0x00000002ff0f7819 */ /* 0x100fe40000011405 */
[----:B------:R-:W-:Y:S02]  /*13310*/  SHF.R.S32.HI R14, RZ, 0x1f, R5 ;  /* 0x0000001fff0e7819 */ /* 0x000fe40000011405 */
[----:B------:R-:W-:Y:S02]  /*13320*/  LOP3.LUT R16, R5, 0xfffffffc, RZ, 0xc0, !PT ;  /* 0xfffffffc05107812 */ /* 0x000fe400078ec0ff */
[----:B------:R-:W-:Y:S02]  /*13330*/  LEA.HI R14, R14, R15, RZ, 0x3 ;  /* 0x0000000f0e0e7211 */ /* 0x000fe400078f18ff */
[----:B------:R-:W-:Y:S01]  /*13340*/  F2FP.PACK_AB R110, R111, R110 ;  /* 0x0000006e6f6e723e */ /* 0x000fe200000000ff */
[----:B------:R-:W-:Y:S01]  /*13350*/  IMAD.IADD R16, R3, 0x1, -R16 ;  /* 0x0000000103107824 */ /* 0x000fe200078e0a10 */
[----:B------:R-:W-:-:S02]  /*13360*/  LOP3.LUT R14, R14, 0xfffffff8, RZ, 0xc0, !PT ;  /* 0xfffffff80e0e7812 */ /* 0x000fc400078ec0ff */
[----:B------:R-:W-:Y:S02]  /*13370*/  F2FP.PACK_AB R104, R105, R104 ;  /* 0x000000686968723e */ /* 0x000fe400000000ff */
[----:B------:R-:W-:Y:S01]  /*13380*/  F2FP.PACK_AB R106, R107, R106 ;  /* 0x0000006a6b6a723e */ /* 0x000fe200000000ff */
[----:B------:R-:W-:Y:S01]  /*13390*/  IMAD.IADD R15, R15, 0x1, -R14 ;  /* 0x000000010f0f7824 */ /* 0x000fe200078e0a0e */
[----:B------:R-:W-:Y:S02]  /*133a0*/  LEA.HI R14, R12, R3, RZ, 0x5 ;  /* 0x000000030c0e7211 */ /* 0x000fe400078f28ff */
[----:B------:R-:W-:Y:S01]  /*133b0*/  F2FP.PACK_AB R100, R101, R100 ;  /* 0x000000646564723e */ /* 0x000fe200000000ff */
[C---:B------:R-:W-:Y:S01]  /*133c0*/  IMAD.SHL.U32 R6, R15.reuse, 0x40, RZ ;  /* 0x000000400f067824 */ /* 0x040fe200078e00ff */
[----:B------:R-:W-:Y:S02]  /*133d0*/  SHF.R.S32.HI R5, RZ, 0x5, R14 ;  /* 0x00000005ff057819 */ /* 0x000fe4000001140e */
[----:B------:R-:W-:-:S02]  /*133e0*/  LOP3.LUT R9, R15, 0x1, RZ, 0xc0, !PT ;  /* 0x000000010f097812 */ /* 0x000fc400078ec0ff */
[----:B------:R-:W-:Y:S01]  /*133f0*/  LOP3.LUT R6, R6, 0x1c0, RZ, 0xc0, !PT ;  /* 0x000001c006067812 */ /* 0x000fe200078ec0ff */
[----:B------:R-:W-:Y:S01]  /*13400*/  IMAD R8, R5, 0x200, R16 ;  /* 0x0000020005087824 */ /* 0x000fe200078e0210 */
[----:B------:R-:W-:Y:S02]  /*13410*/  ISETP.NE.U32.AND P0, PT, R9, 0x1, PT ;  /* 0x000000010900780c */ /* 0x000fe40003f05070 */
[----:B------:R-:W-:Y:S02]  /*13420*/  LEA.HI R17, R6, R6, RZ, 0x1d ;  /* 0x0000000606117211 */ /* 0x000fe400078fe8ff */
[----:B------:R-:W-:Y:S02]  /*13430*/  R2P PR, R15, 0x6 ;  /* 0x000000060f007804 */ /* 0x000fe40000000000 */
[----:B------:R-:W-:Y:S01]  /*13440*/  F2FP.PACK_AB R102, R103, R102 ;  /* 0x000000666766723e */ /* 0x000fe200000000ff */
[----:B------:R-:W-:Y:S01]  /*13450*/  IMAD.U32 R8, R8, 0x2, R17 ;  /* 0x0000000208087824 */ /* 0x000fe200078e0011 */
[----:B------:R-:W-:-:S02]  /*13460*/  F2FP.PACK_AB R36, R37, R36 ;  /* 0x000000242524723e */ /* 0x000fc400000000ff */
[----:B------:R-:W-:Y:S01]  /*13470*/  F2FP.PACK_AB R38, R39, R38 ;  /* 0x000000262726723e */ /* 0x000fe200000000ff */
[----:B------:R-:W-:Y:S01]  /*13480*/  IMAD.SHL.U32 R9, R8, 0x2, RZ ;  /* 0x0000000208097824 */ /* 0x000fe200078e00ff */
[----:B------:R-:W-:Y:S01]  /*13490*/  F2FP.PACK_AB R40, R41, R40 ;  /* 0x000000282928723e */ /* 0x000fe200000000ff */
[----:B------:R-:W-:Y:S01]  /*134a0*/  IMAD.MOV.U32 R8, RZ, RZ, 0x20 ;  /* 0x00000020ff087424 */ /* 0x000fe200078e00ff */
[----:B------:R-:W-:Y:S02]  /*134b0*/  F2FP.PACK_AB R42, R43, R42 ;  /* 0x0000002a2b2a723e */ /* 0x000fe400000000ff */
[C---:B------:R-:W-:Y:S01]  /*134c0*/  IADD3 R6, R9.reuse, 0x80, RZ ;  /* 0x0000008009067810 */ /* 0x040fe20007ffe0ff */
[----:B------:R-:W-:Y:S01]  /*134d0*/  STS [R9+0x80], R128 ;  /* 0x0000808009007388 */ /* 0x000fe20000000800 */
[----:B------:R-:W-:Y:S02]  /*134e0*/  IADD3 R17, R9, 0x70, RZ ;  /* 0x0000007009117810 */ /* 0x000fe40007ffe0ff */
[----:B------:R-:W-:Y:S01]  /*134f0*/  @P0 IADD3 R17, R6, 0x10, RZ ;  /* 0x0000001006110810 */ /* 0x000fe20007ffe0ff */
[----:B------:R-:W-:Y:S01]  /*13500*/  IMAD.MOV.U32 R6, RZ, RZ, 0x40 ;  /* 0x00000040ff067424 */ /* 0x000fe200078e00ff */
[----:B------:R-:W-:Y:S01]  /*13510*/  SEL R8, R8, 0xffffffe0, !P1 ;  /* 0xffffffe008087807 */ /* 0x000fe20004800000 */
[----:B------:R-:W-:Y:S01]  /*13520*/  STS [R9+0x480], R130 ;  /* 0x0004808209007388 */ /* 0x000fe20000000800 */
[----:B------:R-:W-:-:S02]  /*13530*/  F2FP.PACK_AB R44, R45, R44 ;  /* 0x0000002c2d2c723e */ /* 0x000fc400000000ff */
[----:B------:R-:W-:Y:S01]  /*13540*/  SEL R6, R6, 0xffffffc0, !P2 ;  /* 0xffffffc006067807 */ /* 0x000fe20005000000 */
[----:B------:R-:W-:Y:S01]  /*13550*/  IMAD.IADD R15, R9, 0x1, R8 ;  /* 0x00000001090f7824 */ /* 0x000fe200078e0208 */
[----:B------:R-:W-:Y:S01]  /*13560*/  STS [R17], R124 ;  /* 0x0000007c11007388 */ /* 0x000fe20000000800 */
[--C-:B------:R-:W-:Y:S01]  /*13570*/  IMAD.IADD R19, R8, 0x1, R17.reuse ;  /* 0x0000000108137824 */ /* 0x100fe200078e0211 */
[----:B------:R-:W-:Y:S01]  /*13580*/  F2FP.PACK_AB R46, R47, R46 ;  /* 0x0000002e2f2e723e */ /* 0x000fe200000000ff */
[--C-:B------:R-:W-:Y:S01]  /*13590*/  IMAD.IADD R21, R9, 0x1, R6.reuse ;  /* 0x0000000109157824 */ /* 0x100fe200078e0206 */
[----:B------:R-:W-:Y:S01]  /*135a0*/  STS [R17+0x400], R126 ;  /* 0x0004007e11007388 */ /* 0x000fe20000000800 */
[C---:B------:R-:W-:Y:S01]  /*135b0*/  IMAD.IADD R23, R6.reuse, 0x1, R17 ;  /* 0x0000000106177824 */ /* 0x040fe200078e0211 */
[----:B------:R-:W-:Y:S01]  /*135c0*/  F2FP.PACK_AB R48, R49, R48 ;  /* 0x000000303130723e */ /* 0x000fe200000000ff */
[----:B------:R-:W-:Y:S01]  /*135d0*/  IMAD.IADD R25, R6, 0x1, R15 ;  /* 0x0000000106197824 */ /* 0x000fe200078e020f */
[----:B------:R-:W-:Y:S01]  /*135e0*/  STS [R15+0x80], R120 ;  /* 0x000080780f007388 */ /* 0x000fe20000000800 */
[----:B------:R-:W-:Y:S01]  /*135f0*/  IMAD.IADD R27, R19, 0x1, R6 ;  /* 0x00000001131b7824 */ /* 0x000fe200078e0206 */
[----:B------:R-:W-:Y:S01]  /*13600*/  F2FP.PACK_AB R50, R51, R50 ;  /* 0x000000323332723e */ /* 0x000fe200000000ff */
[----:B------:R-:W-:Y:S01]  /*13610*/  IMAD.MOV.U32 R6, RZ, RZ, 0x4 ;  /* 0x00000004ff067424 */ /* 0x000fe200078e00ff */
        /* <DEDUP_REMOVED lines=24> */
[----:B------:R-:W-:Y:S01]  /*137a0*/  STS [R25+0x480], R106 ;  /* 0x0004806a19007388 */ /* 0x000fe20000000800 */
[----:B------:R-:W-:Y:S02]  /*137b0*/  F2FP.PACK_AB R90, R91, R90 ;  /* 0x0000005a5b5a723e */ /* 0x000fe400000000ff */
[----:B------:R-:W-:Y:S01]  /*137c0*/  F2FP.PACK_AB R92, R93, R92 ;  /* 0x0000005c5d5c723e */ /* 0x000fe200000000ff */
[----:B------:R-:W-:Y:S01]  /*137d0*/  STS [R27], R100 ;  /* 0x000000641b007388 */ /* 0x000fe20000000800 */
[----:B------:R-:W-:-:S02]  /*137e0*/  F2FP.PACK_AB R94, R95, R94 ;  /* 0x0000005e5f5e723e */ /* 0x000fc400000000ff */
[----:B------:R-:W-:Y:S01]  /*137f0*/  F2FP.PACK_AB R96, R97, R96 ;  /* 0x000000606160723e */ /* 0x000fe200000000ff */
[----:B------:R-:W-:Y:S01]  /*13800*/  STS [R27+0x400], R102 ;  /* 0x000400661b007388 */ /* 0x000fe20000000800 */
[----:B------:R-:W-:Y:S02]  /*13810*/  F2FP.PACK_AB R98, R99, R98 ;  /* 0x000000626362723e */ /* 0x000fe400000000ff */
[----:B------:R-:W-:Y:S01]  /*13820*/  ISETP.NE.U32.AND P1, PT, RZ, c[0x0][0x508], PT ;  /* 0x00014200ff007a0c */ /* 0x000fe20003f25070 */
[----:B------:R-:W-:Y:S01]  /*13830*/  STS [R9+0x4080], R36 ;  /* 0x0040802409007388 */ /* 0x000fe20000000800 */
[----:B------:R-:W-:Y:S02]  /*13840*/  ISETP.NE.U32.AND P0, PT, RZ, c[0x0][0x500], PT ;  /* 0x00014000ff007a0c */ /* 0x000fe40003f05070 */
[----:B------:R-:W-:Y:S01]  /*13850*/  ISETP.NE.AND.EX P1, PT, RZ, c[0x0][0x50c], PT, P1 ;  /* 0x00014300ff007a0c */ /* 0x000fe20003f25310 */
[----:B------:R-:W-:Y:S01]  /*13860*/  STS [R9+0x4480], R38 ;  /* 0x0044802609007388 */ /* 0x000fe20000000800 */
[----:B------:R-:W-:-:S03]  /*13870*/  ISETP.NE.AND.EX P0, PT, RZ, c[0x0][0x504], PT, P0 ;  /* 0x00014100ff007a0c */ /* 0x000fc60003f05300 */
        /* <DEDUP_REMOVED lines=20> */
[----:B------:R-:W-:Y:S04]  /*139c0*/  STS [R19+0x8000], R13 ;  /* 0x0080000d13007388 */ /* 0x000fe80000000800 */
[----:B------:R3:W-:Y:S01]  /*139d0*/  STS [R19+0x8400], R82 ;  /* 0x0084005213007388 */ /* 0x0007e20000000800 */
[----:B-1----:R-:W-:-:S03]  /*139e0*/  IMAD.WIDE R8, R209, R6, c[0x0][0x500] ;  /* 0x00014000d1087625 */ /* 0x002fc600078e0206 */
[----:B------:R1:W-:Y:S04]  /*139f0*/  STS [R21+0x8080], R84 ;  /* 0x0080805415007388 */ /* 0x0003e80000000800 */
[----:B------:R1:W-:Y:S04]  /*13a00*/  STS [R21+0x8480], R86 ;  /* 0x0084805615007388 */ /* 0x0003e80000000800 */
[----:B------:R1:W-:Y:S04]  /*13a10*/  STS [R23+0x8000], R88 ;  /* 0x0080005817007388 */ /* 0x0003e80000000800 */
[----:B------:R1:W-:Y:S04]  /*13a20*/  STS [R23+0x8400], R90 ;  /* 0x0084005a17007388 */ /* 0x0003e80000000800 */
[----:B------:R1:W-:Y:S04]  /*13a30*/  STS [R25+0x8080], R92 ;  /* 0x0080805c19007388 */ /* 0x0003e80000000800 */
[----:B------:R1:W-:Y:S04]  /*13a40*/  STS [R25+0x8480], R94 ;  /* 0x0084805e19007388 */ /* 0x0003e80000000800 */
[----:B------:R1:W-:Y:S04]  /*13a50*/  STS [R27+0x8000], R96 ;  /* 0x008000601b007388 */ /* 0x0003e80000000800 */
[----:B------:R1:W-:Y:S04]  /*13a60*/  STS [R27+0x8400], R98 ;  /* 0x008400621b007388 */ /* 0x0003e80000000800 */
[----:B------:R-:W-:Y:S01]  /*13a70*/  BAR.SYNC.DEFER_BLOCKING 0x1, 0x100 ;  /* 0x0044000000007b1d */ /* 0x000fe20000010000 */
[----:B--2---:R-:W-:-:S02]  /*13a80*/  IMAD.MOV.U32 R4, RZ, RZ, c[0x0][0x388] ;  /* 0x0000e200ff047624 */ /* 0x004fc400078e00ff */
[----:B---3--:R-:W-:-:S03]  /*13a90*/  @P1 IMAD.WIDE R18, R209, R6, c[0x0][0x508] ;  /* 0x00014200d1121625 */ /* 0x008fc600078e0206 */
[----:B------:R-:W2:Y:S04]  /*13aa0*/  @P0 LDG.E R11, [R8.64] ;  /* 0x00000004080b0981 */ /* 0x000ea8000c1e1900 */
[----:B------:R1:W5:Y:S01]  /*13ab0*/  @P1 LDG.E R4, [R18.64] ;  /* 0x0000000412041981 */ /* 0x000362000c1e1900 */
[----:B------:R-:W-:Y:S02]  /*13ac0*/  CS2R R6, SRZ ;  /* 0x0000000000067805 */ /* 0x000fe4000001ff00 */
[--C-:B--2---:R-:W-:Y:S01]  /*13ad0*/  @P0 SHF.R.S32.HI R7, RZ, 0x1f, R11.reuse ;  /* 0x0000001fff070819 */ /* 0x104fe2000001140b */
[----:B------:R-:W-:Y:S01]  /*13ae0*/  @P0 IMAD.MOV.U32 R6, RZ, RZ, R11 ;  /* 0x000000ffff060224 */ /* 0x000fe200078e000b */
[----:B------:R-:W-:Y:S05]  /*13af0*/  @P1 BRA `(.L_x_144) ;  /* 0x0000004000001947 */ /* 0x000fea0003800000 */
[----:B-1----:R-:W-:Y:S05]  /*13b00*/  @!P0 BRA `(.L_x_144) ;  /* 0x0000003000008947 */ /* 0x002fea0003800000 */
[----:B-----5:R-:W2:Y:S04]  /*13b10*/  LDG.E R4, [R8.64] ;  /* 0x0000000408047981 */ /* 0x020ea8000c1e1900 */
[----:B------:R-:W2:Y:S02]  /*13b20*/  LDG.E R11, [R8.64+0x4] ;  /* 0x00000404080b7981 */ /* 0x000ea4000c1e1900 */
[----:B--2---:R-:W-:-:S02]  /*13b30*/  IADD3 R4, -R4, R11, RZ ;  /* 0x0000000b04047210 */ /* 0x004fc40007ffe1ff */
.L_x_144:
[----:B-1----:R-:W-:Y:S01]  /*13b40*/  LOP3.LUT R8, R14, 0xffffffe0, RZ, 0xc0, !PT ;  /* 0xffffffe00e087812 */ /* 0x002fe200078ec0ff */
[----:B------:R-:W1:Y:S01]  /*13b50*/  S2R R54, SR_CTAID.X ;  /* 0x0000000000367919 */ /* 0x000e620000002500 */
[----:B------:R-:W-:Y:S01]  /*13b60*/  SHF.R.S32.HI R14, RZ, 0x1f, R5 ;  /* 0x0000001fff0e7819 */ /* 0x000fe20000011405 */
[----:B------:R-:W-:Y:S01]  /*13b70*/  IMAD.MOV.U32 R11, RZ, RZ, c[0x0][0x4e8] ;  /* 0x00013a00ff0b7624 */ /* 0x000fe200078e00ff */
[----:B------:R-:W-:Y:S01]  /*13b80*/  LEA.HI R13, R16, R16, RZ, 0x1 ;  /* 0x00000010100d7211 */ /* 0x000fe200078f08ff */
[----:B------:R-:W-:Y:S01]  /*13b90*/  IMAD.IADD R9, R3, 0x1, -R8 ;  /* 0x0000000103097824 */ /* 0x000fe200078e0a08 */
[----:B------:R-:W-:Y:S01]  /*13ba0*/  LEA.HI R14, R14, R5, RZ, 0x3 ;  /* 0x000000050e0e7211 */ /* 0x000fe200078f18ff */
[----:B------:R-:W-:Y:S01]  /*13bb0*/  IMAD.MOV.U32 R19, RZ, RZ, R7 ;  /* 0x000000ffff137224 */ /* 0x000fe200078e0007 */
[----:B------:R-:W-:Y:S01]  /*13bc0*/  LOP3.LUT R13, R13, 0x1ffffffe, RZ, 0xc0, !PT ;  /* 0x1ffffffe0d0d7812 */ /* 0x000fe200078ec0ff */
[----:B------:R-:W-:Y:S01]  /*13bd0*/  IMAD R15, R7, c[0x0][0x3a0], RZ ;  /* 0x0000e800070f7a24 */ /* 0x000fe200078e02ff */
[----:B------:R-:W-:Y:S01]  /*13be0*/  SHF.R.S32.HI R8, RZ, 0x1f, R9 ;  /* 0x0000001fff087819 */ /* 0x000fe20000011409 */
[----:B------:R-:W-:Y:S01]  /*13bf0*/  BSSY B0, `(.L_x_145) ;  /* 0x000007e000007945 */ /* 0x000fe20003800000 */
[----:B------:R-:W-:Y:S01]  /*13c00*/  LOP3.LUT R14, R14, 0xffffff8, RZ, 0xc0, !PT ;  /* 0x0ffffff80e0e7812 */ /* 0x000fe200078ec0ff */
[----:B------:R-:W-:Y:S01]  /*13c10*/  IMAD.IADD R16, R16, 0x1, -R13 ;  /* 0x0000000110107824 */ /* 0x000fe200078e0a0d */
[----:B------:R-:W-:Y:S01]  /*13c20*/  LEA.HI R8, R8, R9, RZ, 0x2 ;  /* 0x0000000908087211 */ /* 0x000fe200078f10ff */
[----:B------:R-:W-:Y:S01]  /*13c30*/  IMAD R7, R6, c[0x0][0x3a4], R15 ;  /* 0x0000e90006077a24 */ /* 0x000fe200078e020f */
[----:B------:R-:W-:Y:S01]  /*13c40*/  IADD3 R5, -R14, R5, RZ ;  /* 0x000000050e057210 */ /* 0x000fe20007ffe1ff */
[----:B------:R-:W-:Y:S01]  /*13c50*/  IMAD.WIDE.U32 R14, R6, c[0x0][0x3a0], RZ ;  /* 0x0000e800060e7a25 */ /* 0x000fe200078e00ff */
[----:B------:R-:W-:-:S02]  /*13c60*/  SHF.R.S32.HI R8, RZ, 0x2, R8 ;  /* 0x00000002ff087819 */ /* 0x000fc40000011408 */
[----:B------:R-:W-:Y:S02]  /*13c70*/  ISETP.NE.AND P1, PT, R11, 0x1, PT ;  /* 0x000000010b00780c */ /* 0x000fe40003f25270 */
[----:B------:R-:W-:Y:S01]  /*13c80*/  MOV R18, R6 ;  /* 0x0000000600127202 */ /* 0x000fe20000000f00 */
[----:B------:R-:W-:Y:S01]  /*13c90*/  IMAD R5, R5, 0x10, R8 ;  /* 0x0000001005057824 */ /* 0x000fe200078e0208 */
[----:B------:R-:W-:Y:S01]  /*13ca0*/  LOP3.LUT P2, RZ, R9, 0x3, RZ, 0xc0, !PT ;  /* 0x0000000309ff7812 */ /* 0x000fe2000784c0ff */
[----:B------:R-:W-:Y:S01]  /*13cb0*/  IMAD R8, R2, c[0x0][0x490], RZ ;  /* 0x0001240002087a24 */ /* 0x000fe200078e02ff */
[----:B------:R-:W-:Y:S01]  /*13cc0*/  LEA.HI R9, R12, R3, RZ, 0x3 ;  /* 0x000000030c097211 */ /* 0x000fe200078f18ff */
[----:B------:R-:W-:Y:S01]  /*13cd0*/  IMAD R13, R16, 0x8, R5 ;  /* 0x00000008100d7824 */ /* 0x000fe200078e0205 */
[----:B------:R-:W-:Y:S01]  /*13ce0*/  IADD3 R15, R15, R7, RZ ;  /* 0x000000070f0f7210 */ /* 0x000fe20007ffe0ff */
[----:B------:R-:W-:Y:S01]  /*13cf0*/  IMAD R11, R207, c[0x0][0x494], R8 ;  /* 0x00012500cf0b7a24 */ /* 0x000fe200078e0208 */
[----:B------:R-:W-:Y:S01]  /*13d00*/  LOP3.LUT R6, R9, 0xfffffff8, RZ, 0xc0, !PT ;  /* 0xfffffff809067812 */ /* 0x000fe200078ec0ff */
[----:B------:R-:W-:Y:S01]  /*13d10*/  IMAD.WIDE.U32 R18, R207, c[0x0][0x490], R18 ;  /* 0x00012400cf127a25 */ /* 0x000fe200078e0012 */
[----:B-1----:R-:W-:-:S02]  /*13d20*/  LEA R8, R54, R13, 0x7 ;  /* 0x0000000d36087211 */ /* 0x002fc400078e38ff */
[----:B------:R-:W-:Y:S01]  /*13d30*/  LEA.HI R12, R12, R3, RZ, 0x6 ;  /* 0x000000030c0c7211 */ /* 0x000fe200078f30ff */
[----:B------:R-:W-:Y:S01]  /*13d40*/  IMAD.IADD R19, R19, 0x1, R11 ;  /* 0x0000000113137824 */ /* 0x000fe200078e020b */
[----:B------:R-:W-:Y:S01]  /*13d50*/  SHF.R.S32.HI R9, RZ, 0x3, R9 ;  /* 0x00000003ff097819 */ /* 0x000fe20000011409 */
[----:B------:R-:W-:-:S04]  /*13d60*/  @P1 IMAD.HI.U32 R11, R8, c[0x0][0x4ec], RZ ;  /* 0x00013b00080b1a27 */ /* 0x000fc800078e00ff */
[----:B------:R-:W-:Y:S01]  /*13d70*/  IMAD.IADD R6, R3, 0x1, -R6 ;  /* 0x0000000103067824 */ /* 0x000fe200078e0a06 */
[----:B------:R-:W-:Y:S01]  /*13d80*/  SHF.R.S32.HI R3, RZ, 0x1f, R209 ;  /* 0x0000001fff037819 */ /* 0x000fe200000114d1 */
[----:B------:R-:W-:Y:S01]  /*13d90*/  IMAD.MOV.U32 R7, RZ, RZ, R8 ;  /* 0x000000ffff077224 */ /* 0x000fe200078e0008 */
[----:B------:R-:W-:Y:S01]  /*13da0*/  @P1 SHF.R.U32.HI R7, RZ, c[0x0][0x4f0], R11 ;  /* 0x00013c00ff071a19 */ /* 0x000fe2000001160b */
[----:B------:R-:W-:Y:S01]  /*13db0*/  IMAD R2, R2, c[0x0][0x3e8], RZ ;  /* 0x0000fa0002027a24 */ /* 0x000fe200078e02ff */
[----:B------:R-:W-:Y:S01]  /*13dc0*/  SEL R209, R209, RZ, !P0 ;  /* 0x000000ffd1d17207 */ /* 0x000fe20004000000 */
[----:B------:R-:W-:Y:S01]  /*13dd0*/  IMAD.WIDE.U32 R14, R207, c[0x0][0x3e8], R14 ;  /* 0x0000fa00cf0e7a25 */ /* 0x000fe200078e000e */
[----:B------:R-:W-:Y:S02]  /*13de0*/  SEL R3, R3, RZ, !P0 ;  /* 0x000000ff03037207 */ /* 0x000fe40004000000 */
[----:B------:R-:W-:Y:S01]  /*13df0*/  LEA R13, R6, R9, 0x5 ;  /* 0x00000009060d7211 */ /* 0x000fe200078e28ff */
[----:B------:R-:W-:-:S02]  /*13e00*/  IMAD.MOV R11, RZ, RZ, -R7 ;  /* 0x000000ffff0b7224 */ /* 0x000fc400078e0a07 */
[----:B------:R-:W-:-:S04]  /*13e10*/  IMAD.WIDE.U32 R18, R209, c[0x0][0x498], R18 ;  /* 0x00012600d1127a25 */ /* 0x000fc800078e0012 */
[----:B------:R-:W-:Y:S01]  /*13e20*/  IMAD R11, R11, c[0x0][0x4e8], R8 ;  /* 0x00013a000b0b7a24 */ /* 0x000fe200078e0208 */
[----:B------:R-:W-:Y:S01]  /*13e30*/  IADD3 R20, P0, R7, R18, RZ ;  /* 0x0000001207147210 */ /* 0x000fe20007f1e0ff */
[----:B------:R-:W-:Y:S02]  /*13e40*/  IMAD R16, R3, c[0x0][0x498], RZ ;  /* 0x0001260003107a24 */ /* 0x000fe400078e02ff */
[----:B------:R-:W-:Y:S01]  /*13e50*/  IMAD R8, R54, 0x80, R13 ;  /* 0x0000008036087824 */ /* 0x000fe200078e020d */
[----:B------:R-:W-:Y:S01]  /*13e60*/  SHF.R.S32.HI R18, RZ, 0x1f, R11 ;  /* 0x0000001fff127819 */ /* 0x000fe2000001140b */
[----:B------:R-:W-:Y:S01]  /*13e70*/  IMAD R13, R209, c[0x0][0x49c], R16 ;  /* 0x00012700d10d7a24 */ /* 0x000fe200078e0210 */
[----:B------:R-:W-:Y:S01]  /*13e80*/  SHF.R.S32.HI R16, RZ, 0x1f, R7 ;  /* 0x0000001fff107819 */ /* 0x000fe20000011407 */
[----:B------:R-:W-:Y:S02]  /*13e90*/  IMAD R17, R207, c[0x0][0x3ec], R2 ;  /* 0x0000fb00cf117a24 */ /* 0x000fe400078e0202 */
[----:B------:R-:W-:Y:S01]  /*13ea0*/  IMAD.SHL.U32 R2, R9, 0x40, RZ ;  /* 0x0000004009027824 */ /* 0x000fe200078e00ff */
[----:B------:R-:W-:Y:S01]  /*13eb0*/  IADD3.X R21, R16, R19, R13, P0, !PT ;  /* 0x0000001310157210 */ /* 0x000fe200007fe40d */
[----:B------:R-:W-:Y:S01]  /*13ec0*/  IMAD R18, R18, c[0x0][0x488], RZ ;  /* 0x0001220012127a24 */ /* 0x000fe200078e02ff */
[----:B------:R-:W-:Y:S01]  /*13ed0*/  IADD3 R15, R15, R17, RZ ;  /* 0x000000110f0f7210 */ /* 0x000fe20007ffe0ff */
[----:B------:R-:W-:Y:S01]  /*13ee0*/  @P1 IMAD.HI.U32 R17, R8, c[0x0][0x4ec], RZ ;  /* 0x00013b0008111a27 */ /* 0x000fe200078e00ff */
[----:B------:R-:W-:-:S03]  /*13ef0*/  LOP3.LUT R13, R2, 0x1c0, RZ, 0xc0, !PT ;  /* 0x000001c0020d7812 */ /* 0x000fc600078ec0ff */
[----:B------:R-:W-:Y:S02]  /*13f00*/  IMAD.SHL.U32 R2, R6, 0x8, RZ ;  /* 0x0000000806027824 */ /* 0x000fe400078e00ff */
[----:B------:R-:W-:-:S03]  /*13f10*/  IMAD.WIDE.U32 R20, R11, c[0x0][0x488], R20 ;  /* 0x000122000b147a25 */ /* 0x000fc600078e0014 */
[----:B------:R-:W-:Y:S01]  /*13f20*/  LOP3.LUT R16, R13, 0x38, R2, 0xf8, !PT ;  /* 0x000000380d107812 */ /* 0x000fe200078ef802 */
[----:B------:R-:W-:Y:S01]  /*13f30*/  IMAD R18, R11, c[0x0][0x48c], R18 ;  /* 0x000123000b127a24 */ /* 0x000fe200078e0212 */
[C---:B------:R-:W-:Y:S01]  /*13f40*/  LEA R11, P0, R20.reuse, c[0x0][0x450], 0x2 ;  /* 0x00011400140b7a11 */ /* 0x040fe200078010ff */
[----:B------:R-:W-:Y:S01]  /*13f50*/  IMAD R6, R3, c[0x0][0x3f0], RZ ;  /* 0x0000fc0003067a24 */ /* 0x000fe200078e02ff */
[----:B------:R-:W-:Y:S01]  /*13f60*/  SHF.R.U32.HI R3, RZ, 0x3, R13 ;  /* 0x00000003ff037819 */ /* 0x000fe2000001160d */
[----:B------:R-:W-:Y:S01]  /*13f70*/  IMAD.MOV.U32 R7, RZ, RZ, R8 ;  /* 0x000000ffff077224 */ /* 0x000fe200078e0008 */
[----:B------:R-:W-:Y:S01]  /*13f80*/  IADD3 R13, R21, R18, RZ ;  /* 0x00000012150d7210 */ /* 0x000fe20007ffe0ff */
[C---:B------:R-:W-:Y:S01]  /*13f90*/  IMAD R6, R209.reuse, c[0x0][0x3f4], R6 ;  /* 0x0000fd00d1067a24 */ /* 0x040fe200078e0206 */
[----:B------:R-:W-:Y:S01]  /*13fa0*/  @P1 SHF.R.U32.HI R7, RZ, c[0x0][0x4f0], R17 ;  /* 0x00013c00ff071a19 */ /* 0x000fe20000011611 */
[----:B------:R-:W-:Y:S01]  /*13fb0*/  IMAD.WIDE.U32 R14, R209, c[0x0][0x3f0], R14 ;  /* 0x0000fc00d10e7a25 */ /* 0x000fe200078e000e */
[----:B------:R-:W-:Y:S01]  /*13fc0*/  LEA.HI.X R13, R20, c[0x0][0x454], R13, 0x2, P0 ;  /* 0x00011500140d7a11 */ /* 0x000fe200000f140d */
[----:B------:R-:W-:Y:S01]  /*13fd0*/  SHFL.IDX PT, R32, R11, RZ, 0x1c1f ;  /* 0x001c1fff0b207589 */ /* 0x000fe200000e0000 */
[----:B------:R-:W-:Y:S01]  /*13fe0*/  LOP3.LUT R16, R16, R3, RZ, 0x3c, !PT ;  /* 0x0000000310107212 */ /* 0x000fe200078e3cff */
[--C-:B------:R-:W-:Y:S01]  /*13ff0*/  IMAD.MOV R3, RZ, RZ, -R7.reuse ;  /* 0x000000ffff037224 */ /* 0x100fe200078e0a07 */
[----:B------:R-:W-:Y:S01]  /*14000*/  IADD3 R15, R15, R6, RZ ;  /* 0x000000060f0f7210 */ /* 0x000fe20007ffe0ff */
[----:B------:R-:W1:Y:S01]  /*14010*/  SHFL.IDX PT, R33, R13, RZ, 0x1c1f ;  /* 0x001c1fff0d217589 */ /* 0x000e6200000e0000 */
[----:B------:R-:W-:Y:S01]  /*14020*/  SHF.R.S32.HI R17, RZ, 0x1f, R7 ;  /* 0x0000001fff117819 */ /* 0x000fe20000011407 */
[C---:B------:R-:W-:Y:S01]  /*14030*/  IMAD R6, R54.reuse, 0x80, R5 ;  /* 0x0000008036067824 */ /* 0x040fe200078e0205 */
[----:B------:R-:W-:Y:S01]  /*14040*/  LEA R54, R54, R9, 0x7 ;  /* 0x0000000936367211 */ /* 0x000fe200078e38ff */
[----:B------:R-:W-:Y:S01]  /*14050*/  SHFL.IDX PT, R34, R11, 0x1, 0x1c1f ;  /* 0x003c1f000b227f89 */ /* 0x000fe200000e0000 */
[----:B------:R-:W-:-:S02]  /*14060*/  IMAD R56, R3, c[0x0][0x4e8], R8 ;  /* 0x00013a0003387a24 */ /* 0x000fc400078e0208 */
[----:B-----5:R-:W-:Y:S01]  /*14070*/  IMAD R3, R4, c[0x0][0x4e8], RZ ;  /* 0x00013a0004037a24 */ /* 0x020fe200078e02ff */
[----:B------:R-:W2:Y:S01]  /*14080*/  SHFL.IDX PT, R35, R13, 0x1, 0x1c1f ;  /* 0x003c1f000d237f89 */ /* 0x000ea200000e0000 */
[----:B------:R-:W-:Y:S01]  /*14090*/  IMAD R8, R17, c[0x0][0x3e0], RZ ;  /* 0x0000f80011087a24 */ /* 0x000fe200078e02ff */
[C---:B------:R-:W-:Y:S01]  /*140a0*/  IADD3 R4, R6.reuse, 0x8, RZ ;  /* 0x0000000806047810 */ /* 0x040fe20007ffe0ff */
[C---:B------:R-:W-:Y:S01]  /*140b0*/  IMAD.WIDE.U32 R14, R7.reuse, c[0x0][0x3e0], R14 ;  /* 0x0000f800070e7a25 */ /* 0x040fe200078e000e */
[-C--:B------:R-:W-:Y:S02]  /*140c0*/  ISETP.GE.OR P1, PT, R6, R3.reuse, P2 ;  /* 0x000000030600720c */ /* 0x080fe40001726670 */
[----:B------:R-:W-:Y:S01]  /*140d0*/  ISETP.GE.OR P0, PT, R4, R3, P2 ;  /* 0x000000030400720c */ /* 0x000fe20001706670 */
[----:B------:R-:W-:Y:S01]  /*140e0*/  IMAD R8, R7, c[0x0][0x3e4], R8 ;  /* 0x0000f90007087a24 */ /* 0x000fe200078e0208 */
[----:B------:R-:W-:Y:S02]  /*140f0*/  SHF.L.U32 R7, R12, 0x3, RZ ;  /* 0x000000030c077819 */ /* 0x000fe400000006ff */
[----:B------:R-:W-:Y:S01]  /*14100*/  SHF.R.S32.HI R5, RZ, 0x1f, R56 ;  /* 0x0000001fff057819 */ /* 0x000fe20000011438 */
[----:B------:R-:W-:Y:S01]  /*14110*/  IMAD.IADD R15, R15, 0x1, R8 ;  /* 0x000000010f0f7824 */ /* 0x000fe200078e0208 */
[----:B------:R-:W-:-:S03]  /*14120*/  LOP3.LUT R7, R16, 0x7ffffe00, R7, 0xf8, !PT ;  /* 0x7ffffe0010077812 */ /* 0x000fc600078ef807 */
[----:B------:R-:W-:Y:S01]  /*14130*/  IMAD R5, R5, c[0x0][0x3d8], RZ ;  /* 0x0000f60005057a24 */ /* 0x000fe200078e02ff */
[----:B------:R-:W-:Y:S01]  /*14140*/  SHF.L.U32 R58, R7, 0x1, RZ ;  /* 0x00000001073a7819 */ /* 0x000fe200000006ff */
[----:B-1----:R1:W-:Y:S02]  /*14150*/  @!P1 ST.E [R32.64], R0 ;  /* 0x0000000020009985 */ /* 0x0023e4000c101904 */
[C---:B------:R-:W-:Y:S02]  /*14160*/  IMAD R8, R56.reuse, c[0x0][0x3dc], R5 ;  /* 0x0000f70038087a24 */ /* 0x040fe400078e0205 */
[----:B------:R-:W-:Y:S01]  /*14170*/  IMAD.WIDE.U32 R56, R56, c[0x0][0x3d8], R14 ;  /* 0x0000f60038387a25 */ /* 0x000fe200078e000e */
[----:B--2---:R1:W-:Y:S03]  /*14180*/  @!P0 ST.E [R34.64], R10 ;  /* 0x0000000a22008985 */ /* 0x0043e6000c101904 */
[----:B------:R-:W-:Y:S01]  /*14190*/  IMAD.IADD R8, R57, 0x1, R8 ;  /* 0x0000000139087824 */ /* 0x000fe200078e0208 */
[C---:B------:R-:W-:Y:S01]  /*141a0*/  LEA R57, P0, R56.reuse, c[0x0][0x380], 0x1 ;  /* 0x0000e00038397a11 */ /* 0x040fe200078008ff */
[----:B------:R1:W2:Y:S03]  /*141b0*/  LDS.128 R44, [R58+0x1080] ;  /* 0x001080003a2c7984 */ /* 0x0002a60000000c00 */
[----:B------:R-:W-:Y:S01]  /*141c0*/  LEA.HI.X R56, R56, c[0x0][0x384], R8, 0x1, P0 ;  /* 0x0000e10038387a11 */ /* 0x000fe200000f0c08 */
[----:B------:R1:W3:Y:S01]  /*141d0*/  LDS.128 R40, [R58+0x2080] ;  /* 0x002080003a287984 */ /* 0x0002e20000000c00 */
[----:B------:R-:W-:-:S03]  /*141e0*/  ISETP.GE.AND P0, PT, R54, R3, PT ;  /* 0x000000033600720c */ /* 0x000fc60003f06270 */
        /* <DEDUP_REMOVED lines=10> */
[----:B--2---:R-:W2:Y:S01]  /*14290*/  LDS.128 R48, [R58+0x80] ;  /* 0x000080003a307984 */ /* 0x004ea20000000c00 */
[----:B------:R-:W-:-:S02]  /*142a0*/  IADD3 R55, R2, 0x40, RZ ;  /* 0x0000004002377810 */ /* 0x000fc40007ffe0ff */
[C---:B------:R-:W-:Y:S01]  /*142b0*/  IADD3 R53, R2.reuse, 0x80, RZ ;  /* 0x0000008002357810 */ /* 0x040fe20007ffe0ff */
[----:B-1----:R-:W1:Y:S01]  /*142c0*/  LDS.128 R32, [R58+0x4080] ;  /* 0x004080003a207984 */ /* 0x002e620000000c00 */
        /* <DEDUP_REMOVED lines=13> */
[----:B--2---:R2:W-:Y:S04]  /*143a0*/  @!P2 ST.E.128 [R58.64], R48 ;  /* 0x000000303a00a985 */ /* 0x0045e8000c101d04 */
[----:B-1----:R2:W-:Y:S04]  /*143b0*/  @!P1 ST.E.128 [R52.64], R32 ;  /* 0x0000002034009985 */ /* 0x0025e8000c101d04 */
[----:B----4-:R2:W-:Y:S02]  /*143c0*/  @!P0 ST.E.128 [R60.64], R8 ;  /* 0x000000083c008985 */ /* 0x0105e4000c101d04 */
.L_x_146:
[----:B--2---:R-:W-:Y:S05]  /*143d0*/  BSYNC B0 ;  /* 0x0000000000007941 */ /* 0x004fea0003800000 */
.L_x_145:
[----:B-1----:R-:W-:Y:S01]  /*143e0*/  IADD3 R0, R54, 0x20, RZ ;  /* 0x0000002036007810 */ /* 0x002fe20007ffe0ff */
[----:B------:R1:W2:Y:S01]  /*143f0*/  SHFL.IDX PT, R33, R56, 0x1, 0x181f ;  /* 0x00381f0038217f89 */ /* 0x0002a200000e0000 */
[----:B------:R-:W-:Y:S02]  /*14400*/  BSSY B0, `(.L_x_147) ;  /* 0x0000015000007945 */ /* 0x000fe40003800000 */
[----:B------:R-:W-:Y:S01]  /*14410*/  ISETP.GE.AND P0, PT, R0, R3, PT ;  /* 0x000000030000720c */ /* 0x000fe20003f06270 */
[----:B------:R1:W4:-:S12]  /*14420*/  SHFL.IDX PT, R32, R57, 0x1, 0x181f ;  /* 0x00381f0039207f89 */ /* 0x00031800000e0000 */
[----:B------:R-:W-:Y:S05]  /*14430*/  @P0 BRA `(.L_x_148) ;  /* 0x0000011000000947 */ /* 0x000fea0003800000 */
[C---:B------:R-:W-:Y:S02]  /*14440*/  IADD3 R11, R2.reuse, 0x40, RZ ;  /* 0x00000040020b7810 */ /* 0x040fe40007ffe0ff */
[C---:B------:R-:W-:Y:S02]  /*14450*/  IADD3 R9, R2.reuse, 0x80, RZ ;  /* 0x0000008002097810 */ /* 0x040fe40007ffe0ff */
        /* <DEDUP_REMOVED lines=15> */
.L_x_148:
[----:B------:R-:W-:Y:S05]  /*14550*/  BSYNC B0 ;  /* 0x0000000000007941 */ /* 0x000fea0003800000 */
.L_x_147:
[----:B------:R-:W-:Y:S01]  /*14560*/  IADD3 R0, R54, 0x40, RZ ;  /* 0x0000004036007810 */ /* 0x000fe20007ffe0ff */
[----:B--2---:R2:W1:Y:S01]  /*14570*/  SHFL.IDX PT, R17, R56, 0x2, 0x181f ;  /* 0x00581f0038117f89 */ /* 0x00446200000e0000 */
        /* <DEDUP_REMOVED lines=21> */
.L_x_150:
[----:B------:R-:W-:Y:S05]  /*146d0*/  BSYNC B0 ;  /* 0x0000000000007941 */ /* 0x000fea0003800000 */
.L_x_149:
[----:B------:R-:W-:Y:S01]  /*146e0*/  IADD3 R54, R54, 0x60, RZ ;  /* 0x0000006036367810 */ /* 0x000fe20007ffe0ff */
[----:B-1----:R1:W2:Y:S03]  /*146f0*/  SHFL.IDX PT, R9, R56, 0x3, 0x181f ;  /* 0x00781f0038097f89 */ /* 0x0022a600000e0000 */
[----:B------:R-:W-:Y:S01]  /*14700*/  ISETP.GE.AND P0, PT, R54, R3, PT ;  /* 0x000000033600720c */ /* 0x000fe20003f06270 */
[----:B------:R1:W4:-:S12]  /*14710*/  SHFL.IDX PT, R8, R57, 0x3, 0x181f ;  /* 0x00781f0039087f89 */ /* 0x00031800000e0000 */
[----:B------:R-:W-:Y:S05]  /*14720*/  @P0 EXIT ;  /* 0x000000000000094d */ /* 0x000fea0003800000 */
[C---:B------:R-:W-:Y:S02]  /*14730*/  IADD3 R3, R2.reuse, 0x40, RZ ;  /* 0x0000004002037810 */ /* 0x040fe40007ffe0ff */
[----:B------:R-:W-:Y:S02]  /*14740*/  ISETP.GE.AND P1, PT, R2, c[0x0][0x3c8], PT ;  /* 0x0000f20002007a0c */ /* 0x000fe40003f26270 */
[----:B------:R-:W-:-:S11]  /*14750*/  ISETP.GE.AND P0, PT, R3, c[0x0][0x3c8], PT ;  /* 0x0000f20003007a0c */ /* 0x000fd60003f06270 */
[----:B--2-4-:R-:W-:Y:S02]  /*14760*/  @!P1 IMAD.WIDE R10, R2, 0x2, R8 ;  /* 0x00000002020a9825 */ /* 0x014fe400078e0208 */
[----:B------:R-:W-:-:S03]  /*14770*/  @!P0 SHF.R.S32.HI R0, RZ, 0x1f, R3 ;  /* 0x0000001fff008819 */ /* 0x000fc60000011403 */
[----:B------:R2:W-:Y:S01]  /*14780*/  @!P1 ST.E.128 [R10.64], R36 ;  /* 0x000000240a009985 */ /* 0x0005e2000c101d04 */
[----:B------:R-:W-:Y:S02]  /*14790*/  @!P0 LEA.HI R0, R0, R3, RZ, 0x3 ;  /* 0x0000000300008211 */ /* 0x000fe400078f18ff */
[----:B------:R-:W-:Y:S02]  /*147a0*/  IADD3 R3, R2, 0x80, RZ ;  /* 0x0000008002037810 */ /* 0x000fe40007ffe0ff */
[----:B------:R-:W-:-:S05]  /*147b0*/  @!P0 LOP3.LUT R0, R0, 0xfffffff8, RZ, 0xc0, !PT ;  /* 0xfffffff800008812 */ /* 0x000fca00078ec0ff */
[----:B------:R-:W-:-:S05]  /*147c0*/  @!P0 IMAD.WIDE R12, R0, 0x2, R8 ;  /* 0x00000002000c8825 */ /* 0x000fca00078e0208 */
[----:B------:R2:W-:Y:S01]  /*147d0*/  @!P0 ST.E.128 [R12.64], R20 ;  /* 0x000000140c008985 */ /* 0x0005e2000c101d04 */
[----:B------:R-:W-:-:S13]  /*147e0*/  ISETP.GE.AND P0, PT, R3, c[0x0][0x3c8], PT ;  /* 0x0000f20003007a0c */ /* 0x000fda0003f06270 */
[----:B------:R-:W-:Y:S05]  /*147f0*/  @P0 EXIT ;  /* 0x000000000000094d */ /* 0x000fea0003800000 */
[----:B------:R-:W-:-:S04]  /*14800*/  SHF.R.S32.HI R0, RZ, 0x1f, R3 ;  /* 0x0000001fff007819 */ /* 0x000fc80000011403 */
[----:B------:R-:W-:-:S04]  /*14810*/  LEA.HI R3, R0, R3, RZ, 0x3 ;  /* 0x0000000300037211 */ /* 0x000fc800078f18ff */
[----:B------:R-:W-:-:S05]  /*14820*/  LOP3.LUT R3, R3, 0xfffffff8, RZ, 0xc0, !PT ;  /* 0xfffffff803037812 */ /* 0x000fca00078ec0ff */
[----:B------:R-:W-:-:S05]  /*14830*/  IMAD.WIDE R8, R3, 0x2, R8 ;  /* 0x0000000203087825 */ /* 0x000fca00078e0208 */
[----:B------:R-:W-:Y:S01]  /*14840*/  ST.E.128 [R8.64], R4 ;  /* 0x0000000408007985 */ /* 0x000fe2000c101d04 */
[----:B------:R-:W-:Y:S05]  /*14850*/  EXIT ;  /* 0x000000000000794d */ /* 0x000fea0003800000 */
.L_x_143:
[----:B------:R-:W-:Y:S01]  /*14860*/  ISETP.NE.U32.AND P1, PT, RZ, c[0x0][0x508], PT ;  /* 0x00014200ff007a0c */ /* 0x000fe20003f25070 */
[----:B------:R-:W-:Y:S01]  /*14870*/  IMAD.MOV.U32 R0, RZ, RZ, 0x4 ;  /* 0x00000004ff007424 */ /* 0x000fe200078e00ff */
[----:B------:R-:W-:Y:S02]  /*14880*/  ISETP.NE.U32.AND P0, PT, RZ, c[0x0][0x500], PT ;  /* 0x00014000ff007a0c */ /* 0x000fe40003f05070 */
[----:B------:R-:W-:Y:S01]  /*14890*/  ISETP.NE.AND.EX P1, PT, RZ, c[0x0][0x50c], PT, P1 ;  /* 0x00014300ff007a0c */ /* 0x000fe20003f25310 */
[----:B------:R-:W-:Y:S01]  /*148a0*/  IMAD.WIDE R6, R209, R0, c[0x0][0x500] ;  /* 0x00014000d1067625 */ /* 0x000fe200078e0200 */
[----:B------:R-:W-:-:S03]  /*148b0*/  ISETP.NE.AND.EX P0, PT, RZ, c[0x0][0x504], PT, P0 ;  /* 0x00014100ff007a0c */ /* 0x000fc60003f05300 */
[----:B------:R-:W-:-:S08]  /*148c0*/  IMAD.MOV.U32 R3, RZ, RZ, c[0x0][0x388] ;  /* 0x0000e200ff037624 */ /* 0x000fd000078e00ff */
[----:B------:R-:W-:Y:S02]  /*148d0*/  @P1 IMAD.WIDE R8, R209, R0, c[0x0][0x508] ;  /* 0x00014200d1081625 */ /* 0x000fe400078e0200 */
        /* <DEDUP_REMOVED lines=10> */
.L_x_151:
[----:B-1----:R-:W1:Y:S01]  /*14980*/  S2R R0, SR_TID.X ;  /* 0x0000000000007919 */ /* 0x002e620000002100 */
[----:B------:R-:W-:Y:S01]  /*14990*/  SHF.R.S32.HI R5, RZ, 0x1f, R209 ;  /* 0x0000001fff057819 */ /* 0x000fe200000114d1 */
[----:B------:R-:W-:Y:S01]  /*149a0*/  BSSY B0, `(.L_x_152) ;  /* 0x0000026000007945 */ /* 0x000fe20003800000 */
[----:B------:R-:W-:-:S02]  /*149b0*/  SEL R209, R209, RZ, !P0 ;  /* 0x000000ffd1d17207 */ /* 0x000fc40004000000 */
[----:B------:R-:W-:Y:S02]  /*149c0*/  SEL R5, R5, RZ, !P0 ;  /* 0x000000ff05057207 */ /* 0x000fe40004000000 */
[----:B-1----:R-:W-:-:S13]  /*149d0*/  ISETP.GE.AND P1, PT, R0, 0x80, PT ;  /* 0x000000800000780c */ /* 0x002fda0003f26270 */
[----:B------:R-:W-:Y:S05]  /*149e0*/  @P1 BRA `(.L_x_153) ;  /* 0x0000021000001947 */ /* 0x000fea0003800000 */
[----:B------:R-:W1:Y:S01]  /*149f0*/  S2R R9, SR_CTAID.X ;  /* 0x0000000000097919 */ /* 0x000e620000002500 */
[----:B-----5:R-:W-:Y:S01]  /*14a00*/  IMAD R7, R3, c[0x0][0x4e8], RZ ;  /* 0x00013a0003077a24 */ /* 0x020fe200078e02ff */
[----:B-1----:R-:W-:-:S04]  /*14a10*/  LEA R8, R9, R0, 0x7 ;  /* 0x0000000009087211 */ /* 0x002fc800078e38ff */
[----:B------:R-:W-:-:S13]  /*14a20*/  ISETP.GE.AND P0, PT, R8, R7, PT ;  /* 0x000000070800720c */ /* 0x000fda0003f06270 */
[----:B------:R-:W-:Y:S05]  /*14a30*/  @P0 BRA `(.L_x_153) ;  /* 0x000001c000000947 */ /* 0x000fea0003800000 */
[----:B------:R-:W-:Y:S01]  /*14a40*/  MOV R4, c[0x0][0x4e8] ;  /* 0x00013a0000047a02 */ /* 0x000fe20000000f00 */
[----:B------:R-:W-:Y:S01]  /*14a50*/  IMAD.MOV.U32 R13, RZ, RZ, R11 ;  /* 0x000000ffff0d7224 */ /* 0x000fe200078e000b */
[----:B------:R-:W-:Y:S02]  /*14a60*/  MOV R12, R10 ;  /* 0x0000000a000c7202 */ /* 0x000fe40000000f00 */
[----:B------:R-:W-:Y:S01]  /*14a70*/  ISETP.NE.AND P0, PT, R4, 0x1, PT ;  /* 0x000000010400780c */ /* 0x000fe20003f05270 */
[----:B------:R-:W-:Y:S01]  /*14a80*/  IMAD R4, R2, c[0x0][0x490], RZ ;  /* 0x0001240002047a24 */ /* 0x000fe200078e02ff */
[----:B------:R-:W-:Y:S01]  /*14a90*/  MOV R7, R8 ;  /* 0x0000000800077202 */ /* 0x000fe20000000f00 */
[----:B------:R-:W-:-:S04]  /*14aa0*/  IMAD.WIDE.U32 R12, R207, c[0x0][0x490], R12 ;  /* 0x00012400cf0c7a25 */ /* 0x000fc800078e000c */
[----:B------:R-:W-:-:S05]  /*14ab0*/  IMAD R4, R207, c[0x0][0x494], R4 ;  /* 0x00012500cf047a24 */ /* 0x000fca00078e0204 */
[----:B------:R-:W-:Y:S01]  /*14ac0*/  IADD3 R13, R4, R13, RZ ;  /* 0x0000000d040d7210 */ /* 0x000fe20007ffe0ff */
[----:B------:R-:W-:-:S04]  /*14ad0*/  @P0 IMAD.HI.U32 R6, R8, c[0x0][0x4ec], RZ ;  /* 0x00013b0008060a27 */ /* 0x000fc800078e00ff */
[----:B------:R-:W-:Y:S01]  /*14ae0*/  IMAD R4, R5, c[0x0][0x498], RZ ;  /* 0x0001260005047a24 */ /* 0x000fe200078e02ff */
[----:B------:R-:W-:Y:S01]  /*14af0*/  @P0 SHF.R.U32.HI R7, RZ, c[0x0][0x4f0], R6 ;  /* 0x00013c00ff070a19 */ /* 0x000fe20000011606 */
[----:B------:R-:W-:-:S04]  /*14b00*/  IMAD.WIDE.U32 R12, R209, c[0x0][0x498], R12 ;  /* 0x00012600d10c7a25 */ /* 0x000fc800078e000c */
[--C-:B------:R-:W-:Y:S01]  /*14b10*/  IMAD.MOV R9, RZ, RZ, -R7.reuse ;  /* 0x000000ffff097224 */ /* 0x100fe200078e0a07 */
[----:B------:R-:W-:Y:S01]  /*14b20*/  IADD3 R12, P0, R7, R12, RZ ;  /* 0x0000000c070c7210 */ /* 0x000fe20007f1e0ff */
[----:B------:R-:W-:Y:S01]  /*14b30*/  IMAD R15, R209, c[0x0][0x49c], R4 ;  /* 0x00012700d10f7a24 */ /* 0x000fe200078e0204 */
[----:B------:R-:W-:Y:S01]  /*14b40*/  SHF.R.S32.HI R4, RZ, 0x1f, R7 ;  /* 0x0000001fff047819 */ /* 0x000fe20000011407 */
[----:B------:R-:W-:-:S03]  /*14b50*/  IMAD R9, R9, c[0x0][0x4e8], R8 ;  /* 0x00013a0009097a24 */ /* 0x000fc600078e0208 */
[----:B------:R-:W-:Y:S02]  /*14b60*/  IADD3.X R13, R4, R13, R15, P0, !PT ;  /* 0x0000000d040d7210 */ /* 0x000fe400007fe40f */
[----:B------:R-:W-:Y:S02]  /*14b70*/  SHF.R.S32.HI R6, RZ, 0x1f, R9 ;  /* 0x0000001fff067819 */ /* 0x000fe40000011409 */
[----:B------:R-:W-:Y:S01]  /*14b80*/  MOV R4, 0xff800000 ;  /* 0xff80000000047802 */ /* 0x000fe20000000f00 */
[----:B------:R-:W-:-:S04]  /*14b90*/  IMAD.WIDE.U32 R12, R9, c[0x0][0x488], R12 ;  /* 0x00012200090c7a25 */ /* 0x000fc800078e000c */
[----:B------:R-:W-:-:S04]  /*14ba0*/  IMAD R6, R6, c[0x0][0x488], RZ ;  /* 0x0001220006067a24 */ /* 0x000fc800078e02ff */
[----:B------:R-:W-:Y:S01]  /*14bb0*/  IMAD R7, R9, c[0x0][0x48c], R6 ;  /* 0x0001230009077a24 */ /* 0x000fe200078e0206 */
[----:B------:R-:W-:-:S04]  /*14bc0*/  LEA R6, P0, R12, c[0x0][0x450], 0x2 ;  /* 0x000114000c067a11 */ /* 0x000fc800078010ff */
[----:B------:R-:W-:-:S04]  /*14bd0*/  IADD3 R7, R13, R7, RZ ;  /* 0x000000070d077210 */ /* 0x000fc80007ffe0ff */
[----:B------:R-:W-:-:S05]  /*14be0*/  LEA.HI.X R7, R12, c[0x0][0x454], R7, 0x2, P0 ;  /* 0x000115000c077a11 */ /* 0x000fca00000f1407 */
[----:B------:R1:W-:Y:S02]  /*14bf0*/  STG.E [R6.64], R4 ;  /* 0x0000000406007986 */ /* 0x0003e4000c101904 */
.L_x_153:
[----:B------:R-:W-:Y:S05]  /*14c00*/  BSYNC B0 ;  /* 0x0000000000007941 */ /* 0x000fea0003800000 */
.L_x_152:
[----:B-1----:R-:W1:Y:S01]  /*14c10*/  S2R R6, SR_CTAID.X ;  /* 0x0000000000067919 */ /* 0x002e620000002500 */
[----:B------:R-:W-:Y:S01]  /*14c20*/  SHF.R.S32.HI R9, RZ, 0x1f, R0 ;  /* 0x0000001fff097819 */ /* 0x000fe20000011400 */
[----:B------:R-:W-:Y:S01]  /*14c30*/  IMAD R7, R11, c[0x0][0x3a0], RZ ;  /* 0x0000e8000b077a24 */ /* 0x000fe200078e02ff */
[----:B------:R-:W-:Y:S01]  /*14c40*/  MOV R8, c[0x0][0x4e8] ;  /* 0x00013a0000087a02 */ /* 0x000fe20000000f00 */
[----:B------:R-:W-:Y:S01]  /*14c50*/  IMAD R2, R2, c[0x0][0x3e8], RZ ;  /* 0x0000fa0002027a24 */ /* 0x000fe200078e02ff */
[----:B------:R-:W-:Y:S01]  /*14c60*/  LEA.HI R4, R9, R0, RZ, 0x3 ;  /* 0x0000000009047211 */ /* 0x000fe200078f18ff */
[----:B------:R-:W-:Y:S01]  /*14c70*/  IMAD R7, R10, c[0x0][0x3a4], R7 ;  /* 0x0000e9000a077a24 */ /* 0x000fe200078e0207 */
[----:B------:R-:W-:Y:S01]  /*14c80*/  ISETP.NE.AND P0, PT, R8, 0x1, PT ;  /* 0x000000010800780c */ /* 0x000fe20003f05270 */
[----:B------:R-:W-:Y:S01]  /*14c90*/  IMAD.WIDE.U32 R10, R10, c[0x0][0x3a0], RZ ;  /* 0x0000e8000a0a7a25 */ /* 0x000fe200078e00ff */
[----:B------:R-:W-:Y:S01]  /*14ca0*/  LOP3.LUT R9, R4, 0xfffffff8, RZ, 0xc0, !PT ;  /* 0xfffffff804097812 */ /* 0x000fe200078ec0ff */
[----:B------:R-:W-:Y:S01]  /*14cb0*/  BSSY B0, `(.L_x_154) ;  /* 0x0000036000007945 */ /* 0x000fe20003800000 */
[----:B------:R-:W-:Y:S01]  /*14cc0*/  SHF.R.S32.HI R4, RZ, 0x3, R4 ;  /* 0x00000003ff047819 */ /* 0x000fe20000011404 */
[----:B------:R-:W-:Y:S01]  /*14cd0*/  IMAD R2, R207, c[0x0][0x3ec], R2 ;  /* 0x0000fb00cf027a24 */ /* 0x000fe200078e0202 */
[----:B------:R-:W-:Y:S01]  /*14ce0*/  IADD3 R11, R11, R7, RZ ;  /* 0x000000070b0b7210 */ /* 0x000fe20007ffe0ff */
[----:B------:R-:W-:-:S02]  /*14cf0*/  IMAD.IADD R9, R0, 0x1, -R9 ;  /* 0x0000000100097824 */ /* 0x000fc400078e0a09 */
[----:B-----5:R-:W-:Y:S02]  /*14d00*/  IMAD R3, R3, c[0x0][0x4e8], RZ ;  /* 0x00013a0003037a24 */ /* 0x020fe400078e02ff */
[----:B------:R-:W-:Y:S01]  /*14d10*/  IMAD.WIDE.U32 R10, R207, c[0x0][0x3e8], R10 ;  /* 0x0000fa00cf0a7a25 */ /* 0x000fe200078e000a */
[CC--:B------:R-:W-:Y:S02]  /*14d20*/  LEA R7, R9.reuse, R4.reuse, 0x5 ;  /* 0x0000000409077211 */ /* 0x0c0fe400078e28ff */
[----:B------:R-:W-:Y:S02]  /*14d30*/  SHF.L.U32 R9, R9, 0x3, RZ ;  /* 0x0000000309097819 */ /* 0x000fe400000006ff */
[----:B------:R-:W-:Y:S01]  /*14d40*/  IADD3 R11, R2, R11, RZ ;  /* 0x0000000b020b7210 */ /* 0x000fe20007ffe0ff */
[C---:B-1----:R-:W-:Y:S01]  /*14d50*/  IMAD R7, R6.reuse, 0x80, R7 ;  /* 0x0000008006077824 */ /* 0x042fe200078e0207 */
[----:B------:R-:W-:Y:S01]  /*14d60*/  LEA R4, R6, R4, 0x7 ;  /* 0x0000000406047211 */ /* 0x000fe200078e38ff */
[----:B------:R-:W-:Y:S01]  /*14d70*/  IMAD R2, R5, c[0x0][0x3f0], RZ ;  /* 0x0000fc0005027a24 */ /* 0x000fe200078e02ff */
[----:B------:R-:W-:Y:S01]  /*14d80*/  IADD3 R6, R9, 0x40, RZ ;  /* 0x0000004009067810 */ /* 0x000fe20007ffe0ff */
[----:B------:R-:W-:Y:S01]  /*14d90*/  @P0 IMAD.HI.U32 R0, R7, c[0x0][0x4ec], RZ ;  /* 0x00013b0007000a27 */ /* 0x000fe200078e00ff */
[----:B------:R-:W-:-:S03]  /*14da0*/  MOV R5, R7 ;  /* 0x0000000700057202 */ /* 0x000fc60000000f00 */
[C---:B------:R-:W-:Y:S01]  /*14db0*/  IMAD R2, R209.reuse, c[0x0][0x3f4], R2 ;  /* 0x0000fd00d1027a24 */ /* 0x040fe200078e0202 */
[----:B------:R-:W-:Y:S01]  /*14dc0*/  @P0 SHF.R.U32.HI R5, RZ, c[0x0][0x4f0], R0 ;  /* 0x00013c00ff050a19 */ /* 0x000fe20000011600 */
[----:B------:R-:W-:-:S03]  /*14dd0*/  IMAD.WIDE.U32 R10, R209, c[0x0][0x3f0], R10 ;  /* 0x0000fc00d10a7a25 */ /* 0x000fc600078e000a */
[--C-:B------:R-:W-:Y:S01]  /*14de0*/  SHF.R.S32.HI R8, RZ, 0x1f, R5.reuse ;  /* 0x0000001fff087819 */ /* 0x100fe20000011405 */
[----:B------:R-:W-:Y:S01]  /*14df0*/  IMAD.MOV R0, RZ, RZ, -R5 ;  /* 0x000000ffff007224 */ /* 0x000fe200078e0a05 */
[----:B------:R-:W-:-:S03]  /*14e00*/  IADD3 R11, R11, R2, RZ ;  /* 0x000000020b0b7210 */ /* 0x000fc60007ffe0ff */
[----:B------:R-:W-:Y:S02]  /*14e10*/  IMAD R8, R8, c[0x0][0x3e0], RZ ;  /* 0x0000f80008087a24 */ /* 0x000fe400078e02ff */
[----:B------:R-:W-:Y:S02]  /*14e20*/  IMAD R0, R0, c[0x0][0x4e8], R7 ;  /* 0x00013a0000007a24 */ /* 0x000fe400078e0207 */
[----:B------:R-:W-:-:S03]  /*14e30*/  IMAD.WIDE.U32 R10, R5, c[0x0][0x3e0], R10 ;  /* 0x0000f800050a7a25 */ /* 0x000fc600078e000a */
[----:B------:R-:W-:Y:S01]  /*14e40*/  SHF.R.S32.HI R2, RZ, 0x1f, R0 ;  /* 0x0000001fff027819 */ /* 0x000fe20000011400 */
[----:B------:R-:W-:-:S05]  /*14e50*/  IMAD R5, R5, c[0x0][0x3e4], R8 ;  /* 0x0000f90005057a24 */ /* 0x000fca00078e0208 */
[----:B------:R-:W-:Y:S01]  /*14e60*/  IADD3 R11, R11, R5, RZ ;  /* 0x000000050b0b7210 */ /* 0x000fe20007ffe0ff */
[----:B------:R-:W-:-:S04]  /*14e70*/  IMAD R5, R2, c[0x0][0x3d8], RZ ;  /* 0x0000f60002057a24 */ /* 0x000fc800078e02ff */
[C---:B------:R-:W-:Y:S02]  /*14e80*/  IMAD R5, R0.reuse, c[0x0][0x3dc], R5 ;  /* 0x0000f70000057a24 */ /* 0x040fe400078e0205 */
[----:B------:R-:W-:-:S04]  /*14e90*/  IMAD.WIDE.U32 R10, R0, c[0x0][0x3d8], R10 ;  /* 0x0000f600000a7a25 */ /* 0x000fc800078e000a */
[----:B------:R-:W-:Y:S01]  /*14ea0*/  IMAD.IADD R5, R11, 0x1, R5 ;  /* 0x000000010b057824 */ /* 0x000fe200078e0205 */
[----:B------:R-:W-:-:S04]  /*14eb0*/  LEA R2, P0, R10, c[0x0][0x380], 0x1 ;  /* 0x0000e0000a027a11 */ /* 0x000fc800078008ff */
[----:B------:R-:W-:Y:S02]  /*14ec0*/  LEA.HI.X R0, R10, c[0x0][0x384], R5, 0x1, P0 ;  /* 0x0000e1000a007a11 */ /* 0x000fe400000f0c05 */
[----:B------:R-:W-:Y:S01]  /*14ed0*/  ISETP.GE.AND P0, PT, R4, R3, PT ;  /* 0x000000030400720c */ /* 0x000fe20003f06270 */
[----:B------:R1:W2:Y:S01]  /*14ee0*/  SHFL.IDX PT, R10, R2, RZ, 0x181f ;  /* 0x00181fff020a7589 */ /* 0x0002a200000e0000 */
[----:B------:R-:W-:-:S03]  /*14ef0*/  IADD3 R5, R9, 0x80, RZ ;  /* 0x0000008009057810 */ /* 0x000fc60007ffe0ff */
[----:B------:R1:W3:Y:S08]  /*14f00*/  SHFL.IDX PT, R11, R0, RZ, 0x181f ;  /* 0x00181fff000b7589 */ /* 0x0002f000000e0000 */
        /* <DEDUP_REMOVED lines=16> */
.L_x_155:
[----:B------:R-:W-:Y:S05]  /*15010*/  BSYNC B0 ;  /* 0x0000000000007941 */ /* 0x000fea0003800000 */
.L_x_154:
[----:B------:R-:W-:Y:S01]  /*15020*/  IADD3 R8, R4, 0x20, RZ ;  /* 0x0000002004087810 */ /* 0x000fe20007ffe0ff */
[----:B--23--:R2:W3:Y:S01]  /*15030*/  SHFL.IDX PT, R11, R0, 0x1, 0x181f ;  /* 0x00381f00000b7f89 */ /* 0x00c4e200000e0000 */
        /* <DEDUP_REMOVED lines=14> */
[----:B------:R3:W-:Y:S01]  /*15120*/  @!P2 ST.E.128 [R12.64], RZ ;  /* 0x000000ff0c00a985 */ /* 0x0007e2000c101d04 */
[----:B------:R-:W-:-:S04]  /*15130*/  @!P1 IMAD.WIDE R14, R8, 0x2, R10 ;  /* 0x00000002080e9825 */ /* 0x000fc800078e020a */
[----:B------:R-:W-:Y:S01]  /*15140*/  @!P0 IMAD.WIDE R10, R7, 0x2, R10 ;  /* 0x00000002070a8825 */ /* 0x000fe200078e020a */
[----:B------:R3:W-:Y:S04]  /*15150*/  @!P1 ST.E.128 [R14.64], RZ ;  /* 0x000000ff0e009985 */ /* 0x0007e8000c101d04 */
[----:B------:R3:W-:Y:S02]  /*15160*/  @!P0 ST.E.128 [R10.64], RZ ;  /* 0x000000ff0a008985 */ /* 0x0007e4000c101d04 */
.L_x_157:
[----:B------:R-:W-:Y:S05]  /*15170*/  BSYNC B0 ;  /* 0x0000000000007941 */ /* 0x000fea0003800000 */
.L_x_156:
[----:B------:R-:W-:Y:S01]  /*15180*/  IADD3 R8, R4, 0x40, RZ ;  /* 0x0000004004087810 */ /* 0x000fe20007ffe0ff */
[----:B---3--:R3:W1:Y:S01]  /*15190*/  SHFL.IDX PT, R11, R0, 0x2, 0x181f ;  /* 0x00581f00000b7f89 */ /* 0x00866200000e0000 */
        /* <DEDUP_REMOVED lines=14> */
[----:B------:R1:W-:Y:S01]  /*15280*/  @!P2 ST.E.128 [R12.64], RZ ;  /* 0x000000ff0c00a985 */ /* 0x0003e2000c101d04 */
[----:B------:R-:W-:-:S04]  /*15290*/  @!P1 IMAD.WIDE R14, R8, 0x2, R10 ;  /* 0x00000002080e9825 */ /* 0x000fc800078e020a */
[----:B------:R-:W-:Y:S01]  /*152a0*/  @!P0 IMAD.WIDE R10, R7, 0x2, R10 ;  /* 0x00000002070a8825 */ /* 0x000fe200078e020a */
[----:B------:R1:W-:Y:S04]  /*152b0*/  @!P1 ST.E.128 [R14.64], RZ ;  /* 0x000000ff0e009985 */ /* 0x0003e8000c101d04 */
[----:B------:R1:W-:Y:S02]  /*152c0*/  @!P0 ST.E.128 [R10.64], RZ ;  /* 0x000000ff0a008985 */ /* 0x0003e4000c101d04 */
.L_x_159:
[----:B------:R-:W-:Y:S05]  /*152d0*/  BSYNC B0 ;  /* 0x0000000000007941 */ /* 0x000fea0003800000 */
.L_x_158:
        /* <DEDUP_REMOVED lines=12> */
[----:B-1-3--:R-:W-:-:S05]  /*153a0*/  @!P0 IMAD.WIDE R2, R3, 0x2, R10 ;  /* 0x0000000203028825 */ /* 0x00afca00078e020a */
        /* <DEDUP_REMOVED lines=9> */
.L_x_160:
        /* <DEDUP_REMOVED lines=12> */
.L_x_1496:


//--------------------- .text._ZN7cutlass13device_kernelIN5flash19enable_sm80_to_sm89INS1_16FlashAttnFwdSm80INS1_25CollectiveMainloopFwdSm80ILi8ELi1ELb0EN4cute5tupleIJNS5_1CILi128EEENS7_ILi64EEENS7_ILi192EEEEEELi192ENS_6half_tEfNS_4arch4Sm80ELb0ELb1ELb1ELb0ELb1ELb0ELb1ELb0EEENS1_21CollectiveEpilogueFwdINS6_IJS8_SA_S9_EEENS6_IJNS7_ILi1EEESI_SI_EEESC_SE_Li256ELb0ELb1ELb0ELb0EEENS1_19SingleTileSchedulerILb0ELb0ELb1ELi128EEEEEEEEEvNT_6ParamsE --------------------------
	.section	.text._ZN7cutlass13device_kernelIN5flash19enable_sm80_to_sm89INS1_16FlashAttnFwdSm80INS1_25CollectiveMainloopFwdSm80ILi8ELi1ELb0EN4cute5tupleIJNS5_1CILi128EEENS7_ILi64EEENS7_ILi192EEEEEELi192ENS_6half_tEfNS_4arch4Sm80ELb0ELb1ELb1ELb0ELb1ELb0ELb1ELb0EEENS1_21CollectiveEpilogueFwdINS6_IJS8_SA_S9_EEENS6_IJNS7_ILi1EEESI_SI_EEESC_SE_Li256ELb0ELb1ELb0ELb0EEENS1_19SingleTileSchedulerILb0ELb0ELb1ELi128EEEEEEEEEvNT_6ParamsE,"ax",@progbits
	.sectioninfo	@"SHI_REGISTERS=255"
	.align	128
.text._ZN7cutlass13device_kernelIN5flash19enable_sm80_to_sm89INS1_16FlashAttnFwdSm80INS1_25CollectiveMainloopFwdSm80ILi8ELi1ELb0EN4cute5tupleIJNS5_1CILi128EEENS7_ILi64EEENS7_ILi192EEEEEELi192ENS_6half_tEfNS_4arch4Sm80ELb0ELb1ELb1ELb0ELb1ELb0ELb1ELb0EEENS1_21CollectiveEpilogueFwdINS6_IJS8_SA_S9_EEENS6_IJNS7_ILi1EEESI_SI_EEESC_SE_Li256ELb0ELb1ELb0ELb0EEENS1_19SingleTileSchedulerILb0ELb0ELb1ELi128EEEEEEEEEvNT_6ParamsE:
        .type           _ZN7cutlass13device_kernelIN5flash19enable_sm80_to_sm89INS1_16FlashAttnFwdSm80INS1_25CollectiveMainloopFwdSm80ILi8ELi1ELb0EN4cute5tupleIJNS5_1CILi128EEENS7_ILi64EEENS7_ILi192EEEEEELi192ENS_6half_tEfNS_4arch4Sm80ELb0ELb1ELb1ELb0ELb1ELb0ELb1ELb0EEENS1_21CollectiveEpilogueFwdINS6_IJS8_SA_S9_EEENS6_IJNS7_ILi1EEESI_SI_EEESC_SE_Li256ELb0ELb1ELb0ELb0EEENS1_19SingleTileSchedulerILb0ELb0ELb1ELi128EEEEEEEEEvNT_6ParamsE,@function
        .size           _ZN7cutlass13device_kernelIN5flash19enable_sm80_to_sm89INS1_16FlashAttnFwdSm80INS1_25CollectiveMainloopFwdSm80ILi8ELi1ELb0EN4cute5tupleIJNS5_1CILi128EEENS7_ILi64EEENS7_ILi192EEEEEELi192ENS_6half_tEfNS_4arch4Sm80ELb0ELb1ELb1ELb0ELb1ELb0ELb1ELb0EEENS1_21CollectiveEpilogueFwdINS6_IJS8_SA_S9_EEENS6_IJNS7_ILi1EEESI_SI_EEESC_SE_Li256ELb0ELb1ELb0ELb0EEENS1_19SingleTileSchedulerILb0ELb0ELb1ELi128EEEEEEEEEvNT_6ParamsE,(.L_x_1497 - _ZN7cutlass13device_kernelIN5flash19enable_sm80_to_sm89INS1_16FlashAttnFwdSm80INS1_25CollectiveMainloopFwdSm80ILi8ELi1ELb0EN4cute5tupleIJNS5_1CILi128EEENS7_ILi64EEENS7_ILi192EEEEEELi192ENS_6half_tEfNS_4arch4Sm80ELb0ELb1ELb1ELb0ELb1ELb0ELb1ELb0EEENS1_21CollectiveEpilogueFwdINS6_IJS8_SA_S9_EEENS6_IJNS7_ILi1EEESI_SI_EEESC_SE_Li256ELb0ELb1ELb0ELb0EEENS1_19SingleTileSchedulerILb0ELb0ELb1ELi128EEEEEEEEEvNT_6ParamsE)
        .other          _ZN7cutlass13device_kernelIN5flash19enable_sm80_to_sm89INS1_16FlashAttnFwdSm80INS1_25CollectiveMainloopFwdSm80ILi8ELi1ELb0EN4cute5tupleIJNS5_1CILi128EEENS7_ILi64EEENS7_ILi192EEEEEELi192ENS_6half_tEfNS_4arch4Sm80ELb0ELb1ELb1ELb0ELb1ELb0ELb1ELb0EEENS1_21CollectiveEpilogueFwdINS6_IJS8_SA_S9_EEENS6_IJNS7_ILi1EEESI_SI_EEESC_SE_Li256ELb0ELb1ELb0ELb0EEENS1_19SingleTileSchedulerILb0ELb0ELb1ELi128EEEEEEEEEvNT_6ParamsE,@"STO_CUDA_ENTRY STV_DEFAULT"
_ZN7cutlass13device_kernelIN5flash19enable_sm80_to_sm89INS1_16FlashAttnFwdSm80INS1_25CollectiveMainloopFwdSm80ILi8ELi1ELb0EN4cute5tupleIJNS5_1CILi128EEENS7_ILi64EEENS7_ILi192EEEEEELi192ENS_6half_tEfNS_4arch4Sm80ELb0ELb1ELb1ELb0ELb1ELb0ELb1ELb0EEENS1_21CollectiveEpilogueFwdINS6_IJS8_SA_S9_EEENS6_IJNS7_ILi1EEESI_SI_EEESC_SE_Li256ELb0ELb1ELb0ELb0EEENS1_19SingleTileSchedulerILb0ELb0ELb1ELi128EEEEEEEEEvNT_6ParamsE:
        /* <DEDUP_REMOVED lines=8> */
[----:B------:R-:W-:-:S04]  /*0080*/  ULDC.64 UR22, c[0x0][0x118] ;  /* 0x0000460000167ab9 */ /* 0x000fc80000000a00 */
[----:B------:R-:W-:-:S05]  /*0090*/  PLOP3.LUT P0, PT, PT, PT, UP0, 0x80, 0x0 ;  /* 0x000000000000781c */ /* 0x000fca0003f0f008 */
[----:B------:R-:W-:Y:S02]  /*00a0*/  @UP0 UMOV UR4, 0x4 ;  /* 0x0000000400040882 */ /* 0x000fe40000000000 */
[----:B------:R-:W-:-:S06]  /*00b0*/  @UP0 UIMAD.WIDE UR4, UR6, UR4, UR8 ;  /* 0x00000004060402a5 */ /* 0x000fcc000f8e0208 */
[----:B------:R-:W-:Y:S02]  /*00c0*/  IMAD.U32 R2, RZ, RZ, UR4 ;  /* 0x00000004ff027e24 */ /* 0x000fe4000f8e00ff */
[----:B------:R-:W-:Y:S01]  /*00d0*/  IMAD.U32 R3, RZ, RZ, UR5 ;  /* 0x00000005ff037e24 */ /* 0x000fe2000f8e00ff */
[----:B------:R-:W1:Y:S01]  /*00e0*/  S2UR UR25, SR_CTAID.X ;  /* 0x00000000001979c3 */ /* 0x000e620000002500 */
[----:B------:R-:W-:Y:S02]  /*00f0*/  ULDC UR9, c[0x0][0x2c4] ;  /* 0x0000b10000097ab9 */ /* 0x000fe40000000800 */
[----:B------:R-:W-:Y:S01]  /*0100*/  ULDC.64 UR4, c[0x0][0x2c8] ;  /* 0x0000b20000047ab9 */ /* 0x000fe20000000a00 */
[----:B------:R-:W2:Y:S01]  /*0110*/  @P0 LDG.E R2, [R2.64] ;  /* 0x0000001602020981 */ /* 0x000ea2000c1e1900 */
[----:B------:R-:W-:Y:S02]  /*0120*/  UISETP.NE.AND UP2, UPT, UR9, 0x1, UPT ;  /* 0x000000010900788c */ /* 0x000fe4000bf45270 */
[----:B------:R-:W-:Y:S01]  /*0130*/  ULDC UR20, c[0x0][0x2ac] ;  /* 0x0000ab0000147ab9 */ /* 0x000fe20000000800 */
[----:B------:R-:W3:Y:S01]  /*0140*/  S2UR UR11, SR_CTAID.Y ;  /* 0x00000000000b79c3 */ /* 0x000ee20000002600 */
[----:B------:R-:W4:Y:S01]  /*0150*/  S2R R82, SR_TID.X ;  /* 0x0000000000527919 */ /* 0x000f220000002100 */
[----:B------:R-:W-:-:S02]  /*0160*/  ULDC UR10, c[0x0][0x1d0] ;  /* 0x00007400000a7ab9 */ /* 0x000fc40000000800 */
[----:B------:R-:W-:Y:S02]  /*0170*/  UIMAD UR10, UR20, UR10, URZ ;  /* 0x0000000a140a72a4 */ /* 0x000fe4000f8e023f */
[----:B------:R-:W-:Y:S02]  /*0180*/  ULDC UR8, c[0x0][0x168] ;  /* 0x00005a0000087ab9 */ /* 0x000fe40000000800 */
[----:B-1----:R-:W-:-:S04]  /*0190*/  USHF.L.U32 UR25, UR25, 0x7, URZ ;  /* 0x0000000719197899 */ /* 0x002fc8000800063f */
[----:B------:R-:W-:Y:S02]  /*01a0*/  @UP2 UIADD3 UR12, UR25, 0x7f, URZ ;  /* 0x0000007f190c2890 */ /* 0x000fe4000fffe03f */
[----:B------:R-:W-:Y:S02]  /*01b0*/  UIADD3 UR7, UR25, 0x7f, URZ ;  /* 0x0000007f19077890 */ /* 0x000fe4000fffe03f */
[----:B------:R-:W-:-:S04]  /*01c0*/  UIMAD.WIDE.U32 UR12, UR12, UR4, URZ ;  /* 0x000000040c0c72a5 */ /* 0x000fc8000f8e003f */
[----:B------:R-:W-:-:S03]  /*01d0*/  @UP2 USHF.R.U32.HI UR7, URZ, UR5, UR13 ;  /* 0x000000053f072299 */ /* 0x000fc6000801160d */
[----:B------:R-:W-:Y:S02]  /*01e0*/  UMOV UR12, 0x1 ;  /* 0x00000001000c7882 */ /* 0x000fe40000000000 */
[----:B------:R-:W-:Y:S02]  /*01f0*/  ULDC.64 UR4, c[0x0][0x328] ;  /* 0x0000ca0000047ab9 */ /* 0x000fe40000000a00 */
[----:B------:R-:W-:Y:S02]  /*0200*/  UISETP.LE.AND UP1, UPT, UR12, UR5, UPT ;  /* 0x000000050c00728c */ /* 0x000fe4000bf23270 */
[----:B------:R-:W-:Y:S02]  /*0210*/  UMOV UR13, URZ ;  /* 0x0000003f000d7c82 */ /* 0x000fe40008000000 */
[----:B------:R-:W-:-:S04]  /*0220*/  UIADD3 UR8, UR10, -UR8, UR12 ;  /* 0x800000080a087290 */ /* 0x000fc8000fffe00c */
[----:B------:R-:W-:Y:S02]  /*0230*/  UIADD3 UR5, UR8, UR7, URZ ;  /* 0x0000000708057290 */ /* 0x000fe4000fffe03f */
[----:B---3--:R-:W-:Y:S02]  /*0240*/  USHF.R.S32.HI UR8, URZ, 0x1f, UR11 ;  /* 0x0000001f3f087899 */ /* 0x008fe4000801140b */
[----:B------:R-:W-:Y:S01]  /*0250*/  UIADD3 UR7, UR5, UR4, URZ ;  /* 0x0000000405077290 */ /* 0x000fe2000fffe03f */
[----:B--2---:R1:W2:Y:S01]  /*0260*/  @P0 R2UR UR13, R2 ;  /* 0x00000000020d03c2 */ /* 0x0042a200000e0000 */
[----:B------:R-:W-:-:S13]  /*0270*/  PLOP3.LUT P0, PT, PT, PT, UP1, 0x40, 0x0 ;  /* 0x000000000000781c */ /* 0x000fda0003f0e818 */
[----:B------:R-:W-:Y:S05]  /*0280*/  @P0 BRA `(.L_x_161) ;  /* 0x0000016000000947 */ /* 0x000fea0003800000 */
[----:B----4-:R-:W-:Y:S01]  /*0290*/  ISETP.LT.AND P0, PT, RZ, UR5, PT ;  /* 0x00000005ff007c0c */ /* 0x010fe2000bf01270 */
[----:B------:R-:W-:-:S12]  /*02a0*/  UIADD3 UR14, UR5, -0x1, URZ ;  /* 0xffffffff050e7890 */ /* 0x000fd8000fffe03f */
[----:B------:R-:W-:Y:S05]  /*02b0*/  @P0 BRA `(.L_x_162) ;  /* 0x0000009000000947 */ /* 0x000fea0003800000 */
[----:B------:R-:W-:Y:S02]  /*02c0*/  ULDC UR4, c[0x0][0x32c] ;  /* 0x0000cb0000047ab9 */ /* 0x000fe40000000800 */
[----:B------:R-:W-:Y:S02]  /*02d0*/  UISETP.NE.AND UP0, UPT, UR12, UR4, UPT ;  /* 0x000000040c00728c */ /* 0x000fe4000bf05270 */
[----:B------:R-:W-:-:S03]  /*02e0*/  UIADD3 UR14, -UR5, URZ, URZ ;  /* 0x0000003f050e7290 */ /* 0x000fc6000fffe13f */
[----:B------:R-:W-:Y:S02]  /*02f0*/  ULDC.64 UR4, c[0x0][0x330] ;  /* 0x0000cc0000047ab9 */ /* 0x000fe40000000a00 */
[----:B------:R-:W-:-:S07]  /*0300*/  UIMAD.WIDE.U32 UR16, UR14, UR4, URZ ;  /* 0x000000040e1072a5 */ /* 0x000fce000f8e003f */
[----:B------:R-:W-:Y:S02]  /*0310*/  @UP0 UMOV UR15, UR17 ;  /* 0x00000011000f0c82 */ /* 0x000fe40008000000 */
[----:B------:R-:W-:-:S04]  /*0320*/  @UP0 USHF.R.U32.HI UR14, URZ, UR5, UR15 ;  /* 0x000000053f0e0299 */ /* 0x000fc8000801160f */
[----:B------:R-:W-:Y:S01]  /*0330*/  ULOP3.LUT UR14, URZ, UR14, URZ, 0x33, !UPT ;  /* 0x0000000e3f0e7292 */ /* 0x000fe2000f8e333f */
[----:B------:R-:W-:Y:S05]  /*0340*/  BRA `(.L_x_163) ;  /* 0x0000006000007947 */ /* 0x000fea0003800000 */
.L_x_162:
[----:B------:R-:W-:Y:S02]  /*0350*/  ULDC UR4, c[0x0][0x32c] ;  /* 0x0000cb0000047ab9 */ /* 0x000fe40000000800 */
[----:B------:R-:W-:-:S03]  /*0360*/  UISETP.NE.AND UP0, UPT, UR12, UR4, UPT ;  /* 0x000000040c00728c */ /* 0x000fc6000bf05270 */
[----:B------:R-:W-:Y:S02]  /*0370*/  ULDC.64 UR4, c[0x0][0x330] ;  /* 0x0000cc0000047ab9 */ /* 0x000fe40000000a00 */
[----:B------:R-:W-:-:S07]  /*0380*/  UIMAD.WIDE.U32 UR16, UR14, UR4, URZ ;  /* 0x000000040e1072a5 */ /* 0x000fce000f8e003f */
[----:B------:R-:W-:Y:S02]  /*0390*/  @UP0 UMOV UR15, UR17 ;  /* 0x00000011000f0c82 */ /* 0x000fe40008000000 */
[----:B------:R-:W-:Y:S02]  /*03a0*/  @UP0 USHF.R.U32.HI UR14, URZ, UR5, UR15 ;  /* 0x000000053f0e0299 */ /* 0x000fe4000801160f */
.L_x_163:
[----:B------:R-:W-:Y:S02]  /*03b0*/  ULDC UR4, c[0x0][0x32c] ;  /* 0x0000cb0000047ab9 */ /* 0x000fe40000000800 */
[----:B------:R-:W-:-:S04]  /*03c0*/  UIMAD UR4, UR14, UR4, UR4 ;  /* 0x000000040e0472a4 */ /* 0x000fc8000f8e0204 */
[----:B------:R-:W-:-:S04]  /*03d0*/  UISETP.LT.AND UP0, UPT, UR7, UR4, UPT ;  /* 0x000000040700728c */ /* 0x000fc8000bf01270 */
[----:B------:R-:W-:Y:S02]  /*03e0*/  USEL UR7, UR7, UR4, UP0 ;  /* 0x0000000407077287 */ /* 0x000fe40008000000 */
.L_x_161:
[----:B----4-:R-:W-:Y:S01]  /*03f0*/  UIADD3 UR12, UR10, 0x3f, URZ ;  /* 0x0000003f0a0c7890 */ /* 0x010fe2000fffe03f */
[----:B------:R-:W-:Y:S01]  /*0400*/  PLOP3.LUT P0, PT, PT, PT, UP1, 0x40, 0x0 ;  /* 0x000000000000781c */ /* 0x000fe20003f0e818 */
[----:B------:R-:W-:Y:S02]  /*0410*/  UIADD3 UR14, UR7, 0x3f, URZ ;  /* 0x0000003f070e7890 */ /* 0x000fe4000fffe03f */
[----:B------:R-:W-:Y:S02]  /*0420*/  ULDC.64 UR4, c[0x0][0x2c8] ;  /* 0x0000b20000047ab9 */ /* 0x000fe40000000a00 */
[----:B------:R-:W-:Y:S02]  /*0430*/  UIMAD.WIDE.U32 UR16, UR25, UR4, URZ ;  /* 0x00000004191072a5 */ /* 0x000fe4000f8e003f */
[----:B------:R-:W-:Y:S02]  /*0440*/  USHF.R.S32.HI UR15, URZ, 0x1f, UR12 ;  /* 0x0000001f3f0f7899 */ /* 0x000fe4000801140c */
[----:B------:R-:W-:-:S02]  /*0450*/  USHF.R.S32.HI UR7, URZ, 0x1f, UR14 ;  /* 0x0000001f3f077899 */ /* 0x000fc4000801140e */
[----:B------:R-:W-:Y:S02]  /*0460*/  UMOV UR4, UR25 ;  /* 0x0000001900047c82 */ /* 0x000fe40008000000 */
[----:B------:R-:W-:Y:S02]  /*0470*/  @UP2 USHF.R.U32.HI UR4, URZ, UR5, UR17 ;  /* 0x000000053f042299 */ /* 0x000fe40008011611 */
[----:B------:R-:W-:Y:S02]  /*0480*/  ULEA.HI UR5, UR15, UR12, URZ, 0x6 ;  /* 0x0000000c0f057291 */ /* 0x000fe4000f8f303f */
[----:B------:R-:W-:Y:S02]  /*0490*/  ULEA.HI UR21, UR7, UR14, URZ, 0x6 ;  /* 0x0000000e07157291 */ /* 0x000fe4000f8f303f */
[----:B------:R-:W-:Y:S02]  /*04a0*/  ULDC UR24, c[0x0][0x168] ;  /* 0x00005a0000187ab9 */ /* 0x000fe40000000800 */
[----:B------:R-:W-:-:S02]  /*04b0*/  USHF.R.S32.HI UR5, URZ, 0x6, UR5 ;  /* 0x000000063f057899 */ /* 0x000fc40008011405 */
[----:B------:R-:W-:Y:S02]  /*04c0*/  USHF.R.S32.HI UR21, URZ, 0x6, UR21 ;  /* 0x000000063f157899 */ /* 0x000fe40008011415 */
[----:B------:R-:W-:Y:S02]  /*04d0*/  UIADD3 UR24, UR10, -UR24, URZ ;  /* 0x800000180a187290 */ /* 0x000fe4000fffe03f */
[----:B------:R-:W-:Y:S02]  /*04e0*/  UISETP.LT.AND UP0, UPT, UR5, UR21, UPT ;  /* 0x000000150500728c */ /* 0x000fe4000bf01270 */
[----:B------:R-:W-:Y:S02]  /*04f0*/  UIADD3 UR4, UR24, UR4, URZ ;  /* 0x0000000418047290 */ /* 0x000fe4000fffe03f */
[----:B------:R-:W-:Y:S02]  /*0500*/  ULDC UR7, c[0x0][0x324] ;  /* 0x0000c90000077ab9 */ /* 0x000fe40000000800 */
[----:B------:R-:W-:-:S02]  /*0510*/  USEL UR21, UR5, UR21, UP0 ;  /* 0x0000001505157287 */ /* 0x000fc40008000000 */
[----:B------:R-:W-:Y:S01]  /*0520*/  UIADD3 UR7, UR4, -UR7, URZ ;  /* 0x8000000704077290 */ /* 0x000fe2000fffe03f */
[----:B------:R-:W-:Y:S05]  /*0530*/  @P0 BRA `(.L_x_164) ;  /* 0x0000015000000947 */ /* 0x000fea0003800000 */
[----:B------:R-:W-:Y:S02]  /*0540*/  UMOV UR12, UR4 ;  /* 0x00000004000c7c82 */ /* 0x000fe40008000000 */
[----:B------:R-:W-:-:S06]  /*0550*/  UISETP.GT.AND UP0, UPT, UR12, -0x1, UPT ;  /* 0xffffffff0c00788c */ /* 0x000fcc000bf04270 */
[----:B------:R-:W-:-:S13]  /*0560*/  PLOP3.LUT P0, PT, PT, PT, UP0, 0x80, 0x0 ;  /* 0x000000000000781c */ /* 0x000fda0003f0f008 */
[----:B------:R-:W-:Y:S05]  /*0570*/  @P0 BRA `(.L_x_165) ;  /* 0x0000008000000947 */ /* 0x000fea0003800000 */
[----:B------:R-:W-:Y:S02]  /*0580*/  ULDC UR4, c[0x0][0x32c] ;  /* 0x0000cb0000047ab9 */ /* 0x000fe40000000800 */
[----:B------:R-:W-:Y:S02]  /*0590*/  UISETP.NE.AND UP0, UPT, UR4, 0x1, UPT ;  /* 0x000000010400788c */ /* 0x000fe4000bf05270 */
[----:B------:R-:W-:Y:S02]  /*05a0*/  ULOP3.LUT UR12, URZ, UR12, URZ, 0x33, !UPT ;  /* 0x0000000c3f0c7292 */ /* 0x000fe4000f8e333f */
[----:B------:R-:W-:Y:S02]  /*05b0*/  ULDC.64 UR4, c[0x0][0x330] ;  /* 0x0000cc0000047ab9 */ /* 0x000fe40000000a00 */
[----:B------:R-:W-:-:S05]  /*05c0*/  UIMAD.WIDE.U32 UR14, UR12, UR4, URZ ;  /* 0x000000040c0e72a5 */ /* 0x000fca000f8e003f */
[----:B------:R-:W-:-:S04]  /*05d0*/  @UP0 USHF.R.U32.HI UR12, URZ, UR5, UR15 ;  /* 0x000000053f0c0299 */ /* 0x000fc8000801160f */
[----:B------:R-:W-:Y:S01]  /*05e0*/  ULOP3.LUT UR12, URZ, UR12, URZ, 0x33, !UPT ;  /* 0x0000000c3f0c7292 */ /* 0x000fe2000f8e333f */
[----:B------:R-:W-:Y:S05]  /*05f0*/  BRA `(.L_x_166) ;  /* 0x0000005000007947 */ /* 0x000fea0003800000 */
.L_x_165:
[----:B------:R-:W-:Y:S02]  /*0600*/  ULDC UR4, c[0x0][0x32c] ;  /* 0x0000cb0000047ab9 */ /* 0x000fe40000000800 */
[----:B------:R-:W-:-:S03]  /*0610*/  UISETP.NE.AND UP0, UPT, UR4, 0x1, UPT ;  /* 0x000000010400788c */ /* 0x000fc6000bf05270 */
[----:B------:R-:W-:Y:S02]  /*0620*/  ULDC.64 UR4, c[0x0][0x330] ;  /* 0x0000cc0000047ab9 */ /* 0x000fe40000000a00 */
[----:B------:R-:W-:-:S06]  /*0630*/  UIMAD.WIDE.U32 UR14, UR12, UR4, URZ ;  /* 0x000000040c0e72a5 */ /* 0x000fcc000f8e003f */
[----:B------:R-:W-:Y:S02]  /*0640*/  @UP0 USHF.R.U32.HI UR12, URZ, UR5, UR15 ;  /* 0x000000053f0c0299 */ /* 0x000fe4000801160f */
.L_x_166:
[----:B------:R-:W-:Y:S02]  /*0650*/  ULDC UR4, c[0x0][0x32c] ;  /* 0x0000cb0000047ab9 */ /* 0x000fe40000000800 */
[----:B------:R-:W-:-:S04]  /*0660*/  UIMAD UR4, UR12, UR4, URZ ;  /* 0x000000040c0472a4 */ /* 0x000fc8000f8e023f */
[----:B------:R-:W-:-:S04]  /*0670*/  UISETP.LT.AND UP0, UPT, UR7, UR4, UPT ;  /* 0x000000040700728c */ /* 0x000fc8000bf01270 */
[----:B------:R-:W-:-:S04]  /*0680*/  USEL UR7, UR7, UR4, !UP0 ;  /* 0x0000000407077287 */ /* 0x000fc8000c000000 */
.L_x_164:
[----:B------:R-:W-:Y:S01]  /*0690*/  USHF.R.S32.HI UR4, URZ, 0x1f, UR7 ;  /* 0x0000001f3f047899 */ /* 0x000fe20008011407 */
[----:B------:R-:W-:Y:S01]  /*06a0*/  PLOP3.LUT P2, PT, PT, PT, PT, 0x80, 0x0 ;  /* 0x000000000000781c */ /* 0x000fe20003f4f070 */
[----:B------:R-:W-:Y:S01]  /*06b0*/  CS2R R98, SRZ ;  /* 0x0000000000627805 */ /* 0x000fe2000001ff00 */
[----:B------:R-:W-:Y:S01]  /*06c0*/  IMAD.MOV.U32 R5, RZ, RZ, RZ ;  /* 0x000000ffff057224 */ /* 0x000fe200078e00ff */
[----:B------:R-:W-:Y:S01]  /*06d0*/  ULEA.HI UR7, UR4, UR7, URZ, 0x6 ;  /* 0x0000000704077291 */ /* 0x000fe2000f8f303f */
[----:B------:R-:W-:Y:S01]  /*06e0*/  IMAD.MOV.U32 R96, RZ, RZ, RZ ;  /* 0x000000ffff607224 */ /* 0x000fe200078e00ff */
[----:B------:R-:W-:Y:S01]  /*06f0*/  CS2R R94, SRZ ;  /* 0x00000000005e7805 */ /* 0x000fe2000001ff00 */
[----:B------:R-:W-:Y:S01]  /*0700*/  CS2R R92, SRZ ;  /* 0x00000000005c7805 */ /* 0x000fe2000001ff00 */
[----:B------:R-:W-:Y:S01]  /*0710*/  USHF.R.S32.HI UR7, URZ, 0x6, UR7 ;  /* 0x000000063f077899 */ /* 0x000fe20008011407 */
[----:B------:R-:W-:Y:S01]  /*0720*/  CS2R R90, SRZ ;  /* 0x00000000005a7805 */ /* 0x000fe2000001ff00 */
[----:B------:R-:W-:Y:S01]  /*0730*/  CS2R R88, SRZ ;  /* 0x0000000000587805 */ /* 0x000fe2000001ff00 */
[----:B------:R-:W-:Y:S01]  /*0740*/  CS2R R86, SRZ ;  /* 0x0000000000567805 */ /* 0x000fe2000001ff00 */
[----:B------:R-:W-:Y:S01]  /*0750*/  UISETP.LT.AND UP0, UPT, URZ, UR7, UPT ;  /* 0x000000073f00728c */ /* 0x000fe2000bf01270 */
[----:B------:R-:W-:Y:S01]  /*0760*/  CS2R R84, SRZ ;  /* 0x0000000000547805 */ /* 0x000fe2000001ff00 */
[----:B------:R-:W-:Y:S01]  /*0770*/  MOV R83, RZ ;  /* 0x000000ff00537202 */ /* 0x000fe20000000f00 */
[----:B------:R-:W-:Y:S01]  /*0780*/  CS2R R6, SRZ ;  /* 0x0000000000067805 */ /* 0x000fe2000001ff00 */
[----:B------:R-:W-:Y:S01]  /*0790*/  USEL UR7, URZ, UR7, !UP0 ;  /* 0x000000073f077287 */ /* 0x000fe2000c000000 */
[----:B------:R-:W-:Y:S01]  /*07a0*/  CS2R R80, SRZ ;  /* 0x0000000000507805 */ /* 0x000fe2000001ff00 */
[----:B------:R-:W-:Y:S01]  /*07b0*/  CS2R R78, SRZ ;  /* 0x00000000004e7805 */ /* 0x000fe2000001ff00 */
[----:B------:R-:W-:Y:S01]  /*07c0*/  CS2R R76, SRZ ;  /* 0x00000000004c7805 */ /* 0x000fe2000001ff00 */
[----:B------:R-:W-:Y:S01]  /*07d0*/  UISETP.GT.AND UP0, UPT, UR21, UR7, UPT ;  /* 0x000000071500728c */ /* 0x000fe2000bf04270 */
[----:B------:R-:W-:Y:S01]  /*07e0*/  CS2R R74, SRZ ;  /* 0x00000000004a7805 */ /* 0x000fe2000001ff00 */
[----:B------:R-:W-:Y:S01]  /*07f0*/  CS2R R72, SRZ ;  /* 0x0000000000487805 */ /* 0x000fe2000001ff00 */
[----:B------:R-:W-:Y:S01]  /*0800*/  CS2R R70, SRZ ;  /* 0x0000000000467805 */ /* 0x000fe2000001ff00 */
[----:B------:R-:W-:Y:S01]  /*0810*/  CS2R R68, SRZ ;  /* 0x0000000000447805 */ /* 0x000fe2000001ff00 */
[----:B------:R-:W-:Y:S01]  /*0820*/  CS2R R66, SRZ ;  /* 0x0000000000427805 */ /* 0x000fe2000001ff00 */
[----:B------:R-:W-:Y:S01]  /*0830*/  PLOP3.LUT P0, PT, PT, PT, UP0, 0x80, 0x0 ;  /* 0x000000000000781c */ /* 0x000fe20003f0f008 */
        /* <DEDUP_REMOVED lines=33> */
[----:B------:R-:W-:Y:S02]  /*0a50*/  ULDC.64 UR4, c[0x0][0x340] ;  /* 0x0000d00000047ab9 */ /* 0x000fe40000000a00 */
[----:B------:R-:W-:-:S02]  /*0a60*/  UISETP.NE.U32.AND UP0, UPT, URZ, UR4, UPT ;  /* 0x000000043f00728c */ /* 0x000fc4000bf05070 */
[----:B------:R-:W-:Y:S02]  /*0a70*/  ULDC.64 UR14, c[0x0][0x340] ;  /* 0x0000d000000e7ab9 */ /* 0x000fe40000000a00 */
[----:B------:R-:W-:-:S06]  /*0a80*/  UISETP.NE.AND.EX UP0, UPT, URZ, UR5, UPT, UP0 ;  /* 0x000000053f00728c */ /* 0x000fcc000bf05300 */
[----:B------:R-:W-:-:S05]  /*0a90*/  PLOP3.LUT P0, PT, PT, PT, UP0, 0x80, 0x0 ;  /* 0x000000000000781c */ /* 0x000fca0003f0f008 */
[----:B------:R-:W-:Y:S02]  /*0aa0*/  @UP0 UMOV UR4, 0x4 ;  /* 0x0000000400040882 */ /* 0x000fe40000000000 */
[----:B------:R-:W-:-:S06]  /*0ab0*/  @UP0 UIMAD.WIDE UR4, UR6, UR4, UR14 ;  /* 0x00000004060402a5 */ /* 0x000fcc000f8e020e */
[----:B------:R-:W-:Y:S02]  /*0ac0*/  IMAD.U32 R14, RZ, RZ, UR4 ;  /* 0x00000004ff0e7e24 */ /* 0x000fe4000f8e00ff */
[----:B------:R-:W-:Y:S01]  /*0ad0*/  IMAD.U32 R15, RZ, RZ, UR5 ;  /* 0x00000005ff0f7e24 */ /* 0x000fe2000f8e00ff */
[----:B------:R-:W-:Y:S01]  /*0ae0*/  SHF.R.S32.HI R85, RZ, 0x1f, R82 ;  /* 0x0000001fff557819 */ /* 0x000fe20000011452 */
[----:B------:R-:W-:-:S03]  /*0af0*/  ULDC.64 UR4, c[0x0][0x1b8] ;  /* 0x00006e0000047ab9 */ /* 0x000fc60000000a00 */
[----:B------:R-:W-:Y:S01]  /*0b00*/  LEA.HI R0, R85, R82, RZ, 0x3 ;  /* 0x0000005255007211 */ /* 0x000fe200078f18ff */
[----:B------:R-:W3:Y:S01]  /*0b10*/  @P0 LDG.E R14, [R14.64] ;  /* 0x000000160e0e0981 */ /* 0x000ee2000c1e1900 */
[----:B------:R-:W-:Y:S01]  /*0b20*/  PLOP3.LUT P2, PT, PT, PT, UP2, 0x80, 0x0 ;  /* 0x000000000000781c */ /* 0x000fe20003f4f028 */
[----:B------:R-:W-:Y:S01]  /*0b30*/  UIMAD UR12, UR8, UR4, URZ ;  /* 0x00000004080c72a4 */ /* 0x000fe2000f8e023f */
[----:B------:R-:W-:Y:S01]  /*0b40*/  LOP3.LUT R5, R0, 0xfffffff8, RZ, 0xc0, !PT ;  /* 0xfffffff800057812 */ /* 0x000fe200078ec0ff */
[----:B------:R-:W-:Y:S01]  /*0b50*/  UIMAD.WIDE.U32 UR16, UR11, UR4, URZ ;  /* 0x000000040b1072a5 */ /* 0x000fe2000f8e003f */
[----:B------:R-:W-:Y:S01]  /*0b60*/  SHF.R.S32.HI R0, RZ, 0x3, R0 ;  /* 0x00000003ff007819 */ /* 0x000fe20000011400 */
[----:B------:R-:W-:Y:S01]  /*0b70*/  UIMAD UR12, UR11, UR5, UR12 ;  /* 0x000000050b0c72a4 */ /* 0x000fe2000f8e020c */
[----:B------:R-:W-:Y:S01]  /*0b80*/  PLOP3.LUT P1, PT, PT, PT, UP2, 0x80, 0x0 ;  /* 0x000000000000781c */ /* 0x000fe20003f2f028 */
[----:B------:R-:W-:Y:S01]  /*0b90*/  IMAD.IADD R5, R82, 0x1, -R5 ;  /* 0x0000000152057824 */ /* 0x000fe200078e0a05 */
[----:B------:R-:W-:Y:S01]  /*0ba0*/  USHF.R.S32.HI UR14, URZ, 0x1f, UR6 ;  /* 0x0000001f3f0e7899 */ /* 0x000fe20008011406 */
[----:B------:R-:W-:Y:S01]  /*0bb0*/  IMAD.SHL.U32 R209, R0, 0x40, RZ ;  /* 0x0000004000d17824 */ /* 0x000fe200078e00ff */
[----:B------:R-:W-:Y:S01]  /*0bc0*/  ULDC.64 UR4, c[0x0][0x1c0] ;  /* 0x0000700000047ab9 */ /* 0x000fe20000000a00 */
[C---:B------:R-:W-:Y:S01]  /*0bd0*/  IMAD R210, R5.reuse, 0x20, R0 ;  /* 0x0000002005d27824 */ /* 0x040fe200078e0200 */
[----:B------:R-:W-:Y:S01]  /*0be0*/  UIADD3 UR17, UR17, UR12, URZ ;  /* 0x0000000c11117290 */ /* 0x000fe2000fffe03f */
[----:B------:R-:W-:Y:S01]  /*0bf0*/  IMAD.SHL.U32 R218, R5, 0x8, RZ ;  /* 0x0000000805da7824 */ /* 0x000fe200078e00ff */
[----:B------:R-:W-:Y:S01]  /*0c00*/  UIMAD UR14, UR14, UR4, URZ ;  /* 0x000000040e0e72a4 */ /* 0x000fe2000f8e023f */
[----:B------:R-:W-:Y:S01]  /*0c10*/  LOP3.LUT R209, R209, 0x1c0, RZ, 0xc0, !PT ;  /* 0x000001c0d1d17812 */ /* 0x000fe200078ec0ff */
[----:B------:R-:W-:Y:S01]  /*0c20*/  UIMAD.WIDE.U32 UR16, UR6, UR4, UR16 ;  /* 0x00000004061072a5 */ /* 0x000fe2000f8e0010 */
[----:B-1----:R-:W-:Y:S01]  /*0c30*/  IADD3 R2, R210, UR25, RZ ;  /* 0x00000019d2027c10 */ /* 0x002fe2000fffe0ff */
[----:B------:R-:W-:Y:S01]  /*0c40*/  UIMAD UR5, UR6, UR5, UR14 ;  /* 0x00000005060572a4 */ /* 0x000fe2000f8e020e */
[----:B------:R-:W-:Y:S01]  /*0c50*/  SHF.R.U32.HI R10, RZ, 0x3, R209 ;  /* 0x00000003ff0a7819 */ /* 0x000fe200000116d1 */
[----:B------:R-:W-:Y:S01]  /*0c60*/  ULDC UR4, c[0x0][0x168] ;  /* 0x00005a0000047ab9 */ /* 0x000fe20000000800 */
[----:B------:R-:W-:Y:S01]  /*0c70*/  LOP3.LUT R209, R209, 0x38, R218, 0xf8, !PT ;  /* 0x00000038d1d17812 */ /* 0x000fe200078ef8da */
[----:B------:R-:W-:Y:S01]  /*0c80*/  @P2 IMAD.HI.U32 R3, R2, c[0x0][0x2c8], RZ ;  /* 0x0000b20002032a27 */ /* 0x000fe200078e00ff */
[----:B------:R-:W-:Y:S01]  /*0c90*/  UIADD3 UR5, UR17, UR5, URZ ;  /* 0x0000000511057290 */ /* 0x000fe2000fffe03f */
[----:B------:R-:W-:Y:S01]  /*0ca0*/  ISETP.GE.AND P4, PT, R218, c[0x0][0x198], PT ;  /* 0x00006600da007a0c */ /* 0x000fe20003f86270 */
[----:B------:R-:W-:Y:S01]  /*0cb0*/  UIMAD UR4, UR9, UR4, URZ ;  /* 0x00000004090472a4 */ /* 0x000fe2000f8e023f */
[----:B------:R-:W-:Y:S01]  /*0cc0*/  IMAD.MOV.U32 R7, RZ, RZ, R2 ;  /* 0x000000ffff077224 */ /* 0x000fe200078e0002 */
[----:B------:R-:W-:Y:S01]  /*0cd0*/  @P1 SHF.R.U32.HI R7, RZ, c[0x0][0x2cc], R3 ;  /* 0x0000b300ff071a19 */ /* 0x000fe20000011603 */
[----:B------:R-:W-:Y:S01]  /*0ce0*/  IMAD.U32 R9, RZ, RZ, UR17 ;  /* 0x00000011ff097e24 */ /* 0x000fe2000f8e00ff */
[----:B------:R-:W-:Y:S01]  /*0cf0*/  LOP3.LUT R209, R209, R10, RZ, 0x3c, !PT ;  /* 0x0000000ad1d17212 */ /* 0x000fe200078e3cff */
[----:B------:R-:W-:Y:S01]  /*0d00*/  IMAD.U32 R8, RZ, RZ, UR16 ;  /* 0x00000010ff087e24 */ /* 0x000fe2000f8e00ff */
[--C-:B------:R-:W-:Y:S01]  /*0d10*/  SHF.R.S32.HI R4, RZ, 0x1f, R7.reuse ;  /* 0x0000001fff047819 */ /* 0x100fe20000011407 */
[----:B------:R-:W-:Y:S01]  /*0d20*/  IMAD.MOV R3, RZ, RZ, -R7 ;  /* 0x000000ffff037224 */ /* 0x000fe200078e0a07 */
[----:B------:R-:W-:Y:S01]  /*0d30*/  UIADD3 UR26, UR21, -0x1, URZ ;  /* 0xffffffff151a7890 */ /* 0x000fe2000fffe03f */
[----:B------:R-:W-:-:S02]  /*0d40*/  IMAD.U32 R9, RZ, RZ, UR5 ;  /* 0x00000005ff097e24 */ /* 0x000fc4000f8e00ff */
[----:B------:R-:W-:Y:S01]  /*0d50*/  IMAD R3, R3, c[0x0][0x2c4], R2 ;  /* 0x0000b10003037a24 */ /* 0x000fe200078e0202 */
[----:B------:R-:W-:Y:S01]  /*0d60*/  USHF.L.U32 UR12, UR26, 0x6, URZ ;  /* 0x000000061a0c7899 */ /* 0x000fe2000800063f */
[----:B------:R-:W-:Y:S02]  /*0d70*/  IMAD R4, R4, c[0x0][0x1b0], RZ ;  /* 0x00006c0004047a24 */ /* 0x000fe400078e02ff */
[C---:B------:R-:W-:Y:S01]  /*0d80*/  IMAD.WIDE.U32 R8, R7.reuse, c[0x0][0x1b0], R8 ;  /* 0x00006c0007087a25 */ /* 0x040fe200078e0008 */
[----:B------:R-:W-:Y:S02]  /*0d90*/  SHF.R.S32.HI R2, RZ, 0x1f, R3 ;  /* 0x0000001fff027819 */ /* 0x000fe40000011403 */
[----:B------:R-:W-:Y:S01]  /*0da0*/  IADD3 R208, R210, UR12, RZ ;  /* 0x0000000cd2d07c10 */ /* 0x000fe2000fffe0ff */
[----:B------:R-:W-:Y:S02]  /*0db0*/  IMAD R7, R7, c[0x0][0x1b4], R4 ;  /* 0x00006d0007077a24 */ /* 0x000fe400078e0204 */
[----:B------:R-:W-:-:S02]  /*0dc0*/  IMAD R2, R2, c[0x0][0x1a8], RZ ;  /* 0x00006a0002027a24 */ /* 0x000fc400078e02ff */
[----:B------:R-:W-:Y:S02]  /*0dd0*/  IMAD.IADD R9, R9, 0x1, R7 ;  /* 0x0000000109097824 */ /* 0x000fe400078e0207 */
[C---:B------:R-:W-:Y:S02]  /*0de0*/  IMAD R2, R3.reuse, c[0x0][0x1ac], R2 ;  /* 0x00006b0003027a24 */ /* 0x040fe400078e0202 */
[----:B------:R-:W-:Y:S01]  /*0df0*/  IMAD.WIDE.U32 R6, R3, c[0x0][0x1a8], R8 ;  /* 0x00006a0003067a25 */ /* 0x000fe200078e0008 */
[----:B------:R-:W-:-:S03]  /*0e00*/  LEA.HI R8, R85, R82, RZ, 0x6 ;  /* 0x0000005255087211 */ /* 0x000fc600078f30ff */
[----:B------:R-:W-:Y:S01]  /*0e10*/  IMAD.IADD R3, R7, 0x1, R2 ;  /* 0x0000000107037824 */ /* 0x000fe200078e0202 */
[----:B------:R-:W-:Y:S01]  /*0e20*/  LEA R7, P1, R6, c[0x0][0x160], 0x1 ;  /* 0x0000580006077a11 */ /* 0x000fe200078208ff */
[----:B------:R-:W-:Y:S01]  /*0e30*/  IMAD.SHL.U32 R8, R8, 0x8, RZ ;  /* 0x0000000808087824 */ /* 0x000fe200078e00ff */
[----:B------:R-:W-:Y:S01]  /*0e40*/  IADD3 R2, R0, UR25, RZ ;  /* 0x0000001900027c10 */ /* 0x000fe2000fffe0ff */
[----:B------:R-:W-:Y:S01]  /*0e50*/  IMAD.MOV.U32 R207, RZ, RZ, RZ ;  /* 0x000000ffffcf7224 */ /* 0x000fe200078e00ff */
[----:B------:R-:W-:Y:S01]  /*0e60*/  LEA.HI.X R6, R6, c[0x0][0x164], R3, 0x1, P1 ;  /* 0x0000590006067a11 */ /* 0x000fe200008f0c03 */
[----:B------:R-:W-:Y:S01]  /*0e70*/  SHFL.IDX PT, R12, R7, RZ, 0x181f ;  /* 0x00181fff070c7589 */ /* 0x000fe200000e0000 */
[----:B------:R-:W-:Y:S01]  /*0e80*/  LOP3.LUT R209, R209, 0xfffffe00, R8, 0xf8, !PT ;  /* 0xfffffe00d1d17812 */ /* 0x000fe200078ef808 */
[----:B------:R-:W-:Y:S01]  /*0e90*/  IMAD.MOV.U32 R3, RZ, RZ, c[0x0][0x2b8] ;  /* 0x0000ae00ff037624 */ /* 0x000fe200078e00ff */
[C---:B------:R-:W-:Y:S01]  /*0ea0*/  IADD3 R4, R2.reuse, 0x20, RZ ;  /* 0x0000002002047810 */ /* 0x040fe20007ffe0ff */
[----:B------:R-:W1:Y:S01]  /*0eb0*/  SHFL.IDX PT, R13, R6, RZ, 0x181f ;  /* 0x00181fff060d7589 */ /* 0x000e6200000e0000 */
[----:B------:R-:W-:Y:S01]  /*0ec0*/  ISETP.GE.AND P1, PT, R2, UR4, PT ;  /* 0x0000000402007c0c */ /* 0x000fe2000bf26270 */
[----:B------:R-:W-:Y:S01]  /*0ed0*/  IMAD.SHL.U32 R209, R209, 0x2, RZ ;  /* 0x00000002d1d17824 */ /* 0x000fe200078e00ff */
[----:B------:R-:W-:Y:S01]  /*0ee0*/  ISETP.NE.AND P3, PT, R3, 0x1, PT ;  /* 0x000000010300780c */ /* 0x000fe20003f65270 */
[----:B------:R-:W-:Y:S01]  /*0ef0*/  SHFL.IDX PT, R8, R7, 0x1, 0x181f ;  /* 0x00381f0007087f89 */ /* 0x000fe200000e0000 */
[----:B------:R-:W-:-:S02]  /*0f00*/  ISETP.GE.AND P6, PT, R4, UR4, PT ;  /* 0x0000000404007c0c */ /* 0x000fc4000bfc6270 */
[C---:B------:R-:W-:Y:S01]  /*0f10*/  IADD3 R3, R218.reuse, 0x40, RZ ;  /* 0x00000040da037810 */ /* 0x040fe20007ffe0ff */
[----:B------:R-:W4:Y:S01]  /*0f20*/  SHFL.IDX PT, R9, R6, 0x1, 0x181f ;  /* 0x00381f0006097f89 */ /* 0x000f2200000e0000 */
[----:B------:R-:W-:Y:S02]  /*0f30*/  IADD3 R4, R218, 0x80, RZ ;  /* 0x00000080da047810 */ /* 0x000fe40007ffe0ff */
[----:B------:R-:W-:Y:S02]  /*0f40*/  SHF.R.S32.HI R10, RZ, 0x1f, R3 ;  /* 0x0000001fff0a7819 */ /* 0x000fe40000011403 */
[----:B------:R-:W-:Y:S02]  /*0f50*/  SHF.R.S32.HI R11, RZ, 0x1f, R4 ;  /* 0x0000001fff0b7819 */ /* 0x000fe40000011404 */
[----:B------:R-:W-:Y:S02]  /*0f60*/  LEA.HI R217, R10, R3, RZ, 0x3 ;  /* 0x000000030ad97211 */ /* 0x000fe400078f18ff */
[----:B------:R-:W-:-:S02]  /*0f70*/  LEA.HI R216, R11, R4, RZ, 0x3 ;  /* 0x000000040bd87211 */ /* 0x000fc400078f18ff */
[----:B------:R-:W-:Y:S01]  /*0f80*/  IADD3 R10, R2, 0x40, RZ ;  /* 0x00000040020a7810 */ /* 0x000fe20007ffe0ff */
[----:B------:R-:W-:Y:S01]  /*0f90*/  SHFL.IDX PT, R11, R6, 0x2, 0x181f ;  /* 0x00581f00060b7f89 */ /* 0x000fe200000e0000 */
[----:B------:R-:W-:Y:S02]  /*0fa0*/  LOP3.LUT R217, R217, 0xfffffff8, RZ, 0xc0, !PT ;  /* 0xfffffff8d9d97812 */ /* 0x000fe400078ec0ff */
[----:B------:R-:W-:Y:S01]  /*0fb0*/  LOP3.LUT R216, R216, 0xfffffff8, RZ, 0xc0, !PT ;  /* 0xfffffff8d8d87812 */ /* 0x000fe200078ec0ff */
[--C-:B-1----:R-:W-:Y:S01]  /*0fc0*/  @!P1 IMAD.WIDE R16, R218, 0x2, R12.reuse ;  /* 0x00000002da109825 */ /* 0x102fe200078e020c */
[----:B------:R-:W-:Y:S02]  /*0fd0*/  ISETP.GE.AND P5, PT, R3, c[0x0][0x198], PT ;  /* 0x0000660003007a0c */ /* 0x000fe40003fa6270 */
[----:B------:R-:W-:Y:S01]  /*0fe0*/  ISETP.GE.AND P2, PT, R4, c[0x0][0x198], PT ;  /* 0x0000660004007a0c */ /* 0x000fe20003f46270 */
[----:B------:R-:W-:Y:S01]  /*0ff0*/  @!P1 IMAD.WIDE R22, R216, 0x2, R12 ;  /* 0x00000002d8169825 */ /* 0x000fe200078e020c */
[----:B------:R1:W-:Y:S01]  /*1000*/  @!P1 LDGSTS.E.BYPASS.LTC128B.128 [R209+0xc100], [R16.64], !P4 ;  /* 0x0c10000010d19fae */ /* 0x0003e2000e101d56 */
[----:B------:R-:W-:-:S02]  /*1010*/  IADD3 R2, R2, 0x60, RZ ;  /* 0x0000006002027810 */ /* 0x000fc40007ffe0ff */
[----:B----4-:R-:W-:-:S04]  /*1020*/  @!P6 IMAD.WIDE R20, R218, 0x2, R8 ;  /* 0x00000002da14e825 */ /* 0x010fc800078e0208 */
[----:B------:R-:W-:Y:S01]  /*1030*/  @!P6 IMAD.WIDE R18, R216, 0x2, R8 ;  /* 0x00000002d812e825 */ /* 0x000fe200078e0208 */
[----:B---3--:R3:W4:Y:S01]  /*1040*/  @P0 R2UR UR9, R14 ;  /* 0x000000000e0903c2 */ /* 0x00872200000e0000 */
[----:B------:R-:W-:Y:S01]  /*1050*/  ISETP.GE.AND P0, PT, R10, UR4, PT ;  /* 0x000000040a007c0c */ /* 0x000fe2000bf06270 */
[----:B----4-:R-:W-:Y:S01]  /*1060*/  @!UP0 UMOV UR9, UR6 ;  /* 0x0000000600098c82 */ /* 0x010fe20008000000 */
[----:B------:R-:W1:Y:S01]  /*1070*/  SHFL.IDX PT, R10, R7, 0x2, 0x181f ;  /* 0x00581f00070a7f89 */ /* 0x000e6200000e0000 */
[----:B------:R-:W-:Y:S01]  /*1080*/  USHF.R.S32.HI UR6, URZ, 0x1f, UR9 ;  /* 0x0000001f3f067899 */ /* 0x000fe20008011409 */
[----:B---3--:R-:W-:-:S04]  /*1090*/  @!P1 IMAD.WIDE R14, R217, 0x2, R12 ;  /* 0x00000002d90e9825 */ /* 0x008fc800078e020c */
[C---:B------:R-:W-:Y:S01]  /*10a0*/  @!P6 IMAD.WIDE R12, R217.reuse, 0x2, R8 ;  /* 0x00000002d90ce825 */ /* 0x040fe200078e0208 */
[----:B------:R3:W-:Y:S04]  /*10b0*/  @!P1 LDGSTS.E.BYPASS.LTC128B.128 [R209+0x10100], [R14.64], !P5 ;  /* 0x101000000ed19fae */ /* 0x0007e8000e901d56 */
[----:B-1----:R-:W-:Y:S01]  /*10c0*/  @!P0 IMAD.WIDE R16, R217, 0x2, R10 ;  /* 0x00000002d9108825 */ /* 0x002fe200078e020a */
[----:B------:R-:W-:Y:S04]  /*10d0*/  SHFL.IDX PT, R8, R7, 0x3, 0x181f ;  /* 0x00781f0007087f89 */ /* 0x000fe800000e0000 */
[----:B------:R-:W3:Y:S04]  /*10e0*/  SHFL.IDX PT, R9, R6, 0x3, 0x181f ;  /* 0x00781f0006097f89 */ /* 0x000ee800000e0000 */
[----:B------:R1:W-:Y:S01]  /*10f0*/  @!P1 LDGSTS.E.BYPASS.LTC128B.128 [R209+0x14100], [R22.64], !P2 ;  /* 0x1410000016d19fae */ /* 0x0003e2000d101d56 */
[----:B------:R-:W-:Y:S01]  /*1100*/  ISETP.GE.AND P1, PT, R2, UR4, PT ;  /* 0x0000000402007c0c */ /* 0x000fe2000bf26270 */
[----:B------:R-:W-:-:S02]  /*1110*/  ULDC.64 UR4, c[0x0][0x2b0] ;  /* 0x0000ac0000047ab9 */ /* 0x000fc40000000a00 */
[----:B------:R4:W-:Y:S01]  /*1120*/  @!P6 LDGSTS.E.BYPASS.LTC128B.128 [R209+0xd100], [R20.64], !P4 ;  /* 0x0d10000014d1efae */ /* 0x0009e2000e101d56 */
[----:B------:R-:W-:Y:S02]  /*1130*/  UIMAD UR6, UR6, UR4, URZ ;  /* 0x00000004060672a4 */ /* 0x000fe4000f8e023f */
[----:B------:R-:W-:Y:S01]  /*1140*/  UIMAD.WIDE.U32 UR14, UR9, UR4, URZ ;  /* 0x00000004090e72a5 */ /* 0x000fe2000f8e003f */
[----:B------:R5:W-:Y:S01]  /*1150*/  @!P6 LDGSTS.E.BYPASS.LTC128B.128 [R209+0x11100], [R12.64], !P5 ;  /* 0x111000000cd1efae */ /* 0x000be2000e901d56 */
[----:B------:R-:W-:-:S03]  /*1160*/  UIMAD UR6, UR9, UR5, UR6 ;  /* 0x00000005090672a4 */ /* 0x000fc6000f8e0206 */
[----:B------:R2:W-:Y:S01]  /*1170*/  @!P6 LDGSTS.E.BYPASS.LTC128B.128 [R209+0x15100], [R18.64], !P2 ;  /* 0x1510000012d1efae */ /* 0x0005e2000d101d56 */
[C---:B------:R-:W-:Y:S01]  /*1180*/  ISETP.GE.AND P6, PT, R208.reuse, UR10, PT ;  /* 0x0000000ad0007c0c */ /* 0x040fe2000bfc6270 */
[----:B------:R-:W-:Y:S01]  /*1190*/  UIADD3 UR6, UR15, UR6, URZ ;  /* 0x000000060f067290 */ /* 0x000fe2000fffe03f */
[----:B--2---:R-:W-:Y:S01]  /*11a0*/  IADD3 R208, R208, UR13, RZ ;  /* 0x0000000dd0d07c10 */ /* 0x004fe2000fffe0ff */
[----:B------:R-:W-:Y:S01]  /*11b0*/  ULDC.64 UR4, c[0x0][0x210] ;  /* 0x0000840000047ab9 */ /* 0x000fe20000000a00 */
[----:B------:R-:W-:-:S03]  /*11c0*/  ISETP.GT.OR P6, PT, R210, 0x3f, P6 ;  /* 0x0000003fd200780c */ /* 0x000fc600037c4670 */
[----:B------:R-:W-:Y:S02]  /*11d0*/  IMAD.MOV.U32 R2, RZ, RZ, R208 ;  /* 0x000000ffff027224 */ /* 0x000fe400078e00d0 */
[----:B---3--:R-:W-:-:S04]  /*11e0*/  @!P1 IMAD.WIDE R14, R218, 0x2, R8 ;  /* 0x00000002da0e9825 */ /* 0x008fc800078e0208 */
[----:B----4-:R-:W-:-:S04]  /*11f0*/  @!P0 IMAD.WIDE R20, R216, 0x2, R10 ;  /* 0x00000002d8148825 */ /* 0x010fc800078e020a */
[----:B-----5:R-:W-:-:S04]  /*1200*/  @P3 IMAD.HI.U32 R12, R208, c[0x0][0x2bc], RZ ;  /* 0x0000af00d00c3a27 */ /* 0x020fc800078e00ff */
[----:B------:R-:W-:Y:S01]  /*1210*/  @!P0 IMAD.WIDE R18, R218, 0x2, R10 ;  /* 0x00000002da128825 */ /* 0x000fe200078e020a */
[----:B------:R-:W-:-:S03]  /*1220*/  @P3 SHF.R.U32.HI R2, RZ, c[0x0][0x2c0], R12 ;  /* 0x0000b000ff023a19 */ /* 0x000fc6000001160c */
[--C-:B------:R-:W-:Y:S01]  /*1230*/  @!P1 IMAD.WIDE R12, R217, 0x2, R8.reuse ;  /* 0x00000002d90c9825 */ /* 0x100fe200078e0208 */
[----:B------:R2:W-:Y:S03]  /*1240*/  @!P0 LDGSTS.E.BYPASS.LTC128B.128 [R209+0xe100], [R18.64], !P4 ;  /* 0x0e10000012d18fae */ /* 0x0005e6000e101d56 */
[----:B------:R-:W-:Y:S01]  /*1250*/  @!P1 IMAD.WIDE R8, R216, 0x2, R8 ;  /* 0x00000002d8089825 */ /* 0x000fe200078e0208 */
[----:B------:R3:W-:Y:S04]  /*1260*/  @!P0 LDGSTS.E.BYPASS.LTC128B.128 [R209+0x12100], [R16.64], !P5 ;  /* 0x1210000010d18fae */ /* 0x0007e8000e901d56 */
[----:B------:R4:W-:Y:S01]  /*1270*/  @!P0 LDGSTS.E.BYPASS.LTC128B.128 [R209+0x16100], [R20.64], !P2 ;  /* 0x1610000014d18fae */ /* 0x0009e2000d101d56 */
[----:B------:R-:W-:-:S03]  /*1280*/  @!P6 IADD3 R7, P0, R2, UR14, RZ ;  /* 0x0000000e0207ec10 */ /* 0x000fc6000ff1e0ff */
[----:B------:R5:W-:Y:S01]  /*1290*/  @!P1 LDGSTS.E.BYPASS.LTC128B.128 [R209+0xf100], [R14.64], !P4 ;  /* 0x0f1000000ed19fae */ /* 0x000be2000e101d56 */
[----:B------:R-:W-:Y:S02]  /*12a0*/  @!P6 LEA.HI.X.SX32 R6, R2, UR6, 0x1, P0 ;  /* 0x000000060206ec11 */ /* 0x000fe400080f0eff */
[C---:B------:R-:W-:Y:S01]  /*12b0*/  @!P6 LEA R10, P0, R7.reuse, c[0x0][0x2a0], 0x2 ;  /* 0x0000a800070aea11 */ /* 0x040fe200078010ff */
[----:B------:R1:W-:Y:S03]  /*12c0*/  @!P1 LDGSTS.E.BYPASS.LTC128B.128 [R209+0x13100], [R12.64], !P5 ;  /* 0x131000000cd19fae */ /* 0x0003e6000e901d56 */
[----:B------:R-:W-:Y:S01]  /*12d0*/  @!P6 LEA.HI.X R11, R7, c[0x0][0x2a4], R6, 0x2, P0 ;  /* 0x0000a900070bea11 */ /* 0x000fe200000f1406 */
[----:B------:R1:W-:Y:S04]  /*12e0*/  @!P1 LDGSTS.E.BYPASS.LTC128B.128 [R209+0x17100], [R8.64], !P2 ;  /* 0x1710000008d19fae */ /* 0x0003e8000d101d56 */
[----:B------:R-:W0:Y:S04]  /*12f0*/  LDGDEPBAR ;  /* 0x00000000000079af */ /* 0x000e280000000000 */
[----:B------:R-:W-:Y:S06]  /*1300*/  BAR.SYNC.DEFER_BLOCKING 0x0 ;  /* 0x0000000000007b1d */ /* 0x000fec0000010000 */
[----:B------:R-:W2:Y:S01]  /*1310*/  @!P6 LDG.E R207, [R10.64] ;  /* 0x000000160acfe981 */ /* 0x000ea2000c1e1900 */
[----:B------:R-:W-:Y:S01]  /*1320*/  IMAD.MOV R7, RZ, RZ, -R2 ;  /* 0x000000ffff077224 */ /* 0x000fe200078e0a02 */
[----:B------:R-:W-:Y:S01]  /*1330*/  UIMAD UR9, UR8, UR4, URZ ;  /* 0x00000004080972a4 */ /* 0x000fe2000f8e023f */
[-C--:B------:R-:W-:Y:S01]  /*1340*/  LEA.HI R2, R85, R82.reuse, RZ, 0x4 ;  /* 0x0000005255027211 */ /* 0x080fe200078f20ff */
[----:B------:R-:W-:Y:S01]  /*1350*/  UIMAD.WIDE.U32 UR16, UR11, UR4, URZ ;  /* 0x000000040b1072a5 */ /* 0x000fe2000f8e003f */
[----:B------:R-:W-:Y:S01]  /*1360*/  IMAD R208, R7, c[0x0][0x2b8], R208 ;  /* 0x0000ae0007d07a24 */ /* 0x000fe200078e02d0 */
[----:B------:R-:W-:Y:S01]  /*1370*/  UIMAD UR9, UR11, UR5, UR9 ;  /* 0x000000050b0972a4 */ /* 0x000fe2000f8e0209 */
[----:B------:R-:W-:Y:S01]  /*1380*/  IMAD.SHL.U32 R6, R5, 0x40, RZ ;  /* 0x0000004005067824 */ /* 0x000fe200078e00ff */
[----:B------:R-:W-:Y:S01]  /*1390*/  ISETP.GE.AND P6, PT, R218, c[0x0][0x1d4], PT ;  /* 0x00007500da007a0c */ /* 0x000fe20003fc6270 */
[----:B-----5:R-:W-:Y:S01]  /*13a0*/  IMAD.WIDE.U32 R14, R208, c[0x0][0x208], RZ ;  /* 0x00008200d00e7a25 */ /* 0x020fe200078e00ff */
[----:B------:R-:W-:Y:S01]  /*13b0*/  SHF.R.S32.HI R7, RZ, 0x1f, R208 ;  /* 0x0000001fff077819 */ /* 0x000fe200000114d0 */
[----:B------:R-:W-:Y:S01]  /*13c0*/  ULDC.64 UR4, c[0x0][0x1e8] ;  /* 0x00007a0000047ab9 */ /* 0x000fe20000000a00 */
[----:B------:R-:W-:Y:S01]  /*13d0*/  LOP3.LUT R6, R6, 0x1c0, RZ, 0xc0, !PT ;  /* 0x000001c006067812 */ /* 0x000fe200078ec0ff */
[----:B-1----:R-:W-:Y:S01]  /*13e0*/  IMAD.MOV.U32 R12, RZ, RZ, R14 ;  /* 0x000000ffff0c7224 */ /* 0x002fe200078e000e */
[----:B------:R-:W-:Y:S01]  /*13f0*/  UIADD3 UR9, UR17, UR9, URZ ;  /* 0x0000000911097290 */ /* 0x000fe2000fffe03f */
[C---:B---3--:R-:W-:Y:S01]  /*1400*/  IMAD R17, R7.reuse, c[0x0][0x208], RZ ;  /* 0x0000820007117a24 */ /* 0x048fe200078e02ff */
[----:B------:R-:W-:Y:S01]  /*1410*/  UIMAD.WIDE.U32 UR18, UR11, UR4, URZ ;  /* 0x000000040b1272a5 */ /* 0x000fe2000f8e003f */
[----:B------:R-:W-:Y:S01]  /*1420*/  IMAD R7, R7, c[0x0][0x1e0], RZ ;  /* 0x0000780007077a24 */ /* 0x000fe200078e02ff */
[----:B------:R-:W-:Y:S01]  /*1430*/  UIMAD UR4, UR8, UR4, URZ ;  /* 0x00000004080472a4 */ /* 0x000fe2000f8e023f */
[C---:B------:R-:W-:Y:S01]  /*1440*/  IMAD R13, R208.reuse, c[0x0][0x20c], R17 ;  /* 0x00008300d00d7a24 */ /* 0x040fe200078e0211 */
[----:B------:R-:W-:Y:S01]  /*1450*/  ISETP.GE.AND P5, PT, R3, c[0x0][0x1d4], PT ;  /* 0x0000750003007a0c */ /* 0x000fe20003fa6270 */
[----:B------:R-:W-:Y:S01]  /*1460*/  IMAD.WIDE.U32 R8, R208, c[0x0][0x1e0], RZ ;  /* 0x00007800d0087a25 */ /* 0x000fe200078e00ff */
[----:B------:R-:W-:Y:S01]  /*1470*/  UIMAD UR4, UR11, UR5, UR4 ;  /* 0x000000050b0472a4 */ /* 0x000fe2000f8e0204 */
[----:B------:R-:W-:Y:S01]  /*1480*/  ISETP.GE.AND P4, PT, R4, c[0x0][0x1d4], PT ;  /* 0x0000750004007a0c */ /* 0x000fe20003f86270 */
[----:B------:R-:W-:Y:S01]  /*1490*/  UISETP.GT.AND UP0, UPT, UR26, UR7, UPT ;  /* 0x000000071a00728c */ /* 0x000fe2000bf04270 */
[----:B------:R-:W-:Y:S01]  /*14a0*/  IMAD.IADD R13, R15, 0x1, R13 ;  /* 0x000000010f0d7824 */ /* 0x000fe200078e020d */
[----:B------:R-:W-:Y:S01]  /*14b0*/  UIADD3 UR8, UR19, UR4, URZ ;  /* 0x0000000413087290 */ /* 0x000fe2000fffe03f */
[----:B------:R-:W-:Y:S01]  /*14c0*/  IMAD R7, R208, c[0x0][0x1e4], R7 ;  /* 0x00007900d0077a24 */ /* 0x000fe200078e0207 */
[----:B------:R-:W-:Y:S01]  /*14d0*/  LEA.HI R83, R85, R82, RZ, 0x5 ;  /* 0x0000005255537211 */ /* 0x000fe200078f28ff */
[----:B------:R-:W-:Y:S01]  /*14e0*/  IMAD.SHL.U32 R205, R0, 0x8, RZ ;  /* 0x0000000800cd7824 */ /* 0x000fe200078e00ff */
[----:B------:R-:W-:Y:S01]  /*14f0*/  SHF.R.S32.HI R133, RZ, 0x1f, R218 ;  /* 0x0000001fff857819 */ /* 0x000fe200000114da */
[----:B------:R-:W-:Y:S01]  /*1500*/  IMAD.IADD R9, R9, 0x1, R7 ;  /* 0x0000000109097824 */ /* 0x000fe200078e0207 */
[----:B------:R-:W-:Y:S01]  /*1510*/  SHF.R.S32.HI R80, RZ, 0x5, R83 ;  /* 0x00000005ff507819 */ /* 0x000fe20000011453 */
[----:B------:R-:W-:Y:S01]  /*1520*/  IMAD.WIDE R16, R218, 0x2, RZ ;  /* 0x00000002da107825 */ /* 0x000fe200078e02ff */
[----:B------:R-:W-:-:S02]  /*1530*/  LOP3.LUT R205, R6, 0x8, R205, 0xf8, !PT ;  /* 0x0000000806cd7812 */ /* 0x000fc400078ef8cd */
[----:B------:R-:W-:Y:S01]  /*1540*/  SHF.R.U32.HI R6, RZ, 0x3, R6 ;  /* 0x00000003ff067819 */ /* 0x000fe20000011606 */
[----:B------:R-:W-:Y:S01]  /*1550*/  IMAD.U32 R81, RZ, RZ, UR12 ;  /* 0x0000000cff517e24 */ /* 0x000fe2000f8e00ff */
[----:B------:R-:W-:Y:S02]  /*1560*/  SEL R221, RZ, 0x10, P4 ;  /* 0x00000010ffdd7807 */ /* 0x000fe40002000000 */
[----:B------:R-:W-:Y:S02]  /*1570*/  LOP3.LUT R205, R205, R6, RZ, 0x3c, !PT ;  /* 0x00000006cdcd7212 */ /* 0x000fe400078e3cff */
[----:B------:R-:W-:Y:S02]  /*1580*/  IADD3 R0, -R0, UR10, -R81 ;  /* 0x0000000a00007c10 */ /* 0x000fe4000fffe951 */
[----:B------:R-:W-:Y:S02]  /*1590*/  SHF.R.S32.HI R220, RZ, 0x1f, R217 ;  /* 0x0000001fffdc7819 */ /* 0x000fe400000114d9 */
[----:B------:R-:W-:-:S02]  /*15a0*/  ISETP.GE.AND P2, PT, R0, 0x1, PT ;  /* 0x000000010000780c */ /* 0x000fc40003f46270 */
[----:B------:R-:W-:Y:S02]  /*15b0*/  SHF.R.S32.HI R219, RZ, 0x1f, R216 ;  /* 0x0000001fffdb7819 */ /* 0x000fe400000114d8 */
[----:B------:R-:W-:Y:S02]  /*15c0*/  IADD3 R213, R209, 0x100, RZ ;  /* 0x00000100d1d57810 */ /* 0x000fe40007ffe0ff */
[----:B--2---:R-:W-:Y:S01]  /*15d0*/  SHF.R.S32.HI R18, RZ, 0x1f, R207 ;  /* 0x0000001fff127819 */ /* 0x004fe200000114cf */
[----:B------:R-:W-:Y:S01]  /*15e0*/  IMAD.WIDE.U32 R10, R207, c[0x0][0x218], R12 ;  /* 0x00008600cf0a7a25 */ /* 0x000fe200078e000c */
[----:B------:R-:W-:-:S03]  /*15f0*/  SHF.R.S32.HI R13, RZ, 0x4, R2 ;  /* 0x00000004ff0d7819 */ /* 0x000fc60000011402 */
[----:B------:R-:W-:Y:S01]  /*1600*/  IMAD R12, R18, c[0x0][0x218], RZ ;  /* 0x00008600120c7a24 */ /* 0x000fe200078e02ff */
[----:B------:R-:W-:Y:S01]  /*1610*/  IADD3 R7, P0, R10, UR16, RZ ;  /* 0x000000100a077c10 */ /* 0x000fe2000ff1e0ff */
[----:B------:R-:W-:Y:S01]  /*1620*/  IMAD.WIDE.U32 R8, R207, c[0x0][0x1f0], R8 ;  /* 0x00007c00cf087a25 */ /* 0x000fe200078e0008 */
[----:B------:R-:W-:-:S03]  /*1630*/  LEA.HI R10, R2, R13, RZ, 0x1 ;  /* 0x0000000d020a7211 */ /* 0x000fc600078f08ff */
[----:B------:R-:W-:Y:S01]  /*1640*/  IMAD R12, R207, c[0x0][0x21c], R12 ;  /* 0x00008700cf0c7a24 */ /* 0x000fe200078e020c */
[----:B------:R-:W-:Y:S01]  /*1650*/  LOP3.LUT R10, R10, 0xfffffffe, RZ, 0xc0, !PT ;  /* 0xfffffffe0a0a7812 */ /* 0x000fe200078ec0ff */
[----:B------:R-:W-:-:S03]  /*1660*/  IMAD R18, R18, c[0x0][0x1f0], RZ ;  /* 0x00007c0012127a24 */ /* 0x000fc600078e02ff */
[----:B------:R-:W-:Y:S01]  /*1670*/  IADD3.X R12, R11, UR9, R12, P0, !PT ;  /* 0x000000090b0c7c10 */ /* 0x000fe200087fe40c */
[----:B------:R-:W-:Y:S01]  /*1680*/  IMAD R18, R207, c[0x0][0x1f4], R18 ;  /* 0x00007d00cf127a24 */ /* 0x000fe200078e0212 */
[----:B------:R-:W-:Y:S01]  /*1690*/  LEA R14, P0, R7, c[0x0][0x1f8], 0x1 ;  /* 0x00007e00070e7a11 */ /* 0x000fe200078008ff */
[----:B------:R-:W-:Y:S01]  /*16a0*/  IMAD.IADD R10, R13, 0x1, -R10 ;  /* 0x000000010d0a7824 */ /* 0x000fe200078e0a0a */
[----:B------:R-:W-:Y:S02]  /*16b0*/  IADD3 R11, P1, R8, UR18, RZ ;  /* 0x00000012080b7c10 */ /* 0x000fe4000ff3e0ff */
[----:B------:R-:W-:Y:S01]  /*16c0*/  LEA.HI.X R12, R7, c[0x0][0x1fc], R12, 0x1, P0 ;  /* 0x00007f00070c7a11 */ /* 0x000fe200000f0c0c */
[----:B------:R-:W1:Y:S01]  /*16d0*/  SHFL.IDX PT, R24, R14, RZ, 0x181f ;  /* 0x00181fff0e187589 */ /* 0x000e6200000e0000 */
[----:B------:R-:W-:Y:S01]  /*16e0*/  IADD3.X R18, R9, UR8, R18, P1, !PT ;  /* 0x0000000809127c10 */ /* 0x000fe20008ffe412 */
[----:B------:R-:W-:Y:S01]  /*16f0*/  IMAD.SHL.U32 R84, R10, 0x8, RZ ;  /* 0x000000080a547824 */ /* 0x000fe200078e00ff */
[----:B------:R-:W-:Y:S01]  /*1700*/  LOP3.LUT R7, R2, 0xfffffff0, RZ, 0xc0, !PT ;  /* 0xfffffff002077812 */ /* 0x000fe200078ec0ff */
[----:B------:R-:W2:Y:S01]  /*1710*/  SHFL.IDX PT, R76, R14, 0x1, 0x181f ;  /* 0x00381f000e4c7f89 */ /* 0x000ea200000e0000 */
[----:B------:R-:W-:Y:S01]  /*1720*/  LEA R19, P0, R11, c[0x0][0x1c8], 0x1 ;  /* 0x000072000b137a11 */ /* 0x000fe200078008ff */
[----:B------:R-:W-:-:S02]  /*1730*/  IMAD R205, R10, 0x200, R205 ;  /* 0x000002000acd7824 */ /* 0x000fc400078e02cd */
[----:B------:R-:W3:Y:S01]  /*1740*/  SHFL.IDX PT, R9, R12, RZ, 0x181f ;  /* 0x00181fff0c097589 */ /* 0x000ee200000e0000 */
[----:B------:R-:W-:Y:S01]  /*1750*/  IMAD.IADD R7, R82, 0x1, -R7 ;  /* 0x0000000152077824 */ /* 0x000fe200078e0a07 */
[----:B------:R-:W-:Y:S01]  /*1760*/  LEA.HI.X R18, R11, c[0x0][0x1cc], R18, 0x1, P0 ;  /* 0x000073000b127a11 */ /* 0x000fe200000f0c12 */
[----:B------:R-:W-:Y:S01]  /*1770*/  IMAD.SHL.U32 R205, R205, 0x2, RZ ;  /* 0x00000002cdcd7824 */ /* 0x000fe200078e00ff */
[----:B------:R-:W5:Y:S02]  /*1780*/  SHFL.IDX PT, R8, R12, 0x1, 0x181f ;  /* 0x00381f000c087f89 */ /* 0x000f6400000e0000 */
[----:B------:R-:W-:Y:S02]  /*1790*/  SHF.R.S32.HI R2, RZ, 0x1f, R7 ;  /* 0x0000001fff027819 */ /* 0x000fe40000011407 */
[----:B------:R-:W-:Y:S01]  /*17a0*/  SHFL.IDX PT, R14, R19, RZ, 0x181f ;  /* 0x00181fff130e7589 */ /* 0x000fe200000e0000 */
[----:B------:R-:W-:Y:S02]  /*17b0*/  IADD3 R204, R205, 0x6120, RZ ;  /* 0x00006120cdcc7810 */ /* 0x000fe40007ffe0ff */
[----:B------:R-:W-:Y:S01]  /*17c0*/  LEA.HI R87, R2, R7, RZ, 0x3 ;  /* 0x0000000702577211 */ /* 0x000fe200078f18ff */
[----:B------:R-:W4:Y:S03]  /*17d0*/  SHFL.IDX PT, R15, R18, RZ, 0x181f ;  /* 0x00181fff120f7589 */ /* 0x000f2600000e0000 */
[C---:B------:R-:W-:Y:S01]  /*17e0*/  LOP3.LUT R2, R87.reuse, 0xfffffff8, RZ, 0xc0, !PT ;  /* 0xfffffff857027812 */ /* 0x040fe200078ec0ff */
[----:B------:R-:W-:Y:S01]  /*17f0*/  SHFL.IDX PT, R12, R19, 0x1, 0x181f ;  /* 0x00381f00130c7f89 */ /* 0x000fe200000e0000 */
[----:B-1----:R-:W-:Y:S01]  /*1800*/  IADD3 R6, P1, R24, R16, RZ ;  /* 0x0000001018067210 */ /* 0x002fe20007f3e0ff */
[----:B------:R-:W-:-:S02]  /*1810*/  IMAD.SHL.U32 R87, R87, 0x40, RZ ;  /* 0x0000004057577824 */ /* 0x000fc400078e00ff */
[----:B------:R1:W1:Y:S01]  /*1820*/  SHFL.IDX PT, R13, R18, 0x1, 0x181f ;  /* 0x00381f00120d7f89 */ /* 0x00026200000e0000 */
[----:B--2---:R-:W-:Y:S01]  /*1830*/  IADD3 R26, P0, R16, R76, RZ ;  /* 0x0000004c101a7210 */ /* 0x004fe20007f1e0ff */
[----:B------:R-:W-:Y:S01]  /*1840*/  IMAD.IADD R2, R7, 0x1, -R2 ;  /* 0x0000000107027824 */ /* 0x000fe200078e0a02 */
[----:B------:R-:W-:Y:S01]  /*1850*/  LOP3.LUT R87, R87, 0xfffffe00, RZ, 0xc0, !PT ;  /* 0xfffffe0057577812 */ /* 0x000fe200078ec0ff */
[----:B---3--:R-:W-:Y:S01]  /*1860*/  IMAD.X R7, R9, 0x1, R17, P1 ;  /* 0x0000000109077824 */ /* 0x008fe200008e0611 */
[----:B------:R-:W-:Y:S01]  /*1870*/  ISETP.GT.AND P1, PT, R0, 0x20, PT ;  /* 0x000000200000780c */ /* 0x000fe20003f24270 */
[----:B------:R-:W-:Y:S02]  /*1880*/  IMAD.SHL.U32 R11, R2, 0x40, RZ ;  /* 0x00000040020b7824 */ /* 0x000fe400078e00ff */
[----:B-----5:R-:W-:Y:S02]  /*1890*/  IMAD.X R27, R17, 0x1, R8, P0 ;  /* 0x00000001111b7824 */ /* 0x020fe400000e0608 */
[----:B------:R-:W-:Y:S01]  /*18a0*/  IMAD.WIDE R16, R217, 0x2, RZ ;  /* 0x00000002d9107825 */ /* 0x000fe200078e02ff */
[----:B------:R-:W-:-:S04]  /*18b0*/  LOP3.LUT R11, R11, 0x1c0, RZ, 0xc0, !PT ;  /* 0x000001c00b0b7812 */ /* 0x000fc800078ec0ff */
[----:B------:R-:W-:Y:S01]  /*18c0*/  IADD3 R28, P0, R24, R16, RZ ;  /* 0x00000010181c7210 */ /* 0x000fe20007f1e0ff */
[----:B----4-:R-:W-:Y:S01]  /*18d0*/  @P2 IMAD.WIDE R20, R217, 0x2, R14 ;  /* 0x00000002d9142825 */ /* 0x010fe200078e020e */
[----:B------:R-:W-:Y:S02]  /*18e0*/  LOP3.LUT R84, R11, 0x8, R84, 0xf8, !PT ;  /* 0x000000080b547812 */ /* 0x000fe400078ef854 */
[----:B------:R-:W-:Y:S01]  /*18f0*/  SHF.R.U32.HI R11, RZ, 0x3, R11 ;  /* 0x00000003ff0b7819 */ /* 0x000fe2000001160b */
[----:B------:R-:W-:Y:S01]  /*1900*/  IMAD.X R29, R9, 0x1, R17, P0 ;  /* 0x00000001091d7824 */ /* 0x000fe200000e0611 */
[----:B------:R-:W-:Y:S01]  /*1910*/  IADD3 R78, P0, R16, R76, RZ ;  /* 0x0000004c104e7210 */ /* 0x000fe20007f1e0ff */
[----:B------:R-:W-:Y:S01]  /*1920*/  @P2 IMAD.WIDE R22, R216, 0x2, R14 ;  /* 0x00000002d8162825 */ /* 0x000fe200078e020e */
[----:B------:R-:W-:-:S03]  /*1930*/  LOP3.LUT R84, R84, R11, RZ, 0x3c, !PT ;  /* 0x0000000b54547212 */ /* 0x000fc600078e3cff */
[----:B-1----:R-:W-:-:S04]  /*1940*/  @P2 IMAD.WIDE R18, R218, 0x2, R14 ;  /* 0x00000002da122825 */ /* 0x002fc800078e020e */
[----:B------:R-:W-:Y:S01]  /*1950*/  IMAD.X R79, R17, 0x1, R8, P0 ;  /* 0x00000001114f7824 */ /* 0x000fe200000e0608 */
[----:B------:R1:W-:Y:S01]  /*1960*/  @P2 LDGSTS.E.BYPASS.LTC128B.128 [R209+0x6100], [R18.64], !P6 ;  /* 0x0610000012d12fae */ /* 0x0003e2000f101d56 */
[--C-:B------:R-:W-:Y:S01]  /*1970*/  @P1 IMAD.WIDE R16, R218, 0x2, R12.reuse ;  /* 0x00000002da101825 */ /* 0x100fe200078e020c */
[----:B------:R-:W-:Y:S02]  /*1980*/  LOP3.LUT P0, RZ, R5, 0x2, RZ, 0xc0, !PT ;  /* 0x0000000205ff7812 */ /* 0x000fe4000780c0ff */
[----:B------:R2:W-:Y:S01]  /*1990*/  @P2 LDGSTS.E.BYPASS.LTC128B.128 [R209+0x8100], [R20.64], !P5 ;  /* 0x0810000014d12fae */ /* 0x0005e2000e901d56 */
[----:B------:R-:W-:-:S03]  /*19a0*/  @P1 IMAD.WIDE R14, R217, 0x2, R12 ;  /* 0x00000002d90e1825 */ /* 0x000fc600078e020c */
[----:B------:R2:W-:Y:S01]  /*19b0*/  @P2 LDGSTS.E.BYPASS.LTC128B.128 [R209+0xa100], [R22.64], !P4 ;  /* 0x0a10000016d12fae */ /* 0x0005e2000e101d56 */
[----:B------:R-:W-:-:S03]  /*19c0*/  @P1 IMAD.WIDE R12, R216, 0x2, R12 ;  /* 0x00000002d80c1825 */ /* 0x000fc600078e020c */
[----:B------:R1:W-:Y:S01]  /*19d0*/  @P1 LDGSTS.E.BYPASS.LTC128B.128 [R209+0x7100], [R16.64], !P6 ;  /* 0x0710000010d11fae */ /* 0x0003e2000f101d56 */
[----:B------:R-:W-:-:S03]  /*19e0*/  IMAD.WIDE R10, R216, 0x2, RZ ;  /* 0x00000002d80a7825 */ /* 0x000fc600078e02ff */
[----:B------:R3:W-:Y:S02]  /*19f0*/  @P1 LDGSTS.E.BYPASS.LTC128B.128 [R209+0x9100], [R14.64], !P5 ;  /* 0x091000000ed11fae */ /* 0x0007e4000e901d56 */
[----:B------:R-:W-:Y:S02]  /*1a00*/  IADD3 R24, P2, R24, R10, RZ ;  /* 0x0000000a18187210 */ /* 0x000fe40007f5e0ff */
[----:B------:R3:W-:Y:S01]  /*1a10*/  @P1 LDGSTS.E.BYPASS.LTC128B.128 [R209+0xb100], [R12.64], !P4 ;  /* 0x0b1000000cd11fae */ /* 0x0007e2000e101d56 */
[----:B------:R-:W-:Y:S02]  /*1a20*/  IADD3 R76, P1, R10, R76, RZ ;  /* 0x0000004c0a4c7210 */ /* 0x000fe40007f3e0ff */
[----:B------:R-:W-:Y:S01]  /*1a30*/  IMAD.X R25, R9, 0x1, R11, P2 ;  /* 0x0000000109197824 */ /* 0x000fe200010e060b */
[----:B------:R-:W0:Y:S01]  /*1a40*/  LDGDEPBAR ;  /* 0x00000000000079af */ /* 0x000e220000000000 */
[----:B------:R-:W-:Y:S02]  /*1a50*/  IMAD R9, R80, 0x400, R87 ;  /* 0x0000040050097824 */ /* 0x000fe400078e0257 */
[----:B------:R-:W-:Y:S01]  /*1a60*/  IMAD.X R77, R11, 0x1, R8, P1 ;  /* 0x000000010b4d7824 */ /* 0x000fe200008e0608 */
[----:B------:R-:W-:Y:S01]  /*1a70*/  IADD3 R8, R205, 0x6100, RZ ;  /* 0x00006100cd087810 */ /* 0x000fe20007ffe0ff */
[----:B------:R-:W-:Y:S01]  /*1a80*/  IMAD.IADD R206, R84, 0x1, R9 ;  /* 0x0000000154ce7824 */ /* 0x000fe200078e0209 */
[----:B------:R-:W-:Y:S01]  /*1a90*/  R2P PR, R2, 0x6 ;  /* 0x0000000602007804 */ /* 0x000fe20000000000 */
[----:B------:R-:W-:Y:S01]  /*1aa0*/  IMAD.MOV.U32 R2, RZ, RZ, 0x10 ;  /* 0x00000010ff027424 */ /* 0x000fe200078e00ff */
[----:B------:R-:W-:Y:S01]  /*1ab0*/  @P0 IADD3 R204, R8, -0x20, RZ ;  /* 0xffffffe008cc0810 */ /* 0x000fe20007ffe0ff */
[----:B------:R-:W-:Y:S01]  /*1ac0*/  IMAD.SHL.U32 R206, R206, 0x2, RZ ;  /* 0x00000002cece7824 */ /* 0x000fe200078e00ff */
[----:B------:R-:W-:-:S02]  /*1ad0*/  ISETP.GE.AND P0, PT, R218, c[0x0][0x1d4], PT ;  /* 0x00007500da007a0c */ /* 0x000fc40003f06270 */
[----:B------:R-:W-:Y:S02]  /*1ae0*/  SEL R2, R2, 0xfffffff0, !P1 ;  /* 0xfffffff002027807 */ /* 0x000fe40004800000 */
[C---:B------:R-:W-:Y:S02]  /*1af0*/  ISETP.LT.OR P1, PT, R0.reuse, 0x1, P0 ;  /* 0x000000010000780c */ /* 0x040fe40000721670 */
[----:B------:R-:W-:Y:S01]  /*1b00*/  ISETP.LT.OR P0, PT, R0, 0x21, P0 ;  /* 0x000000210000780c */ /* 0x000fe20000701670 */
[----:B------:R-:W-:Y:S01]  /*1b10*/  IMAD R202, R2, 0x2, R206 ;  /* 0x0000000202ca7824 */ /* 0x000fe200078e02ce */
[C---:B------:R-:W-:Y:S02]  /*1b20*/  IADD3 R195, R204.reuse, 0x800, RZ ;  /* 0x00000800ccc37810 */ /* 0x040fe40007ffe0ff */
[C---:B------:R-:W-:Y:S02]  /*1b30*/  IADD3 R194, R204.reuse, 0x1000, RZ ;  /* 0x00001000ccc27810 */ /* 0x040fe40007ffe0ff */
[----:B------:R-:W-:Y:S01]  /*1b40*/  IADD3 R193, R204, 0x1800, RZ ;  /* 0x00001800ccc17810 */ /* 0x000fe20007ffe0ff */
[----:B------:R-:W-:-:S04]  /*1b50*/  DEPBAR.LE SB0, 0x1 ;  /* 0x000080400000791a */ /* 0x000fc80000000000 */
[----:B------:R-:W-:-:S04]  /*1b60*/  DEPBAR.LE SB0, 0x0 ;  /* 0x000080000000791a */ /* 0x000fc80000000000 */
[----:B------:R-:W-:Y:S01]  /*1b70*/  BAR.SYNC.DEFER_BLOCKING 0x0 ;  /* 0x0000000000007b1d */ /* 0x000fe20000010000 */
[C---:B------:R-:W-:Y:S02]  /*1b80*/  IADD3 R191, R204.reuse, 0x2000, RZ ;  /* 0x00002000ccbf7810 */ /* 0x040fe40007ffe0ff */
[C---:B------:R-:W-:Y:S02]  /*1b90*/  IADD3 R190, R204.reuse, 0x2800, RZ ;  /* 0x00002800ccbe7810 */ /* 0x040fe40007ffe0ff */
[C---:B------:R-:W-:Y:S02]  /*1ba0*/  IADD3 R189, R204.reuse, 0x3000, RZ ;  /* 0x00003000ccbd7810 */ /* 0x040fe40007ffe0ff */
[C---:B------:R-:W-:Y:S02]  /*1bb0*/  IADD3 R188, R204.reuse, 0x3800, RZ ;  /* 0x00003800ccbc7810 */ /* 0x040fe40007ffe0ff */
[C---:B------:R-:W-:Y:S02]  /*1bc0*/  IADD3 R187, R204.reuse, 0x4000, RZ ;  /* 0x00004000ccbb7810 */ /* 0x040fe40007ffe0ff */
[----:B------:R-:W-:-:S02]  /*1bd0*/  IADD3 R186, R204, 0x4800, RZ ;  /* 0x00004800ccba7810 */ /* 0x000fc40007ffe0ff */
[C---:B------:R-:W-:Y:S02]  /*1be0*/  IADD3 R185, R204.reuse, 0x5000, RZ ;  /* 0x00005000ccb97810 */ /* 0x040fe40007ffe0ff */
[----:B------:R-:W-:Y:S01]  /*1bf0*/  IADD3 R184, R204, 0x5800, RZ ;  /* 0x00005800ccb87810 */ /* 0x000fe20007ffe0ff */
[----:B------:R-:W-:Y:S04]  /*1c00*/  LDSM.16.M88.4 R40, [R206+0xc100] ;  /* 0x00c10000ce28783b */ /* 0x000fe80000000200 */
[----:B------:R-:W-:Y:S04]  /*1c10*/  LDSM.16.M88.4 R52, [R202+0xc100] ;  /* 0x00c10000ca34783b */ /* 0x000fe80000000200 */
[----:B-1----:R-:W2:Y:S04]  /*1c20*/  LDSM.16.M88.4 R16, [R205+0x6100] ;  /* 0x00610000cd10783b */ /* 0x002ea80000000200 */
[----:B------:R-:W3:Y:S04]  /*1c30*/  LDSM.16.M88.4 R8, [R205+0x6900] ;  /* 0x00690000cd08783b */ /* 0x000ee80000000200 */
[----:B------:R-:W-:Y:S04]  /*1c40*/  LDSM.16.M88.4 R72, [R205+0x7100] ;  /* 0x00710000cd48783b */ /* 0x000fe80000000200 */
[----:B------:R-:W1:Y:S04]  /*1c50*/  LDSM.16.M88.4 R68, [R205+0x7900] ;  /* 0x00790000cd44783b */ /* 0x000e680000000200 */
[----:B------:R-:W4:Y:S04]  /*1c60*/  LDSM.16.M88.4 R64, [R204] ;  /* 0x00000000cc40783b */ /* 0x000f280000000200 */
[----:B------:R-:W5:Y:S04]  /*1c70*/  LDSM.16.M88.4 R60, [R204+0x800] ;  /* 0x00080000cc3c783b */ /* 0x000f680000000200 */
[----:B------:R-:W1:Y:S04]  /*1c80*/  LDSM.16.M88.4 R56, [R204+0x1000] ;  /* 0x00100000cc38783b */ /* 0x000e680000000200 */
[----:B------:R-:W1:Y:S04]  /*1c90*/  LDSM.16.M88.4 R48, [R204+0x1800] ;  /* 0x00180000cc30783b */ /* 0x000e680000000200 */
[----:B------:R-:W-:Y:S01]  /*1ca0*/  @!PT LDS RZ, [RZ] ;  /* 0x00000000fffff984 */ /* 0x000fe20000000800 */
[----:B------:R-:W-:Y:S01]  /*1cb0*/  @!PT LDS RZ, [RZ] ;  /* 0x00000000fffff984 */ /* 0x000fe20000000800 */
[----:B------:R-:W-:Y:S01]  /*1cc0*/  @!PT LDS RZ, [RZ] ;  /* 0x00000000fffff984 */ /* 0x000fe20000000800 */
[----:B------:R4:W-:Y:S01]  /*1cd0*/  LDGSTS.E.BYPASS.LTC128B.128 [R209+0x100], [R6.64], !P1 ;  /* 0x0010000006d17fae */ /* 0x0009e2000c901d56 */
[----:B------:R-:W-:-:S04]  /*1ce0*/  ISETP.GE.AND P1, PT, R3, c[0x0][0x1d4], PT ;  /* 0x0000750003007a0c */ /* 0x000fc80003f26270 */
[----:B------:R-:W-:Y:S01]  /*1cf0*/  ISETP.LT.OR P1, PT, R0, 0x1, P1 ;  /* 0x000000010000780c */ /* 0x000fe20000f21670 */
[C---:B--2---:R-:W-:Y:S08]  /*1d00*/  HMMA.16816.F32 R20, R40.reuse, R16, RZ ;  /* 0x000000102814723c */ /* 0x044ff000000018ff */
[----:B------:R-:W-:Y:S04]  /*1d10*/  HMMA.16816.F32 R16, R40, R18, RZ ;  /* 0x000000122810723c */ /* 0x000fe800000018ff */
[----:B------:R2:W-:Y:S01]  /*1d20*/  LDGSTS.E.BYPASS.LTC128B.128 [R209+0x2100], [R28.64], !P1 ;  /* 0x021000001cd17fae */ /* 0x0005e2000c901d56 */
[----:B------:R-:W-:-:S04]  /*1d30*/  ISETP.GE.AND P1, PT, R4, c[0x0][0x1d4], PT ;  /* 0x0000750004007a0c */ /* 0x000fc80003f26270 */
[----:B------:R-:W-:Y:S01]  /*1d40*/  ISETP.LT.OR P1, PT, R0, 0x1, P1 ;  /* 0x000000010000780c */ /* 0x000fe20000f21670 */
[----:B---3--:R-:W-:Y:S01]  /*1d50*/  HMMA.16816.F32 R12, R40, R8, RZ ;  /* 0x00000008280c723c */ /* 0x008fe200000018ff */
[----:B----4-:R-:W-:-:S07]  /*1d60*/  IMAD.MOV.U32 R6, RZ, RZ, 0x20 ;  /* 0x00000020ff067424 */ /* 0x010fce00078e00ff */
[C---:B------:R-:W-:Y:S04]  /*1d70*/  HMMA.16816.F32 R8, R40.reuse, R10, RZ ;  /* 0x0000000a2808723c */ /* 0x040fe800000018ff */
[----:B------:R3:W-:Y:S01]  /*1d80*/  LDGSTS.E.BYPASS.LTC128B.128 [R209+0x4100], [R24.64], !P1 ;  /* 0x0410000018d17fae */ /* 0x0007e2000c901d56 */
[----:B------:R-:W-:Y:S02]  /*1d90*/  ISETP.GE.AND P1, PT, R3, c[0x0][0x1d4], PT ;  /* 0x0000750003007a0c */ /* 0x000fe40003f26270 */
[----:B------:R-:W-:Y:S01]  /*1da0*/  SEL R3, R6, 0xffffffe0, !P2 ;  /* 0xffffffe006037807 */ /* 0x000fe20005000000 */
[----:B------:R4:W-:Y:S01]  /*1db0*/  LDGSTS.E.BYPASS.LTC128B.128 [R209+0x1100], [R26.64], !P0 ;  /* 0x011000001ad17fae */ /* 0x0009e2000c101d56 */
[----:B------:R-:W-:Y:S01]  /*1dc0*/  ISETP.GE.AND P2, PT, R4, c[0x0][0x1d4], PT ;  /* 0x0000750004007a0c */ /* 0x000fe20003f46270 */
[----:B-1----:R-:W-:Y:S01]  /*1dd0*/  HMMA.16816.F32 R44, R40, R68, RZ ;  /* 0x00000044282c723c */ /* 0x002fe200000018ff */
[C---:B------:R-:W-:Y:S01]  /*1de0*/  ISETP.LT.OR P1, PT, R0.reuse, 0x21, P1 ;  /* 0x000000210000780c */ /* 0x040fe20000f21670 */
[----:B------:R-:W-:Y:S01]  /*1df0*/  IMAD R201, R3, 0x2, R206 ;  /* 0x0000000203c97824 */ /* 0x000fe200078e02ce */
[----:B------:R-:W-:Y:S01]  /*1e00*/  LOP3.LUT P0, RZ, R5, 0x4, RZ, 0xc0, !PT ;  /* 0x0000000405ff7812 */ /* 0x000fe2000780c0ff */
[----:B------:R-:W-:Y:S01]  /*1e10*/  IMAD R199, R3, 0x2, R202 ;  /* 0x0000000203c77824 */ /* 0x000fe200078e02ca */
[----:B------:R-:W-:-:S03]  /*1e20*/  ISETP.LT.OR P2, PT, R0, 0x21, P2 ;  /* 0x000000210000780c */ /* 0x000fc60001741670 */
[C---:B------:R-:W-:Y:S06]  /*1e30*/  HMMA.16816.F32 R4, R40.reuse, R72, RZ ;  /* 0x000000482804723c */ /* 0x040fec00000018ff */
[----:B------:R1:W-:Y:S01]  /*1e40*/  LDGSTS.E.BYPASS.LTC128B.128 [R209+0x3100], [R78.64], !P1 ;  /* 0x031000004ed17fae */ /* 0x0003e2000c901d56 */
[----:B------:R-:W-:Y:S01]  /*1e50*/  ISETP.GT.AND P1, PT, R210, 0x3f, PT ;  /* 0x0000003fd200780c */ /* 0x000fe20003f24270 */
[----:B------:R-:W-:Y:S02]  /*1e60*/  HMMA.16816.F32 R72, R40, R74, RZ ;  /* 0x0000004a2848723c */ /* 0x000fe400000018ff */
[----:B------:R1:W-:Y:S01]  /*1e70*/  LDGSTS.E.BYPASS.LTC128B.128 [R209+0x5100], [R76.64], !P2 ;  /* 0x051000004cd17fae */ /* 0x0003e2000d101d56 */
[----:B---3--:R-:W-:-:S03]  /*1e80*/  IMAD.MOV.U32 R24, RZ, RZ, 0x40 ;  /* 0x00000040ff187424 */ /* 0x008fc600078e00ff */
[----:B------:R-:W-:Y:S02]  /*1e90*/  LDSM.16.M88.4 R36, [R201+0xc100] ;  /* 0x00c10000c924783b */ /* 0x000fe40000000200 */
[----:B------:R-:W-:Y:S01]  /*1ea0*/  HMMA.16816.F32 R40, R40, R70, RZ ;  /* 0x000000462828723c */ /* 0x000fe200000018ff */
[----:B------:R-:W-:Y:S01]  /*1eb0*/  SEL R0, R24, 0xffffffc0, !P0 ;  /* 0xffffffc018007807 */ /* 0x000fe20004000000 */
[----:B------:R-:W-:Y:S01]  /*1ec0*/  LDSM.16.M88.4 R68, [R199+0xc100] ;  /* 0x00c10000c744783b */ /* 0x000fe20000000200 */
[----:B------:R-:W-:-:S03]  /*1ed0*/  PLOP3.LUT P0, PT, PT, PT, UP0, 0x40, 0x0 ;  /* 0x000000000000781c */ /* 0x000fc60003f0e808 */
[----:B------:R-:W-:Y:S02]  /*1ee0*/  IMAD.IADD R200, R205, 0x1, R0 ;  /* 0x00000001cdc87824 */ /* 0x000fe400078e0200 */
[C---:B------:R-:W-:Y:S01]  /*1ef0*/  HMMA.16816.F32 R20, R52.reuse, R64, R20 ;  /* 0x000000403414723c */ /* 0x040fe20000001814 */
[----:B------:R-:W-:Y:S01]  /*1f00*/  IMAD.IADD R192, R0, 0x1, R204 ;  /* 0x0000000100c07824 */ /* 0x000fe200078e02cc */
[----:B------:R-:W0:Y:S04]  /*1f10*/  LDGDEPBAR ;  /* 0x00000000000079af */ /* 0x000e280000000000 */
[----:B------:R-:W3:Y:S02]  /*1f20*/  LDSM.16.M88.4 R32, [R200+0x6100] ;  /* 0x00610000c820783b */ /* 0x000ee40000000200 */
[C---:B------:R-:W-:Y:S02]  /*1f30*/  HMMA.16816.F32 R16, R52.reuse, R66, R16 ;  /* 0x000000423410723c */ /* 0x040fe40000001810 */
[----:B--2---:R-:W2:Y:S04]  /*1f40*/  LDSM.16.M88.4 R28, [R200+0x6900] ;  /* 0x00690000c81c783b */ /* 0x004ea80000000200 */
[----:B----4-:R-:W4:Y:S02]  /*1f50*/  LDSM.16.M88.4 R24, [R200+0x7100] ;  /* 0x00710000c818783b */ /* 0x010f240000000200 */
[C---:B-----5:R-:W-:Y:S02]  /*1f60*/  HMMA.16816.F32 R12, R52.reuse, R60, R12 ;  /* 0x0000003c340c723c */ /* 0x060fe4000000180c */
[----:B-1----:R-:W1:Y:S04]  /*1f70*/  LDSM.16.M88.4 R76, [R200+0x7900] ;  /* 0x00790000c84c783b */ /* 0x002e680000000200 */
[----:B------:R-:W5:Y:S02]  /*1f80*/  LDSM.16.M88.4 R64, [R192] ;  /* 0x00000000c040783b */ /* 0x000f640000000200 */
[C---:B------:R-:W-:Y:S02]  /*1f90*/  HMMA.16816.F32 R8, R52.reuse, R62, R8 ;  /* 0x0000003e3408723c */ /* 0x040fe40000001808 */
[----:B------:R-:W1:Y:S06]  /*1fa0*/  LDSM.16.M88.4 R60, [R192+0x800] ;  /* 0x00080000c03c783b */ /* 0x000e6c0000000200 */
[C---:B------:R-:W-:Y:S08]  /*1fb0*/  HMMA.16816.F32 R4, R52.reuse, R56, R4 ;  /* 0x000000383404723c */ /* 0x040ff00000001804 */
[C---:B------:R-:W-:Y:S01]  /*1fc0*/  HMMA.16816.F32 R72, R52.reuse, R58, R72 ;  /* 0x0000003a3448723c */ /* 0x040fe20000001848 */
[----:B------:R-:W1:Y:S07]  /*1fd0*/  LDSM.16.M88.4 R56, [R192+0x1000] ;  /* 0x00100000c038783b */ /* 0x000e6e0000000200 */
[C---:B------:R-:W-:Y:S08]  /*1fe0*/  HMMA.16816.F32 R44, R52.reuse, R48, R44 ;  /* 0x00000030342c723c */ /* 0x040ff0000000182c */
[----:B------:R-:W-:Y:S01]  /*1ff0*/  HMMA.16816.F32 R40, R52, R50, R40 ;  /* 0x000000323428723c */ /* 0x000fe20000001828 */
[----:B------:R-:W1:Y:S07]  /*2000*/  LDSM.16.M88.4 R52, [R192+0x1800] ;  /* 0x00180000c034783b */ /* 0x000e6e0000000200 */
[C---:B---3--:R-:W-:Y:S08]  /*2010*/  HMMA.16816.F32 R20, R36.reuse, R32, R20 ;  /* 0x000000202414723c */ /* 0x048ff00000001814 */
[C---:B------:R-:W-:Y:S01]  /*2020*/  HMMA.16816.F32 R16, R36.reuse, R34, R16 ;  /* 0x000000222410723c */ /* 0x040fe20000001810 */
[----:B------:R-:W-:Y:S07]  /*2030*/  LDSM.16.M88.4 R32, [R206+0x10100] ;  /* 0x01010000ce20783b */ /* 0x000fee0000000200 */
[C---:B--2---:R-:W-:Y:S08]  /*2040*/  HMMA.16816.F32 R12, R36.reuse, R28, R12 ;  /* 0x0000001c240c723c */ /* 0x044ff0000000180c */
[C---:B------:R-:W-:Y:S01]  /*2050*/  HMMA.16816.F32 R8, R36.reuse, R30, R8 ;  /* 0x0000001e2408723c */ /* 0x040fe20000001808 */
[----:B------:R-:W2:Y:S07]  /*2060*/  LDSM.16.M88.4 R28, [R205+0x8100] ;  /* 0x00810000cd1c783b */ /* 0x000eae0000000200 */
[C---:B----4-:R-:W-:Y:S01]  /*2070*/  HMMA.16816.F32 R48, R36.reuse, R24, R4 ;  /* 0x000000182430723c */ /* 0x050fe20000001804 */
[----:B------:R-:W3:Y:S07]  /*2080*/  LDSM.16.M88.4 R4, [R205+0x8900] ;  /* 0x00890000cd04783b */ /* 0x000eee0000000200 */
[C---:B-1----:R-:W-:Y:S08]  /*2090*/  HMMA.16816.F32 R44, R36.reuse, R76, R44 ;  /* 0x0000004c242c723c */ /* 0x042ff0000000182c */
[C---:B------:R-:W-:Y:S01]  /*20a0*/  HMMA.16816.F32 R40, R36.reuse, R78, R40 ;  /* 0x0000004e2428723c */ /* 0x040fe20000001828 */
[----:B------:R-:W1:Y:S07]  /*20b0*/  LDSM.16.M88.4 R76, [R205+0x9900] ;  /* 0x00990000cd4c783b */ /* 0x000e6e0000000200 */
[----:B------:R-:W-:Y:S01]  /*20c0*/  HMMA.16816.F32 R72, R36, R26, R72 ;  /* 0x0000001a2448723c */ /* 0x000fe20000001848 */
[----:B------:R-:W4:Y:S04]  /*20d0*/  LDSM.16.M88.4 R24, [R205+0x9100] ;  /* 0x00910000cd18783b */ /* 0x000f280000000200 */
[----:B------:R-:W-:Y:S03]  /*20e0*/  LDSM.16.M88.4 R36, [R204+0x2800] ;  /* 0x00280000cc24783b */ /* 0x000fe60000000200 */
[C---:B-----5:R-:W-:Y:S08]  /*20f0*/  HMMA.16816.F32 R20, R68.reuse, R64, R20 ;  /* 0x000000404414723c */ /* 0x060ff00000001814 */
[C---:B------:R-:W-:Y:S08]  /*2100*/  HMMA.16816.F32 R16, R68.reuse, R66, R16 ;  /* 0x000000424410723c */ /* 0x040ff00000001810 */
[C---:B------:R-:W-:Y:S08]  /*2110*/  HMMA.16816.F32 R12, R68.reuse, R60, R12 ;  /* 0x0000003c440c723c */ /* 0x040ff0000000180c */
[C---:B------:R-:W-:Y:S01]  /*2120*/  HMMA.16816.F32 R8, R68.reuse, R62, R8 ;  /* 0x0000003e4408723c */ /* 0x040fe20000001808 */
[----:B------:R-:W-:Y:S07]  /*2130*/  LDSM.16.M88.4 R60, [R202+0x10100] ;  /* 0x01010000ca3c783b */ /* 0x000fee0000000200 */
[C---:B------:R-:W-:Y:S01]  /*2140*/  HMMA.16816.F32 R64, R68.reuse, R56, R48 ;  /* 0x000000384440723c */ /* 0x040fe20000001830 */
[----:B------:R-:W5:Y:S07]  /*2150*/  LDSM.16.M88.4 R48, [R204+0x2000] ;  /* 0x00200000cc30783b */ /* 0x000f6e0000000200 */
[C---:B------:R-:W-:Y:S08]  /*2160*/  HMMA.16816.F32 R44, R68.reuse, R52, R44 ;  /* 0x00000034442c723c */ /* 0x040ff0000000182c */
[C---:B------:R-:W-:Y:S01]  /*2170*/  HMMA.16816.F32 R40, R68.reuse, R54, R40 ;  /* 0x000000364428723c */ /* 0x040fe20000001828 */
[----:B------:R-:W-:Y:S07]  /*2180*/  LDSM.16.M88.4 R52, [R201+0x10100] ;  /* 0x01010000c934783b */ /* 0x000fee0000000200 */
[----:B------:R-:W-:Y:S01]  /*2190*/  HMMA.16816.F32 R72, R68, R58, R72 ;  /* 0x0000003a4448723c */ /* 0x000fe20000001848 */
[----:B------:R-:W4:Y:S04]  /*21a0*/  LDSM.16.M88.4 R68, [R204+0x3800] ;  /* 0x00380000cc44783b */ /* 0x000f280000000200 */
[----:B------:R-:W4:Y:S03]  /*21b0*/  LDSM.16.M88.4 R56, [R204+0x3000] ;  /* 0x00300000cc38783b */ /* 0x000f260000000200 */
[C---:B--2---:R-:W-:Y:S08]  /*21c0*/  HMMA.16816.F32 R20, R32.reuse, R28, R20 ;  /* 0x0000001c2014723c */ /* 0x044ff00000001814 */
[C---:B------:R-:W-:Y:S01]  /*21d0*/  HMMA.16816.F32 R16, R32.reuse, R30, R16 ;  /* 0x0000001e2010723c */ /* 0x040fe20000001810 */
[----:B------:R-:W2:Y:S07]  /*21e0*/  LDSM.16.M88.4 R28, [R200+0x8100] ;  /* 0x00810000c81c783b */ /* 0x000eae0000000200 */
[C---:B---3--:R-:W-:Y:S08]  /*21f0*/  HMMA.16816.F32 R12, R32.reuse, R4, R12 ;  /* 0x00000004200c723c */ /* 0x048ff0000000180c */
[C---:B------:R-:W-:Y:S01]  /*2200*/  HMMA.16816.F32 R8, R32.reuse, R6, R8 ;  /* 0x000000062008723c */ /* 0x040fe20000001808 */
[----:B------:R-:W3:Y:S07]  /*2210*/  LDSM.16.M88.4 R4, [R200+0x8900] ;  /* 0x00890000c804783b */ /* 0x000eee0000000200 */
[C---:B-1----:R-:W-:Y:S08]  /*2220*/  HMMA.16816.F32 R44, R32.reuse, R76, R44 ;  /* 0x0000004c202c723c */ /* 0x042ff0000000182c */
[C---:B------:R-:W-:Y:S01]  /*2230*/  HMMA.16816.F32 R40, R32.reuse, R78, R40 ;  /* 0x0000004e2028723c */ /* 0x040fe20000001828 */
[----:B------:R-:W1:Y:S07]  /*2240*/  LDSM.16.M88.4 R76, [R200+0x9900] ;  /* 0x00990000c84c783b */ /* 0x000e6e0000000200 */
[C---:B----4-:R-:W-:Y:S08]  /*2250*/  HMMA.16816.F32 R64, R32.reuse, R24, R64 ;  /* 0x000000182040723c */ /* 0x050ff00000001840 */
[----:B------:R-:W-:Y:S01]  /*2260*/  HMMA.16816.F32 R72, R32, R26, R72 ;  /* 0x0000001a2048723c */ /* 0x000fe20000001848 */
[----:B------:R-:W4:Y:S04]  /*2270*/  LDSM.16.M88.4 R24, [R200+0x9100] ;  /* 0x00910000c818783b */ /* 0x000f280000000200 */
[----:B------:R-:W-:Y:S03]  /*2280*/  LDSM.16.M88.4 R32, [R192+0x2800] ;  /* 0x00280000c020783b */ /* 0x000fe60000000200 */
[C---:B-----5:R-:W-:Y:S08]  /*2290*/  HMMA.16816.F32 R20, R60.reuse, R48, R20 ;  /* 0x000000303c14723c */ /* 0x060ff00000001814 */
[C---:B------:R-:W-:Y:S01]  /*22a0*/  HMMA.16816.F32 R16, R60.reuse, R50, R16 ;  /* 0x000000323c10723c */ /* 0x040fe20000001810 */
[----:B------:R-:W-:Y:S07]  /*22b0*/  LDSM.16.M88.4 R48, [R199+0x10100] ;  /* 0x01010000c730783b */ /* 0x000fee0000000200 */
[C---:B------:R-:W-:Y:S08]  /*22c0*/  HMMA.16816.F32 R12, R60.reuse, R36, R12 ;  /* 0x000000243c0c723c */ /* 0x040ff0000000180c */
[C---:B------:R-:W-:Y:S01]  /*22d0*/  HMMA.16816.F32 R8, R60.reuse, R38, R8 ;  /* 0x000000263c08723c */ /* 0x040fe20000001808 */
[----:B------:R-:W5:Y:S07]  /*22e0*/  LDSM.16.M88.4 R36, [R192+0x2000] ;  /* 0x00200000c024783b */ /* 0x000f6e0000000200 */
[C---:B------:R-:W-:Y:S08]  /*22f0*/  HMMA.16816.F32 R44, R60.reuse, R68, R44 ;  /* 0x000000443c2c723c */ /* 0x040ff0000000182c */
[C---:B------:R-:W-:Y:S01]  /*2300*/  HMMA.16816.F32 R40, R60.reuse, R70, R40 ;  /* 0x000000463c28723c */ /* 0x040fe20000001828 */
[----:B------:R-:W1:Y:S07]  /*2310*/  LDSM.16.M88.4 R68, [R192+0x3800] ;  /* 0x00380000c044783b */ /* 0x000e6e0000000200 */
[C---:B------:R-:W-:Y:S08]  /*2320*/  HMMA.16816.F32 R64, R60.reuse, R56, R64 ;  /* 0x000000383c40723c */ /* 0x040ff00000001840 */
[----:B------:R-:W-:Y:S01]  /*2330*/  HMMA.16816.F32 R72, R60, R58, R72 ;  /* 0x0000003a3c48723c */ /* 0x000fe20000001848 */
[----:B------:R-:W4:Y:S04]  /*2340*/  LDSM.16.M88.4 R56, [R192+0x3000] ;  /* 0x00300000c038783b */ /* 0x000f280000000200 */
[----:B------:R-:W-:Y:S03]  /*2350*/  LDSM.16.M88.4 R60, [R206+0x14100] ;  /* 0x01410000ce3c783b */ /* 0x000fe60000000200 */
        /* <DEDUP_REMOVED lines=15> */
[----:B------:R-:W5:Y:S07]  /*2450*/  LDSM.16.M88.4 R36, [R204+0x4000] ;  /* 0x00400000cc24783b */ /* 0x000f6e0000000200 */
[C---:B------:R-:W-:Y:S08]  /*2460*/  HMMA.16816.F32 R12, R48.reuse, R32, R12 ;  /* 0x00000020300c723c */ /* 0x040ff0000000180c */
[C---:B------:R-:W-:Y:S01]  /*2470*/  HMMA.16816.F32 R8, R48.reuse, R34, R8 ;  /* 0x000000223008723c */ /* 0x040fe20000001808 */
[----:B------:R-:W1:Y:S07]  /*2480*/  LDSM.16.M88.4 R32, [R204+0x4800] ;  /* 0x00480000cc20783b */ /* 0x000e6e0000000200 */
[C---:B------:R-:W-:Y:S08]  /*2490*/  HMMA.16816.F32 R44, R48.reuse, R68, R44 ;  /* 0x00000044302c723c */ /* 0x040ff0000000182c */
[C---:B------:R-:W-:Y:S08]  /*24a0*/  HMMA.16816.F32 R40, R48.reuse, R70, R40 ;  /* 0x000000463028723c */ /* 0x040ff00000001828 */
[C---:B------:R-:W-:Y:S08]  /*24b0*/  HMMA.16816.F32 R64, R48.reuse, R56, R64 ;  /* 0x000000383040723c */ /* 0x040ff00000001840 */
[----:B------:R-:W-:Y:S01]  /*24c0*/  HMMA.16816.F32 R72, R48, R58, R72 ;  /* 0x0000003a3048723c */ /* 0x000fe20000001848 */
[----:B------:R-:W4:Y:S04]  /*24d0*/  LDSM.16.M88.4 R48, [R204+0x5800] ;  /* 0x00580000cc30783b */ /* 0x000f280000000200 */
[----:B------:R-:W4:Y:S03]  /*24e0*/  LDSM.16.M88.4 R56, [R204+0x5000] ;  /* 0x00500000cc38783b */ /* 0x000f260000000200 */
[C---:B--2---:R-:W-:Y:S08]  /*24f0*/  HMMA.16816.F32 R20, R60.reuse, R28, R20 ;  /* 0x0000001c3c14723c */ /* 0x044ff00000001814 */
[C---:B------:R-:W-:Y:S01]  /*2500*/  HMMA.16816.F32 R16, R60.reuse, R30, R16 ;  /* 0x0000001e3c10723c */ /* 0x040fe20000001810 */
[----:B------:R-:W-:Y:S07]  /*2510*/  LDSM.16.M88.4 R28, [R201+0x14100] ;  /* 0x01410000c91c783b */ /* 0x000fee0000000200 */
[C---:B---3--:R-:W-:Y:S08]  /*2520*/  HMMA.16816.F32 R12, R60.reuse, R4, R12 ;  /* 0x000000043c0c723c */ /* 0x048ff0000000180c */
[C---:B------:R-:W-:Y:S01]  /*2530*/  HMMA.16816.F32 R8, R60.reuse, R6, R8 ;  /* 0x000000063c08723c */ /* 0x040fe20000001808 */
[----:B------:R-:W2:Y:S07]  /*2540*/  LDSM.16.M88.4 R4, [R200+0xa100] ;  /* 0x00a10000c804783b */ /* 0x000eae0000000200 */
[C---:B-1----:R-:W-:Y:S08]  /*2550*/  HMMA.16816.F32 R44, R60.reuse, R76, R44 ;  /* 0x0000004c3c2c723c */ /* 0x042ff0000000182c */
[C---:B------:R-:W-:Y:S08]  /*2560*/  HMMA.16816.F32 R40, R60.reuse, R78, R40 ;  /* 0x0000004e3c28723c */ /* 0x040ff00000001828 */
[C---:B----4-:R-:W-:Y:S08]  /*2570*/  HMMA.16816.F32 R64, R60.reuse, R24, R64 ;  /* 0x000000183c40723c */ /* 0x050ff00000001840 */
[----:B------:R-:W-:Y:S01]  /*2580*/  HMMA.16816.F32 R72, R60, R26, R72 ;  /* 0x0000001a3c48723c */ /* 0x000fe20000001848 */
[----:B------:R-:W1:Y:S07]  /*2590*/  LDSM.16.M88.4 R24, [R200+0xa900] ;  /* 0x00a90000c818783b */ /* 0x000e6e0000000200 */
[C---:B-----5:R-:W-:Y:S08]  /*25a0*/  HMMA.16816.F32 R20, R52.reuse, R36, R20 ;  /* 0x000000243414723c */ /* 0x060ff00000001814 */
[C---:B------:R-:W-:Y:S08]  /*25b0*/  HMMA.16816.F32 R12, R52.reuse, R32, R12 ;  /* 0x00000020340c723c */ /* 0x040ff0000000180c */
[C---:B------:R-:W-:Y:S01]  /*25c0*/  HMMA.16816.F32 R16, R52.reuse, R38, R16 ;  /* 0x000000263410723c */ /* 0x040fe20000001810 */
[----:B------:R-:W-:Y:S07]  /*25d0*/  LDSM.16.M88.4 R36, [R200+0xb900] ;  /* 0x00b90000c824783b */ /* 0x000fee0000000200 */
[C---:B------:R-:W-:Y:S01]  /*25e0*/  HMMA.16816.F32 R8, R52.reuse, R34, R8 ;  /* 0x000000223408723c */ /* 0x040fe20000001808 */
[----:B------:R-:W3:Y:S07]  /*25f0*/  LDSM.16.M88.4 R32, [R200+0xb100] ;  /* 0x00b10000c820783b */ /* 0x000eee0000000200 */
[C---:B------:R-:W-:Y:S08]  /*2600*/  HMMA.16816.F32 R44, R52.reuse, R48, R44 ;  /* 0x00000030342c723c */ /* 0x040ff0000000182c */
[C---:B------:R-:W-:Y:S08]  /*2610*/  HMMA.16816.F32 R40, R52.reuse, R50, R40 ;  /* 0x000000323428723c */ /* 0x040ff00000001828 */
[C---:B------:R-:W-:Y:S08]  /*2620*/  HMMA.16816.F32 R64, R52.reuse, R56, R64 ;  /* 0x000000383440723c */ /* 0x040ff00000001840 */
[----:B------:R-:W-:Y:S01]  /*2630*/  HMMA.16816.F32 R72, R52, R58, R72 ;  /* 0x0000003a3448723c */ /* 0x000fe20000001848 */
[----:B------:R-:W-:Y:S04]  /*2640*/  LDSM.16.M88.4 R56, [R192+0x4000] ;  /* 0x00400000c038783b */ /* 0x000fe80000000200 */
[----:B------:R-:W-:Y:S03]  /*2650*/  LDSM.16.M88.4 R52, [R192+0x4800] ;  /* 0x00480000c034783b */ /* 0x000fe60000000200 */
[C---:B--2---:R-:W-:Y:S01]  /*2660*/  HMMA.16816.F32 R48, R28.reuse, R4, R20 ;  /* 0x000000041c30723c */ /* 0x044fe20000001814 */
[----:B------:R-:W2:Y:S07]  /*2670*/  LDSM.16.M88.4 R20, [R199+0x14100] ;  /* 0x01410000c714783b */ /* 0x000eae0000000200 */
[C---:B-1----:R-:W-:Y:S08]  /*2680*/  HMMA.16816.F32 R12, R28.reuse, R24, R12 ;  /* 0x000000181c0c723c */ /* 0x042ff0000000180c */
[C---:B------:R-:W-:Y:S01]  /*2690*/  HMMA.16816.F32 R16, R28.reuse, R6, R16 ;  /* 0x000000061c10723c */ /* 0x040fe20000001810 */
[----:B------:R-:W1:Y:S07]  /*26a0*/  LDSM.16.M88.4 R4, [R192+0x5000] ;  /* 0x00500000c004783b */ /* 0x000e6e0000000200 */
[----:B------:R-:W-:Y:S01]  /*26b0*/  HMMA.16816.F32 R24, R28, R26, R8 ;  /* 0x0000001a1c18723c */ /* 0x000fe20000001808 */
[----:B------:R-:W4:Y:S01]  /*26c0*/  LDSM.16.M88.4 R8, [R192+0x5800] ;  /* 0x00580000c008783b */ /* 0x000f220000000200 */
[----:B------:R-:W-:-:S06]  /*26d0*/  DEPBAR.LE SB0, 0x0 ;  /* 0x000080000000791a */ /* 0x000fcc0000000000 */
[C---:B---3--:R-:W-:Y:S08]  /*26e0*/  HMMA.16816.F32 R64, R28.reuse, R32, R64 ;  /* 0x000000201c40723c */ /* 0x048ff00000001840 */
[C---:B------:R-:W-:Y:S08]  /*26f0*/  HMMA.16816.F32 R72, R28.reuse, R34, R72 ;  /* 0x000000221c48723c */ /* 0x040ff00000001848 */
[C---:B------:R-:W-:Y:S08]  /*2700*/  HMMA.16816.F32 R44, R28.reuse, R36, R44 ;  /* 0x000000241c2c723c */ /* 0x040ff0000000182c */
[----:B------:R-:W-:Y:S08]  /*2710*/  HMMA.16816.F32 R40, R28, R38, R40 ;  /* 0x000000261c28723c */ /* 0x000ff00000001828 */
[C---:B--2---:R-:W-:Y:S08]  /*2720*/  HMMA.16816.F32 R48, R20.reuse, R56, R48 ;  /* 0x000000381430723c */ /* 0x044ff00000001830 */
[C---:B------:R-:W-:Y:S08]  /*2730*/  HMMA.16816.F32 R16, R20.reuse, R58, R16 ;  /* 0x0000003a1410723c */ /* 0x040ff00000001810 */
[C---:B------:R-:W-:Y:S08]  /*2740*/  HMMA.16816.F32 R12, R20.reuse, R52, R12 ;  /* 0x00000034140c723c */ /* 0x040ff0000000180c */
[----:B------:R-:W-:Y:S01]  /*2750*/  HMMA.16816.F32 R24, R20, R54, R24 ;  /* 0x000000361418723c */ /* 0x000fe20000001818 */
[----:B------:R-:W-:-:S06]  /*2760*/  FMUL.FTZ R0, R50, c[0x0][0x320] ;  /* 0x0000c80032007a20 */ /* 0x000fcc0000410000 */
[----:B------:R-:W2:Y:S01]  /*2770*/  MUFU.TANH R0, R0 ;  /* 0x0000000000007308 */ /* 0x000ea20000002400 */
[C---:B-1----:R-:W-:Y:S07]  /*2780*/  HMMA.16816.F32 R64, R20.reuse, R4, R64 ;  /* 0x000000041440723c */ /* 0x042fee0000001840 */
[----:B------:R-:W-:Y:S01]  /*2790*/  LOP3.LUT R4, R84, R87, RZ, 0xfc, !PT ;  /* 0x0000005754047212 */ /* 0x000fe200078efcff */
[C---:B------:R-:W-:Y:S07]  /*27a0*/  HMMA.16816.F32 R72, R20.reuse, R6, R72 ;  /* 0x000000061448723c */ /* 0x040fee0000001848 */
[----:B------:R-:W-:Y:S01]  /*27b0*/  FMUL.FTZ R7, R48, c[0x0][0x320] ;  /* 0x0000c80030077a20 */ /* 0x000fe20000410000 */
[C---:B----4-:R-:W-:Y:S05]  /*27c0*/  HMMA.16816.F32 R44, R20.reuse, R8, R44 ;  /* 0x00000008142c723c */ /* 0x050fea000000182c */
[----:B------:R-:W1:Y:S03]  /*27d0*/  MUFU.TANH R7, R7 ;  /* 0x0000000700077308 */ /* 0x000e660000002400 */
[----:B------:R-:W-:Y:S07]  /*27e0*/  HMMA.16816.F32 R40, R20, R10, R40 ;  /* 0x0000000a1428723c */ /* 0x000fee0000001828 */
[----:B------:R-:W-:-:S06]  /*27f0*/  FMUL.FTZ R20, R49, c[0x0][0x320] ;  /* 0x0000c80031147a20 */ /* 0x000fcc0000410000 */
[----:B------:R-:W3:Y:S01]  /*2800*/  MUFU.TANH R20, R20 ;  /* 0x0000001400147308 */ /* 0x000ee20000002400 */
[----:B------:R-:W-:Y:S06]  /*2810*/  BAR.SYNC.DEFER_BLOCKING 0x0 ;  /* 0x0000000000007b1d */ /* 0x000fec0000010000 */
[----:B------:R-:W-:Y:S05]  /*2820*/  @P0 BRA `(.L_x_168) ;  /* 0x0000041000000947 */ /* 0x000fea0003800000 */
[----:B-12---:R-:W-:Y:S01]  /*2830*/  IADD3 R208, R210, UR13, R81 ;  /* 0x0000000dd2d07c10 */ /* 0x006fe2000fffe051 */
[----:B------:R-:W-:-:S03]  /*2840*/  IMAD.MOV.U32 R207, RZ, RZ, RZ ;  /* 0x000000ffffcf7224 */ /* 0x000fc600078e00ff */
[----:B------:R-:W-:-:S05]  /*2850*/  IADD3 R208, R208, -0x40, RZ ;  /* 0xffffffc0d0d07810 */ /* 0x000fca0007ffe0ff */
        /* <DEDUP_REMOVED lines=10> */
[----:B------:R-:W-:Y:S01]  /*2900*/  SEL R23, RZ, 0x10, P5 ;  /* 0x00000010ff177807 */ /* 0x000fe20002800000 */
[----:B------:R-:W-:Y:S01]  /*2910*/  IMAD R208, R5, c[0x0][0x2b8], R208 ;  /* 0x0000ae0005d07a24 */ /* 0x000fe200078e02d0 */
[----:B------:R-:W-:Y:S02]  /*2920*/  IADD3 R34, -R28, 0x10, RZ ;  /* 0x000000101c227810 */ /* 0x000fe40007ffe1ff */
[----:B------:R-:W-:Y:S01]  /*2930*/  IADD3 R32, -R23, 0x10, RZ ;  /* 0x0000001017207810 */ /* 0x000fe20007ffe1ff */
[----:B------:R-:W-:Y:S01]  /*2940*/  IMAD.WIDE.U32 R10, R208, c[0x0][0x1e0], RZ ;  /* 0x00007800d00a7a25 */ /* 0x000fe200078e00ff */
[----:B------:R-:W-:-:S02]  /*2950*/  SHF.R.S32.HI R5, RZ, 0x1f, R208 ;  /* 0x0000001fff057819 */ /* 0x000fc400000114d0 */
[----:B------:R-:W-:Y:S02]  /*2960*/  LOP3.LUT R34, R34, 0xf, RZ, 0xc0, !PT ;  /* 0x0000000f22227812 */ /* 0x000fe400078ec0ff */
[----:B------:R-:W-:Y:S01]  /*2970*/  LOP3.LUT R32, R32, 0xf, RZ, 0xc0, !PT ;  /* 0x0000000f20207812 */ /* 0x000fe200078ec0ff */
[----:B------:R-:W-:-:S04]  /*2980*/  IMAD R5, R5, c[0x0][0x1e0], RZ ;  /* 0x0000780005057a24 */ /* 0x000fc800078e02ff */
[----:B------:R-:W-:-:S04]  /*2990*/  IMAD R5, R208, c[0x0][0x1e4], R5 ;  /* 0x00007900d0057a24 */ /* 0x000fc800078e0205 */
[----:B------:R-:W-:Y:S01]  /*29a0*/  IMAD.IADD R11, R11, 0x1, R5 ;  /* 0x000000010b0b7824 */ /* 0x000fe200078e0205 */
[----:B--2---:R-:W-:-:S03]  /*29b0*/  SHF.R.S32.HI R6, RZ, 0x1f, R207 ;  /* 0x0000001fff067819 */ /* 0x004fc600000114cf */
[----:B------:R-:W-:Y:S01]  /*29c0*/  IMAD.WIDE.U32 R8, R207, c[0x0][0x1f0], R10 ;  /* 0x00007c00cf087a25 */ /* 0x000fe200078e000a */
[----:B------:R-:W-:-:S03]  /*29d0*/  IADD3 R11, -R221, 0x10, RZ ;  /* 0x00000010dd0b7810 */ /* 0x000fc60007ffe1ff */
[----:B------:R-:W-:Y:S01]  /*29e0*/  IMAD R6, R6, c[0x0][0x1f0], RZ ;  /* 0x00007c0006067a24 */ /* 0x000fe200078e02ff */
[----:B------:R-:W-:Y:S02]  /*29f0*/  IADD3 R31, P0, R8, UR18, RZ ;  /* 0x00000012081f7c10 */ /* 0x000fe4000ff1e0ff */
[----:B------:R-:W-:Y:S01]  /*2a00*/  LOP3.LUT R11, R11, 0xf, RZ, 0xc0, !PT ;  /* 0x0000000f0b0b7812 */ /* 0x000fe200078ec0ff */
[----:B------:R-:W-:Y:S02]  /*2a10*/  IMAD R5, R207, c[0x0][0x1f4], R6 ;  /* 0x00007d00cf057a24 */ /* 0x000fe400078e0206 */
[----:B------:R-:W-:-:S03]  /*2a20*/  IMAD.SHL.U32 R6, R218, 0x2, RZ ;  /* 0x00000002da067824 */ /* 0x000fc600078e00ff */
[----:B------:R-:W-:Y:S01]  /*2a30*/  IADD3.X R8, R9, UR8, R5, P0, !PT ;  /* 0x0000000809087c10 */ /* 0x000fe200087fe405 */
[----:B------:R-:W-:Y:S01]  /*2a40*/  IMAD.SHL.U32 R9, R217, 0x2, RZ ;  /* 0x00000002d9097824 */ /* 0x000fe200078e00ff */
[C---:B------:R-:W-:Y:S02]  /*2a50*/  LEA R10, P0, R31.reuse, c[0x0][0x1c8], 0x1 ;  /* 0x000072001f0a7a11 */ /* 0x040fe400078008ff */
[----:B------:R-:W-:Y:S02]  /*2a60*/  SHF.L.U64.HI R5, R218, 0x1, R133 ;  /* 0x00000001da057819 */ /* 0x000fe40000010285 */
[----:B------:R-:W-:Y:S01]  /*2a70*/  LEA.HI.X R31, R31, c[0x0][0x1cc], R8, 0x1, P0 ;  /* 0x000073001f1f7a11 */ /* 0x000fe200000f0c08 */
[----:B------:R-:W1:Y:S01]  /*2a80*/  SHFL.IDX PT, R21, R10, 0x1, 0x181f ;  /* 0x00381f000a157f89 */ /* 0x000e6200000e0000 */
[----:B------:R-:W-:-:S03]  /*2a90*/  SHF.L.U64.HI R8, R217, 0x1, R220 ;  /* 0x00000001d9087819 */ /* 0x000fc600000102dc */
[----:B------:R-:W2:Y:S04]  /*2aa0*/  SHFL.IDX PT, R22, R31, 0x1, 0x181f ;  /* 0x00381f001f167f89 */ /* 0x000ea800000e0000 */
[----:B------:R4:W5:Y:S04]  /*2ab0*/  SHFL.IDX PT, R29, R10, RZ, 0x181f ;  /* 0x00181fff0a1d7589 */ /* 0x00096800000e0000 */
[----:B------:R-:W3:Y:S01]  /*2ac0*/  SHFL.IDX PT, R30, R31, RZ, 0x181f ;  /* 0x00181fff1f1e7589 */ /* 0x000ee200000e0000 */
[----:B-1----:R-:W-:-:S04]  /*2ad0*/  IADD3 R34, P2, P0, R34, R21, R6 ;  /* 0x0000001522227210 */ /* 0x002fc8000785e006 */
[----:B--2---:R-:W-:Y:S02]  /*2ae0*/  IADD3.X R35, RZ, R22, R5, P2, P0 ;  /* 0x00000016ff237210 */ /* 0x004fe400017e0405 */
[----:B------:R-:W-:Y:S01]  /*2af0*/  IADD3 R32, P2, P0, R32, R21, R9 ;  /* 0x0000001520207210 */ /* 0x000fe2000785e009 */
[----:B----4-:R-:W-:-:S03]  /*2b00*/  IMAD.SHL.U32 R10, R216, 0x2, RZ ;  /* 0x00000002d80a7824 */ /* 0x010fc600078e00ff */
[----:B------:R-:W-:Y:S02]  /*2b10*/  IADD3.X R33, RZ, R22, R8, P2, P0 ;  /* 0x00000016ff217210 */ /* 0x000fe400017e0408 */
[----:B------:R-:W-:Y:S02]  /*2b20*/  IADD3 R36, P2, P0, R11, R21, R10 ;  /* 0x000000150b247210 */ /* 0x000fe4000785e00a */
[----:B------:R-:W-:-:S04]  /*2b30*/  SHF.L.U64.HI R11, R216, 0x1, R219 ;  /* 0x00000001d80b7819 */ /* 0x000fc800000102db */
[----:B------:R-:W-:Y:S02]  /*2b40*/  IADD3.X R37, RZ, R22, R11, P2, P0 ;  /* 0x00000016ff257210 */ /* 0x000fe400017e040b */
[C---:B-----5:R-:W-:Y:S02]  /*2b50*/  IADD3 R38, P2, R29.reuse, R6, RZ ;  /* 0x000000061d267210 */ /* 0x060fe40007f5e0ff */
[----:B------:R-:W-:-:S03]  /*2b60*/  IADD3 R48, P0, R29, R9, RZ ;  /* 0x000000091d307210 */ /* 0x000fc60007f1e0ff */
[----:B---3--:R-:W-:Y:S01]  /*2b70*/  IMAD.X R39, R30, 0x1, R5, P2 ;  /* 0x000000011e277824 */ /* 0x008fe200010e0605 */
[----:B------:R-:W-:Y:S01]  /*2b80*/  ISETP.NE.U32.AND P2, PT, R28, RZ, PT ;  /* 0x000000ff1c00720c */ /* 0x000fe20003f45070 */
[C---:B------:R-:W-:Y:S01]  /*2b90*/  IMAD.X R49, R30.reuse, 0x1, R8, P0 ;  /* 0x000000011e317824 */ /* 0x040fe200000e0608 */
[----:B------:R-:W-:Y:S02]  /*2ba0*/  IADD3 R10, P0, R29, R10, RZ ;  /* 0x0000000a1d0a7210 */ /* 0x000fe40007f1e0ff */
[----:B------:R1:W-:Y:S03]  /*2bb0*/  LDGSTS.E.BYPASS.LTC128B.128 [R209+0x6100], [R38.64], !P6 ;  /* 0x0610000026d17fae */ /* 0x0003e6000f101d56 */
[----:B------:R-:W-:Y:S01]  /*2bc0*/  IMAD.X R11, R30, 0x1, R11, P0 ;  /* 0x000000011e0b7824 */ /* 0x000fe200000e060b */
[----:B------:R1:W-:Y:S01]  /*2bd0*/  LDGSTS.E.BYPASS.LTC128B.128 [R209+0x8100], [R48.64], !P5 ;  /* 0x0810000030d17fae */ /* 0x0003e2000e901d56 */
[----:B------:R-:W-:-:S03]  /*2be0*/  ISETP.NE.U32.AND P0, PT, R23, RZ, PT ;  /* 0x000000ff1700720c */ /* 0x000fc60003f05070 */
[----:B------:R1:W-:Y:S04]  /*2bf0*/  LDGSTS.E.BYPASS.LTC128B.128 [R209+0xa100], [R10.64], !P4 ;  /* 0x0a1000000ad17fae */ /* 0x0003e8000e101d56 */
[----:B------:R1:W-:Y:S01]  /*2c00*/  LDGSTS.E.BYPASS.LTC128B.128.ZFILL [R209+0x7100], [R34.64], P2 ;  /* 0x0710000022d17fae */ /* 0x0003e20009141d56 */
[----:B------:R-:W-:-:S05]  /*2c10*/  ISETP.NE.U32.AND P2, PT, R221, RZ, PT ;  /* 0x000000ffdd00720c */ /* 0x000fca0003f45070 */
[----:B------:R1:W-:Y:S08]  /*2c20*/  LDGSTS.E.BYPASS.LTC128B.128.ZFILL [R209+0x9100], [R32.64], P0 ;  /* 0x0910000020d17fae */ /* 0x0003f00008141d56 */
[----:B------:R1:W-:Y:S02]  /*2c30*/  LDGSTS.E.BYPASS.LTC128B.128.ZFILL [R209+0xb100], [R36.64], P2 ;  /* 0x0b10000024d17fae */ /* 0x0003e40009141d56 */
.L_x_168:
[----:B-12---:R-:W-:Y:S01]  /*2c40*/  FMUL.FTZ R10, R13, c[0x0][0x320] ;  /* 0x0000c8000d0a7a20 */ /* 0x006fe20000410000 */
[----:B------:R-:W-:Y:S01]  /*2c50*/  SHF.R.S32.HI R11, RZ, 0x1f, R80 ;  /* 0x0000001fff0b7819 */ /* 0x000fe20000011450 */
[----:B------:R-:W-:Y:S01]  /*2c60*/  FMUL.FTZ R5, R17, c[0x0][0x320] ;  /* 0x0000c80011057a20 */ /* 0x000fe20000410000 */
[----:B------:R-:W-:Y:S01]  /*2c70*/  LOP3.LUT R9, R83, 0xffffffe0, RZ, 0xc0, !PT ;  /* 0xffffffe053097812 */ /* 0x000fe200078ec0ff */
[----:B------:R-:W-:Y:S01]  /*2c80*/  FMUL.FTZ R8, R24, c[0x0][0x320] ;  /* 0x0000c80018087a20 */ /* 0x000fe20000410000 */
[----:B------:R-:W-:Y:S01]  /*2c90*/  LEA.HI R13, R85, R82, RZ, 0x2 ;  /* 0x00000052550d7211 */ /* 0x000fe200078f10ff */
[----:B------:R-:W-:Y:S01]  /*2ca0*/  UIADD3 UR4, UR10, 0x1, -UR12 ;  /* 0x000000010a047890 */ /* 0x000fe2000fffe80c */
[----:B------:R-:W-:Y:S01]  /*2cb0*/  LEA.HI R11, R11, R80, RZ, 0x3 ;  /* 0x000000500b0b7211 */ /* 0x000fe200078f18ff */
[----:B------:R-:W-:Y:S01]  /*2cc0*/  IMAD.IADD R9, R82, 0x1, -R9 ;  /* 0x0000000152097824 */ /* 0x000fe200078e0a09 */
[----:B------:R-:W-:Y:S01]  /*2cd0*/  LOP3.LUT R13, R13, 0xfffffffc, RZ, 0xc0, !PT ;  /* 0xfffffffc0d0d7812 */ /* 0x000fe200078ec0ff */
[----:B------:R-:W-:Y:S01]  /*2ce0*/  FMUL.FTZ R16, R16, c[0x0][0x320] ;  /* 0x0000c80010107a20 */ /* 0x000fe20000410000 */
[----:B------:R-:W-:Y:S01]  /*2cf0*/  LOP3.LUT R11, R11, 0xffffff8, RZ, 0xc0, !PT ;  /* 0x0ffffff80b0b7812 */ /* 0x000fe200078ec0ff */
[----:B------:R-:W-:Y:S01]  /*2d00*/  FMUL.FTZ R12, R12, c[0x0][0x320] ;  /* 0x0000c8000c0c7a20 */ /* 0x000fe20000410000 */
[----:B------:R-:W-:Y:S01]  /*2d10*/  SHF.R.S32.HI R22, RZ, 0x1f, R9 ;  /* 0x0000001fff167819 */ /* 0x000fe20000011409 */
[----:B------:R-:W-:Y:S01]  /*2d20*/  IMAD.IADD R82, R82, 0x1, -R13 ;  /* 0x0000000152527824 */ /* 0x000fe200078e0a0d */
[----:B------:R-:W-:Y:S01]  /*2d30*/  PLOP3.LUT P2, PT, PT, PT, UP2, 0x80, 0x0 ;  /* 0x000000000000781c */ /* 0x000fe20003f4f028 */
[----:B------:R-:W-:Y:S01]  /*2d40*/  IMAD.IADD R80, R80, 0x1, -R11 ;  /* 0x0000000150507824 */ /* 0x000fe200078e0a0b */
[----:B------:R-:W-:Y:S01]  /*2d50*/  LEA.HI R11, R22, R9, RZ, 0x2 ;  /* 0x00000009160b7211 */ /* 0x000fe200078f10ff */
[----:B------:R-:W-:Y:S01]  /*2d60*/  FMUL.FTZ R6, R25, c[0x0][0x320] ;  /* 0x0000c80019067a20 */ /* 0x000fe20000410000 */
[----:B------:R-:W-:Y:S01]  /*2d70*/  LEA.HI R13, R82, R82, RZ, 0x1 ;  /* 0x00000052520d7211 */ /* 0x000fe200078f08ff */
[----:B------:R-:W-:Y:S01]  /*2d80*/  FMUL.FTZ R64, R64, c[0x0][0x320] ;  /* 0x0000c80040407a20 */ /* 0x000fe20000410000 */
[----:B------:R-:W-:Y:S01]  /*2d90*/  LEA.HI.SX32 R17, R11, UR25, 0x1e ;  /* 0x000000190b117c11 */ /* 0x000fe2000f8ff2ff */
[----:B------:R-:W-:Y:S01]  /*2da0*/  FMUL.FTZ R72, R72, c[0x0][0x320] ;  /* 0x0000c80048487a20 */ /* 0x000fe20000410000 */
[----:B------:R-:W-:Y:S01]  /*2db0*/  LOP3.LUT R13, R13, 0x1ffffffe, RZ, 0xc0, !PT ;  /* 0x1ffffffe0d0d7812 */ /* 0x000fe200078ec0ff */
[----:B------:R-:W-:Y:S01]  /*2dc0*/  FMUL.FTZ R73, R73, c[0x0][0x320] ;  /* 0x0000c80049497a20 */ /* 0x000fe20000410000 */
[----:B------:R-:W-:Y:S01]  /*2dd0*/  LEA R17, R80, R17, 0x4 ;  /* 0x0000001150117211 */ /* 0x000fe200078e20ff */
[----:B------:R-:W-:Y:S01]  /*2de0*/  FMUL.FTZ R44, R44, c[0x0][0x320] ;  /* 0x0000c8002c2c7a20 */ /* 0x000fe20000410000 */
[----:B------:R-:W-:Y:S01]  /*2df0*/  PLOP3.LUT P0, PT, PT, PT, UP2, 0x80, 0x0 ;  /* 0x000000000000781c */ /* 0x000fe20003f0f028 */
[----:B------:R-:W-:Y:S01]  /*2e00*/  IMAD.IADD R82, R82, 0x1, -R13 ;  /* 0x0000000152527824 */ /* 0x000fe200078e0a0d */
[----:B------:R-:W-:Y:S01]  /*2e10*/  LOP3.LUT R212, R11, 0x7ffffffc, RZ, 0xc0, !PT ;  /* 0x7ffffffc0bd47812 */ /* 0x000fe200078ec0ff */
[----:B------:R-:W-:Y:S01]  /*2e20*/  IMAD.U32 R11, RZ, RZ, UR4 ;  /* 0x00000004ff0b7e24 */ /* 0x000fe2000f8e00ff */
[----:B------:R-:W-:Y:S01]  /*2e30*/  ULDC UR4, c[0x0][0x1d0] ;  /* 0x0000740000047ab9 */ /* 0x000fe20000000800 */
[----:B------:R-:W-:Y:S01]  /*2e40*/  IMAD R211, R82, 0x8, R17 ;  /* 0x0000000852d37824 */ /* 0x000fe200078e0211 */
[----:B------:R-:W1:Y:S01]  /*2e50*/  MUFU.TANH R16, R16 ;  /* 0x0000001000107308 */ /* 0x000e620000002400 */
[----:B------:R-:W-:Y:S01]  /*2e60*/  IMAD.IADD R212, R9, 0x1, -R212 ;  /* 0x0000000109d47824 */ /* 0x000fe200078e0ad4 */
[----:B------:R-:W-:Y:S01]  /*2e70*/  ULDC UR5, c[0x0][0x324] ;  /* 0x0000c90000057ab9 */ /* 0x000fe20000000800 */
[----:B------:R-:W-:Y:S01]  /*2e80*/  @P2 IMAD.HI.U32 R13, R211, c[0x0][0x2c8], RZ ;  /* 0x0000b200d30d2a27 */ /* 0x000fe200078e00ff */
[----:B------:R-:W-:Y:S01]  /*2e90*/  MOV R21, R211 ;  /* 0x000000d300157202 */ /* 0x000fe20000000f00 */
[----:B------:R-:W-:Y:S01]  /*2ea0*/  UIMAD UR4, UR20, UR4, -UR12 ;  /* 0x00000004140472a4 */ /* 0x000fe2000f8e0a0c */
[----:B------:R-:W-:Y:S01]  /*2eb0*/  SHF.L.U32 R212, R212, 0x1, RZ ;  /* 0x00000001d4d47819 */ /* 0x000fe200000006ff */
[----:B------:R-:W-:Y:S01]  /*2ec0*/  FMUL.FTZ R45, R45, c[0x0][0x320] ;  /* 0x0000c8002d2d7a20 */ /* 0x000fe20000410000 */
[----:B------:R-:W-:Y:S01]  /*2ed0*/  @P0 SHF.R.U32.HI R21, RZ, c[0x0][0x2cc], R13 ;  /* 0x0000b300ff150a19 */ /* 0x000fe2000001160d */
[----:B------:R-:W-:Y:S01]  /*2ee0*/  FMUL.FTZ R40, R40, c[0x0][0x320] ;  /* 0x0000c80028287a20 */ /* 0x000fe20000410000 */
[----:B------:R-:W-:Y:S01]  /*2ef0*/  PLOP3.LUT P0, PT, PT, PT, UP1, 0x40, 0x0 ;  /* 0x000000000000781c */ /* 0x000fe20003f0e818 */
[----:B------:R-:W-:Y:S01]  /*2f00*/  FMUL.FTZ R41, R41, c[0x0][0x320] ;  /* 0x0000c80029297a20 */ /* 0x000fe20000410000 */
[----:B------:R-:W-:Y:S01]  /*2f10*/  IADD3 R11, R11, -c[0x0][0x168], -R212 ;  /* 0x80005a000b0b7a10 */ /* 0x000fe20007ffe8d4 */
[----:B------:R-:W2:Y:S01]  /*2f20*/  SHFL.IDX PT, R24, R21, RZ, 0x1c1f ;  /* 0x001c1fff15187589 */ /* 0x000ea200000e0000 */
[----:B------:R-:W-:Y:S01]  /*2f30*/  FMUL.FTZ R65, R65, c[0x0][0x320] ;  /* 0x0000c80041417a20 */ /* 0x000fe20000410000 */
[----:B------:R-:W4:Y:S01]  /*2f40*/  MUFU.TANH R5, R5 ;  /* 0x0000000500057308 */ /* 0x000f220000002400 */
[----:B------:R-:W-:Y:S01]  /*2f50*/  ULOP3.LUT UR12, URZ, UR5, URZ, 0x33, !UPT ;  /* 0x000000053f0c7292 */ /* 0x000fe2000f8e333f */
[----:B------:R-:W-:Y:S01]  /*2f60*/  IADD3 R13, R11, c[0x0][0x328], RZ ;  /* 0x0000ca000b0d7a10 */ /* 0x000fe20007ffe0ff */
[----:B------:R-:W0:Y:S01]  /*2f70*/  LDGDEPBAR ;  /* 0x00000000000079af */ /* 0x000e220000000000 */
[----:B------:R-:W-:-:S03]  /*2f80*/  IADD3 R9, -R212, UR4, RZ ;  /* 0x00000004d4097c10 */ /* 0x000fc6000fffe1ff */
[----:B------:R-:W-:Y:S01]  /*2f90*/  IADD3 R11, R11, UR12, RZ ;  /* 0x0000000c0b0b7c10 */ /* 0x000fe2000fffe0ff */
[----:B------:R-:W3:Y:S08]  /*2fa0*/  MUFU.TANH R12, R12 ;  /* 0x0000000c000c7308 */ /* 0x000ef00000002400 */
[----:B------:R-:W1:Y:S01]  /*2fb0*/  MUFU.TANH R10, R10 ;  /* 0x0000000a000a7308 */ /* 0x000e620000002400 */
[----:B--2---:R-:W-:Y:S01]  /*2fc0*/  IMAD.IADD R28, R13, 0x1, R24 ;  /* 0x000000010d1c7824 */ /* 0x004fe200078e0218 */
[----:B------:R-:W-:-:S06]  /*2fd0*/  IADD3 R22, R11, R24, RZ ;  /* 0x000000180b167210 */ /* 0x000fcc0007ffe0ff */
[----:B------:R-:W2:Y:S01]  /*2fe0*/  MUFU.TANH R8, R8 ;  /* 0x0000000800087308 */ /* 0x000ea20000002400 */
[----:B------:R-:W-:-:S07]  /*2ff0*/  IMNMX R23, R28, R9, PT ;  /* 0x000000091c177217 */ /* 0x000fce0003800200 */
        /* <DEDUP_REMOVED lines=9> */
[----:B------:R-:W-:Y:S05]  /*3090*/  @P0 BRA `(.L_x_169) ;  /* 0x0000016000000947 */ /* 0x000fea0003800000 */
[----:B--234-:R-:W-:Y:S01]  /*30a0*/  IMAD.U32 R17, RZ, RZ, UR10 ;  /* 0x0000000aff117e24 */ /* 0x01cfe2000f8e00ff */
[----:B------:R-:W-:Y:S04]  /*30b0*/  BSSY B0, `(.L_x_170) ;  /* 0x000000f000007945 */ /* 0x000fe80003800000 */
[----:B------:R-:W-:-:S04]  /*30c0*/  IADD3 R24, R17, -c[0x0][0x168], R24 ;  /* 0x80005a0011187a10 */ /* 0x000fc80007ffe018 */
[----:B------:R-:W-:-:S13]  /*30d0*/  ISETP.GT.AND P0, PT, R24, -0x1, PT ;  /* 0xffffffff1800780c */ /* 0x000fda0003f04270 */
[----:B------:R-:W-:Y:S05]  /*30e0*/  @P0 BRA `(.L_x_171) ;  /* 0x0000007000000947 */ /* 0x000fea0003800000 */
[----:B------:R-:W-:Y:S01]  /*30f0*/  IMAD.MOV.U32 R17, RZ, RZ, c[0x0][0x32c] ;  /* 0x0000cb00ff117624 */ /* 0x000fe200078e00ff */
[----:B------:R-:W-:-:S04]  /*3100*/  LOP3.LUT R24, RZ, R24, RZ, 0x33, !PT ;  /* 0x00000018ff187212 */ /* 0x000fc800078e33ff */
[----:B------:R-:W-:-:S13]  /*3110*/  ISETP.NE.AND P0, PT, R17, 0x1, PT ;  /* 0x000000011100780c */ /* 0x000fda0003f05270 */
[----:B------:R-:W-:-:S05]  /*3120*/  @P0 IMAD.HI.U32 R17, R24, c[0x0][0x330], RZ ;  /* 0x0000cc0018110a27 */ /* 0x000fca00078e00ff */
[----:B------:R-:W-:-:S04]  /*3130*/  @P0 SHF.R.U32.HI R24, RZ, c[0x0][0x334], R17 ;  /* 0x0000cd00ff180a19 */ /* 0x000fc80000011611 */
[----:B------:R-:W-:Y:S01]  /*3140*/  LOP3.LUT R24, RZ, R24, RZ, 0x33, !PT ;  /* 0x00000018ff187212 */ /* 0x000fe200078e33ff */
[----:B------:R-:W-:Y:S05]  /*3150*/  BRA `(.L_x_172) ;  /* 0x0000004000007947 */ /* 0x000fea0003800000 */
.L_x_171:
[----:B------:R-:W-:-:S04]  /*3160*/  MOV R17, c[0x0][0x32c] ;  /* 0x0000cb0000117a02 */ /* 0x000fc80000000f00 */
[----:B------:R-:W-:-:S13]  /*3170*/  ISETP.NE.AND P0, PT, R17, 0x1, PT ;  /* 0x000000011100780c */ /* 0x000fda0003f05270 */
[----:B------:R-:W-:-:S05]  /*3180*/  @P0 IMAD.HI.U32 R17, R24, c[0x0][0x330], RZ ;  /* 0x0000cc0018110a27 */ /* 0x000fca00078e00ff */
[----:B------:R-:W-:Y:S02]  /*3190*/  @P0 SHF.R.U32.HI R24, RZ, c[0x0][0x334], R17 ;  /* 0x0000cd00ff180a19 */ /* 0x000fe40000011611 */
.L_x_172:
[----:B------:R-:W-:Y:S05]  /*31a0*/  BSYNC B0 ;  /* 0x0000000000007941 */ /* 0x000fea0003800000 */
.L_x_170:
[----:B------:R-:W-:-:S04]  /*31b0*/  IMAD R17, R24, c[0x0][0x32c], -R81 ;  /* 0x0000cb0018117a24 */ /* 0x000fc800078e0a51 */
[----:B------:R-:W-:-:S05]  /*31c0*/  IMAD.IADD R17, R17, 0x1, -R212 ;  /* 0x0000000111117824 */ /* 0x000fca00078e0ad4 */
[----:B------:R-:W-:Y:S02]  /*31d0*/  IADD3 R24, R17, c[0x0][0x32c], RZ ;  /* 0x0000cb0011187a10 */ /* 0x000fe40007ffe0ff */
[----:B------:R-:W-:Y:S02]  /*31e0*/  IMNMX R22, R22, R17, !PT ;  /* 0x0000001116167217 */ /* 0x000fe40007800200 */
[----:B------:R-:W-:Y:S02]  /*31f0*/  IMNMX R23, R23, R24, PT ;  /* 0x0000001817177217 */ /* 0x000fe40003800200 */
.L_x_169:
[----:B--234-:R-:W-:Y:S01]  /*3200*/  ISETP.LT.AND P2, PT, RZ, UR21, PT ;  /* 0x00000015ff007c0c */ /* 0x01cfe2000bf41270 */
[----:B------:R-:W-:Y:S01]  /*3210*/  FMUL.FTZ R24, R14, c[0x0][0x320] ;  /* 0x0000c8000e187a20 */ /* 0x000fe20000410000 */
[----:B------:R-:W2:Y:S01]  /*3220*/  SHFL.IDX PT, R28, R21, 0x1, 0x1c1f ;  /* 0x003c1f00151c7f89 */ /* 0x000ea200000e0000 */
[----:B------:R-:W-:Y:S01]  /*3230*/  FMUL.FTZ R26, R26, c[0x0][0x320] ;  /* 0x0000c8001a1a7a20 */ /* 0x000fe20000410000 */
[----:B------:R-:W-:Y:S01]  /*3240*/  ISETP.GT.AND P0, PT, R22, RZ, P2 ;  /* 0x000000ff1600720c */ /* 0x000fe20001704270 */
[----:B------:R-:W-:Y:S02]  /*3250*/  FMUL.FTZ R27, R27, c[0x0][0x320] ;  /* 0x0000c8001b1b7a20 */ /* 0x000fe40000410000 */
[----:B------:R-:W-:Y:S01]  /*3260*/  FMUL.FTZ R67, R67, c[0x0][0x320] ;  /* 0x0000c80043437a20 */ /* 0x000fe20000410000 */
[----:B------:R-:W-:Y:S01]  /*3270*/  ISETP.LT.OR P0, PT, R23, 0x1, P0 ;  /* 0x000000011700780c */ /* 0x000fe20000701670 */
[----:B------:R-:W-:Y:S01]  /*3280*/  FMUL.FTZ R15, R15, c[0x0][0x320] ;  /* 0x0000c8000f0f7a20 */ /* 0x000fe20000410000 */
[----:B------:R-:W3:Y:S01]  /*3290*/  MUFU.TANH R24, R24 ;  /* 0x0000001800187308 */ /* 0x000ee20000002400 */
[----:B------:R-:W-:Y:S01]  /*32a0*/  FMUL.FTZ R74, R74, c[0x0][0x320] ;  /* 0x0000c8004a4a7a20 */ /* 0x000fe20000410000 */
[----:B------:R-:W-:Y:S01]  /*32b0*/  FSEL R17, R7, -INF , !P0 ;  /* 0xff80000007117808 */ /* 0x000fe20004000000 */
[----:B------:R-:W-:Y:S01]  /*32c0*/  FMUL.FTZ R7, R18, c[0x0][0x320] ;  /* 0x0000c80012077a20 */ /* 0x000fe20000410000 */
[----:B------:R-:W-:Y:S01]  /*32d0*/  ISETP.GT.AND P0, PT, R22, 0x1, P2 ;  /* 0x000000011600780c */ /* 0x000fe20001704270 */
[----:B------:R-:W-:-:S02]  /*32e0*/  FMUL.FTZ R75, R75, c[0x0][0x320] ;  /* 0x0000c8004b4b7a20 */ /* 0x000fc40000410000 */
[----:B------:R-:W-:Y:S01]  /*32f0*/  FMUL.FTZ R46, R46, c[0x0][0x320] ;  /* 0x0000c8002e2e7a20 */ /* 0x000fe20000410000 */
[----:B------:R-:W-:Y:S01]  /*3300*/  ISETP.LT.OR P0, PT, R23, 0x2, P0 ;  /* 0x000000021700780c */ /* 0x000fe20000701670 */
[----:B------:R-:W-:Y:S01]  /*3310*/  FMUL.FTZ R47, R47, c[0x0][0x320] ;  /* 0x0000c8002f2f7a20 */ /* 0x000fe20000410000 */
[----:B------:R4:W1:Y:S01]  /*3320*/  MUFU.TANH R163, R67 ;  /* 0x0000004300a37308 */ /* 0x0008620000002400 */
[----:B------:R-:W-:Y:S01]  /*3330*/  FMUL.FTZ R42, R42, c[0x0][0x320] ;  /* 0x0000c8002a2a7a20 */ /* 0x000fe20000410000 */
[----:B------:R-:W-:Y:S01]  /*3340*/  FSEL R20, R20, -INF , !P0 ;  /* 0xff80000014147808 */ /* 0x000fe20004000000 */
[----:B------:R-:W-:Y:S01]  /*3350*/  FMUL.FTZ R43, R43, c[0x0][0x320] ;  /* 0x0000c8002b2b7a20 */ /* 0x000fe20000410000 */
[----:B------:R-:W-:Y:S01]  /*3360*/  ISETP.GT.AND P0, PT, R22, 0x8, P2 ;  /* 0x000000081600780c */ /* 0x000fe20001704270 */
[----:B------:R-:W-:Y:S02]  /*3370*/  FMUL.FTZ R66, R66, c[0x0][0x320] ;  /* 0x0000c80042427a20 */ /* 0x000fe40000410000 */
[----:B--2---:R-:W-:Y:S01]  /*3380*/  IMAD.IADD R18, R13, 0x1, R28 ;  /* 0x000000010d127824 */ /* 0x004fe200078e021c */
[----:B------:R-:W-:Y:S01]  /*3390*/  ISETP.LT.OR P0, PT, R23, 0x9, P0 ;  /* 0x000000091700780c */ /* 0x000fe20000701670 */
[----:B------:R4:W2:Y:S03]  /*33a0*/  MUFU.TANH R25, R15 ;  /* 0x0000000f00197308 */ /* 0x0008a60000002400 */
[----:B-1----:R-:W-:-:S02]  /*33b0*/  FSEL R16, R16, -INF , !P0 ;  /* 0xff80000010107808 */ /* 0x002fc40004000000 */
[----:B------:R-:W-:Y:S02]  /*33c0*/  ISETP.GT.AND P0, PT, R22, 0x9, P2 ;  /* 0x000000091600780c */ /* 0x000fe40001704270 */
[----:B------:R-:W-:Y:S01]  /*33d0*/  IMNMX R21, R18, R9, PT ;  /* 0x0000000912157217 */ /* 0x000fe20003800200 */
[----:B------:R4:W1:Y:S01]  /*33e0*/  MUFU.TANH R171, R74 ;  /* 0x0000004a00ab7308 */ /* 0x0008620000002400 */
[----:B------:R-:W-:-:S04]  /*33f0*/  ISETP.LT.OR P0, PT, R23, 0xa, P0 ;  /* 0x0000000a1700780c */ /* 0x000fc80000701670 */
[----:B------:R-:W-:Y:S01]  /*3400*/  FSEL R14, R5, -INF , !P0 ;  /* 0xff800000050e7808 */ /* 0x000fe20004000000 */
[----:B------:R-:W-:Y:S01]  /*3410*/  FMUL.FTZ R5, R19, c[0x0][0x320] ;  /* 0x0000c80013057a20 */ /* 0x000fe20000410000 */
[----:B------:R-:W-:Y:S01]  /*3420*/  ISETP.GT.AND P0, PT, R22, 0x10, P2 ;  /* 0x000000101600780c */ /* 0x000fe20001704270 */
[----:B------:R-:W-:Y:S01]  /*3430*/  FMUL.FTZ R19, R51, c[0x0][0x320] ;  /* 0x0000c80033137a20 */ /* 0x000fe20000410000 */
[----:B------:R4:W1:Y:S02]  /*3440*/  MUFU.TANH R165, R75 ;  /* 0x0000004b00a57308 */ /* 0x0008640000002400 */
[----:B------:R-:W-:-:S04]  /*3450*/  ISETP.LT.OR P0, PT, R23, 0x11, P0 ;  /* 0x000000111700780c */ /* 0x000fc80000701670 */
[----:B------:R-:W-:Y:S02]  /*3460*/  FSEL R12, R12, -INF , !P0 ;  /* 0xff8000000c0c7808 */ /* 0x000fe40004000000 */
[----:B------:R-:W-:Y:S01]  /*3470*/  ISETP.GT.AND P0, PT, R22, 0x11, P2 ;  /* 0x000000111600780c */ /* 0x000fe20001704270 */
[----:B------:R-:W1:Y:S03]  /*3480*/  MUFU.TANH R5, R5 ;  /* 0x0000000500057308 */ /* 0x000e660000002400 */
[----:B------:R-:W-:-:S04]  /*3490*/  ISETP.LT.OR P0, PT, R23, 0x12, P0 ;  /* 0x000000121700780c */ /* 0x000fc80000701670 */
[----:B------:R-:W-:Y:S01]  /*34a0*/  FSEL R10, R10, -INF , !P0 ;  /* 0xff8000000a0a7808 */ /* 0x000fe20004000000 */
[----:B------:R-:W1:Y:S01]  /*34b0*/  MUFU.TANH R19, R19 ;  /* 0x0000001300137308 */ /* 0x000e620000002400 */
[----:B------:R-:W-:-:S04]  /*34c0*/  ISETP.GT.AND P0, PT, R22, 0x18, P2 ;  /* 0x000000181600780c */ /* 0x000fc80001704270 */
[----:B------:R-:W-:-:S03]  /*34d0*/  ISETP.LT.OR P0, PT, R23, 0x19, P0 ;  /* 0x000000191700780c */ /* 0x000fc60000701670 */
[----:B------:R4:W1:Y:S01]  /*34e0*/  MUFU.TANH R167, R46 ;  /* 0x0000002e00a77308 */ /* 0x0008620000002400 */
[----:B------:R-:W-:Y:S02]  /*34f0*/  FSEL R8, R8, -INF , !P0 ;  /* 0xff80000008087808 */ /* 0x000fe40004000000 */
[----:B------:R-:W-:-:S04]  /*3500*/  ISETP.GT.AND P0, PT, R22, 0x19, P2 ;  /* 0x000000191600780c */ /* 0x000fc80001704270 */
[----:B------:R-:W-:Y:S01]  /*3510*/  ISETP.LT.OR P0, PT, R23, 0x1a, P0 ;  /* 0x0000001a1700780c */ /* 0x000fe20000701670 */
[----:B------:R4:W1:Y:S03]  /*3520*/  MUFU.TANH R143, R47 ;  /* 0x0000002f008f7308 */ /* 0x0008660000002400 */
[----:B------:R-:W-:Y:S02]  /*3530*/  FSEL R6, R6, -INF , !P0 ;  /* 0xff80000006067808 */ /* 0x000fe40004000000 */
[----:B------:R-:W-:-:S03]  /*3540*/  ISETP.GT.AND P0, PT, R22, 0x20, P2 ;  /* 0x000000201600780c */ /* 0x000fc60001704270 */
[----:B------:R-:W1:Y:S01]  /*3550*/  MUFU.TANH R26, R26 ;  /* 0x0000001a001a7308 */ /* 0x000e620000002400 */
[----:B------:R-:W-:-:S04]  /*3560*/  ISETP.LT.OR P0, PT, R23, 0x21, P0 ;  /* 0x000000211700780c */ /* 0x000fc80000701670 */
[----:B------:R-:W-:Y:S02]  /*3570*/  FSEL R156, R156, -INF , !P0 ;  /* 0xff8000009c9c7808 */ /* 0x000fe40004000000 */
[----:B------:R-:W-:Y:S01]  /*3580*/  ISETP.GT.AND P0, PT, R22, 0x21, P2 ;  /* 0x000000211600780c */ /* 0x000fe20001704270 */
[----:B------:R-:W1:Y:S03]  /*3590*/  MUFU.TANH R27, R27 ;  /* 0x0000001b001b7308 */ /* 0x000e660000002400 */
[----:B------:R-:W-:-:S04]  /*35a0*/  ISETP.LT.OR P0, PT, R23, 0x22, P0 ;  /* 0x000000221700780c */ /* 0x000fc80000701670 */
[----:B------:R-:W-:Y:S01]  /*35b0*/  FSEL R164, R164, -INF , !P0 ;  /* 0xff800000a4a47808 */ /* 0x000fe20004000000 */
[----:B------:R4:W1:Y:S01]  /*35c0*/  MUFU.TANH R141, R42 ;  /* 0x0000002a008d7308 */ /* 0x0008620000002400 */
[----:B------:R-:W-:-:S04]  /*35d0*/  ISETP.GT.AND P0, PT, R22, 0x28, P2 ;  /* 0x000000281600780c */ /* 0x000fc80001704270 */
[----:B------:R-:W-:-:S03]  /*35e0*/  ISETP.LT.OR P0, PT, R23, 0x29, P0 ;  /* 0x000000291700780c */ /* 0x000fc60000701670 */
[----:B------:R4:W1:Y:S01]  /*35f0*/  MUFU.TANH R161, R43 ;  /* 0x0000002b00a17308 */ /* 0x0008620000002400 */
[----:B------:R-:W-:Y:S02]  /*3600*/  FSEL R162, R162, -INF , !P0 ;  /* 0xff800000a2a27808 */ /* 0x000fe40004000000 */
[----:B------:R-:W-:-:S04]  /*3610*/  ISETP.GT.AND P0, PT, R22, 0x29, P2 ;  /* 0x000000291600780c */ /* 0x000fc80001704270 */
[----:B------:R-:W-:Y:S01]  /*3620*/  ISETP.LT.OR P0, PT, R23, 0x2a, P0 ;  /* 0x0000002a1700780c */ /* 0x000fe20000701670 */
[----:B------:R-:W1:Y:S03]  /*3630*/  MUFU.TANH R7, R7 ;  /* 0x0000000700077308 */ /* 0x000e660000002400 */
[----:B------:R-:W-:Y:S02]  /*3640*/  FSEL R158, R158, -INF , !P0 ;  /* 0xff8000009e9e7808 */ /* 0x000fe40004000000 */
[----:B------:R-:W-:-:S03]  /*3650*/  ISETP.GT.AND P0, PT, R22, 0x30, P2 ;  /* 0x000000301600780c */ /* 0x000fc60001704270 */
[----:B------:R4:W1:Y:S01]  /*3660*/  MUFU.TANH R173, R66 ;  /* 0x0000004200ad7308 */ /* 0x0008620000002400 */
[----:B------:R-:W-:-:S04]  /*3670*/  ISETP.LT.OR P0, PT, R23, 0x31, P0 ;  /* 0x000000311700780c */ /* 0x000fc80000701670 */
[----:B------:R-:W-:Y:S02]  /*3680*/  FSEL R168, R168, -INF , !P0 ;  /* 0xff800000a8a87808 */ /* 0x000fe40004000000 */
[----:B------:R-:W-:-:S04]  /*3690*/  ISETP.GT.AND P0, PT, R22, 0x31, P2 ;  /* 0x000000311600780c */ /* 0x000fc80001704270 */
[----:B------:R-:W-:-:S04]  /*36a0*/  ISETP.LT.OR P0, PT, R23, 0x32, P0 ;  /* 0x000000321700780c */ /* 0x000fc80000701670 */
[----:B------:R-:W-:Y:S02]  /*36b0*/  FSEL R166, R166, -INF , !P0 ;  /* 0xff800000a6a67808 */ /* 0x000fe40004000000 */
[----:B------:R-:W-:-:S04]  /*36c0*/  ISETP.GT.AND P0, PT, R22, 0x38, P2 ;  /* 0x000000381600780c */ /* 0x000fc80001704270 */
[----:B------:R-:W-:-:S04]  /*36d0*/  ISETP.LT.OR P0, PT, R23, 0x39, P0 ;  /* 0x000000391700780c */ /* 0x000fc80000701670 */
[----:B------:R-:W-:Y:S02]  /*36e0*/  FSEL R142, R142, -INF , !P0 ;  /* 0xff8000008e8e7808 */ /* 0x000fe40004000000 */
[----:B------:R-:W-:Y:S01]  /*36f0*/  ISETP.GT.AND P0, PT, R22, 0x39, P2 ;  /* 0x000000391600780c */ /* 0x000fe20001704270 */
[----:B------:R-:W-:-:S03]  /*3700*/  IMAD.IADD R22, R11, 0x1, R28 ;  /* 0x000000010b167824 */ /* 0x000fc600078e021c */
[----:B------:R-:W-:-:S04]  /*3710*/  ISETP.LT.OR P0, PT, R23, 0x3a, P0 ;  /* 0x0000003a1700780c */ /* 0x000fc80000701670 */
[----:B------:R-:W-:Y:S02]  /*3720*/  FSEL R140, R140, -INF , !P0 ;  /* 0xff8000008c8c7808 */ /* 0x000fe40004000000 */
[----:B------:R-:W-:-:S13]  /*3730*/  PLOP3.LUT P0, PT, PT, PT, UP1, 0x40, 0x0 ;  /* 0x000000000000781c */ /* 0x000fda0003f0e818 */
[----:B------:R-:W-:Y:S05]  /*3740*/  @P0 BRA `(.L_x_173) ;  /* 0x0000016000000947 */ /* 0x000fea0003800000 */
[----:B-1234-:R-:W-:Y:S01]  /*3750*/  IMAD.U32 R9, RZ, RZ, UR10 ;  /* 0x0000000aff097e24 */ /* 0x01efe2000f8e00ff */
        /* <DEDUP_REMOVED lines=11> */
.L_x_175:
[----:B------:R-:W-:-:S04]  /*3810*/  MOV R9, c[0x0][0x32c] ;  /* 0x0000cb0000097a02 */ /* 0x000fc80000000f00 */
[----:B------:R-:W-:-:S13]  /*3820*/  ISETP.NE.AND P0, PT, R9, 0x1, PT ;  /* 0x000000010900780c */ /* 0x000fda0003f05270 */
[----:B------:R-:W-:-:S05]  /*3830*/  @P0 IMAD.HI.U32 R9, R28, c[0x0][0x330], RZ ;  /* 0x0000cc001c090a27 */ /* 0x000fca00078e00ff */
[----:B------:R-:W-:Y:S02]  /*3840*/  @P0 SHF.R.U32.HI R28, RZ, c[0x0][0x334], R9 ;  /* 0x0000cd00ff1c0a19 */ /* 0x000fe40000011609 */
.L_x_176:
[----:B------:R-:W-:Y:S05]  /*3850*/  BSYNC B0 ;  /* 0x0000000000007941 */ /* 0x000fea0003800000 */
.L_x_174:
[----:B------:R-:W-:-:S04]  /*3860*/  IMAD R9, R28, c[0x0][0x32c], -R81 ;  /* 0x0000cb001c097a24 */ /* 0x000fc800078e0a51 */
[----:B------:R-:W-:-:S05]  /*3870*/  IMAD.IADD R9, R9, 0x1, -R212 ;  /* 0x0000000109097824 */ /* 0x000fca00078e0ad4 */
[----:B------:R-:W-:Y:S02]  /*3880*/  IADD3 R18, R9, c[0x0][0x32c], RZ ;  /* 0x0000cb0009127a10 */ /* 0x000fe40007ffe0ff */
[----:B------:R-:W-:Y:S02]  /*3890*/  IMNMX R22, R22, R9, !PT ;  /* 0x0000000916167217 */ /* 0x000fe40007800200 */
[----:B------:R-:W-:Y:S02]  /*38a0*/  IMNMX R21, R21, R18, PT ;  /* 0x0000001215157217 */ /* 0x000fe40003800200 */
.L_x_173:
[----:B-1234-:R-:W-:Y:S01]  /*38b0*/  ISETP.GT.AND P0, PT, R22, 0x1, P2 ;  /* 0x000000011600780c */ /* 0x01efe20001704270 */
[----:B------:R-:W-:Y:S01]  /*38c0*/  IMAD.SHL.U32 R203, R4, 0x2, RZ ;  /* 0x0000000204cb7824 */ /* 0x000fe200078e00ff */
[----:B------:R-:W-:Y:S01]  /*38d0*/  FMNMX.FTZ R23, R17, R20, !PT ;  /* 0x0000001411177209 */ /* 0x000fe20007810000 */
[----:B------:R-:W-:Y:S01]  /*38e0*/  ULDC.64 UR4, c[0x0][0x2c8] ;  /* 0x0000b20000047ab9 */ /* 0x000fe20000000a00 */
[----:B------:R-:W-:Y:S01]  /*38f0*/  ISETP.LT.OR P0, PT, R21, 0x2, P0 ;  /* 0x000000021500780c */ /* 0x000fe20000701670 */
[--C-:B------:R-:W-:Y:S01]  /*3900*/  IMAD R197, R3, 0x2, R203.reuse ;  /* 0x0000000203c57824 */ /* 0x100fe200078e02cb */
[----:B------:R-:W-:Y:S01]  /*3910*/  FMNMX.FTZ R23, R16, R23, !PT ;  /* 0x0000001710177209 */ /* 0x000fe20007810000 */
[----:B------:R-:W-:Y:S01]  /*3920*/  LDSM.16.MT88.4 R40, [R203+0x2100] ;  /* 0x00210000cb28783b */ /* 0x000fe20000004200 */
[----:B------:R-:W-:Y:S01]  /*3930*/  FSEL R19, R19, -INF , !P0 ;  /* 0xff80000013137808 */ /* 0x000fe20004000000 */
[----:B------:R-:W-:Y:S01]  /*3940*/  IMAD R198, R2, 0x2, R203 ;  /* 0x0000000202c67824 */ /* 0x000fe200078e02cb */
[----:B------:R-:W-:Y:S01]  /*3950*/  ISETP.GT.AND P0, PT, R22, 0x8, P2 ;  /* 0x000000081600780c */ /* 0x000fe20001704270 */
[----:B------:R-:W-:Y:S01]  /*3960*/  LDSM.16.MT88.4 R56, [R197+0x2100] ;  /* 0x00210000c538783b */ /* 0x000fe20000004200 */
[----:B------:R-:W-:Y:S01]  /*3970*/  FMNMX.FTZ R23, R14, R23, !PT ;  /* 0x000000170e177209 */ /* 0x000fe20007810000 */
[----:B------:R-:W-:Y:S01]  /*3980*/  IMAD R196, R3, 0x2, R198 ;  /* 0x0000000203c47824 */ /* 0x000fe200078e02c6 */
[----:B------:R-:W-:Y:S01]  /*3990*/  ISETP.LT.OR P0, PT, R21, 0x9, P0 ;  /* 0x000000091500780c */ /* 0x000fe20000701670 */
[----:B------:R-:W-:Y:S01]  /*39a0*/  LDSM.16.MT88.4 R124, [R203+0x100] ;  /* 0x00010000cb7c783b */ /* 0x000fe20000004200 */
[----:B------:R-:W-:Y:S01]  /*39b0*/  FMNMX.FTZ R23, R12, R23, !PT ;  /* 0x000000170c177209 */ /* 0x000fe20007810000 */
[----:B------:R-:W-:Y:S01]  /*39c0*/  UIMAD.WIDE.U32 UR26, UR25, UR4, URZ ;  /* 0x00000004191a72a5 */ /* 0x000fe2000f8e003f */
[----:B------:R-:W-:Y:S01]  /*39d0*/  FSEL R7, R7, -INF , !P0 ;  /* 0xff80000007077808 */ /* 0x000fe20004000000 */
[----:B------:R-:W-:Y:S01]  /*39e0*/  LDSM.16.MT88.4 R116, [R198+0x100] ;  /* 0x00010000c674783b */ /* 0x000fe20000004200 */
[----:B------:R-:W-:Y:S01]  /*39f0*/  ISETP.GT.AND P0, PT, R22, 0x9, P2 ;  /* 0x000000091600780c */ /* 0x000fe20001704270 */
[----:B------:R-:W-:Y:S01]  /*3a00*/  @UP2 USHF.R.U32.HI UR25, URZ, UR5, UR27 ;  /* 0x000000053f192299 */ /* 0x000fe2000801161b */
[----:B------:R-:W-:Y:S01]  /*3a10*/  FMNMX.FTZ R23, R10, R23, !PT ;  /* 0x000000170a177209 */ /* 0x000fe20007810000 */
[----:B------:R-:W-:Y:S01]  /*3a20*/  LDSM.16.MT88.4 R108, [R197+0x100] ;  /* 0x00010000c56c783b */ /* 0x000fe20000004200 */
[----:B------:R-:W-:Y:S01]  /*3a30*/  ISETP.LT.OR P0, PT, R21, 0xa, P0 ;  /* 0x0000000a1500780c */ /* 0x000fe20000701670 */
[----:B------:R-:W-:Y:S01]  /*3a40*/  UIADD3 UR4, UR24, UR25, URZ ;  /* 0x0000001918047290 */ /* 0x000fe2000fffe03f */
[----:B------:R-:W-:Y:S01]  /*3a50*/  FMNMX.FTZ R23, R8, R23, !PT ;  /* 0x0000001708177209 */ /* 0x000fe20007810000 */
[----:B------:R-:W-:Y:S01]  /*3a60*/  LDSM.16.MT88.4 R100, [R196+0x100] ;  /* 0x00010000c464783b */ /* 0x000fe20000004200 */
[----:B------:R-:W-:Y:S01]  /*3a70*/  FSEL R5, R5, -INF , !P0 ;  /* 0xff80000005057808 */ /* 0x000fe20004000000 */
[----:B------:R-:W-:Y:S01]  /*3a80*/  ULDC UR25, c[0x0][0x328] ;  /* 0x0000ca0000197ab9 */ /* 0x000fe20000000800 */
[----:B------:R-:W-:Y:S01]  /*3a90*/  ISETP.GT.AND P0, PT, R22, 0x10, P2 ;  /* 0x000000101600780c */ /* 0x000fe20001704270 */
[----:B------:R-:W-:Y:S01]  /*3aa0*/  LDSM.16.MT88.4 R48, [R198+0x2100] ;  /* 0x00210000c630783b */ /* 0x000fe20000004200 */
[----:B------:R-:W-:Y:S01]  /*3ab0*/  FMNMX.FTZ R23, R6, R23, !PT ;  /* 0x0000001706177209 */ /* 0x000fe20007810000 */
[----:B------:R-:W-:Y:S01]  /*3ac0*/  UIADD3 UR21, UR21, -0x2, URZ ;  /* 0xfffffffe15157890 */ /* 0x000fe2000fffe03f */
[----:B------:R-:W-:Y:S01]  /*3ad0*/  ISETP.LT.OR P0, PT, R21, 0x11, P0 ;  /* 0x000000111500780c */ /* 0x000fe20000701670 */
[----:B------:R-:W-:Y:S01]  /*3ae0*/  LDSM.16.MT88.4 R64, [R196+0x2100] ;  /* 0x00210000c440783b */ /* 0x000fe20000004200 */
[----:B------:R-:W-:Y:S01]  /*3af0*/  FMNMX.FTZ R23, R156, R23, !PT ;  /* 0x000000179c177209 */ /* 0x000fe20007810000 */
[----:B------:R-:W-:Y:S01]  /*3b00*/  UIADD3 UR25, UR4, UR25, URZ ;  /* 0x0000001904197290 */ /* 0x000fe2000fffe03f */
[----:B------:R-:W-:Y:S01]  /*3b10*/  FSEL R15, R24, -INF , !P0 ;  /* 0xff800000180f7808 */ /* 0x000fe20004000000 */
[----:B------:R-:W-:Y:S01]  /*3b20*/  LDSM.16.MT88.4 R72, [R203+0x4100] ;  /* 0x00410000cb48783b */ /* 0x000fe20000004200 */
[----:B------:R-:W-:-:S02]  /*3b30*/  ISETP.GT.AND P0, PT, R22, 0x11, P2 ;  /* 0x000000111600780c */ /* 0x000fc40001704270 */
[----:B------:R-:W-:Y:S01]  /*3b40*/  FMNMX.FTZ R23, R164, R23, !PT ;  /* 0x00000017a4177209 */ /* 0x000fe20007810000 */
[----:B------:R-:W-:Y:S01]  /*3b50*/  LDSM.16.MT88.4 R80, [R198+0x4100] ;  /* 0x00410000c650783b */ /* 0x000fe20000004200 */
[----:B------:R-:W-:Y:S02]  /*3b60*/  ISETP.LT.OR P0, PT, R21, 0x12, P0 ;  /* 0x000000121500780c */ /* 0x000fe40000701670 */
[----:B------:R-:W-:Y:S01]  /*3b70*/  FMNMX.FTZ R23, R162, R23, !PT ;  /* 0x00000017a2177209 */ /* 0x000fe20007810000 */
[----:B------:R-:W-:Y:S01]  /*3b80*/  LDSM.16.MT88.4 R88, [R197+0x4100] ;  /* 0x00410000c558783b */ /* 0x000fe20000004200 */
[----:B------:R-:W-:Y:S02]  /*3b90*/  FSEL R13, R25, -INF , !P0 ;  /* 0xff800000190d7808 */ /* 0x000fe40004000000 */
[----:B------:R-:W-:Y:S01]  /*3ba0*/  ISETP.GT.AND P0, PT, R22, 0x18, P2 ;  /* 0x000000181600780c */ /* 0x000fe20001704270 */
[----:B------:R-:W-:Y:S01]  /*3bb0*/  LDSM.16.MT88.4 R136, [R198+0x900] ;  /* 0x00090000c688783b */ /* 0x000fe20000004200 */
[----:B------:R-:W-:-:S02]  /*3bc0*/  FMNMX.FTZ R23, R158, R23, !PT ;  /* 0x000000179e177209 */ /* 0x000fc40007810000 */
[C---:B------:R-:W-:Y:S01]  /*3bd0*/  ISETP.LT.OR P0, PT, R21.reuse, 0x19, P0 ;  /* 0x000000191500780c */ /* 0x040fe20000701670 */
[----:B------:R-:W-:Y:S01]  /*3be0*/  LDSM.16.MT88.4 R32, [R197+0x900] ;  /* 0x00090000c520783b */ /* 0x000fe20000004200 */
[----:B------:R-:W-:Y:S02]  /*3bf0*/  FMNMX.FTZ R23, R168, R23, !PT ;  /* 0x00000017a8177209 */ /* 0x000fe40007810000 */
[----:B------:R-:W-:Y:S01]  /*3c00*/  FSEL R11, R26, -INF , !P0 ;  /* 0xff8000001a0b7808 */ /* 0x000fe20004000000 */
[----:B------:R-:W-:Y:S01]  /*3c10*/  LDSM.16.MT88.4 R28, [R196+0x900] ;  /* 0x00090000c41c783b */ /* 0x000fe20000004200 */
[----:B------:R-:W-:Y:S02]  /*3c20*/  ISETP.GT.AND P0, PT, R22, 0x19, P2 ;  /* 0x000000191600780c */ /* 0x000fe40001704270 */
[----:B------:R-:W-:Y:S02]  /*3c30*/  FMNMX.FTZ R23, R166, R23, !PT ;  /* 0x00000017a6177209 */ /* 0x000fe40007810000 */
[----:B------:R-:W-:-:S02]  /*3c40*/  ISETP.LT.OR P0, PT, R21, 0x1a, P0 ;  /* 0x0000001a1500780c */ /* 0x000fc40000701670 */
[----:B------:R-:W-:Y:S02]  /*3c50*/  FMNMX.FTZ R23, R142, R23, !PT ;  /* 0x000000178e177209 */ /* 0x000fe40007810000 */
[----:B------:R-:W-:Y:S02]  /*3c60*/  FSEL R9, R27, -INF , !P0 ;  /* 0xff8000001b097808 */ /* 0x000fe40004000000 */
[----:B------:R-:W-:Y:S02]  /*3c70*/  ISETP.GT.AND P0, PT, R22, 0x20, P2 ;  /* 0x000000201600780c */ /* 0x000fe40001704270 */
[----:B------:R-:W-:Y:S02]  /*3c80*/  FMNMX.FTZ R23, R140, R23, !PT ;  /* 0x000000178c177209 */ /* 0x000fe40007810000 */
[----:B------:R-:W-:-:S04]  /*3c90*/  ISETP.LT.OR P0, PT, R21, 0x21, P0 ;  /* 0x000000211500780c */ /* 0x000fc80000701670 */
[----:B------:R-:W-:Y:S02]  /*3ca0*/  FSEL R173, R173, -INF , !P0 ;  /* 0xff800000adad7808 */ /* 0x000fe40004000000 */
[----:B------:R-:W-:-:S04]  /*3cb0*/  ISETP.GT.AND P0, PT, R22, 0x21, P2 ;  /* 0x000000211600780c */ /* 0x000fc80001704270 */
[----:B------:R-:W-:-:S04]  /*3cc0*/  ISETP.LT.OR P0, PT, R21, 0x22, P0 ;  /* 0x000000221500780c */ /* 0x000fc80000701670 */
[----:B------:R-:W-:Y:S02]  /*3cd0*/  FSEL R163, R163, -INF , !P0 ;  /* 0xff800000a3a37808 */ /* 0x000fe40004000000 */
[----:B------:R-:W-:-:S04]  /*3ce0*/  ISETP.GT.AND P0, PT, R22, RZ, P2 ;  /* 0x000000ff1600720c */ /* 0x000fc80001704270 */
[----:B------:R-:W-:-:S04]  /*3cf0*/  ISETP.LT.OR P0, PT, R21, 0x1, P0 ;  /* 0x000000011500780c */ /* 0x000fc80000701670 */
[----:B------:R-:W-:Y:S02]  /*3d00*/  FSEL R18, R0, -INF , !P0 ;  /* 0xff80000000127808 */ /* 0x000fe40004000000 */
[----:B------:R-:W-:Y:S01]  /*3d10*/  ISETP.GT.AND P0, PT, R22, 0x28, P2 ;  /* 0x000000281600780c */ /* 0x000fe20001704270 */
[----:B------:R-:W1:Y:S01]  /*3d20*/  SHFL.BFLY PT, R0, R23, 0x2, 0x1f ;  /* 0x0c401f0017007f89 */ /* 0x000e6200000e0000 */
[----:B------:R-:W-:Y:S02]  /*3d30*/  FMNMX.FTZ R24, R18, R19, !PT ;  /* 0x0000001312187209 */ /* 0x000fe40007810000 */
[----:B------:R-:W-:Y:S02]  /*3d40*/  ISETP.LT.OR P0, PT, R21, 0x29, P0 ;  /* 0x000000291500780c */ /* 0x000fe40000701670 */
[----:B------:R-:W-:Y:S02]  /*3d50*/  FMNMX.FTZ R24, R7, R24, !PT ;  /* 0x0000001807187209 */ /* 0x000fe40007810000 */
[----:B------:R-:W-:-:S02]  /*3d60*/  FSEL R171, R171, -INF , !P0 ;  /* 0xff800000abab7808 */ /* 0x000fc40004000000 */
[----:B------:R-:W-:Y:S02]  /*3d70*/  FMNMX.FTZ R24, R5, R24, !PT ;  /* 0x0000001805187209 */ /* 0x000fe40007810000 */
[----:B------:R-:W-:Y:S02]  /*3d80*/  ISETP.GT.AND P0, PT, R22, 0x29, P2 ;  /* 0x000000291600780c */ /* 0x000fe40001704270 */
        /* <DEDUP_REMOVED lines=10> */
[C---:B------:R-:W-:Y:S02]  /*3e30*/  ISETP.GT.AND P0, PT, R22.reuse, 0x31, P2 ;  /* 0x000000311600780c */ /* 0x040fe40001704270 */
[----:B------:R-:W-:Y:S02]  /*3e40*/  FMNMX.FTZ R24, R163, R24, !PT ;  /* 0x00000018a3187209 */ /* 0x000fe40007810000 */
[----:B------:R-:W-:Y:S02]  /*3e50*/  ISETP.LT.OR P0, PT, R21, 0x32, P0 ;  /* 0x000000321500780c */ /* 0x000fe40000701670 */
[----:B------:R-:W-:Y:S02]  /*3e60*/  FMNMX.FTZ R24, R171, R24, !PT ;  /* 0x00000018ab187209 */ /* 0x000fe40007810000 */
[----:B------:R-:W-:Y:S02]  /*3e70*/  FSEL R143, R143, -INF , !P0 ;  /* 0xff8000008f8f7808 */ /* 0x000fe40004000000 */
[----:B------:R-:W-:-:S02]  /*3e80*/  ISETP.GT.AND P0, PT, R22, 0x38, P2 ;  /* 0x000000381600780c */ /* 0x000fc40001704270 */
[----:B------:R-:W-:Y:S02]  /*3e90*/  FMNMX.FTZ R24, R165, R24, !PT ;  /* 0x00000018a5187209 */ /* 0x000fe40007810000 */
[----:B------:R-:W-:Y:S02]  /*3ea0*/  ISETP.GT.AND P2, PT, R22, 0x39, P2 ;  /* 0x000000391600780c */ /* 0x000fe40001744270 */
[----:B------:R-:W-:Y:S02]  /*3eb0*/  ISETP.LT.OR P0, PT, R21, 0x39, P0 ;  /* 0x000000391500780c */ /* 0x000fe40000701670 */
[----:B------:R-:W-:Y:S02]  /*3ec0*/  FMNMX.FTZ R22, R167, R24, !PT ;  /* 0x00000018a7167209 */ /* 0x000fe40007810000 */
[----:B------:R-:W-:Y:S01]  /*3ed0*/  ISETP.LT.OR P2, PT, R21, 0x3a, P2 ;  /* 0x0000003a1500780c */ /* 0x000fe20001741670 */
[----:B------:R-:W-:Y:S01]  /*3ee0*/  LDSM.16.MT88.4 R24, [R198+0x2900] ;  /* 0x00290000c618783b */ /* 0x000fe20000004200 */
[----:B------:R-:W-:-:S02]  /*3ef0*/  FSEL R141, R141, -INF , !P0 ;  /* 0xff8000008d8d7808 */ /* 0x000fc40004000000 */
[----:B------:R-:W-:Y:S02]  /*3f00*/  FMNMX.FTZ R22, R143, R22, !PT ;  /* 0x000000168f167209 */ /* 0x000fe40007810000 */
[----:B------:R-:W-:Y:S02]  /*3f10*/  FSEL R161, R161, -INF , !P2 ;  /* 0xff800000a1a17808 */ /* 0x000fe40005000000 */
[----:B------:R-:W-:Y:S02]  /*3f20*/  FMNMX.FTZ R22, R141, R22, !PT ;  /* 0x000000168d167209 */ /* 0x000fe40007810000 */
[----:B-1----:R-:W-:Y:S02]  /*3f30*/  FMNMX.FTZ R23, R23, R0, !PT ;  /* 0x0000000017177209 */ /* 0x002fe40007810000 */
[----:B------:R-:W-:-:S03]  /*3f40*/  FMNMX.FTZ R22, R161, R22, !PT ;  /* 0x00000016a1167209 */ /* 0x000fc60007810000 */
[----:B------:R-:W1:Y:S04]  /*3f50*/  SHFL.BFLY PT, R0, R23, 0x1, 0x1f ;  /* 0x0c201f0017007f89 */ /* 0x000e6800000e0000 */
[----:B------:R-:W2:Y:S01]  /*3f60*/  SHFL.BFLY PT, R21, R22, 0x2, 0x1f ;  /* 0x0c401f0016157f89 */ /* 0x000ea200000e0000 */
[----:B-1----:R-:W-:Y:S02]  /*3f70*/  FMNMX.FTZ R0, R23, R0, !PT ;  /* 0x0000000017007209 */ /* 0x002fe40007810000 */
[----:B--2---:R-:W-:-:S03]  /*3f80*/  FMNMX.FTZ R21, R22, R21, !PT ;  /* 0x0000001516157209 */ /* 0x004fc60007810000 */
[C---:B------:R-:W-:Y:S01]  /*3f90*/  FMUL.FTZ R169, R0.reuse, c[0x0][0x2d0] ;  /* 0x0000b40000a97a20 */ /* 0x040fe20000410000 */
[----:B------:R-:W-:Y:S01]  /*3fa0*/  FSETP.NEU.FTZ.AND P0, PT, R0, -INF , PT ;  /* 0xff8000000000780b */ /* 0x000fe20003f1d000 */
[----:B------:R-:W1:Y:S03]  /*3fb0*/  SHFL.BFLY PT, R132, R21, 0x1, 0x1f ;  /* 0x0c201f0015847f89 */ /* 0x000e6600000e0000 */
[----:B------:R-:W-:-:S05]  /*3fc0*/  FSEL R169, R169, RZ, P0 ;  /* 0x000000ffa9a97208 */ /* 0x000fca0000000000 */
[--C-:B------:R-:W-:Y:S02]  /*3fd0*/  FFMA.FTZ R155, R17, c[0x0][0x2d0], -R169.reuse ;  /* 0x0000b400119b7a23 */ /* 0x100fe400000108a9 */
[--C-:B------:R-:W-:Y:S02]  /*3fe0*/  FFMA.FTZ R154, R20, c[0x0][0x2d0], -R169.reuse ;  /* 0x0000b400149a7a23 */ /* 0x100fe400000108a9 */
[--C-:B------:R-:W-:Y:S02]  /*3ff0*/  FFMA.FTZ R153, R16, c[0x0][0x2d0], -R169.reuse ;  /* 0x0000b40010997a23 */ /* 0x100fe400000108a9 */
[--C-:B------:R-:W-:Y:S01]  /*4000*/  FFMA.FTZ R148, R14, c[0x0][0x2d0], -R169.reuse ;  /* 0x0000b4000e947a23 */ /* 0x100fe200000108a9 */
[----:B------:R-:W-:Y:S01]  /*4010*/  MUFU.EX2 R155, R155 ;  /* 0x0000009b009b7308 */ /* 0x000fe20000000800 */
[--C-:B------:R-:W-:Y:S02]  /*4020*/  FFMA.FTZ R135, R6, c[0x0][0x2d0], -R169.reuse ;  /* 0x0000b40006877a23 */ /* 0x100fe400000108a9 */
[----:B------:R-:W-:-:S02]  /*4030*/  FFMA.FTZ R147, R10, c[0x0][0x2d0], -R169 ;  /* 0x0000b4000a937a23 */ /* 0x000fc400000108a9 */
[--C-:B------:R-:W-:Y:S02]  /*4040*/  FFMA.FTZ R146, R8, c[0x0][0x2d0], -R169.reuse ;  /* 0x0000b40008927a23 */ /* 0x100fe400000108a9 */
[--C-:B------:R-:W-:Y:S01]  /*4050*/  FFMA.FTZ R152, R12, c[0x0][0x2d0], -R169.reuse ;  /* 0x0000b4000c987a23 */ /* 0x100fe200000108a9 */
[----:B------:R-:W2:Y:S01]  /*4060*/  MUFU.EX2 R154, R154 ;  /* 0x0000009a009a7308 */ /* 0x000ea20000000800 */
[--C-:B------:R-:W-:Y:S01]  /*4070*/  FFMA.FTZ R159, R164, c[0x0][0x2d0], -R169.reuse ;  /* 0x0000b400a49f7a23 */ /* 0x100fe200000108a9 */
[----:B-1----:R-:W-:Y:S01]  /*4080*/  FMNMX.FTZ R132, R21, R132, !PT ;  /* 0x0000008415847209 */ /* 0x002fe20007810000 */
[--C-:B------:R-:W-:Y:S01]  /*4090*/  FFMA.FTZ R157, R162, c[0x0][0x2d0], -R169.reuse ;  /* 0x0000b400a29d7a23 */ /* 0x100fe200000108a9 */
[----:B------:R-:W-:Y:S01]  /*40a0*/  LDSM.16.MT88.4 R20, [R203+0x900] ;  /* 0x00090000cb14783b */ /* 0x000fe20000004200 */
[--C-:B------:R-:W-:Y:S01]  /*40b0*/  FFMA.FTZ R156, R156, c[0x0][0x2d0], -R169.reuse ;  /* 0x0000b4009c9c7a23 */ /* 0x100fe200000108a9 */
[C---:B------:R-:W-:Y:S01]  /*40c0*/  FSETP.NEU.FTZ.AND P0, PT, R132.reuse, -INF , PT ;  /* 0xff8000008400780b */ /* 0x040fe20003f1d000 */
[----:B------:R-:W-:Y:S01]  /*40d0*/  FMUL.FTZ R160, R132, c[0x0][0x2d0] ;  /* 0x0000b40084a07a20 */ /* 0x000fe20000410000 */
[----:B------:R-:W-:Y:S01]  /*40e0*/  MUFU.EX2 R153, R153 ;  /* 0x0000009900997308 */ /* 0x000fe20000000800 */
[----:B------:R-:W-:-:S02]  /*40f0*/  FFMA.FTZ R158, R158, c[0x0][0x2d0], -R169 ;  /* 0x0000b4009e9e7a23 */ /* 0x000fc400000108a9 */
[----:B------:R-:W-:Y:S01]  /*4100*/  FFMA.FTZ R168, R168, c[0x0][0x2d0], -R169 ;  /* 0x0000b400a8a87a23 */ /* 0x000fe200000108a9 */
[----:B------:R-:W-:Y:S02]  /*4110*/  FSEL R160, R160, RZ, P0 ;  /* 0x000000ffa0a07208 */ /* 0x000fe40000000000 */
[----:B------:R-:W-:Y:S02]  /*4120*/  PLOP3.LUT P0, PT, PT, PT, UP1, 0x40, 0x0 ;  /* 0x000000000000781c */ /* 0x000fe40003f0e818 */
[----:B------:R-:W1:Y:S01]  /*4130*/  MUFU.EX2 R148, R148 ;  /* 0x0000009400947308 */ /* 0x000e620000000800 */
[--C-:B------:R-:W-:Y:S01]  /*4140*/  FFMA.FTZ R149, R18, c[0x0][0x2d0], -R160.reuse ;  /* 0x0000b40012957a23 */ /* 0x100fe200000108a0 */
[----:B--2---:R-:W-:Y:S01]  /*4150*/  F2FP.PACK_AB R96, R154, R155 ;  /* 0x0000009b9a60723e */ /* 0x004fe200000000ff */
[--C-:B------:R-:W-:Y:S02]  /*4160*/  FFMA.FTZ R150, R19, c[0x0][0x2d0], -R160.reuse ;  /* 0x0000b40013967a23 */ /* 0x100fe400000108a0 */
[--C-:B------:R-:W-:Y:S01]  /*4170*/  FFMA.FTZ R151, R7, c[0x0][0x2d0], -R160.reuse ;  /* 0x0000b40007977a23 */ /* 0x100fe200000108a0 */
[----:B------:R-:W-:Y:S01]  /*4180*/  LDSM.16.MT88.4 R16, [R197+0x2900] ;  /* 0x00290000c510783b */ /* 0x000fe20000004200 */
[--C-:B------:R-:W-:Y:S01]  /*4190*/  FFMA.FTZ R144, R5, c[0x0][0x2d0], -R160.reuse ;  /* 0x0000b40005907a23 */ /* 0x100fe200000108a0 */
[----:B------:R-:W-:Y:S01]  /*41a0*/  MUFU.EX2 R149, R149 ;  /* 0x0000009500957308 */ /* 0x000fe20000000800 */
[--C-:B------:R-:W-:Y:S01]  /*41b0*/  FFMA.FTZ R3, R11, c[0x0][0x2d0], -R160.reuse ;  /* 0x0000b4000b037a23 */ /* 0x100fe200000108a0 */
[----:B------:R-:W2:Y:S01]  /*41c0*/  LDSM.16.MT88.4 R4, [R196+0x4100] ;  /* 0x00410000c404783b */ /* 0x000ea20000004200 */
[----:B------:R-:W-:-:S02]  /*41d0*/  FFMA.FTZ R2, R9, c[0x0][0x2d0], -R160 ;  /* 0x0000b40009027a23 */ /* 0x000fc400000108a0 */
[--C-:B------:R-:W-:Y:S01]  /*41e0*/  FFMA.FTZ R145, R15, c[0x0][0x2d0], -R160.reuse ;  /* 0x0000b4000f917a23 */ /* 0x100fe200000108a0 */
[----:B------:R-:W3:Y:S01]  /*41f0*/  LDSM.16.MT88.4 R8, [R203+0x2900] ;  /* 0x00290000cb08783b */ /* 0x000ee20000004200 */
[--C-:B------:R-:W-:Y:S01]  /*4200*/  FFMA.FTZ R134, R13, c[0x0][0x2d0], -R160.reuse ;  /* 0x0000b4000d867a23 */ /* 0x100fe200000108a0 */
[----:B------:R-:W4:Y:S01]  /*4210*/  MUFU.EX2 R150, R150 ;  /* 0x0000009600967308 */ /* 0x000f220000000800 */
[----:B-1----:R-:W-:Y:S01]  /*4220*/  F2FP.PACK_AB R98, R148, R153 ;  /* 0x000000999462723e */ /* 0x002fe200000000ff */
[----:B------:R-:W1:Y:S01]  /*4230*/  LDSM.16.MT88.4 R12, [R196+0x2900] ;  /* 0x00290000c40c783b */ /* 0x000e620000004200 */
[--C-:B------:R-:W-:Y:S02]  /*4240*/  FFMA.FTZ R162, R173, c[0x0][0x2d0], -R160.reuse ;  /* 0x0000b400ada27a23 */ /* 0x100fe400000108a0 */
[--C-:B------:R-:W-:Y:S02]  /*4250*/  FFMA.FTZ R163, R163, c[0x0][0x2d0], -R160.reuse ;  /* 0x0000b400a3a37a23 */ /* 0x100fe400000108a0 */
[--C-:B------:R-:W-:Y:S01]  /*4260*/  FFMA.FTZ R164, R171, c[0x0][0x2d0], -R160.reuse ;  /* 0x0000b400aba47a23 */ /* 0x100fe200000108a0 */
[----:B------:R-:W-:Y:S01]  /*4270*/  MUFU.EX2 R151, R151 ;  /* 0x0000009700977308 */ /* 0x000fe20000000800 */
[----:B------:R-:W-:-:S02]  /*4280*/  FFMA.FTZ R165, R165, c[0x0][0x2d0], -R160 ;  /* 0x0000b400a5a57a23 */ /* 0x000fc400000108a0 */
[--C-:B------:R-:W-:Y:S02]  /*4290*/  FFMA.FTZ R171, R166, c[0x0][0x2d0], -R169.reuse ;  /* 0x0000b400a6ab7a23 */ /* 0x100fe400000108a9 */
[--C-:B------:R-:W-:Y:S02]  /*42a0*/  FFMA.FTZ R166, R142, c[0x0][0x2d0], -R169.reuse ;  /* 0x0000b4008ea67a23 */ /* 0x100fe400000108a9 */
[----:B------:R-:W-:Y:S01]  /*42b0*/  FFMA.FTZ R169, R140, c[0x0][0x2d0], -R169 ;  /* 0x0000b4008ca97a23 */ /* 0x000fe200000108a9 */
[----:B------:R-:W5:Y:S01]  /*42c0*/  MUFU.EX2 R144, R144 ;  /* 0x0000009000907308 */ /* 0x000f620000000800 */
[----:B----4-:R-:W-:Y:S01]  /*42d0*/  F2FP.PACK_AB R97, R150, R149 ;  /* 0x000000959661723e */ /* 0x010fe200000000ff */
[--C-:B------:R-:W-:Y:S02]  /*42e0*/  FFMA.FTZ R167, R167, c[0x0][0x2d0], -R160.reuse ;  /* 0x0000b400a7a77a23 */ /* 0x100fe400000108a0 */
[--C-:B------:R-:W-:Y:S02]  /*42f0*/  FFMA.FTZ R170, R143, c[0x0][0x2d0], -R160.reuse ;  /* 0x0000b4008faa7a23 */ /* 0x100fe400000108a0 */
[----:B------:R-:W-:-:S02]  /*4300*/  FFMA.FTZ R172, R141, c[0x0][0x2d0], -R160 ;  /* 0x0000b4008dac7a23 */ /* 0x000fc400000108a0 */
[----:B------:R-:W-:Y:S01]  /*4310*/  MUFU.EX2 R152, R152 ;  /* 0x0000009800987308 */ /* 0x000fe20000000800 */
[----:B------:R-:W-:Y:S01]  /*4320*/  FFMA.FTZ R215, R161, c[0x0][0x2d0], -R160 ;  /* 0x0000b400a1d77a23 */ /* 0x000fe200000108a0 */
[----:B------:R-:W-:Y:S01]  /*4330*/  LDSM.16.MT88.4 R140, [R198+0x1900] ;  /* 0x00190000c68c783b */ /* 0x000fe20000004200 */
[----:B------:R-:W-:Y:S02]  /*4340*/  FADD.FTZ R154, R155, R154 ;  /* 0x0000009a9b9a7221 */ /* 0x000fe40000010000 */
[----:B------:R-:W-:Y:S02]  /*4350*/  FADD.FTZ R150, R149, R150 ;  /* 0x0000009695967221 */ /* 0x000fe40000010000 */
[----:B------:R-:W-:Y:S01]  /*4360*/  FADD.FTZ R153, R153, R154 ;  /* 0x0000009a99997221 */ /* 0x000fe20000010000 */
[----:B-----5:R-:W-:Y:S01]  /*4370*/  F2FP.PACK_AB R99, R144, R151 ;  /* 0x000000979063723e */ /* 0x020fe200000000ff */
[----:B------:R-:W4:Y:S01]  /*4380*/  MUFU.EX2 R147, R147 ;  /* 0x0000009300937308 */ /* 0x000f220000000800 */
[----:B------:R-:W-:-:S02]  /*4390*/  FADD.FTZ R151, R151, R150 ;  /* 0x0000009697977221 */ /* 0x000fc40000010000 */
        /* <DEDUP_REMOVED lines=46> */
[C---:B--2---:R-:W-:Y:S07]  /*4680*/  HMMA.16816.F32 R92, R96.reuse, R4, RZ ;  /* 0x00000004605c723c */ /* 0x044fee00000018ff */
[----:B----4-:R-:W-:Y:S01]  /*4690*/  F2FP.PACK_AB R4, R147, R152 ;  /* 0x000000989304723e */ /* 0x010fe200000000ff */
[----:B------:R-:W-:Y:S01]  /*46a0*/  HMMA.16816.F32 R96, R96, R6, RZ ;  /* 0x000000066060723c */ /* 0x000fe200000018ff */
[----:B-----5:R-:W-:Y:S01]  /*46b0*/  F2FP.PACK_AB R5, R134, R145 ;  /* 0x000000918605723e */ /* 0x020fe200000000ff */
[----:B------:R-:W-:-:S02]  /*46c0*/  FADD.FTZ R152, R152, R153 ;  /* 0x0000009998987221 */ /* 0x000fc40000010000 */
[----:B------:R-:W-:Y:S02]  /*46d0*/  FADD.FTZ R145, R145, R144 ;  /* 0x0000009091917221 */ /* 0x000fe40000010000 */
[----:B------:R-:W-:Y:S01]  /*46e0*/  FADD.FTZ R147, R147, R152 ;  /* 0x0000009893937221 */ /* 0x000fe20000010000 */
[----:B------:R-:W-:Y:S01]  /*46f0*/  F2FP.PACK_AB R6, R135, R146 ;  /* 0x000000928706723e */ /* 0x000fe200000000ff */
[----:B------:R-:W-:Y:S01]  /*4700*/  FADD.FTZ R134, R134, R145 ;  /* 0x0000009186867221 */ /* 0x000fe20000010000 */
[----:B-1----:R-:W-:Y:S01]  /*4710*/  F2FP.PACK_AB R7, R2, R3 ;  /* 0x000000030207723e */ /* 0x002fe200000000ff */
        /* <DEDUP_REMOVED lines=13> */
[C---:B------:R-:W-:Y:S08]  /*47f0*/  HMMA.16816.F32 R60, R4.reuse, R12, R60 ;  /* 0x0000000c043c723c */ /* 0x040ff0000000183c */
        /* <DEDUP_REMOVED lines=77> */
[C---:B------:R-:W-:Y:S01]  /*4cd0*/  F2FP.PACK_AB R5, R170.reuse, R167 ;  /* 0x000000a7aa05723e */ /* 0x040fe200000000ff */
        /* <DEDUP_REMOVED lines=35> */
[----:B------:R-:W-:Y:S07]  /*4f10*/  @P0 BRA `(.L_x_177) ;  /* 0x0000015000000947 */ /* 0x000fee0003800000 */
[----:B------:R-:W-:Y:S01]  /*4f20*/  ISETP.LT.AND P0, PT, RZ, UR4, PT ;  /* 0x00000004ff007c0c */ /* 0x000fe2000bf01270 */
[----:B------:R-:W-:-:S02]  /*4f30*/  UIADD3 UR26, UR4, -0x1, URZ ;  /* 0xffffffff041a7890 */ /* 0x000fc4000fffe03f */
[----:B------:R-:W-:-:S10]  /*4f40*/  ULDC UR24, c[0x0][0x32c] ;  /* 0x0000cb0000187ab9 */ /* 0x000fd40000000800 */
[----:B------:R-:W-:Y:S05]  /*4f50*/  @P0 BRA `(.L_x_178) ;  /* 0x0000008000000947 */ /* 0x000fea0003800000 */
[----:B------:R-:W-:Y:S02]  /*4f60*/  UISETP.NE.AND UP0, UPT, UR24, 0x1, UPT ;  /* 0x000000011800788c */ /* 0x000fe4000bf05270 */
[----:B------:R-:W-:-:S03]  /*4f70*/  UIADD3 UR26, -UR4, URZ, URZ ;  /* 0x0000003f041a7290 */ /* 0x000fc6000fffe13f */
[----:B------:R-:W-:Y:S02]  /*4f80*/  ULDC.64 UR4, c[0x0][0x330] ;  /* 0x0000cc0000047ab9 */ /* 0x000fe40000000a00 */
[----:B------:R-:W-:-:S07]  /*4f90*/  UIMAD.WIDE.U32 UR28, UR26, UR4, URZ ;  /* 0x000000041a1c72a5 */ /* 0x000fce000f8e003f */
[----:B------:R-:W-:Y:S02]  /*4fa0*/  @UP0 UMOV UR27, UR29 ;  /* 0x0000001d001b0c82 */ /* 0x000fe40008000000 */
[----:B------:R-:W-:-:S04]  /*4fb0*/  @UP0 USHF.R.U32.HI UR26, URZ, UR5, UR27 ;  /* 0x000000053f1a0299 */ /* 0x000fc8000801161b */
[----:B------:R-:W-:Y:S01]  /*4fc0*/  ULOP3.LUT UR26, URZ, UR26, URZ, 0x33, !UPT ;  /* 0x0000001a3f1a7292 */ /* 0x000fe2000f8e333f */
[----:B------:R-:W-:Y:S05]  /*4fd0*/  BRA `(.L_x_179) ;  /* 0x0000005000007947 */ /* 0x000fea0003800000 */
.L_x_178:
[----:B------:R-:W-:Y:S02]  /*4fe0*/  UISETP.NE.AND UP0, UPT, UR24, 0x1, UPT ;  /* 0x000000011800788c */ /* 0x000fe4000bf05270 */
[----:B------:R-:W-:Y:S02]  /*4ff0*/  ULDC.64 UR4, c[0x0][0x330] ;  /* 0x0000cc0000047ab9 */ /* 0x000fe40000000a00 */
[----:B------:R-:W-:-:S07]  /*5000*/  UIMAD.WIDE.U32 UR28, UR26, UR4, URZ ;  /* 0x000000041a1c72a5 */ /* 0x000fce000f8e003f */
[----:B------:R-:W-:Y:S02]  /*5010*/  @UP0 UMOV UR27, UR29 ;  /* 0x0000001d001b0c82 */ /* 0x000fe40008000000 */
[----:B------:R-:W-:Y:S02]  /*5020*/  @UP0 USHF.R.U32.HI UR26, URZ, UR5, UR27 ;  /* 0x000000053f1a0299 */ /* 0x000fe4000801161b */
.L_x_179:
[----:B------:R-:W-:Y:S02]  /*5030*/  ULDC UR4, c[0x0][0x32c] ;  /* 0x0000cb0000047ab9 */ /* 0x000fe40000000800 */
[----:B------:R-:W-:-:S04]  /*5040*/  UIMAD UR4, UR26, UR24, UR4 ;  /* 0x000000181a0472a4 */ /* 0x000fc8000f8e0204 */
[----:B------:R-:W-:-:S04]  /*5050*/  UISETP.LT.AND UP0, UPT, UR25, UR4, UPT ;  /* 0x000000041900728c */ /* 0x000fc8000bf01270 */
[----:B------:R-:W-:-:S04]  /*5060*/  USEL UR25, UR25, UR4, UP0 ;  /* 0x0000000419197287 */ /* 0x000fc80008000000 */
.L_x_177:
[----:B------:R-:W-:-:S04]  /*5070*/  USHF.R.S32.HI UR4, URZ, 0x1f, UR25 ;  /* 0x0000001f3f047899 */ /* 0x000fc80008011419 */
[----:B------:R-:W-:-:S04]  /*5080*/  ULEA.HI UR4, UR4, UR25, URZ, 0x6 ;  /* 0x0000001904047291 */ /* 0x000fc8000f8f303f */
[----:B------:R-:W-:-:S04]  /*5090*/  USHF.R.S32.HI UR4, URZ, 0x6, UR4 ;  /* 0x000000063f047899 */ /* 0x000fc80008011404 */
[----:B------:R-:W-:-:S04]  /*50a0*/  UISETP.LT.AND UP0, UPT, UR7, UR4, UPT ;  /* 0x000000040700728c */ /* 0x000fc8000bf01270 */
[----:B------:R-:W-:-:S04]  /*50b0*/  USEL UR4, UR7, UR4, !UP0 ;  /* 0x0000000407047287 */ /* 0x000fc8000c000000 */
[----:B------:R-:W-:-:S06]  /*50c0*/  UISETP.GE.AND UP0, UPT, UR21, UR4, UPT ;  /* 0x000000041500728c */ /* 0x000fcc000bf06270 */
[----:B------:R-:W-:-:S13]  /*50d0*/  PLOP3.LUT P0, PT, PT, PT, UP0, 0x40, 0x0 ;  /* 0x000000000000781c */ /* 0x000fda0003f0e808 */
[----:B------:R-:W-:Y:S05]  /*50e0*/  @P0 BRA `(.L_x_180) ;  /* 0x00003bb000000947 */ /* 0x000fea0003800000 */
[C---:B------:R-:W-:Y:S01]  /*50f0*/  SHF.L.U64.HI R224, R218.reuse, 0x1, R133 ;  /* 0x00000001dae07819 */ /* 0x040fe20000010285 */
[----:B------:R-:W-:Y:S01]  /*5100*/  IMAD.MOV.U32 R2, RZ, RZ, R132 ;  /* 0x000000ffff027224 */ /* 0x000fe200078e0084 */
[----:B------:R-:W-:Y:S01]  /*5110*/  SHF.L.U32 R223, R218, 0x1, RZ ;  /* 0x00000001dadf7819 */ /* 0x000fe200000006ff */
[----:B------:R-:W-:Y:S01]  /*5120*/  IMAD.MOV.U32 R3, RZ, RZ, R0 ;  /* 0x000000ffff037224 */ /* 0x000fe200078e0000 */
[C---:B------:R-:W-:Y:S01]  /*5130*/  SHF.L.U64.HI R222, R217.reuse, 0x1, R220 ;  /* 0x00000001d9de7819 */ /* 0x040fe200000102dc */
[----:B------:R-:W-:Y:S01]  /*5140*/  IMAD.SHL.U32 R183, R217, 0x2, RZ ;  /* 0x00000002d9b77824 */ /* 0x000fe200078e00ff */
[----:B------:R-:W-:Y:S02]  /*5150*/  SEL R182, RZ, 0x10, P5 ;  /* 0x00000010ffb67807 */ /* 0x000fe40002800000 */
[C---:B------:R-:W-:Y:S02]  /*5160*/  SHF.L.U64.HI R181, R216.reuse, 0x1, R219 ;  /* 0x00000001d8b57819 */ /* 0x040fe400000102db */
[----:B------:R-:W-:-:S02]  /*5170*/  SHF.L.U32 R180, R216, 0x1, RZ ;  /* 0x00000001d8b47819 */ /* 0x000fc400000006ff */
.L_x_191:
[----:B------:R-:W-:Y:S04]  /*5180*/  DEPBAR.LE SB0, 0x0 ;  /* 0x000080000000791a */ /* 0x000fe80000000000 */
[----:B------:R-:W-:Y:S01]  /*5190*/  BAR.SYNC.DEFER_BLOCKING 0x0 ;  /* 0x0000000000007b1d */ /* 0x000fe20000010000 */
[----:B------:R-:W-:Y:S06]  /*51a0*/  UISETP.GT.AND UP0, UPT, UR7, UR21, UPT ;  /* 0x000000150700728c */ /* 0x000fec000bf04270 */
[----:B------:R-:W-:Y:S01]  /*51b0*/  PLOP3.LUT P0, PT, PT, PT, UP0, 0x80, 0x0 ;  /* 0x000000000000781c */ /* 0x000fe20003f0f008 */
[----:B------:R1:W2:Y:S04]  /*51c0*/  LDSM.16.M88.4 R132, [R206+0xc100] ;  /* 0x00c10000ce84783b */ /* 0x0002a80000000200 */
[----:B------:R1:W3:Y:S04]  /*51d0*/  LDSM.16.M88.4 R136, [R205+0x6100] ;  /* 0x00610000cd88783b */ /* 0x0002e80000000200 */
[----:B------:R1:W4:Y:S04]  /*51e0*/  LDSM.16.M88.4 R140, [R205+0x6900] ;  /* 0x00690000cd8c783b */ /* 0x0003280000000200 */
[----:B------:R1:W1:Y:S04]  /*51f0*/  LDSM.16.M88.4 R144, [R205+0x7100] ;  /* 0x00710000cd90783b */ /* 0x0002680000000200 */
[----:B------:R1:W1:Y:S04]  /*5200*/  LDSM.16.M88.4 R148, [R205+0x7900] ;  /* 0x00790000cd94783b */ /* 0x0002680000000200 */
[----:B------:R1:W1:Y:S04]  /*5210*/  LDSM.16.M88.4 R152, [R202+0xc100] ;  /* 0x00c10000ca98783b */ /* 0x0002680000000200 */
[----:B------:R1:W1:Y:S04]  /*5220*/  LDSM.16.M88.4 R156, [R204] ;  /* 0x00000000cc9c783b */ /* 0x0002680000000200 */
[----:B------:R1:W1:Y:S04]  /*5230*/  LDSM.16.M88.4 R160, [R195] ;  /* 0x00000000c3a0783b */ /* 0x0002680000000200 */
[----:B------:R1:W1:Y:S04]  /*5240*/  LDSM.16.M88.4 R164, [R194] ;  /* 0x00000000c2a4783b */ /* 0x0002680000000200 */
[----:B------:R1:W1:Y:S01]  /*5250*/  LDSM.16.M88.4 R168, [R193] ;  /* 0x00000000c1a8783b */ /* 0x0002620000000200 */
[----:B------:R-:W-:-:S05]  /*5260*/  @P0 BRA `(.L_x_181) ;  /* 0x0000029000000947 */ /* 0x000fca0003800000 */
[----:B------:R-:W-:Y:S01]  /*5270*/  SHF.R.S32.HI R5, RZ, 0x1f, R208 ;  /* 0x0000001fff057819 */ /* 0x000fe200000114d0 */
[----:B------:R-:W-:Y:S01]  /*5280*/  IMAD.WIDE.U32 R8, R208, c[0x0][0x208], RZ ;  /* 0x00008200d0087a25 */ /* 0x000fe200078e00ff */
[----:B------:R-:W-:Y:S02]  /*5290*/  SHF.R.S32.HI R4, RZ, 0x1f, R207 ;  /* 0x0000001fff047819 */ /* 0x000fe400000114cf */
[----:B------:R-:W-:Y:S01]  /*52a0*/  IADD3 R10, -R182, 0x10, RZ ;  /* 0x00000010b60a7810 */ /* 0x000fe20007ffe1ff */
[----:B------:R-:W-:Y:S02]  /*52b0*/  IMAD R5, R5, c[0x0][0x208], RZ ;  /* 0x0000820005057a24 */ /* 0x000fe400078e02ff */
[----:B------:R-:W-:Y:S01]  /*52c0*/  IMAD R4, R4, c[0x0][0x218], RZ ;  /* 0x0000860004047a24 */ /* 0x000fe200078e02ff */
[----:B------:R-:W-:Y:S01]  /*52d0*/  LOP3.LUT R10, R10, 0xf, RZ, 0xc0, !PT ;  /* 0x0000000f0a0a7812 */ /* 0x000fe200078ec0ff */
[----:B------:R-:W-:Y:S02]  /*52e0*/  IMAD R5, R208, c[0x0][0x20c], R5 ;  /* 0x00008300d0057a24 */ /* 0x000fe400078e0205 */
[----:B------:R-:W-:Y:S02]  /*52f0*/  IMAD R4, R207, c[0x0][0x21c], R4 ;  /* 0x00008700cf047a24 */ /* 0x000fe400078e0204 */
[----:B------:R-:W-:Y:S04]  /*5300*/  IMAD.IADD R9, R9, 0x1, R5 ;  /* 0x0000000109097824 */ /* 0x000fe800078e0205 */
[----:B------:R-:W-:Y:S05]  /*5310*/  IMAD.WIDE.U32 R8, R207, c[0x0][0x218], R8 ;  /* 0x00008600cf087a25 */ /* 0x000fea00078e0008 */
[----:B------:R-:W-:Y:S04]  /*5320*/  IADD3 R0, P0, R8, UR16, RZ ;  /* 0x0000001008007c10 */ /* 0x000fe8000ff1e0ff */
[----:B------:R-:W-:Y:S02]  /*5330*/  IADD3.X R9, R9, UR9, R4, P0, !PT ;  /* 0x0000000909097c10 */ /* 0x000fe400087fe404 */
[C---:B------:R-:W-:Y:S04]  /*5340*/  LEA R12, P0, R0.reuse, c[0x0][0x1f8], 0x1 ;  /* 0x00007e00000c7a11 */ /* 0x040fe800078008ff */
[----:B------:R-:W-:Y:S01]  /*5350*/  LEA.HI.X R6, R0, c[0x0][0x1fc], R9, 0x1, P0 ;  /* 0x00007f0000067a11 */ /* 0x000fe200000f0c09 */
[----:B------:R-:W-:Y:S01]  /*5360*/  SHFL.IDX PT, R4, R12, RZ, 0x181f ;  /* 0x00181fff0c047589 */ /* 0x000fe200000e0000 */
[----:B------:R-:W-:Y:S03]  /*5370*/  IADD3 R9, -R221, 0x10, RZ ;  /* 0x00000010dd097810 */ /* 0x000fe60007ffe1ff */
[----:B------:R-:W5:Y:S01]  /*5380*/  SHFL.IDX PT, R0, R12, 0x1, 0x181f ;  /* 0x00381f000c007f89 */ /* 0x000f6200000e0000 */
[----:B------:R-:W-:Y:S03]  /*5390*/  LOP3.LUT R9, R9, 0xf, RZ, 0xc0, !PT ;  /* 0x0000000f09097812 */ /* 0x000fe600078ec0ff */
[----:B------:R-:W4:Y:S04]  /*53a0*/  SHFL.IDX PT, R5, R6, 0x1, 0x181f ;  /* 0x00381f0006057f89 */ /* 0x000f2800000e0000 */
[----:B------:R-:W3:Y:S01]  /*53b0*/  SHFL.IDX PT, R7, R6, RZ, 0x181f ;  /* 0x00181fff06077589 */ /* 0x000ee200000e0000 */
[-C--:B-----5:R-:W-:Y:S04]  /*53c0*/  IADD3 R10, P2, P0, R10, R0.reuse, R183 ;  /* 0x000000000a0a7210 */ /* 0x0a0fe8000785e0b7 */
[-C--:B----4-:R-:W-:Y:S02]  /*53d0*/  IADD3.X R11, RZ, R5.reuse, R222, P2, P0 ;  /* 0x00000005ff0b7210 */ /* 0x090fe400017e04de */
[----:B------:R-:W-:Y:S04]  /*53e0*/  IADD3 R8, P2, P0, R9, R0, R180 ;  /* 0x0000000009087210 */ /* 0x000fe8000785e0b4 */
[--C-:B------:R-:W-:Y:S02]  /*53f0*/  IADD3.X R9, RZ, R5, R181.reuse, P2, P0 ;  /* 0x00000005ff097210 */ /* 0x100fe400017e04b5 */
[C---:B------:R-:W-:Y:S02]  /*5400*/  IADD3 R14, P2, R4.reuse, R223, RZ ;  /* 0x000000df040e7210 */ /* 0x040fe40007f5e0ff */
[C---:B------:R-:W-:Y:S03]  /*5410*/  IADD3 R12, P0, R4.reuse, R183, RZ ;  /* 0x000000b7040c7210 */ /* 0x040fe60007f1e0ff */
[C---:B---3--:R-:W-:Y:S01]  /*5420*/  IMAD.X R15, R7.reuse, 0x1, R224, P2 ;  /* 0x00000001070f7824 */ /* 0x048fe200010e06e0 */
[----:B------:R-:W-:Y:S01]  /*5430*/  IADD3 R6, P2, R4, R180, RZ ;  /* 0x000000b404067210 */ /* 0x000fe20007f5e0ff */
[C---:B------:R-:W-:Y:S01]  /*5440*/  IMAD.X R13, R7.reuse, 0x1, R222, P0 ;  /* 0x00000001070d7824 */ /* 0x040fe200000e06de */
[----:B------:R-:W-:Y:S02]  /*5450*/  IADD3 R4, P0, R0, R223, RZ ;  /* 0x000000df00047210 */ /* 0x000fe40007f1e0ff */
[----:B------:R3:W-:Y:S01]  /*5460*/  LDGSTS.E.BYPASS.LTC128B.128 [R213], [R14.64], !P6 ;  /* 0x000000000ed57fae */ /* 0x0007e2000f101d56 */
[----:B------:R-:W-:Y:S01]  /*5470*/  IMAD.X R7, R7, 0x1, R181, P2 ;  /* 0x0000000107077824 */ /* 0x000fe200010e06b5 */
[----:B------:R-:W-:Y:S01]  /*5480*/  ISETP.NE.U32.AND P2, PT, R182, RZ, PT ;  /* 0x000000ffb600720c */ /* 0x000fe20003f45070 */
[----:B------:R-:W-:Y:S01]  /*5490*/  IMAD.X R5, R5, 0x1, R224, P0 ;  /* 0x0000000105057824 */ /* 0x000fe200000e06e0 */
[----:B------:R3:W-:Y:S01]  /*54a0*/  LDGSTS.E.BYPASS.LTC128B.128 [R213+0x2000], [R12.64], !P5 ;  /* 0x020000000cd57fae */ /* 0x0007e2000e901d56 */
[----:B------:R-:W-:Y:S03]  /*54b0*/  ISETP.NE.U32.AND P0, PT, R221, RZ, PT ;  /* 0x000000ffdd00720c */ /* 0x000fe60003f05070 */
[----:B------:R3:W-:Y:S04]  /*54c0*/  LDGSTS.E.BYPASS.LTC128B.128 [R213+0x4000], [R6.64], !P4 ;  /* 0x0400000006d57fae */ /* 0x0007e8000e101d56 */
[----:B------:R3:W-:Y:S04]  /*54d0*/  LDGSTS.E.BYPASS.LTC128B.128 [R213+0x1000], [R4.64], !P6 ;  /* 0x0100000004d57fae */ /* 0x0007e8000f101d56 */
[----:B------:R3:W-:Y:S04]  /*54e0*/  LDGSTS.E.BYPASS.LTC128B.128.ZFILL [R213+0x3000], [R10.64], P2 ;  /* 0x030000000ad57fae */ /* 0x0007e80009141d56 */
[----:B------:R3:W-:Y:S02]  /*54f0*/  LDGSTS.E.BYPASS.LTC128B.128.ZFILL [R213+0x5000], [R8.64], P0 ;  /* 0x0500000008d57fae */ /* 0x0007e40008141d56 */
.L_x_181:
[C---:B--23--:R-:W-:Y:S01]  /*5500*/  HMMA.16816.F32 R4, R132.reuse, R136, RZ ;  /* 0x000000888404723c */ /* 0x04cfe200000018ff */
[----:B------:R-:W-:Y:S01]  /*5510*/  LDSM.16.M88.4 R172, [R201+0xc100] ;  /* 0x00c10000c9ac783b */ /* 0x000fe20000000200 */
[----:B------:R-:W-:Y:S06]  /*5520*/  UISETP.GT.AND UP0, UPT, UR21, UR7, UPT ;  /* 0x000000071500728c */ /* 0x000fec000bf04270 */
[C---:B------:R-:W-:Y:S01]  /*5530*/  HMMA.16816.F32 R8, R132.reuse, R138, RZ ;  /* 0x0000008a8408723c */ /* 0x040fe200000018ff */
[----:B------:R-:W0:Y:S01]  /*5540*/  LDGDEPBAR ;  /* 0x00000000000079af */ /* 0x000e220000000000 */
[----:B------:R-:W-:Y:S06]  /*5550*/  PLOP3.LUT P0, PT, PT, PT, UP0, 0x40, 0x0 ;  /* 0x000000000000781c */ /* 0x000fec0003f0e808 */
[C---:B----4-:R-:W-:Y:S01]  /*5560*/  HMMA.16816.F32 R12, R132.reuse, R140, RZ ;  /* 0x0000008c840c723c */ /* 0x050fe200000018ff */
[----:B------:R-:W2:Y:S07]  /*5570*/  LDSM.16.M88.4 R176, [R200+0x6100] ;  /* 0x00610000c8b0783b */ /* 0x000eae0000000200 */
[C---:B------:R-:W-:Y:S01]  /*5580*/  HMMA.16816.F32 R16, R132.reuse, R142, RZ ;  /* 0x0000008e8410723c */ /* 0x040fe200000018ff */
[----:B------:R-:W-:Y:S07]  /*5590*/  LDSM.16.M88.4 R136, [R200+0x7100] ;  /* 0x00710000c888783b */ /* 0x000fee0000000200 */
[C---:B-1----:R-:W-:Y:S01]  /*55a0*/  HMMA.16816.F32 R20, R132.reuse, R144, RZ ;  /* 0x000000908414723c */ /* 0x042fe200000018ff */
[----:B------:R-:W-:Y:S07]  /*55b0*/  LDSM.16.M88.4 R140, [R200+0x7900] ;  /* 0x00790000c88c783b */ /* 0x000fee0000000200 */
[C---:B------:R-:W-:Y:S01]  /*55c0*/  HMMA.16816.F32 R24, R132.reuse, R146, RZ ;  /* 0x000000928418723c */ /* 0x040fe200000018ff */
[----:B------:R-:W-:Y:S07]  /*55d0*/  LDSM.16.M88.4 R144, [R199+0xc100] ;  /* 0x00c10000c790783b */ /* 0x000fee0000000200 */
[C---:B------:R-:W-:Y:S08]  /*55e0*/  HMMA.16816.F32 R28, R132.reuse, R148, RZ ;  /* 0x00000094841c723c */ /* 0x040ff000000018ff */
[----:B------:R-:W-:Y:S01]  /*55f0*/  HMMA.16816.F32 R32, R132, R150, RZ ;  /* 0x000000968420723c */ /* 0x000fe200000018ff */
[----:B------:R-:W1:Y:S07]  /*5600*/  LDSM.16.M88.4 R132, [R200+0x6900] ;  /* 0x00690000c884783b */ /* 0x000e6e0000000200 */
[C---:B------:R-:W-:Y:S01]  /*5610*/  HMMA.16816.F32 R4, R152.reuse, R156, R4 ;  /* 0x0000009c9804723c */ /* 0x040fe20000001804 */
[----:B------:R-:W3:Y:S07]  /*5620*/  LDSM.16.M88.4 R148, [R192] ;  /* 0x00000000c094783b */ /* 0x000eee0000000200 */
[C---:B------:R-:W-:Y:S01]  /*5630*/  HMMA.16816.F32 R8, R152.reuse, R158, R8 ;  /* 0x0000009e9808723c */ /* 0x040fe20000001808 */
[----:B------:R-:W-:Y:S07]  /*5640*/  LDSM.16.M88.4 R156, [R192+0x1000] ;  /* 0x00100000c09c783b */ /* 0x000fee0000000200 */
[C---:B------:R-:W-:Y:S08]  /*5650*/  HMMA.16816.F32 R12, R152.reuse, R160, R12 ;  /* 0x000000a0980c723c */ /* 0x040ff0000000180c */
[C---:B------:R-:W-:Y:S01]  /*5660*/  HMMA.16816.F32 R16, R152.reuse, R162, R16 ;  /* 0x000000a29810723c */ /* 0x040fe20000001810 */
[----:B------:R-:W-:Y:S07]  /*5670*/  LDSM.16.M88.4 R160, [R192+0x1800] ;  /* 0x00180000c0a0783b */ /* 0x000fee0000000200 */
[C---:B------:R-:W-:Y:S08]  /*5680*/  HMMA.16816.F32 R20, R152.reuse, R164, R20 ;  /* 0x000000a49814723c */ /* 0x040ff00000001814 */
[C---:B------:R-:W-:Y:S01]  /*5690*/  HMMA.16816.F32 R24, R152.reuse, R166, R24 ;  /* 0x000000a69818723c */ /* 0x040fe20000001818 */
[----:B------:R-:W-:Y:S07]  /*56a0*/  LDSM.16.M88.4 R164, [R206+0x10100] ;  /* 0x01010000cea4783b */ /* 0x000fee0000000200 */
[C---:B------:R-:W-:Y:S08]  /*56b0*/  HMMA.16816.F32 R28, R152.reuse, R168, R28 ;  /* 0x000000a8981c723c */ /* 0x040ff0000000181c */
[----:B------:R-:W-:Y:S01]  /*56c0*/  HMMA.16816.F32 R32, R152, R170, R32 ;  /* 0x000000aa9820723c */ /* 0x000fe20000001820 */
[----:B------:R-:W4:Y:S07]  /*56d0*/  LDSM.16.M88.4 R152, [R192+0x800] ;  /* 0x00080000c098783b */ /* 0x000f2e0000000200 */
[C---:B--2---:R-:W-:Y:S01]  /*56e0*/  HMMA.16816.F32 R4, R172.reuse, R176, R4 ;  /* 0x000000b0ac04723c */ /* 0x044fe20000001804 */
[----:B------:R-:W2:Y:S07]  /*56f0*/  LDSM.16.M88.4 R168, [R205+0x8100] ;  /* 0x00810000cda8783b */ /* 0x000eae0000000200 */
[C---:B------:R-:W-:Y:S01]  /*5700*/  HMMA.16816.F32 R8, R172.reuse, R178, R8 ;  /* 0x000000b2ac08723c */ /* 0x040fe20000001808 */
[----:B------:R-:W-:Y:S07]  /*5710*/  LDSM.16.M88.4 R176, [R191] ;  /* 0x00000000bfb0783b */ /* 0x000fee0000000200 */
[C---:B-1----:R-:W-:Y:S08]  /*5720*/  HMMA.16816.F32 R12, R172.reuse, R132, R12 ;  /* 0x00000084ac0c723c */ /* 0x042ff0000000180c */
[C---:B------:R-:W-:Y:S01]  /*5730*/  HMMA.16816.F32 R16, R172.reuse, R134, R16 ;  /* 0x00000086ac10723c */ /* 0x040fe20000001810 */
[----:B------:R-:W1:Y:S07]  /*5740*/  LDSM.16.M88.4 R132, [R205+0x8900] ;  /* 0x00890000cd84783b */ /* 0x000e6e0000000200 */
[C---:B------:R-:W-:Y:S08]  /*5750*/  HMMA.16816.F32 R20, R172.reuse, R136, R20 ;  /* 0x00000088ac14723c */ /* 0x040ff00000001814 */
[C---:B------:R-:W-:Y:S01]  /*5760*/  HMMA.16816.F32 R24, R172.reuse, R138, R24 ;  /* 0x0000008aac18723c */ /* 0x040fe20000001818 */
[----:B------:R-:W5:Y:S07]  /*5770*/  LDSM.16.M88.4 R136, [R205+0x9100] ;  /* 0x00910000cd88783b */ /* 0x000f6e0000000200 */
[C---:B------:R-:W-:Y:S08]  /*5780*/  HMMA.16816.F32 R28, R172.reuse, R140, R28 ;  /* 0x0000008cac1c723c */ /* 0x040ff0000000181c */
[----:B------:R-:W-:Y:S01]  /*5790*/  HMMA.16816.F32 R32, R172, R142, R32 ;  /* 0x0000008eac20723c */ /* 0x000fe20000001820 */
[----:B------:R-:W1:Y:S07]  /*57a0*/  LDSM.16.M88.4 R140, [R205+0x9900] ;  /* 0x00990000cd8c783b */ /* 0x000e6e0000000200 */
[C---:B---3--:R-:W-:Y:S01]  /*57b0*/  HMMA.16816.F32 R4, R144.reuse, R148, R4 ;  /* 0x000000949004723c */ /* 0x048fe20000001804 */
[----:B------:R-:W3:Y:S07]  /*57c0*/  LDSM.16.M88.4 R172, [R202+0x10100] ;  /* 0x01010000caac783b */ /* 0x000eee0000000200 */
[C---:B------:R-:W-:Y:S01]  /*57d0*/  HMMA.16816.F32 R8, R144.reuse, R150, R8 ;  /* 0x000000969008723c */ /* 0x040fe20000001808 */
[----:B------:R-:W-:Y:S07]  /*57e0*/  LDSM.16.M88.4 R148, [R189] ;  /* 0x00000000bd94783b */ /* 0x000fee0000000200 */
[C---:B----4-:R-:W-:Y:S08]  /*57f0*/  HMMA.16816.F32 R12, R144.reuse, R152, R12 ;  /* 0x00000098900c723c */ /* 0x050ff0000000180c */
[C---:B------:R-:W-:Y:S01]  /*5800*/  HMMA.16816.F32 R16, R144.reuse, R154, R16 ;  /* 0x0000009a9010723c */ /* 0x040fe20000001810 */
[----:B------:R-:W-:Y:S07]  /*5810*/  LDSM.16.M88.4 R152, [R188] ;  /* 0x00000000bc98783b */ /* 0x000fee0000000200 */
[C---:B------:R-:W-:Y:S08]  /*5820*/  HMMA.16816.F32 R20, R144.reuse, R156, R20 ;  /* 0x0000009c9014723c */ /* 0x040ff00000001814 */
[C---:B------:R-:W-:Y:S01]  /*5830*/  HMMA.16816.F32 R24, R144.reuse, R158, R24 ;  /* 0x0000009e9018723c */ /* 0x040fe20000001818 */
[----:B------:R-:W-:Y:S07]  /*5840*/  LDSM.16.M88.4 R156, [R201+0x10100] ;  /* 0x01010000c99c783b */ /* 0x000fee0000000200 */
[C---:B------:R-:W-:Y:S08]  /*5850*/  HMMA.16816.F32 R28, R144.reuse, R160, R28 ;  /* 0x000000a0901c723c */ /* 0x040ff0000000181c */
[----:B------:R-:W-:Y:S01]  /*5860*/  HMMA.16816.F32 R32, R144, R162, R32 ;  /* 0x000000a29020723c */ /* 0x000fe20000001820 */
[----:B------:R-:W4:Y:S07]  /*5870*/  LDSM.16.M88.4 R144, [R190] ;  /* 0x00000000be90783b */ /* 0x000f2e0000000200 */
[C---:B--2---:R-:W-:Y:S01]  /*5880*/  HMMA.16816.F32 R4, R164.reuse, R168, R4 ;  /* 0x000000a8a404723c */ /* 0x044fe20000001804 */
[----:B------:R-:W2:Y:S07]  /*5890*/  LDSM.16.M88.4 R160, [R200+0x8100] ;  /* 0x00810000c8a0783b */ /* 0x000eae0000000200 */
[C---:B------:R-:W-:Y:S01]  /*58a0*/  HMMA.16816.F32 R8, R164.reuse, R170, R8 ;  /* 0x000000aaa408723c */ /* 0x040fe20000001808 */
[----:B------:R-:W-:Y:S07]  /*58b0*/  LDSM.16.M88.4 R168, [R192+0x2000] ;  /* 0x00200000c0a8783b */ /* 0x000fee0000000200 */
[C---:B-1----:R-:W-:Y:S08]  /*58c0*/  HMMA.16816.F32 R12, R164.reuse, R132, R12 ;  /* 0x00000084a40c723c */ /* 0x042ff0000000180c */
[C---:B------:R-:W-:Y:S01]  /*58d0*/  HMMA.16816.F32 R16, R164.reuse, R134, R16 ;  /* 0x00000086a410723c */ /* 0x040fe20000001810 */
[----:B------:R-:W1:Y:S07]  /*58e0*/  LDSM.16.M88.4 R132, [R200+0x8900] ;  /* 0x00890000c884783b */ /* 0x000e6e0000000200 */
[C---:B-----5:R-:W-:Y:S08]  /*58f0*/  HMMA.16816.F32 R20, R164.reuse, R136, R20 ;  /* 0x00000088a414723c */ /* 0x060ff00000001814 */
        /* <DEDUP_REMOVED lines=8> */
[----:B------:R-:W-:Y:S07]  /*5980*/  LDSM.16.M88.4 R176, [R205+0xa100] ;  /* 0x00a10000cdb0783b */ /* 0x000fee0000000200 */
[C---:B----4-:R-:W-:Y:S08]  /*5990*/  HMMA.16816.F32 R12, R172.reuse, R144, R12 ;  /* 0x00000090ac0c723c */ /* 0x050ff0000000180c */
[C---:B------:R-:W-:Y:S01]  /*59a0*/  HMMA.16816.F32 R16, R172.reuse, R146, R16 ;  /* 0x00000092ac10723c */ /* 0x040fe20000001810 */
[----:B------:R-:W4:Y:S07]  /*59b0*/  LDSM.16.M88.4 R144, [R192+0x2800] ;  /* 0x00280000c090783b */ /* 0x000f2e0000000200 */
[C---:B------:R-:W-:Y:S08]  /*59c0*/  HMMA.16816.F32 R20, R172.reuse, R148, R20 ;  /* 0x00000094ac14723c */ /* 0x040ff00000001814 */
[C---:B------:R-:W-:Y:S01]  /*59d0*/  HMMA.16816.F32 R24, R172.reuse, R150, R24 ;  /* 0x00000096ac18723c */ /* 0x040fe20000001818 */
[----:B------:R-:W3:Y:S07]  /*59e0*/  LDSM.16.M88.4 R148, [R192+0x3000] ;  /* 0x00300000c094783b */ /* 0x000eee0000000200 */
[C---:B------:R-:W-:Y:S08]  /*59f0*/  HMMA.16816.F32 R28, R172.reuse, R152, R28 ;  /* 0x00000098ac1c723c */ /* 0x040ff0000000181c */
[----:B------:R-:W-:Y:S01]  /*5a00*/  HMMA.16816.F32 R32, R172, R154, R32 ;  /* 0x0000009aac20723c */ /* 0x000fe20000001820 */
[----:B------:R-:W3:Y:S07]  /*5a10*/  LDSM.16.M88.4 R152, [R192+0x3800] ;  /* 0x00380000c098783b */ /* 0x000eee0000000200 */
[C---:B--2---:R-:W-:Y:S01]  /*5a20*/  HMMA.16816.F32 R4, R156.reuse, R160, R4 ;  /* 0x000000a09c04723c */ /* 0x044fe20000001804 */
[----:B------:R-:W2:Y:S07]  /*5a30*/  LDSM.16.M88.4 R172, [R206+0x14100] ;  /* 0x01410000ceac783b */ /* 0x000eae0000000200 */
[C---:B------:R-:W-:Y:S01]  /*5a40*/  HMMA.16816.F32 R8, R156.reuse, R162, R8 ;  /* 0x000000a29c08723c */ /* 0x040fe20000001808 */
[----:B------:R-:W-:Y:S07]  /*5a50*/  LDSM.16.M88.4 R160, [R187] ;  /* 0x00000000bba0783b */ /* 0x000fee0000000200 */
        /* <DEDUP_REMOVED lines=15> */
[----:B------:R-:W4:Y:S07]  /*5b50*/  LDSM.16.M88.4 R144, [R186] ;  /* 0x00000000ba90783b */ /* 0x000f2e0000000200 */
[C---:B------:R-:W-:Y:S08]  /*5b60*/  HMMA.16816.F32 R20, R164.reuse, R148, R20 ;  /* 0x00000094a414723c */ /* 0x040ff00000001814 */
[C---:B------:R-:W-:Y:S01]  /*5b70*/  HMMA.16816.F32 R24, R164.reuse, R150, R24 ;  /* 0x00000096a418723c */ /* 0x040fe20000001818 */
[----:B------:R-:W3:Y:S07]  /*5b80*/  LDSM.16.M88.4 R148, [R185] ;  /* 0x00000000b994783b */ /* 0x000eee0000000200 */
[C---:B------:R-:W-:Y:S08]  /*5b90*/  HMMA.16816.F32 R28, R164.reuse, R152, R28 ;  /* 0x00000098a41c723c */ /* 0x040ff0000000181c */
[----:B------:R-:W-:Y:S01]  /*5ba0*/  HMMA.16816.F32 R32, R164, R154, R32 ;  /* 0x0000009aa420723c */ /* 0x000fe20000001820 */
[----:B------:R-:W3:Y:S07]  /*5bb0*/  LDSM.16.M88.4 R152, [R184] ;  /* 0x00000000b898783b */ /* 0x000eee0000000200 */
        /* <DEDUP_REMOVED lines=15> */
[C---:B------:R-:W-:Y:S08]  /*5cb0*/  HMMA.16816.F32 R8, R156.reuse, R162, R8 ;  /* 0x000000a29c08723c */ /* 0x040ff00000001808 */
[C---:B----4-:R-:W-:Y:S08]  /*5cc0*/  HMMA.16816.F32 R12, R156.reuse, R144, R12 ;  /* 0x000000909c0c723c */ /* 0x050ff0000000180c */
[C---:B------:R-:W-:Y:S08]  /*5cd0*/  HMMA.16816.F32 R16, R156.reuse, R146, R16 ;  /* 0x000000929c10723c */ /* 0x040ff00000001810 */
[C---:B------:R-:W-:Y:S08]  /*5ce0*/  HMMA.16816.F32 R20, R156.reuse, R148, R20 ;  /* 0x000000949c14723c */ /* 0x040ff00000001814 */
[C---:B------:R-:W-:Y:S08]  /*5cf0*/  HMMA.16816.F32 R24, R156.reuse, R150, R24 ;  /* 0x000000969c18723c */ /* 0x040ff00000001818 */
[C---:B------:R-:W-:Y:S08]  /*5d00*/  HMMA.16816.F32 R28, R156.reuse, R152, R28 ;  /* 0x000000989c1c723c */ /* 0x040ff0000000181c */
[----:B------:R-:W-:Y:S08]  /*5d10*/  HMMA.16816.F32 R32, R156, R154, R32 ;  /* 0x0000009a9c20723c */ /* 0x000ff00000001820 */
[C---:B--2---:R-:W-:Y:S08]  /*5d20*/  HMMA.16816.F32 R4, R164.reuse, R168, R4 ;  /* 0x000000a8a404723c */ /* 0x044ff00000001804 */
[C---:B------:R-:W-:Y:S08]  /*5d30*/  HMMA.16816.F32 R8, R164.reuse, R170, R8 ;  /* 0x000000aaa408723c */ /* 0x040ff00000001808 */
[C---:B-1----:R-:W-:Y:S08]  /*5d40*/  HMMA.16816.F32 R12, R164.reuse, R132, R12 ;  /* 0x00000084a40c723c */ /* 0x042ff0000000180c */
[C---:B------:R-:W-:Y:S01]  /*5d50*/  HMMA.16816.F32 R16, R164.reuse, R134, R16 ;  /* 0x00000086a410723c */ /* 0x040fe20000001810 */
[----:B------:R-:W1:Y:S07]  /*5d60*/  LDSM.16.M88.4 R132, [R192+0x4800] ;  /* 0x00480000c084783b */ /* 0x000e6e0000000200 */
[C---:B-----5:R-:W-:Y:S08]  /*5d70*/  HMMA.16816.F32 R20, R164.reuse, R136, R20 ;  /* 0x00000088a414723c */ /* 0x060ff00000001814 */
[C---:B------:R-:W-:Y:S01]  /*5d80*/  HMMA.16816.F32 R24, R164.reuse, R138, R24 ;  /* 0x0000008aa418723c */ /* 0x040fe20000001818 */
[----:B------:R-:W2:Y:S07]  /*5d90*/  LDSM.16.M88.4 R136, [R192+0x5000] ;  /* 0x00500000c088783b */ /* 0x000eae0000000200 */
[C---:B------:R-:W-:Y:S08]  /*5da0*/  HMMA.16816.F32 R28, R164.reuse, R140, R28 ;  /* 0x0000008ca41c723c */ /* 0x040ff0000000181c */
[----:B------:R-:W-:Y:S08]  /*5db0*/  HMMA.16816.F32 R32, R164, R142, R32 ;  /* 0x0000008ea420723c */ /* 0x000ff00000001820 */
[C---:B---3--:R-:W-:Y:S08]  /*5dc0*/  HMMA.16816.F32 R4, R172.reuse, R176, R4 ;  /* 0x000000b0ac04723c */ /* 0x048ff00000001804 */
[C---:B------:R-:W-:Y:S08]  /*5dd0*/  HMMA.16816.F32 R8, R172.reuse, R178, R8 ;  /* 0x000000b2ac08723c */ /* 0x040ff00000001808 */
[C---:B-1----:R-:W-:Y:S08]  /*5de0*/  HMMA.16816.F32 R12, R172.reuse, R132, R12 ;  /* 0x00000084ac0c723c */ /* 0x042ff0000000180c */
[C---:B------:R-:W-:Y:S01]  /*5df0*/  HMMA.16816.F32 R16, R172.reuse, R134, R16 ;  /* 0x00000086ac10723c */ /* 0x040fe20000001810 */
[----:B------:R-:W1:Y:S01]  /*5e00*/  LDSM.16.M88.4 R132, [R192+0x5800] ;  /* 0x00580000c084783b */ /* 0x000e620000000200 */
[----:B------:R-:W-:Y:S04]  /*5e10*/  DEPBAR.LE SB0, 0x0 ;  /* 0x000080000000791a */ /* 0x000fe80000000000 */
[----:B------:R-:W-:Y:S02]  /*5e20*/  FMUL.FTZ R227, R4, c[0x0][0x320] ;  /* 0x0000c80004e37a20 */ /* 0x000fe40000410000 */
[C---:B--2---:R-:W-:Y:S04]  /*5e30*/  HMMA.16816.F32 R20, R172.reuse, R136, R20 ;  /* 0x00000088ac14723c */ /* 0x044fe80000001814 */
        /* <DEDUP_REMOVED lines=10> */
[----:B------:R-:W4:Y:S01]  /*5ee0*/  MUFU.TANH R0, R0 ;  /* 0x0000000000007308 */ /* 0x000f220000002400 */
        /* <DEDUP_REMOVED lines=14> */
[----:B------:R-:W-:Y:S02]  /*5fd0*/  FMUL.FTZ R245, R21, c[0x0][0x320] ;  /* 0x0000c80015f57a20 */ /* 0x000fe40000410000 */
        /* <DEDUP_REMOVED lines=15> */
[----:B------:R-:W-:Y:S05]  /*60d0*/  FMUL.FTZ R249, R34, c[0x0][0x320] ;  /* 0x0000c80022f97a20 */ /* 0x000fea0000410000 */
[----:B------:R-:W1:Y:S01]  /*60e0*/  MUFU.TANH R228, R228 ;  /* 0x000000e400e47308 */ /* 0x000e620000002400 */
[----:B-----5:R-:W-:Y:S09]  /*60f0*/  FMUL.FTZ R248, R35, c[0x0][0x320] ;  /* 0x0000c80023f87a20 */ /* 0x020ff20000410000 */
        /* <DEDUP_REMOVED lines=22> */
[----:B------:R-:W1:Y:S01]  /*6260*/  MUFU.TANH R248, R248 ;  /* 0x000000f800f87308 */ /* 0x000e620000002400 */
[----:B------:R-:W-:-:S05]  /*6270*/  @P0 BRA `(.L_x_182) ;  /* 0x0000037000000947 */ /* 0x000fca0003800000 */
[----:B--234-:R-:W-:Y:S01]  /*6280*/  IADD3 R10, -R182, 0x10, RZ ;  /* 0x00000010b60a7810 */ /* 0x01cfe20007ffe1ff */
[----:B------:R-:W-:Y:S01]  /*6290*/  ULEA UR5, UR21, UR13, 0x6 ;  /* 0x0000000d15057291 */ /* 0x000fe2000f8e303f */
[----:B------:R-:W-:Y:S01]  /*62a0*/  IADD3 R9, -R221, 0x10, RZ ;  /* 0x00000010dd097810 */ /* 0x000fe20007ffe1ff */
[----:B------:R-:W-:Y:S01]  /*62b0*/  IMAD.MOV.U32 R207, RZ, RZ, RZ ;  /* 0x000000ffffcf7224 */ /* 0x000fe200078e00ff */
[----:B------:R-:W-:Y:S02]  /*62c0*/  LOP3.LUT R10, R10, 0xf, RZ, 0xc0, !PT ;  /* 0x0000000f0a0a7812 */ /* 0x000fe400078ec0ff */
[----:B------:R-:W-:Y:S01]  /*62d0*/  LOP3.LUT R9, R9, 0xf, RZ, 0xc0, !PT ;  /* 0x0000000f09097812 */ /* 0x000fe200078ec0ff */
[----:B------:R-:W-:Y:S05]  /*62e0*/  IMAD.U32 R5, RZ, RZ, UR5 ;  /* 0x00000005ff057e24 */ /* 0x000fea000f8e00ff */
[----:B------:R-:W-:Y:S05]  /*62f0*/  IADD3 R208, R5, -0x40, R210 ;  /* 0xffffffc005d07810 */ /* 0x000fea0007ffe0d2 */
[----:B------:R-:W-:Y:S04]  /*6300*/  @P3 IMAD.HI.U32 R5, R208, c[0x0][0x2bc], RZ ;  /* 0x0000af00d0053a27 */ /* 0x000fe800078e00ff */
[----:B------:R-:W-:Y:S01]  /*6310*/  IMAD.MOV.U32 R4, RZ, RZ, R208 ;  /* 0x000000ffff047224 */ /* 0x000fe200078e00d0 */
[----:B------:R-:W-:Y:S04]  /*6320*/  @P3 SHF.R.U32.HI R4, RZ, c[0x0][0x2c0], R5 ;  /* 0x0000b000ff043a19 */ /* 0x000fe80000011605 */
[C---:B------:R-:W-:Y:S04]  /*6330*/  @!P1 IADD3 R8, P0, R4.reuse, UR14, RZ ;  /* 0x0000000e04089c10 */ /* 0x040fe8000ff1e0ff */
[----:B------:R-:W-:Y:S02]  /*6340*/  @!P1 LEA.HI.X.SX32 R5, R4, UR6, 0x1, P0 ;  /* 0x0000000604059c11 */ /* 0x000fe400080f0eff */
[C---:B------:R-:W-:Y:S04]  /*6350*/  @!P1 LEA R6, P0, R8.reuse, c[0x0][0x2a0], 0x2 ;  /* 0x0000a80008069a11 */ /* 0x040fe800078010ff */
[----:B------:R-:W-:Y:S01]  /*6360*/  @!P1 LEA.HI.X R7, R8, c[0x0][0x2a4], R5, 0x2, P0 ;  /* 0x0000a90008079a11 */ /* 0x000fe200000f1405 */
[----:B------:R-:W-:Y:S04]  /*6370*/  IMAD.MOV R5, RZ, RZ, -R4 ;  /* 0x000000ffff057224 */ /* 0x000fe800078e0a04 */
[----:B------:R2:W3:Y:S01]  /*6380*/  @!P1 LDG.E R207, [R6.64] ;  /* 0x0000001606cf9981 */ /* 0x0004e2000c1e1900 */
[----:B------:R-:W-:Y:S05]  /*6390*/  IMAD R208, R5, c[0x0][0x2b8], R208 ;  /* 0x0000ae0005d07a24 */ /* 0x000fea00078e02d0 */
[----:B------:R-:W-:Y:S05]  /*63a0*/  SHF.R.S32.HI R5, RZ, 0x1f, R208 ;  /* 0x0000001fff057819 */ /* 0x000fea00000114d0 */
[----:B------:R-:W-:Y:S04]  /*63b0*/  IMAD R5, R5, c[0x0][0x1e0], RZ ;  /* 0x0000780005057a24 */ /* 0x000fe800078e02ff */
[C---:B------:R-:W-:Y:S02]  /*63c0*/  IMAD R5, R208.reuse, c[0x0][0x1e4], R5 ;  /* 0x00007900d0057a24 */ /* 0x040fe400078e0205 */
[----:B--2---:R-:W-:Y:S04]  /*63d0*/  IMAD.WIDE.U32 R6, R208, c[0x0][0x1e0], RZ ;  /* 0x00007800d0067a25 */ /* 0x004fe800078e00ff */
[----:B------:R-:W-:Y:S01]  /*63e0*/  IMAD.IADD R7, R7, 0x1, R5 ;  /* 0x0000000107077824 */ /* 0x000fe200078e0205 */
[----:B---3--:R-:W-:Y:S03]  /*63f0*/  SHF.R.S32.HI R4, RZ, 0x1f, R207 ;  /* 0x0000001fff047819 */ /* 0x008fe600000114cf */
[C---:B------:R-:W-:Y:S04]  /*6400*/  IMAD.WIDE.U32 R6, R207.reuse, c[0x0][0x1f0], R6 ;  /* 0x00007c00cf067a25 */ /* 0x040fe800078e0006 */
[----:B------:R-:W-:Y:S01]  /*6410*/  IMAD R4, R4, c[0x0][0x1f0], RZ ;  /* 0x00007c0004047a24 */ /* 0x000fe200078e02ff */
[----:B------:R-:W-:Y:S03]  /*6420*/  IADD3 R5, P0, R6, UR18, RZ ;  /* 0x0000001206057c10 */ /* 0x000fe6000ff1e0ff */
[----:B------:R-:W-:Y:S05]  /*6430*/  IMAD R4, R207, c[0x0][0x1f4], R4 ;  /* 0x00007d00cf047a24 */ /* 0x000fea00078e0204 */
[----:B------:R-:W-:Y:S02]  /*6440*/  IADD3.X R4, R7, UR8, R4, P0, !PT ;  /* 0x0000000807047c10 */ /* 0x000fe400087fe404 */
[C---:B------:R-:W-:Y:S04]  /*6450*/  LEA R12, P0, R5.reuse, c[0x0][0x1c8], 0x1 ;  /* 0x00007200050c7a11 */ /* 0x040fe800078008ff */
[----:B------:R-:W-:Y:S01]  /*6460*/  LEA.HI.X R16, R5, c[0x0][0x1cc], R4, 0x1, P0 ;  /* 0x0000730005107a11 */ /* 0x000fe200000f0c04 */
[----:B------:R-:W-:Y:S04]  /*6470*/  SHFL.IDX PT, R6, R12, RZ, 0x181f ;  /* 0x00181fff0c067589 */ /* 0x000fe800000e0000 */
[----:B------:R-:W2:Y:S04]  /*6480*/  SHFL.IDX PT, R4, R12, 0x1, 0x181f ;  /* 0x00381f000c047f89 */ /* 0x000ea800000e0000 */
[----:B------:R-:W3:Y:S04]  /*6490*/  SHFL.IDX PT, R5, R16, 0x1, 0x181f ;  /* 0x00381f0010057f89 */ /* 0x000ee800000e0000 */
[----:B------:R-:W4:Y:S01]  /*64a0*/  SHFL.IDX PT, R7, R16, RZ, 0x181f ;  /* 0x00181fff10077589 */ /* 0x000f2200000e0000 */
[-C--:B--2---:R-:W-:Y:S04]  /*64b0*/  IADD3 R10, P2, P0, R10, R4.reuse, R183 ;  /* 0x000000040a0a7210 */ /* 0x084fe8000785e0b7 */
[-C--:B---3--:R-:W-:Y:S02]  /*64c0*/  IADD3.X R11, RZ, R5.reuse, R222, P2, P0 ;  /* 0x00000005ff0b7210 */ /* 0x088fe400017e04de */
[----:B------:R-:W-:Y:S04]  /*64d0*/  IADD3 R8, P2, P0, R9, R4, R180 ;  /* 0x0000000409087210 */ /* 0x000fe8000785e0b4 */
[--C-:B------:R-:W-:Y:S02]  /*64e0*/  IADD3.X R9, RZ, R5, R181.reuse, P2, P0 ;  /* 0x00000005ff097210 */ /* 0x100fe400017e04b5 */
[C---:B------:R-:W-:Y:S02]  /*64f0*/  IADD3 R14, P2, R6.reuse, R223, RZ ;  /* 0x000000df060e7210 */ /* 0x040fe40007f5e0ff */
[C---:B------:R-:W-:Y:S03]  /*6500*/  IADD3 R12, P0, R6.reuse, R183, RZ ;  /* 0x000000b7060c7210 */ /* 0x040fe60007f1e0ff */
[C---:B----4-:R-:W-:Y:S01]  /*6510*/  IMAD.X R15, R7.reuse, 0x1, R224, P2 ;  /* 0x00000001070f7824 */ /* 0x050fe200010e06e0 */
[----:B------:R-:W-:Y:S01]  /*6520*/  IADD3 R6, P2, R6, R180, RZ ;  /* 0x000000b406067210 */ /* 0x000fe20007f5e0ff */
[C---:B------:R-:W-:Y:S01]  /*6530*/  IMAD.X R13, R7.reuse, 0x1, R222, P0 ;  /* 0x00000001070d7824 */ /* 0x040fe200000e06de */
[----:B------:R-:W-:Y:S02]  /*6540*/  IADD3 R4, P0, R4, R223, RZ ;  /* 0x000000df04047210 */ /* 0x000fe40007f1e0ff */
[----:B------:R2:W-:Y:S01]  /*6550*/  LDGSTS.E.BYPASS.LTC128B.128 [R209+0x6100], [R14.64], !P6 ;  /* 0x061000000ed17fae */ /* 0x0005e2000f101d56 */
        /* <DEDUP_REMOVED lines=9> */
.L_x_182:
[----:B--234-:R-:W-:Y:S01]  /*65f0*/  IMAD.MOV.U32 R11, RZ, RZ, R211 ;  /* 0x000000ffff0b7224 */ /* 0x01cfe200078e00d3 */
[----:B------:R-:W-:Y:S01]  /*6600*/  PLOP3.LUT P2, PT, PT, PT, UP2, 0x80, 0x0 ;  /* 0x000000000000781c */ /* 0x000fe20003f4f028 */
[----:B------:R-:W0:Y:S01]  /*6610*/  LDGDEPBAR ;  /* 0x00000000000079af */ /* 0x000e220000000000 */
[----:B------:R-:W-:Y:S01]  /*6620*/  PLOP3.LUT P0, PT, PT, PT, UP2, 0x80, 0x0 ;  /* 0x000000000000781c */ /* 0x000fe20003f0f028 */
[----:B------:R-:W-:Y:S06]  /*6630*/  USHF.L.U32 UR5, UR21, 0x6, URZ ;  /* 0x0000000615057899 */ /* 0x000fec000800063f */
[----:B------:R-:W-:Y:S04]  /*6640*/  IMAD.U32 R5, RZ, RZ, UR5 ;  /* 0x00000005ff057e24 */ /* 0x000fe8000f8e00ff */
[----:B------:R-:W-:Y:S01]  /*6650*/  @P2 IMAD.HI.U32 R4, R211, c[0x0][0x2c8], RZ ;  /* 0x0000b200d3042a27 */ /* 0x000fe200078e00ff */
[----:B------:R-:W-:Y:S04]  /*6660*/  IADD3 R5, -R212, 0x1, -R5 ;  /* 0x00000001d4057810 */ /* 0x000fe80007ffe905 */
[----:B------:R-:W-:Y:S01]  /*6670*/  @P0 SHF.R.U32.HI R11, RZ, c[0x0][0x2cc], R4 ;  /* 0x0000b300ff0b0a19 */ /* 0x000fe20000011604 */
[----:B------:R-:W-:Y:S01]  /*6680*/  IMAD.U32 R4, RZ, RZ, UR20 ;  /* 0x00000014ff047e24 */ /* 0x000fe2000f8e00ff */
[----:B------:R-:W-:Y:S03]  /*6690*/  PLOP3.LUT P0, PT, PT, PT, UP1, 0x40, 0x0 ;  /* 0x000000000000781c */ /* 0x000fe60003f0e818 */
[----:B------:R-:W2:Y:S01]  /*66a0*/  SHFL.IDX PT, R13, R11, RZ, 0x1c1f ;  /* 0x001c1fff0b0d7589 */ /* 0x000ea200000e0000 */
[----:B------:R-:W-:Y:S05]  /*66b0*/  IMAD R5, R4, c[0x0][0x1d0], R5 ;  /* 0x0000740004057a24 */ /* 0x000fea00078e0205 */
[----:B------:R-:W-:Y:S04]  /*66c0*/  IADD3 R4, R5, -c[0x0][0x168], RZ ;  /* 0x80005a0005047a10 */ /* 0x000fe80007ffe0ff */
[C---:B------:R-:W-:Y:S02]  /*66d0*/  IADD3 R5, R4.reuse, c[0x0][0x328], RZ ;  /* 0x0000ca0004057a10 */ /* 0x040fe40007ffe0ff */
[----:B------:R-:W-:Y:S03]  /*66e0*/  IADD3 R4, R4, UR12, RZ ;  /* 0x0000000c04047c10 */ /* 0x000fe6000fffe0ff */
[--C-:B--2---:R-:W-:Y:S02]  /*66f0*/  IMAD.IADD R9, R5, 0x1, R13.reuse ;  /* 0x0000000105097824 */ /* 0x104fe400078e020d */
[----:B------:R-:W-:Y:S01]  /*6700*/  IMAD.IADD R7, R4, 0x1, R13 ;  /* 0x0000000104077824 */ /* 0x000fe200078e020d */
[----:B------:R-:W-:-:S05]  /*6710*/  @P0 BRA `(.L_x_183) ;  /* 0x000001b000000947 */ /* 0x000fca0003800000 */
[----:B------:R-:W-:Y:S01]  /*6720*/  MOV R6, UR20 ;  /* 0x0000001400067c02 */ /* 0x000fe20008000f00 */
[----:B------:R-:W-:Y:S04]  /*6730*/  BSSY B0, `(.L_x_184) ;  /* 0x0000013000007945 */ /* 0x000fe80003800000 */
[----:B------:R-:W-:Y:S05]  /*6740*/  IMAD R13, R6, c[0x0][0x1d0], R13 ;  /* 0x00007400060d7a24 */ /* 0x000fea00078e020d */
[----:B------:R-:W-:Y:S04]  /*6750*/  IADD3 R13, R13, -c[0x0][0x168], RZ ;  /* 0x80005a000d0d7a10 */ /* 0x000fe80007ffe0ff */
[----:B------:R-:W-:Y:S11]  /*6760*/  ISETP.GT.AND P0, PT, R13, -0x1, PT ;  /* 0xffffffff0d00780c */ /* 0x000ff60003f04270 */
[----:B------:R-:W-:Y:S02]  /*6770*/  @!UPT UIADD3 URZ, URZ, URZ, URZ ;  /* 0x0000003f3f3ff290 */ /* 0x000fe4000fffe03f */
[----:B------:R-:W-:-:S05]  /*6780*/  @P0 BRA `(.L_x_185) ;  /* 0x0000008000000947 */ /* 0x000fca0003800000 */
[----:B------:R-:W-:Y:S01]  /*6790*/  LOP3.LUT R13, RZ, R13, RZ, 0x33, !PT ;  /* 0x0000000dff0d7212 */ /* 0x000fe200078e33ff */
[----:B------:R-:W-:Y:S05]  /*67a0*/  IMAD.MOV.U32 R6, RZ, RZ, c[0x0][0x32c] ;  /* 0x0000cb00ff067624 */ /* 0x000fea00078e00ff */
[----:B------:R-:W-:Y:S11]  /*67b0*/  ISETP.NE.AND P0, PT, R6, 0x1, PT ;  /* 0x000000010600780c */ /* 0x000ff60003f05270 */
[----:B------:R-:W-:Y:S02]  /*67c0*/  @!UPT UIADD3 URZ, URZ, URZ, URZ ;  /* 0x0000003f3f3ff290 */ /* 0x000fe4000fffe03f */
[----:B------:R-:W-:Y:S05]  /*67d0*/  @P0 IMAD.HI.U32 R6, R13, c[0x0][0x330], RZ ;  /* 0x0000cc000d060a27 */ /* 0x000fea00078e00ff */
[----:B------:R-:W-:Y:S04]  /*67e0*/  @P0 SHF.R.U32.HI R13, RZ, c[0x0][0x334], R6 ;  /* 0x0000cd00ff0d0a19 */ /* 0x000fe80000011606 */
[----:B------:R-:W-:Y:S01]  /*67f0*/  LOP3.LUT R13, RZ, R13, RZ, 0x33, !PT ;  /* 0x0000000dff0d7212 */ /* 0x000fe200078e33ff */
[----:B------:R-:W-:-:S05]  /*6800*/  BRA `(.L_x_186) ;  /* 0x0000005000007947 */ /* 0x000fca0003800000 */
.L_x_185:
[----:B------:R-:W-:Y:S04]  /*6810*/  MOV R6, c[0x0][0x32c] ;  /* 0x0000cb0000067a02 */ /* 0x000fe80000000f00 */
[----:B------:R-:W-:Y:S11]  /*6820*/  ISETP.NE.AND P0, PT, R6, 0x1, PT ;  /* 0x000000010600780c */ /* 0x000ff60003f05270 */
[----:B------:R-:W-:Y:S02]  /*6830*/  @!UPT UIADD3 URZ, URZ, URZ, URZ ;  /* 0x0000003f3f3ff290 */ /* 0x000fe4000fffe03f */
[----:B------:R-:W-:Y:S05]  /*6840*/  @P0 IMAD.HI.U32 R6, R13, c[0x0][0x330], RZ ;  /* 0x0000cc000d060a27 */ /* 0x000fea00078e00ff */
[----:B------:R-:W-:Y:S02]  /*6850*/  @P0 SHF.R.U32.HI R13, RZ, c[0x0][0x334], R6 ;  /* 0x0000cd00ff0d0a19 */ /* 0x000fe40000011606 */
.L_x_186:
[----:B------:R-:W-:Y:S05]  /*6860*/  BSYNC B0 ;  /* 0x0000000000007941 */ /* 0x000fea0003800000 */
.L_x_184:
[----:B------:R-:W-:Y:S04]  /*6870*/  IMAD.MOV.U32 R6, RZ, RZ, c[0x0][0x32c] ;  /* 0x0000cb00ff067624 */ /* 0x000fe800078e00ff */
[----:B------:R-:W-:Y:S04]  /*6880*/  IMAD R13, R13, R6, -UR5 ;  /* 0x800000050d0d7e24 */ /* 0x000fe8000f8e0206 */
[----:B------:R-:W-:Y:S05]  /*6890*/  IMAD.IADD R8, R13, 0x1, -R212 ;  /* 0x000000010d087824 */ /* 0x000fea00078e0ad4 */
[----:B------:R-:W-:Y:S02]  /*68a0*/  IADD3 R6, R8, c[0x0][0x32c], RZ ;  /* 0x0000cb0008067a10 */ /* 0x000fe40007ffe0ff */
[----:B------:R-:W-:Y:S02]  /*68b0*/  IMNMX R7, R7, R8, !PT ;  /* 0x0000000807077217 */ /* 0x000fe40007800200 */
[----:B------:R-:W-:Y:S02]  /*68c0*/  IMNMX R9, R9, R6, PT ;  /* 0x0000000609097217 */ /* 0x000fe40003800200 */
.L_x_183:
[----:B------:R-:W-:Y:S01]  /*68d0*/  UISETP.GT.AND UP0, UPT, UR21, -0x1, UPT ;  /* 0xffffffff1500788c */ /* 0x000fe2000bf04270 */
[----:B------:R-:W2:Y:S05]  /*68e0*/  SHFL.IDX PT, R11, R11, 0x1, 0x1c1f ;  /* 0x003c1f000b0b7f89 */ /* 0x000eaa00000e0000 */
[----:B------:R-:W-:Y:S02]  /*68f0*/  PLOP3.LUT P0, PT, PT, PT, UP0, 0x80, 0x0 ;  /* 0x000000000000781c */ /* 0x000fe40003f0f008 */
[----:B------:R-:W-:Y:S02]  /*6900*/  PLOP3.LUT P2, PT, PT, PT, UP0, 0x80, 0x0 ;  /* 0x000000000000781c */ /* 0x000fe40003f4f008 */
[C---:B------:R-:W-:Y:S02]  /*6910*/  ISETP.GT.AND P0, PT, R7.reuse, RZ, P0 ;  /* 0x000000ff0700720c */ /* 0x040fe40000704270 */
[----:B------:R-:W-:Y:S02]  /*6920*/  ISETP.GT.AND P2, PT, R7, 0x1, P2 ;  /* 0x000000010700780c */ /* 0x000fe40001744270 */
[C---:B------:R-:W-:Y:S02]  /*6930*/  ISETP.LT.OR P0, PT, R9.reuse, 0x1, P0 ;  /* 0x000000010900780c */ /* 0x040fe40000701670 */
[----:B------:R-:W-:Y:S02]  /*6940*/  ISETP.LT.OR P2, PT, R9, 0x2, P2 ;  /* 0x000000020900780c */ /* 0x000fe40001741670 */
[----:B------:R-:W-:Y:S02]  /*6950*/  FSEL R10, R227, -INF , !P0 ;  /* 0xff800000e30a7808 */ /* 0x000fe40004000000 */
[----:B------:R-:W-:Y:S02]  /*6960*/  PLOP3.LUT P0, PT, PT, PT, UP0, 0x80, 0x0 ;  /* 0x000000000000781c */ /* 0x000fe40003f0f008 */
[----:B------:R-:W-:Y:S02]  /*6970*/  FSEL R8, R229, -INF , !P2 ;  /* 0xff800000e5087808 */ /* 0x000fe40005000000 */
[----:B------:R-:W-:Y:S01]  /*6980*/  ISETP.GT.AND P0, PT, R7, 0x8, P0 ;  /* 0x000000080700780c */ /* 0x000fe20000704270 */
[--C-:B--2---:R-:W-:Y:S01]  /*6990*/  IMAD.IADD R5, R5, 0x1, R11.reuse ;  /* 0x0000000105057824 */ /* 0x104fe200078e020b */
[----:B------:R-:W-:Y:S01]  /*69a0*/  PLOP3.LUT P2, PT, PT, PT, UP0, 0x80, 0x0 ;  /* 0x000000000000781c */ /* 0x000fe20003f4f008 */
[----:B------:R-:W-:Y:S01]  /*69b0*/  IMAD.IADD R4, R4, 0x1, R11 ;  /* 0x0000000104047824 */ /* 0x000fe200078e020b */
[----:B------:R-:W-:Y:S02]  /*69c0*/  ISETP.LT.OR P0, PT, R9, 0x9, P0 ;  /* 0x000000090900780c */ /* 0x000fe40000701670 */
[----:B------:R-:W-:Y:S02]  /*69d0*/  ISETP.GT.AND P2, PT, R7, 0x9, P2 ;  /* 0x000000090700780c */ /* 0x000fe40001744270 */
[----:B-1----:R-:W-:Y:S02]  /*69e0*/  FSEL R230, R230, -INF , !P0 ;  /* 0xff800000e6e67808 */ /* 0x002fe40004000000 */
[----:B------:R-:W-:Y:S02]  /*69f0*/  PLOP3.LUT P0, PT, PT, PT, UP0, 0x80, 0x0 ;  /* 0x000000000000781c */ /* 0x000fe40003f0f008 */
[----:B------:R-:W-:Y:S02]  /*6a00*/  ISETP.LT.OR P2, PT, R9, 0xa, P2 ;  /* 0x0000000a0900780c */ /* 0x000fe40001741670 */
[----:B------:R-:W-:Y:S02]  /*6a10*/  ISETP.GT.AND P0, PT, R7, 0x10, P0 ;  /* 0x000000100700780c */ /* 0x000fe40000704270 */
[----:B------:R-:W-:Y:S02]  /*6a20*/  FSEL R6, R233, -INF , !P2 ;  /* 0xff800000e9067808 */ /* 0x000fe40005000000 */
[----:B------:R-:W-:Y:S02]  /*6a30*/  ISETP.LT.OR P0, PT, R9, 0x11, P0 ;  /* 0x000000110900780c */ /* 0x000fe40000701670 */
[----:B------:R-:W-:Y:S02]  /*6a40*/  PLOP3.LUT P2, PT, PT, PT, UP0, 0x80, 0x0 ;  /* 0x000000000000781c */ /* 0x000fe40003f4f008 */
[----:B------:R-:W-:Y:S02]  /*6a50*/  FSEL R164, R237, -INF , !P0 ;  /* 0xff800000eda47808 */ /* 0x000fe40004000000 */
[----:B------:R-:W-:Y:S02]  /*6a60*/  PLOP3.LUT P0, PT, PT, PT, UP0, 0x80, 0x0 ;  /* 0x000000000000781c */ /* 0x000fe40003f0f008 */
[C---:B------:R-:W-:Y:S02]  /*6a70*/  ISETP.GT.AND P2, PT, R7.reuse, 0x11, P2 ;  /* 0x000000110700780c */ /* 0x040fe40001744270 */
[----:B------:R-:W-:Y:S02]  /*6a80*/  ISETP.GT.AND P0, PT, R7, 0x18, P0 ;  /* 0x000000180700780c */ /* 0x000fe40000704270 */
[C---:B------:R-:W-:Y:S02]  /*6a90*/  ISETP.LT.OR P2, PT, R9.reuse, 0x12, P2 ;  /* 0x000000120900780c */ /* 0x040fe40001741670 */
[----:B------:R-:W-:Y:S02]  /*6aa0*/  ISETP.LT.OR P0, PT, R9, 0x19, P0 ;  /* 0x000000190900780c */ /* 0x000fe40000701670 */
[----:B------:R-:W-:Y:S02]  /*6ab0*/  FSEL R162, R236, -INF , !P2 ;  /* 0xff800000eca27808 */ /* 0x000fe40005000000 */
[----:B------:R-:W-:Y:S02]  /*6ac0*/  FSEL R142, R238, -INF , !P0 ;  /* 0xff800000ee8e7808 */ /* 0x000fe40004000000 */
[----:B------:R-:W-:Y:S02]  /*6ad0*/  PLOP3.LUT P0, PT, PT, PT, UP0, 0x80, 0x0 ;  /* 0x000000000000781c */ /* 0x000fe40003f0f008 */
[----:B------:R-:W-:Y:S02]  /*6ae0*/  PLOP3.LUT P2, PT, PT, PT, UP0, 0x80, 0x0 ;  /* 0x000000000000781c */ /* 0x000fe40003f4f008 */
[C---:B------:R-:W-:Y:S02]  /*6af0*/  ISETP.GT.AND P0, PT, R7.reuse, 0x20, P0 ;  /* 0x000000200700780c */ /* 0x040fe40000704270 */
[----:B------:R-:W-:Y:S02]  /*6b00*/  ISETP.GT.AND P2, PT, R7, 0x19, P2 ;  /* 0x000000190700780c */ /* 0x000fe40001744270 */
[C---:B------:R-:W-:Y:S02]  /*6b10*/  ISETP.LT.OR P0, PT, R9.reuse, 0x21, P0 ;  /* 0x000000210900780c */ /* 0x040fe40000701670 */
[----:B------:R-:W-:Y:S02]  /*6b20*/  ISETP.LT.OR P2, PT, R9, 0x1a, P2 ;  /* 0x0000001a0900780c */ /* 0x000fe40001741670 */
[----:B------:R-:W-:Y:S02]  /*6b30*/  FSEL R160, R242, -INF , !P0 ;  /* 0xff800000f2a07808 */ /* 0x000fe40004000000 */
        /* <DEDUP_REMOVED lines=26> */
[----:B------:R-:W-:Y:S04]  /*6ce0*/  PLOP3.LUT P2, PT, PT, PT, UP0, 0x80, 0x0 ;  /* 0x000000000000781c */ /* 0x000fe80003f4f008 */
[----:B------:R-:W-:Y:S04]  /*6cf0*/  ISETP.GT.AND P2, PT, R7, 0x39, P2 ;  /* 0x000000390700780c */ /* 0x000fe80001744270 */
[----:B------:R-:W-:Y:S04]  /*6d00*/  ISETP.LT.OR P2, PT, R9, 0x3a, P2 ;  /* 0x0000003a0900780c */ /* 0x000fe80001741670 */
[----:B------:R-:W-:Y:S01]  /*6d10*/  FSEL R146, R159, -INF , !P2 ;  /* 0xff8000009f927808 */ /* 0x000fe20005000000 */
        /* <DEDUP_REMOVED lines=16> */
.L_x_189:
[----:B------:R-:W-:Y:S04]  /*6e20*/  MOV R7, c[0x0][0x32c] ;  /* 0x0000cb0000077a02 */ /* 0x000fe80000000f00 */
[----:B------:R-:W-:Y:S11]  /*6e30*/  ISETP.NE.AND P0, PT, R7, 0x1, PT ;  /* 0x000000010700780c */ /* 0x000ff60003f05270 */
[----:B------:R-:W-:Y:S02]  /*6e40*/  @!UPT UIADD3 URZ, URZ, URZ, URZ ;  /* 0x0000003f3f3ff290 */ /* 0x000fe4000fffe03f */
[----:B------:R-:W-:Y:S05]  /*6e50*/  @P0 IMAD.HI.U32 R7, R12, c[0x0][0x330], RZ ;  /* 0x0000cc000c070a27 */ /* 0x000fea00078e00ff */
[----:B------:R-:W-:Y:S02]  /*6e60*/  @P0 SHF.R.U32.HI R12, RZ, c[0x0][0x334], R7 ;  /* 0x0000cd00ff0c0a19 */ /* 0x000fe40000011607 */
.L_x_190:
[----:B------:R-:W-:Y:S05]  /*6e70*/  BSYNC B0 ;  /* 0x0000000000007941 */ /* 0x000fea0003800000 */
.L_x_188:
[----:B------:R-:W-:Y:S04]  /*6e80*/  IMAD.MOV.U32 R7, RZ, RZ, c[0x0][0x32c] ;  /* 0x0000cb00ff077624 */ /* 0x000fe800078e00ff */
[----:B------:R-:W-:Y:S04]  /*6e90*/  IMAD R7, R12, R7, -UR5 ;  /* 0x800000050c077e24 */ /* 0x000fe8000f8e0207 */
[----:B------:R-:W-:Y:S05]  /*6ea0*/  IMAD.IADD R7, R7, 0x1, -R212 ;  /* 0x0000000107077824 */ /* 0x000fea00078e0ad4 */
[----:B------:R-:W-:Y:S02]  /*6eb0*/  IADD3 R12, R7, c[0x0][0x32c], RZ ;  /* 0x0000cb00070c7a10 */ /* 0x000fe40007ffe0ff */
[----:B------:R-:W-:Y:S02]  /*6ec0*/  IMNMX R4, R4, R7, !PT ;  /* 0x0000000704047217 */ /* 0x000fe40007800200 */
[----:B------:R-:W-:Y:S02]  /*6ed0*/  IMNMX R5, R5, R12, PT ;  /* 0x0000000c05057217 */ /* 0x000fe40003800200 */
.L_x_187:
[----:B------:R-:W-:Y:S01]  /*6ee0*/  PLOP3.LUT P2, PT, PT, PT, UP0, 0x80, 0x0 ;  /* 0x000000000000781c */ /* 0x000fe20003f4f008 */
[----:B------:R-:W-:Y:S01]  /*6ef0*/  LDSM.16.MT88.4 R20, [R198+0x100] ;  /* 0x00010000c614783b */ /* 0x000fe20000004200 */
[----:B------:R-:W-:Y:S02]  /*6f00*/  PLOP3.LUT P0, PT, PT, PT, UP0, 0x80, 0x0 ;  /* 0x000000000000781c */ /* 0x000fe40003f0f008 */
[----:B------:R-:W-:Y:S02]  /*6f10*/  ISETP.GT.AND P2, PT, R4, RZ, P2 ;  /* 0x000000ff0400720c */ /* 0x000fe40001744270 */
[----:B------:R-:W-:Y:S02]  /*6f20*/  FMNMX.FTZ R7, R10, R3, !PT ;  /* 0x000000030a077209 */ /* 0x000fe40007810000 */
[----:B------:R-:W-:Y:S01]  /*6f30*/  ISETP.GT.AND P0, PT, R4, 0x1, P0 ;  /* 0x000000010400780c */ /* 0x000fe20000704270 */
[----:B------:R-:W-:Y:S01]  /*6f40*/  LDSM.16.MT88.4 R28, [R197+0x100] ;  /* 0x00010000c51c783b */ /* 0x000fe20000004200 */
[C---:B------:R-:W-:Y:S02]  /*6f50*/  ISETP.LT.OR P2, PT, R5.reuse, 0x1, P2 ;  /* 0x000000010500780c */ /* 0x040fe40001741670 */
[----:B------:R-:W-:Y:S02]  /*6f60*/  FMNMX.FTZ R7, R8, R7, !PT ;  /* 0x0000000708077209 */ /* 0x000fe40007810000 */
[----:B------:R-:W-:Y:S02]  /*6f70*/  FSEL R13, R0, -INF , !P2 ;  /* 0xff800000000d7808 */ /* 0x000fe40005000000 */
[----:B------:R-:W-:Y:S02]  /*6f80*/  ISETP.LT.OR P0, PT, R5, 0x2, P0 ;  /* 0x000000020500780c */ /* 0x000fe40000701670 */
[----:B------:R-:W-:Y:S02]  /*6f90*/  PLOP3.LUT P2, PT, PT, PT, UP0, 0x80, 0x0 ;  /* 0x000000000000781c */ /* 0x000fe40003f4f008 */
[----:B------:R-:W-:Y:S02]  /*6fa0*/  FMNMX.FTZ R7, R230, R7, !PT ;  /* 0x00000007e6077209 */ /* 0x000fe40007810000 */
[----:B------:R-:W-:Y:S02]  /*6fb0*/  FSEL R225, R225, -INF , !P0 ;  /* 0xff800000e1e17808 */ /* 0x000fe40004000000 */
[----:B------:R-:W-:Y:S02]  /*6fc0*/  ISETP.GT.AND P2, PT, R4, 0x8, P2 ;  /* 0x000000080400780c */ /* 0x000fe40001744270 */
[----:B------:R-:W-:Y:S02]  /*6fd0*/  PLOP3.LUT P0, PT, PT, PT, UP0, 0x80, 0x0 ;  /* 0x000000000000781c */ /* 0x000fe40003f0f008 */
[----:B------:R-:W-:Y:S02]  /*6fe0*/  FMNMX.FTZ R7, R6, R7, !PT ;  /* 0x0000000706077209 */ /* 0x000fe40007810000 */
[----:B------:R-:W-:Y:S02]  /*6ff0*/  ISETP.GT.AND P0, PT, R4, 0x9, P0 ;  /* 0x000000090400780c */ /* 0x000fe40000704270 */
[C---:B------:R-:W-:Y:S02]  /*7000*/  ISETP.LT.OR P2, PT, R5.reuse, 0x9, P2 ;  /* 0x000000090500780c */ /* 0x040fe40001741670 */
[----:B------:R-:W-:Y:S02]  /*7010*/  FMNMX.FTZ R7, R164, R7, !PT ;  /* 0x00000007a4077209 */ /* 0x000fe40007810000 */
[----:B------:R-:W-:Y:S02]  /*7020*/  FSEL R11, R226, -INF , !P2 ;  /* 0xff800000e20b7808 */ /* 0x000fe40005000000 */
[C---:B------:R-:W-:Y:S02]  /*7030*/  ISETP.LT.OR P0, PT, R5.reuse, 0xa, P0 ;  /* 0x0000000a0500780c */ /* 0x040fe40000701670 */
        /* <DEDUP_REMOVED lines=17> */
[----:B------:R-:W-:Y:S02]  /*7150*/  FMNMX.FTZ R0, R13, R2, !PT ;  /* 0x000000020d007209 */ /* 0x000fe40007810000 */
[----:B------:R-:W-:Y:S02]  /*7160*/  ISETP.GT.AND P0, PT, R4, 0x19, P0 ;  /* 0x000000190400780c */ /* 0x000fe40000704270 */
[----:B------:R-:W-:Y:S02]  /*7170*/  ISETP.LT.OR P2, PT, R5, 0x19, P2 ;  /* 0x000000190500780c */ /* 0x000fe40001741670 */
[----:B------:R-:W-:Y:S02]  /*7180*/  FMNMX.FTZ R7, R156, R7, !PT ;  /* 0x000000079c077209 */ /* 0x000fe40007810000 */
[----:B------:R-:W-:Y:S02]  /*7190*/  FSEL R143, R235, -INF , !P2 ;  /* 0xff800000eb8f7808 */ /* 0x000fe40005000000 */
[----:B------:R-:W-:Y:S02]  /*71a0*/  ISETP.LT.OR P0, PT, R5, 0x1a, P0 ;  /* 0x0000001a0500780c */ /* 0x000fe40000701670 */
[----:B------:R-:W-:Y:S02]  /*71b0*/  FMNMX.FTZ R0, R225, R0, !PT ;  /* 0x00000000e1007209 */ /* 0x000fe40007810000 */
[----:B------:R-:W-:Y:S02]  /*71c0*/  PLOP3.LUT P2, PT, PT, PT, UP0, 0x80, 0x0 ;  /* 0x000000000000781c */ /* 0x000fe40003f4f008 */
[----:B------:R-:W-:Y:S02]  /*71d0*/  FMNMX.FTZ R7, R154, R7, !PT ;  /* 0x000000079a077209 */ /* 0x000fe40007810000 */
[----:B------:R-:W-:Y:S02]  /*71e0*/  FSEL R141, R234, -INF , !P0 ;  /* 0xff800000ea8d7808 */ /* 0x000fe40004000000 */
[----:B------:R-:W-:Y:S02]  /*71f0*/  ISETP.GT.AND P2, PT, R4, 0x20, P2 ;  /* 0x000000200400780c */ /* 0x000fe40001744270 */
[----:B------:R-:W-:Y:S02]  /*7200*/  FMNMX.FTZ R0, R11, R0, !PT ;  /* 0x000000000b007209 */ /* 0x000fe40007810000 */
[----:B------:R-:W-:Y:S02]  /*7210*/  PLOP3.LUT P0, PT, PT, PT, UP0, 0x80, 0x0 ;  /* 0x000000000000781c */ /* 0x000fe40003f0f008 */
[----:B------:R-:W-:Y:S02]  /*7220*/  FMNMX.FTZ R7, R152, R7, !PT ;  /* 0x0000000798077209 */ /* 0x000fe40007810000 */
[----:B------:R-:W-:Y:S02]  /*7230*/  ISETP.GT.AND P0, PT, R4, 0x21, P0 ;  /* 0x000000210400780c */ /* 0x000fe40000704270 */
[----:B------:R-:W-:Y:S02]  /*7240*/  ISETP.LT.OR P2, PT, R5, 0x21, P2 ;  /* 0x000000210500780c */ /* 0x000fe40001741670 */
[----:B------:R-:W-:Y:S02]  /*7250*/  FMNMX.FTZ R0, R9, R0, !PT ;  /* 0x0000000009007209 */ /* 0x000fe40007810000 */
[----:B------:R-:W-:Y:S02]  /*7260*/  FMNMX.FTZ R7, R150, R7, !PT ;  /* 0x0000000796077209 */ /* 0x000fe40007810000 */
[----:B------:R-:W-:Y:S02]  /*7270*/  FSEL R159, R240, -INF , !P2 ;  /* 0xff800000f09f7808 */ /* 0x000fe40005000000 */
[----:B------:R-:W-:Y:S02]  /*7280*/  FMNMX.FTZ R12, R163, R0, !PT ;  /* 0x00000000a30c7209 */ /* 0x000fe40007810000 */
[----:B------:R-:W-:Y:S02]  /*7290*/  ISETP.LT.OR P0, PT, R5, 0x22, P0 ;  /* 0x000000220500780c */ /* 0x000fe40000701670 */
[----:B------:R-:W-:Y:S02]  /*72a0*/  PLOP3.LUT P2, PT, PT, PT, UP0, 0x80, 0x0 ;  /* 0x000000000000781c */ /* 0x000fe40003f4f008 */
[----:B------:R-:W-:Y:S02]  /*72b0*/  FMNMX.FTZ R7, R148, R7, !PT ;  /* 0x0000000794077209 */ /* 0x000fe40007810000 */
[----:B------:R-:W-:Y:S02]  /*72c0*/  FSEL R157, R239, -INF , !P0 ;  /* 0xff800000ef9d7808 */ /* 0x000fe40004000000 */
[----:B------:R-:W-:Y:S02]  /*72d0*/  FMNMX.FTZ R12, R161, R12, !PT ;  /* 0x0000000ca10c7209 */ /* 0x000fe40007810000 */
[----:B------:R-:W-:Y:S02]  /*72e0*/  ISETP.GT.AND P2, PT, R4, 0x28, P2 ;  /* 0x000000280400780c */ /* 0x000fe40001744270 */
[----:B------:R-:W-:Y:S02]  /*72f0*/  PLOP3.LUT P0, PT, PT, PT, UP0, 0x80, 0x0 ;  /* 0x000000000000781c */ /* 0x000fe40003f0f008 */
[----:B------:R-:W-:Y:S02]  /*7300*/  FMNMX.FTZ R0, R146, R7, !PT ;  /* 0x0000000792007209 */ /* 0x000fe40007810000 */
[----:B------:R-:W-:Y:S02]  /*7310*/  FMNMX.FTZ R12, R143, R12, !PT ;  /* 0x0000000c8f0c7209 */ /* 0x000fe40007810000 */
[----:B------:R-:W-:Y:S01]  /*7320*/  ISETP.GT.AND P0, PT, R4, 0x29, P0 ;  /* 0x000000290400780c */ /* 0x000fe20000704270 */
[----:B------:R-:W1:Y:S01]  /*7330*/  SHFL.BFLY PT, R7, R0, 0x2, 0x1f ;  /* 0x0c401f0000077f89 */ /* 0x000e6200000e0000 */
[----:B------:R-:W-:Y:S02]  /*7340*/  ISETP.LT.OR P2, PT, R5, 0x29, P2 ;  /* 0x000000290500780c */ /* 0x000fe40001741670 */
[----:B------:R-:W-:Y:S02]  /*7350*/  FMNMX.FTZ R12, R141, R12, !PT ;  /* 0x0000000c8d0c7209 */ /* 0x000fe40007810000 */
[----:B------:R-:W-:Y:S02]  /*7360*/  FSEL R155, R244, -INF , !P2 ;  /* 0xff800000f49b7808 */ /* 0x000fe40005000000 */
[----:B------:R-:W-:Y:S02]  /*7370*/  ISETP.LT.OR P0, PT, R5, 0x2a, P0 ;  /* 0x0000002a0500780c */ /* 0x000fe40000701670 */
[----:B------:R-:W-:Y:S02]  /*7380*/  PLOP3.LUT P2, PT, PT, PT, UP0, 0x80, 0x0 ;  /* 0x000000000000781c */ /* 0x000fe40003f4f008 */
[----:B------:R-:W-:Y:S02]  /*7390*/  FSEL R153, R243, -INF , !P0 ;  /* 0xff800000f3997808 */ /* 0x000fe40004000000 */
[----:B------:R-:W-:Y:S02]  /*73a0*/  FMNMX.FTZ R12, R159, R12, !PT ;  /* 0x0000000c9f0c7209 */ /* 0x000fe40007810000 */
[C---:B------:R-:W-:Y:S02]  /*73b0*/  ISETP.GT.AND P2, PT, R4.reuse, 0x30, P2 ;  /* 0x000000300400780c */ /* 0x040fe40001744270 */
[----:B------:R-:W-:Y:S02]  /*73c0*/  PLOP3.LUT P0, PT, PT, PT, UP0, 0x80, 0x0 ;  /* 0x000000000000781c */ /* 0x000fe40003f0f008 */
[----:B------:R-:W-:Y:S02]  /*73d0*/  FMNMX.FTZ R12, R157, R12, !PT ;  /* 0x0000000c9d0c7209 */ /* 0x000fe40007810000 */
[----:B------:R-:W-:Y:S02]  /*73e0*/  ISETP.GT.AND P0, PT, R4, 0x31, P0 ;  /* 0x000000310400780c */ /* 0x000fe40000704270 */
        /* <DEDUP_REMOVED lines=8> */
[----:B------:R-:W-:Y:S01]  /*7470*/  PLOP3.LUT P0, PT, PT, PT, UP0, 0x80, 0x0 ;  /* 0x000000000000781c */ /* 0x000fe20003f0f008 */
[----:B------:R-:W-:Y:S01]  /*7480*/  UISETP.GT.AND UP0, UPT, UR21, UR4, UPT ;  /* 0x000000041500728c */ /* 0x000fe2000bf04270 */
[----:B------:R-:W-:Y:S01]  /*7490*/  ISETP.LT.OR P2, PT, R5, 0x39, P2 ;  /* 0x000000390500780c */ /* 0x000fe20001741670 */
[----:B------:R-:W-:Y:S01]  /*74a0*/  UIADD3 UR21, UR21, -0x1, URZ ;  /* 0xffffffff15157890 */ /* 0x000fe2000fffe03f */
[----:B------:R-:W-:Y:S02]  /*74b0*/  ISETP.GT.AND P0, PT, R4, 0x39, P0 ;  /* 0x000000390400780c */ /* 0x000fe40000704270 */
[----:B------:R-:W-:Y:S02]  /*74c0*/  FMNMX.FTZ R4, R149, R14, !PT ;  /* 0x0000000e95047209 */ /* 0x000fe40007810000 */
[----:B-1----:R-:W-:Y:S02]  /*74d0*/  FMNMX.FTZ R12, R0, R7, !PT ;  /* 0x00000007000c7209 */ /* 0x002fe40007810000 */
[----:B------:R-:W-:Y:S02]  /*74e0*/  FSEL R145, R249, -INF , !P2 ;  /* 0xff800000f9917808 */ /* 0x000fe40005000000 */
[----:B------:R-:W-:Y:S01]  /*74f0*/  FMNMX.FTZ R0, R147, R4, !PT ;  /* 0x0000000493007209 */ /* 0x000fe20007810000 */
[----:B------:R-:W1:Y:S01]  /*7500*/  SHFL.BFLY PT, R15, R12, 0x1, 0x1f ;  /* 0x0c201f000c0f7f89 */ /* 0x000e6200000e0000 */
[----:B------:R-:W-:Y:S02]  /*7510*/  ISETP.LT.OR P0, PT, R5, 0x3a, P0 ;  /* 0x0000003a0500780c */ /* 0x000fe40000701670 */
[----:B------:R-:W-:Y:S02]  /*7520*/  FMNMX.FTZ R0, R145, R0, !PT ;  /* 0x0000000091007209 */ /* 0x000fe40007810000 */
[----:B------:R-:W-:Y:S04]  /*7530*/  FSEL R133, R248, -INF , !P0 ;  /* 0xff800000f8857808 */ /* 0x000fe80004000000 */
[----:B------:R-:W-:Y:S05]  /*7540*/  FMNMX.FTZ R7, R133, R0, !PT ;  /* 0x0000000085077209 */ /* 0x000fea0007810000 */
[----:B------:R-:W2:Y:S01]  /*7550*/  SHFL.BFLY PT, R4, R7, 0x2, 0x1f ;  /* 0x0c401f0007047f89 */ /* 0x000ea200000e0000 */
[----:B-1----:R-:W-:Y:S04]  /*7560*/  FMNMX.FTZ R0, R12, R15, !PT ;  /* 0x0000000f0c007209 */ /* 0x002fe80007810000 */
[C---:B------:R-:W-:Y:S01]  /*7570*/  FSETP.NEU.FTZ.AND P0, PT, R0.reuse, -INF , PT ;  /* 0xff8000000000780b */ /* 0x040fe20003f1d000 */
[----:B------:R-:W-:Y:S05]  /*7580*/  FMUL.FTZ R151, R0, c[0x0][0x2d0] ;  /* 0x0000b40000977a20 */ /* 0x000fea0000410000 */
[----:B------:R-:W-:Y:S02]  /*7590*/  FSEL R151, R151, RZ, P0 ;  /* 0x000000ff97977208 */ /* 0x000fe40000000000 */
[----:B--2---:R-:W-:Y:S03]  /*75a0*/  FMNMX.FTZ R5, R7, R4, !PT ;  /* 0x0000000407057209 */ /* 0x004fe60007810000 */
[--C-:B------:R-:W-:Y:S01]  /*75b0*/  FFMA.FTZ R168, R10, c[0x0][0x2d0], -R151.reuse ;  /* 0x0000b4000aa87a23 */ /* 0x100fe20000010897 */
[----:B------:R-:W-:Y:S01]  /*75c0*/  FSEL R4, R0, RZ, P0 ;  /* 0x000000ff00047208 */ /* 0x000fe20000000000 */
[--C-:B------:R-:W-:Y:S01]  /*75d0*/  FFMA.FTZ R135, R8, c[0x0][0x2d0], -R151.reuse ;  /* 0x0000b40008877a23 */ /* 0x100fe20000010897 */
[----:B------:R-:W1:Y:S01]  /*75e0*/  SHFL.BFLY PT, R132, R5, 0x1, 0x1f ;  /* 0x0c201f0005847f89 */ /* 0x000e6200000e0000 */
[----:B------:R-:W-:Y:S02]  /*75f0*/  FFMA.FTZ R134, R230, c[0x0][0x2d0], -R151 ;  /* 0x0000b400e6867a23 */ /* 0x000fe40000010897 */
[----:B------:R-:W-:Y:S01]  /*7600*/  MUFU.EX2 R168, R168 ;  /* 0x000000a800a87308 */ /* 0x000fe20000000800 */
[----:B------:R-:W-:Y:S02]  /*7610*/  FADD.FTZ R3, -R4, R3 ;  /* 0x0000000304037221 */ /* 0x000fe40000010100 */
[--C-:B------:R-:W-:Y:S02]  /*7620*/  FFMA.FTZ R169, R6, c[0x0][0x2d0], -R151.reuse ;  /* 0x0000b40006a97a23 */ /* 0x100fe40000010897 */
[----:B------:R-:W-:Y:S02]  /*7630*/  FMUL.FTZ R6, R3, c[0x0][0x2d0] ;  /* 0x0000b40003067a20 */ /* 0x000fe40000410000 */
[--C-:B------:R-:W-:Y:S02]  /*7640*/  FFMA.FTZ R174, R164, c[0x0][0x2d0], -R151.reuse ;  /* 0x0000b400a4ae7a23 */ /* 0x100fe40000010897 */
[----:B------:R-:W-:Y:S01]  /*7650*/  LDSM.16.MT88.4 R164, [R203+0x5900] ;  /* 0x00590000cba4783b */ /* 0x000fe20000004200 */
[----:B------:R-:W2:Y:S01]  /*7660*/  MUFU.EX2 R135, R135 ;  /* 0x0000008700877308 */ /* 0x000ea20000000800 */
[--C-:B------:R-:W-:Y:S02]  /*7670*/  FFMA.FTZ R175, R162, c[0x0][0x2d0], -R151.reuse ;  /* 0x0000b400a2af7a23 */ /* 0x100fe40000010897 */
[--C-:B------:R-:W-:Y:S02]  /*7680*/  FFMA.FTZ R176, R142, c[0x0][0x2d0], -R151.reuse ;  /* 0x0000b4008eb07a23 */ /* 0x100fe40000010897 */
[--C-:B------:R-:W-:Y:S02]  /*7690*/  FFMA.FTZ R177, R140, c[0x0][0x2d0], -R151.reuse ;  /* 0x0000b4008cb17a23 */ /* 0x100fe40000010897 */
[--C-:B------:R-:W-:Y:S02]  /*76a0*/  FFMA.FTZ R227, R160, c[0x0][0x2d0], -R151.reuse ;  /* 0x0000b400a0e37a23 */ /* 0x100fe40000010897 */
[--C-:B------:R-:W-:Y:S01]  /*76b0*/  FFMA.FTZ R228, R158, c[0x0][0x2d0], -R151.reuse ;  /* 0x0000b4009ee47a23 */ /* 0x100fe20000010897 */
[----:B------:R-:W-:Y:S01]  /*76c0*/  MUFU.EX2 R134, R134 ;  /* 0x0000008600867308 */ /* 0x000fe20000000800 */
[--C-:B------:R-:W-:Y:S01]  /*76d0*/  FFMA.FTZ R229, R156, c[0x0][0x2d0], -R151.reuse ;  /* 0x0000b4009ce57a23 */ /* 0x100fe20000010897 */
[----:B-1----:R-:W-:Y:S01]  /*76e0*/  FMNMX.FTZ R132, R5, R132, !PT ;  /* 0x0000008405847209 */ /* 0x002fe20007810000 */
[--C-:B------:R-:W-:Y:S02]  /*76f0*/  FFMA.FTZ R230, R154, c[0x0][0x2d0], -R151.reuse ;  /* 0x0000b4009ae67a23 */ /* 0x100fe40000010897 */
[--C-:B------:R-:W-:Y:S01]  /*7700*/  FFMA.FTZ R235, R152, c[0x0][0x2d0], -R151.reuse ;  /* 0x0000b40098eb7a23 */ /* 0x100fe20000010897 */
[C---:B------:R-:W-:Y:S01]  /*7710*/  FSETP.NEU.FTZ.AND P0, PT, R132.reuse, -INF , PT ;  /* 0xff8000008400780b */ /* 0x040fe20003f1d000 */
[----:B------:R-:W-:Y:S02]  /*7720*/  FMUL.FTZ R144, R132, c[0x0][0x2d0] ;  /* 0x0000b40084907a20 */ /* 0x000fe40000410000 */
[--C-:B------:R-:W-:Y:S01]  /*7730*/  FFMA.FTZ R236, R150, c[0x0][0x2d0], -R151.reuse ;  /* 0x0000b40096ec7a23 */ /* 0x100fe20000010897 */
[----:B------:R-:W-:Y:S01]  /*7740*/  FSEL R5, R132, RZ, P0 ;  /* 0x000000ff84057208 */ /* 0x000fe20000000000 */
[----:B------:R-:W1:Y:S01]  /*7750*/  MUFU.EX2 R169, R169 ;  /* 0x000000a900a97308 */ /* 0x000e620000000800 */
[----:B------:R-:W-:Y:S01]  /*7760*/  FSEL R144, R144, RZ, P0 ;  /* 0x000000ff90907208 */ /* 0x000fe20000000000 */
[--C-:B------:R-:W-:Y:S01]  /*7770*/  FFMA.FTZ R237, R148, c[0x0][0x2d0], -R151.reuse ;  /* 0x0000b40094ed7a23 */ /* 0x100fe20000010897 */
[----:B--2---:R-:W-:Y:S01]  /*7780*/  F2FP.PACK_AB R136, R135, R168 ;  /* 0x000000a88788723e */ /* 0x004fe200000000ff */
[----:B------:R-:W-:Y:S01]  /*7790*/  FADD.FTZ R5, -R5, R2 ;  /* 0x0000000205057221 */ /* 0x000fe20000010100 */
[----:B------:R-:W-:Y:S01]  /*77a0*/  PLOP3.LUT P0, PT, PT, PT, UP0, 0x80, 0x0 ;  /* 0x000000000000781c */ /* 0x000fe20003f0f008 */
[--C-:B------:R-:W-:Y:S02]  /*77b0*/  FFMA.FTZ R173, R13, c[0x0][0x2d0], -R144.reuse ;  /* 0x0000b4000dad7a23 */ /* 0x100fe40000010890 */
[----:B------:R-:W2:Y:S01]  /*77c0*/  LDSM.16.MT88.4 R12, [R203+0x100] ;  /* 0x00010000cb0c783b */ /* 0x000ea20000004200 */
[--C-:B------:R-:W-:Y:S01]  /*77d0*/  FFMA.FTZ R172, R225, c[0x0][0x2d0], -R144.reuse ;  /* 0x0000b400e1ac7a23 */ /* 0x100fe20000010890 */
[----:B------:R-:W3:Y:S01]  /*77e0*/  MUFU.EX2 R3, R6 ;  /* 0x0000000600037308 */ /* 0x000ee20000000800 */
[--C-:B------:R-:W-:Y:S02]  /*77f0*/  FFMA.FTZ R171, R11, c[0x0][0x2d0], -R144.reuse ;  /* 0x0000b4000bab7a23 */ /* 0x100fe40000010890 */
[--C-:B------:R-:W-:Y:S02]  /*7800*/  FFMA.FTZ R170, R9, c[0x0][0x2d0], -R144.reuse ;  /* 0x0000b40009aa7a23 */ /* 0x100fe40000010890 */
[----:B------:R-:W-:Y:S02]  /*7810*/  FMUL.FTZ R2, R5, c[0x0][0x2d0] ;  /* 0x0000b40005027a20 */ /* 0x000fe40000410000 */
[--C-:B------:R-:W-:Y:S02]  /*7820*/  FFMA.FTZ R178, R163, c[0x0][0x2d0], -R144.reuse ;  /* 0x0000b400a3b27a23 */ /* 0x100fe40000010890 */
[--C-:B------:R-:W-:Y:S01]  /*7830*/  FFMA.FTZ R179, R161, c[0x0][0x2d0], -R144.reuse ;  /* 0x0000b400a1b37a23 */ /* 0x100fe20000010890 */
[----:B------:R-:W-:Y:S01]  /*7840*/  MUFU.EX2 R173, R173 ;  /* 0x000000ad00ad7308 */ /* 0x000fe20000000800 */
[----:B------:R-:W-:Y:S01]  /*7850*/  LDSM.16.MT88.4 R160, [R196+0x3900] ;  /* 0x00390000c4a0783b */ /* 0x000fe20000004200 */
[--C-:B------:R-:W-:Y:S01]  /*7860*/  FFMA.FTZ R225, R143, c[0x0][0x2d0], -R144.reuse ;  /* 0x0000b4008fe17a23 */ /* 0x100fe20000010890 */
[----:B-1----:R-:W-:Y:S01]  /*7870*/  F2FP.PACK_AB R138, R169, R134 ;  /* 0x00000086a98a723e */ /* 0x002fe200000000ff */
[--C-:B------:R-:W-:Y:S02]  /*7880*/  FFMA.FTZ R226, R141, c[0x0][0x2d0], -R144.reuse ;  /* 0x0000b4008de27a23 */ /* 0x100fe40000010890 */
[--C-:B------:R-:W-:Y:S03]  /*7890*/  FFMA.FTZ R231, R159, c[0x0][0x2d0], -R144.reuse ;  /* 0x0000b4009fe77a23 */ /* 0x100fe60000010890 */
[----:B------:R-:W-:Y:S01]  /*78a0*/  LDSM.16.MT88.4 R140, [R197+0x2900] ;  /* 0x00290000c58c783b */ /* 0x000fe20000004200 */
[----:B------:R-:W1:Y:S01]  /*78b0*/  MUFU.EX2 R172, R172 ;  /* 0x000000ac00ac7308 */ /* 0x000e620000000800 */
[--C-:B------:R-:W-:Y:S02]  /*78c0*/  FFMA.FTZ R232, R157, c[0x0][0x2d0], -R144.reuse ;  /* 0x0000b4009de87a23 */ /* 0x100fe40000010890 */
[--C-:B------:R-:W-:Y:S02]  /*78d0*/  FFMA.FTZ R233, R155, c[0x0][0x2d0], -R144.reuse ;  /* 0x0000b4009be97a23 */ /* 0x100fe40000010890 */
[C---:B---3--:R-:W-:Y:S02]  /*78e0*/  FMUL.FTZ R4, R3.reuse, R128 ;  /* 0x0000008003047220 */ /* 0x048fe40000410000 */
[C---:B------:R-:W-:Y:S01]  /*78f0*/  FMUL.FTZ R5, R3.reuse, R129 ;  /* 0x0000008103057220 */ /* 0x040fe20000410000 */
[----:B------:R-:W-:Y:S01]  /*7900*/  LDSM.16.MT88.4 R156, [R197+0x3900] ;  /* 0x00390000c59c783b */ /* 0x000fe20000004200 */
[C---:B------:R-:W-:Y:S01]  /*7910*/  FMUL.FTZ R8, R3.reuse, R124 ;  /* 0x0000007c03087220 */ /* 0x040fe20000410000 */
[----:B------:R-:W-:Y:S01]  /*7920*/  MUFU.EX2 R171, R171 ;  /* 0x000000ab00ab7308 */ /* 0x000fe20000000800 */
[C---:B------:R-:W-:Y:S02]  /*7930*/  FMUL.FTZ R9, R3.reuse, R125 ;  /* 0x0000007d03097220 */ /* 0x040fe40000410000 */
[C---:B------:R-:W-:Y:S02]  /*7940*/  FMUL.FTZ R16, R3.reuse, R116 ;  /* 0x0000007403107220 */ /* 0x040fe40000410000 */
[C---:B------:R-:W-:Y:S02]  /*7950*/  FMUL.FTZ R17, R3.reuse, R117 ;  /* 0x0000007503117220 */ /* 0x040fe40000410000 */
[C---:B------:R-:W-:Y:S02]  /*7960*/  FMUL.FTZ R24, R3.reuse, R108 ;  /* 0x0000006c03187220 */ /* 0x040fe40000410000 */
[C---:B------:R-:W-:Y:S01]  /*7970*/  FMUL.FTZ R25, R3.reuse, R109 ;  /* 0x0000006d03197220 */ /* 0x040fe20000410000 */
[----:B------:R-:W3:Y:S01]  /*7980*/  MUFU.EX2 R170, R170 ;  /* 0x000000aa00aa7308 */ /* 0x000ee20000000800 */
[C---:B------:R-:W-:Y:S02]  /*7990*/  FMUL.FTZ R32, R3.reuse, R100 ;  /* 0x0000006403207220 */ /* 0x040fe40000410000 */
[----:B------:R-:W-:Y:S01]  /*79a0*/  FMUL.FTZ R33, R3, R101 ;  /* 0x0000006503217220 */ /* 0x000fe20000410000 */
[----:B-1----:R-:W-:Y:S01]  /*79b0*/  F2FP.PACK_AB R137, R172, R173 ;  /* 0x000000adac89723e */ /* 0x002fe200000000ff */
[--C-:B------:R-:W-:Y:S02]  /*79c0*/  FFMA.FTZ R234, R153, c[0x0][0x2d0], -R144.reuse ;  /* 0x0000b40099ea7a23 */ /* 0x100fe40000010890 */
[----:B------:R-:W-:Y:S01]  /*79d0*/  LDSM.16.MT88.4 R152, [R198+0x3900] ;  /* 0x00390000c698783b */ /* 0x000fe20000004200 */
[--C-:B------:R-:W-:Y:S02]  /*79e0*/  FFMA.FTZ R239, R149, c[0x0][0x2d0], -R144.reuse ;  /* 0x0000b40095ef7a23 */ /* 0x100fe40000010890 */
[----:B------:R-:W1:Y:S01]  /*79f0*/  MUFU.EX2 R2, R2 ;  /* 0x0000000200027308 */ /* 0x000e620000000800 */
[--C-:B------:R-:W-:Y:S02]  /*7a00*/  FFMA.FTZ R240, R147, c[0x0][0x2d0], -R144.reuse ;  /* 0x0000b40093f07a23 */ /* 0x100fe40000010890 */
[--C-:B------:R-:W-:Y:S02]  /*7a10*/  FFMA.FTZ R241, R145, c[0x0][0x2d0], -R144.reuse ;  /* 0x0000b40091f17a23 */ /* 0x100fe40000010890 */
[----:B------:R-:W-:Y:S02]  /*7a20*/  FFMA.FTZ R151, R146, c[0x0][0x2d0], -R151 ;  /* 0x0000b40092977a23 */ /* 0x000fe40000010897 */
[----:B------:R-:W-:Y:S02]  /*7a30*/  FFMA.FTZ R144, R133, c[0x0][0x2d0], -R144 ;  /* 0x0000b40085907a23 */ /* 0x000fe40000010890 */
[C---:B------:R-:W-:Y:S01]  /*7a40*/  FMUL.FTZ R36, R3.reuse, R36 ;  /* 0x0000002403247220 */ /* 0x040fe20000410000 */
[----:B------:R-:W-:Y:S01]  /*7a50*/  MUFU.EX2 R238, R151 ;  /* 0x0000009700ee7308 */ /* 0x000fe20000000800 */
[C---:B------:R-:W-:Y:S02]  /*7a60*/  FMUL.FTZ R37, R3.reuse, R37 ;  /* 0x0000002503257220 */ /* 0x040fe40000410000 */
[C---:B------:R-:W-:Y:S01]  /*7a70*/  FMUL.FTZ R40, R3.reuse, R40 ;  /* 0x0000002803287220 */ /* 0x040fe20000410000 */
[----:B---3--:R-:W-:Y:S01]  /*7a80*/  F2FP.PACK_AB R139, R170, R171 ;  /* 0x000000abaa8b723e */ /* 0x008fe200000000ff */
[C---:B------:R-:W-:Y:S02]  /*7a90*/  FMUL.FTZ R41, R3.reuse, R41 ;  /* 0x0000002903297220 */ /* 0x040fe40000410000 */
[C---:B------:R-:W-:Y:S02]  /*7aa0*/  FMUL.FTZ R44, R3.reuse, R44 ;  /* 0x0000002c032c7220 */ /* 0x040fe40000410000 */
[C---:B------:R-:W-:Y:S01]  /*7ab0*/  FMUL.FTZ R45, R3.reuse, R45 ;  /* 0x0000002d032d7220 */ /* 0x040fe20000410000 */
[----:B------:R3:W-:Y:S01]  /*7ac0*/  MUFU.EX2 R242, R144 ;  /* 0x0000009000f27308 */ /* 0x0007e20000000800 */
[C---:B------:R-:W-:Y:S02]  /*7ad0*/  FMUL.FTZ R48, R3.reuse, R48 ;  /* 0x0000003003307220 */ /* 0x040fe40000410000 */
[C---:B------:R-:W-:Y:S02]  /*7ae0*/  FMUL.FTZ R49, R3.reuse, R49 ;  /* 0x0000003103317220 */ /* 0x040fe40000410000 */
[C---:B-1----:R-:W-:Y:S02]  /*7af0*/  FMUL.FTZ R6, R2.reuse, R130 ;  /* 0x0000008202067220 */ /* 0x042fe40000410000 */
[C---:B------:R-:W-:Y:S02]  /*7b00*/  FMUL.FTZ R7, R2.reuse, R131 ;  /* 0x0000008302077220 */ /* 0x040fe40000410000 */
[----:B------:R-:W-:Y:S01]  /*7b10*/  LDSM.16.MT88.4 R128, [R198+0x2900] ;  /* 0x00290000c680783b */ /* 0x000fe20000004200 */
[C---:B------:R-:W-:Y:S01]  /*7b20*/  FMUL.FTZ R10, R2.reuse, R126 ;  /* 0x0000007e020a7220 */ /* 0x040fe20000410000 */
[----:B------:R-:W-:Y:S01]  /*7b30*/  MUFU.EX2 R174, R174 ;  /* 0x000000ae00ae7308 */ /* 0x000fe20000000800 */
[C---:B------:R-:W-:Y:S02]  /*7b40*/  FMUL.FTZ R11, R2.reuse, R127 ;  /* 0x0000007f020b7220 */ /* 0x040fe40000410000 */
[C---:B--2---:R-:W-:Y:S03]  /*7b50*/  HMMA.16816.F32 R4, R136.reuse, R12, R4 ;  /* 0x0000000c8804723c */ /* 0x044fe60000001804 */
[----:B------:R-:W-:Y:S02]  /*7b60*/  LDSM.16.MT88.4 R124, [R203+0x2900] ;  /* 0x00290000cb7c783b */ /* 0x000fe40000004200 */
[C---:B------:R-:W-:Y:S02]  /*7b70*/  FMUL.FTZ R18, R2.reuse, R118 ;  /* 0x0000007602127220 */ /* 0x040fe40000410000 */
[C---:B------:R-:W-:Y:S01]  /*7b80*/  FMUL.FTZ R12, R3.reuse, R120 ;  /* 0x00000078030c7220 */ /* 0x040fe20000410000 */
[C---:B------:R-:W-:Y:S01]  /*7b90*/  HMMA.16816.F32 R8, R136.reuse, R14, R8 ;  /* 0x0000000e8808723c */ /* 0x040fe20000001808 */
[----:B------:R-:W1:Y:S02]  /*7ba0*/  MUFU.EX2 R175, R175 ;  /* 0x000000af00af7308 */ /* 0x000e640000000800 */
[----:B---3--:R-:W-:Y:S01]  /*7bb0*/  LDSM.16.MT88.4 R144, [R196+0x1900] ;  /* 0x00190000c490783b */ /* 0x008fe20000004200 */
[C---:B------:R-:W-:Y:S02]  /*7bc0*/  FMUL.FTZ R13, R3.reuse, R121 ;  /* 0x00000079030d7220 */ /* 0x040fe40000410000 */
[C---:B------:R-:W-:Y:S02]  /*7bd0*/  FMUL.FTZ R19, R2.reuse, R119 ;  /* 0x0000007702137220 */ /* 0x040fe40000410000 */
[C---:B------:R-:W-:Y:S03]  /*7be0*/  FMUL.FTZ R14, R2.reuse, R122 ;  /* 0x0000007a020e7220 */ /* 0x040fe60000410000 */
[----:B------:R-:W-:Y:S01]  /*7bf0*/  LDSM.16.MT88.4 R116, [R198+0x900] ;  /* 0x00090000c674783b */ /* 0x000fe20000004200 */
[C---:B------:R-:W-:Y:S01]  /*7c00*/  FMUL.FTZ R15, R2.reuse, R123 ;  /* 0x0000007b020f7220 */ /* 0x040fe20000410000 */
[----:B------:R-:W-:Y:S01]  /*7c10*/  MUFU.EX2 R176, R176 ;  /* 0x000000b000b07308 */ /* 0x000fe20000000800 */
[C---:B------:R-:W-:Y:S02]  /*7c20*/  FMUL.FTZ R26, R2.reuse, R110 ;  /* 0x0000006e021a7220 */ /* 0x040fe40000410000 */
[C---:B------:R-:W-:Y:S02]  /*7c30*/  FMUL.FTZ R27, R2.reuse, R111 ;  /* 0x0000006f021b7220 */ /* 0x040fe40000410000 */
[C---:B------:R-:W-:Y:S01]  /*7c40*/  FMUL.FTZ R34, R2.reuse, R102 ;  /* 0x0000006602227220 */ /* 0x040fe20000410000 */
[C---:B------:R-:W-:Y:S01]  /*7c50*/  HMMA.16816.F32 R12, R136.reuse, R20, R12 ;  /* 0x00000014880c723c */ /* 0x040fe2000000180c */
[----:B------:R-:W2:Y:S02]  /*7c60*/  LDSM.16.MT88.4 R120, [R196+0x100] ;  /* 0x00010000c478783b */ /* 0x000ea40000004200 */
[C---:B------:R-:W-:Y:S01]  /*7c70*/  FMUL.FTZ R35, R2.reuse, R103 ;  /* 0x0000006702237220 */ /* 0x040fe20000410000 */
[----:B------:R-:W-:Y:S01]  /*7c80*/  MUFU.EX2 R177, R177 ;  /* 0x000000b100b17308 */ /* 0x000fe20000000800 */
[C---:B------:R-:W-:Y:S02]  /*7c90*/  FMUL.FTZ R38, R2.reuse, R38 ;  /* 0x0000002602267220 */ /* 0x040fe40000410000 */
[C---:B------:R-:W-:Y:S01]  /*7ca0*/  FMUL.FTZ R20, R3.reuse, R112 ;  /* 0x0000007003147220 */ /* 0x040fe20000410000 */
[C---:B------:R-:W-:Y:S01]  /*7cb0*/  HMMA.16816.F32 R16, R136.reuse, R22, R16 ;  /* 0x000000168810723c */ /* 0x040fe20000001810 */
[----:B------:R-:W-:Y:S03]  /*7cc0*/  LDSM.16.MT88.4 R100, [R197+0x2100] ;  /* 0x00210000c564783b */ /* 0x000fe60000004200 */
[C---:B------:R-:W-:Y:S02]  /*7cd0*/  FMUL.FTZ R21, R3.reuse, R113 ;  /* 0x0000007103157220 */ /* 0x040fe40000410000 */
[C---:B------:R-:W-:Y:S01]  /*7ce0*/  FMUL.FTZ R39, R2.reuse, R39 ;  /* 0x0000002702277220 */ /* 0x040fe20000410000 */
[----:B------:R-:W-:Y:S01]  /*7cf0*/  MUFU.EX2 R178, R178 ;  /* 0x000000b200b27308 */ /* 0x000fe20000000800 */
[C---:B------:R-:W-:Y:S01]  /*7d00*/  FMUL.FTZ R22, R2.reuse, R114 ;  /* 0x0000007202167220 */ /* 0x040fe20000410000 */
[----:B------:R-:W-:Y:S03]  /*7d10*/  LDSM.16.MT88.4 R108, [R196+0x2100] ;  /* 0x00210000c46c783b */ /* 0x000fe60000004200 */
[C---:B------:R-:W-:Y:S02]  /*7d20*/  FMUL.FTZ R23, R2.reuse, R115 ;  /* 0x0000007302177220 */ /* 0x040fe40000410000 */
[C---:B------:R-:W-:Y:S02]  /*7d30*/  FMUL.FTZ R42, R2.reuse, R42 ;  /* 0x0000002a022a7220 */ /* 0x040fe40000410000 */
[C---:B------:R-:W-:Y:S01]  /*7d40*/  FMUL.FTZ R43, R2.reuse, R43 ;  /* 0x0000002b022b7220 */ /* 0x040fe20000410000 */
[----:B------:R-:W3:Y:S01]  /*7d50*/  LDSM.16.MT88.4 R112, [R203+0x2100] ;  /* 0x00210000cb70783b */ /* 0x000ee20000004200 */
[C---:B------:R-:W-:Y:S01]  /*7d60*/  FMUL.FTZ R46, R2.reuse, R46 ;  /* 0x0000002e022e7220 */ /* 0x040fe20000410000 */
[C---:B------:R-:W-:Y:S01]  /*7d70*/  HMMA.16816.F32 R20, R136.reuse, R28, R20 ;  /* 0x0000001c8814723c */ /* 0x040fe20000001814 */
[----:B------:R-:W4:Y:S02]  /*7d80*/  MUFU.EX2 R179, R179 ;  /* 0x000000b300b37308 */ /* 0x000f240000000800 */
[C---:B------:R-:W-:Y:S02]  /*7d90*/  FMUL.FTZ R47, R2.reuse, R47 ;  /* 0x0000002f022f7220 */ /* 0x040fe40000410000 */
[C---:B------:R-:W-:Y:S01]  /*7da0*/  FMUL.FTZ R50, R2.reuse, R50 ;  /* 0x0000003202327220 */ /* 0x040fe20000410000 */
[----:B------:R-:W-:Y:S01]  /*7db0*/  LDSM.16.MT88.4 R148, [R203+0x3900] ;  /* 0x00390000cb94783b */ /* 0x000fe20000004200 */
[C---:B------:R-:W-:Y:S01]  /*7dc0*/  FMUL.FTZ R28, R3.reuse, R104 ;  /* 0x00000068031c7220 */ /* 0x040fe20000410000 */
[C---:B------:R-:W-:Y:S03]  /*7dd0*/  HMMA.16816.F32 R24, R136.reuse, R30, R24 ;  /* 0x0000001e8818723c */ /* 0x040fe60000001818 */
[----:B------:R-:W-:Y:S01]  /*7de0*/  MUFU.EX2 R225, R225 ;  /* 0x000000e100e17308 */ /* 0x000fe20000000800 */
[C---:B------:R-:W-:Y:S02]  /*7df0*/  FMUL.FTZ R29, R3.reuse, R105 ;  /* 0x00000069031d7220 */ /* 0x040fe40000410000 */
[C---:B------:R-:W-:Y:S02]  /*7e00*/  FMUL.FTZ R51, R2.reuse, R51 ;  /* 0x0000003302337220 */ /* 0x040fe40000410000 */
[C---:B------:R-:W-:Y:S04]  /*7e10*/  FMUL.FTZ R30, R2.reuse, R106 ;  /* 0x0000006a021e7220 */ /* 0x040fe80000410000 */
[C---:B------:R-:W-:Y:S01]  /*7e20*/  FMUL.FTZ R31, R2.reuse, R107 ;  /* 0x0000006b021f7220 */ /* 0x040fe20000410000 */
[----:B------:R-:W5:Y:S01]  /*7e30*/  MUFU.EX2 R226, R226 ;  /* 0x000000e200e27308 */ /* 0x000f620000000800 */
[----:B------:R-:W1:Y:S01]  /*7e40*/  LDSM.16.MT88.4 R104, [R198+0x2100] ;  /* 0x00210000c668783b */ /* 0x000e620000004200 */
[C---:B------:R-:W-:Y:S02]  /*7e50*/  FMUL.FTZ R52, R3.reuse, R52 ;  /* 0x0000003403347220 */ /* 0x040fe40000410000 */
[C---:B------:R-:W-:Y:S02]  /*7e60*/  FMUL.FTZ R53, R3.reuse, R53 ;  /* 0x0000003503357220 */ /* 0x040fe40000410000 */
[C---:B--2---:R-:W-:Y:S03]  /*7e70*/  HMMA.16816.F32 R28, R136.reuse, R120, R28 ;  /* 0x00000078881c723c */ /* 0x044fe6000000181c */
        /* <DEDUP_REMOVED lines=8> */
[----:B------:R-:W2:Y:S01]  /*7f00*/  MUFU.EX2 R228, R228 ;  /* 0x000000e400e47308 */ /* 0x000ea20000000800 */
[C---:B---3--:R-:W-:Y:S04]  /*7f10*/  HMMA.16816.F32 R36, R136.reuse, R112, R36 ;  /* 0x000000708824723c */ /* 0x048fe80000001824 */
[C---:B------:R-:W-:Y:S02]  /*7f20*/  FMUL.FTZ R59, R2.reuse, R59 ;  /* 0x0000003b023b7220 */ /* 0x040fe40000410000 */
[C---:B------:R-:W-:Y:S02]  /*7f30*/  FMUL.FTZ R60, R3.reuse, R60 ;  /* 0x0000003c033c7220 */ /* 0x040fe40000410000 */
[C---:B------:R-:W-:Y:S01]  /*7f40*/  HMMA.16816.F32 R40, R136.reuse, R114, R40 ;  /* 0x000000728828723c */ /* 0x040fe20000001828 */
[----:B------:R-:W-:Y:S01]  /*7f50*/  LDSM.16.MT88.4 R112, [R203+0x900] ;  /* 0x00090000cb70783b */ /* 0x000fe20000004200 */
[----:B------:R-:W-:Y:S02]  /*7f60*/  MUFU.EX2 R229, R229 ;  /* 0x000000e500e57308 */ /* 0x000fe40000000800 */
[C---:B------:R-:W-:Y:S02]  /*7f70*/  FMUL.FTZ R61, R3.reuse, R61 ;  /* 0x0000003d033d7220 */ /* 0x040fe40000410000 */
[C---:B------:R-:W-:Y:S02]  /*7f80*/  FMUL.FTZ R62, R2.reuse, R62 ;  /* 0x0000003e023e7220 */ /* 0x040fe40000410000 */
[C---:B------:R-:W-:Y:S01]  /*7f90*/  FMUL.FTZ R63, R2.reuse, R63 ;  /* 0x0000003f023f7220 */ /* 0x040fe20000410000 */
[C---:B-1----:R-:W-:Y:S03]  /*7fa0*/  HMMA.16816.F32 R44, R136.reuse, R104, R44 ;  /* 0x00000068882c723c */ /* 0x042fe6000000182c */
[----:B------:R-:W1:Y:S01]  /*7fb0*/  MUFU.EX2 R230, R230 ;  /* 0x000000e600e67308 */ /* 0x000e620000000800 */
[C---:B------:R-:W-:Y:S02]  /*7fc0*/  FMUL.FTZ R64, R3.reuse, R64 ;  /* 0x0000004003407220 */ /* 0x040fe40000410000 */
[C---:B------:R-:W-:Y:S02]  /*7fd0*/  FMUL.FTZ R65, R3.reuse, R65 ;  /* 0x0000004103417220 */ /* 0x040fe40000410000 */
[C---:B------:R-:W-:Y:S01]  /*7fe0*/  FMUL.FTZ R66, R2.reuse, R66 ;  /* 0x0000004202427220 */ /* 0x040fe20000410000 */
[C---:B------:R-:W-:Y:S01]  /*7ff0*/  HMMA.16816.F32 R48, R136.reuse, R106, R48 ;  /* 0x0000006a8830723c */ /* 0x040fe20000001830 */
[----:B------:R-:W3:Y:S03]  /*8000*/  LDSM.16.MT88.4 R104, [R203+0x4100] ;  /* 0x00410000cb68783b */ /* 0x000ee60000004200 */
[----:B------:R-:W-:Y:S01]  /*8010*/  MUFU.EX2 R231, R231 ;  /* 0x000000e700e77308 */ /* 0x000fe20000000800 */
[C---:B------:R-:W-:Y:S02]  /*8020*/  FMUL.FTZ R67, R2.reuse, R67 ;  /* 0x0000004302437220 */ /* 0x040fe40000410000 */
[C---:B------:R-:W-:Y:S01]  /*8030*/  FMUL.FTZ R68, R3.reuse, R68 ;  /* 0x0000004403447220 */ /* 0x040fe20000410000 */
[C---:B------:R-:W-:Y:S04]  /*8040*/  HMMA.16816.F32 R52, R136.reuse, R100, R52 ;  /* 0x000000648834723c */ /* 0x040fe80000001834 */
[C---:B------:R-:W-:Y:S02]  /*8050*/  FMUL.FTZ R69, R3.reuse, R69 ;  /* 0x0000004503457220 */ /* 0x040fe40000410000 */
[----:B------:R-:W1:Y:S01]  /*8060*/  MUFU.EX2 R232, R232 ;  /* 0x000000e800e87308 */ /* 0x000e620000000800 */
[C---:B------:R-:W-:Y:S01]  /*8070*/  FMUL.FTZ R70, R2.reuse, R70 ;  /* 0x0000004602467220 */ /* 0x040fe20000410000 */
[C---:B------:R-:W-:Y:S01]  /*8080*/  HMMA.16816.F32 R56, R136.reuse, R102, R56 ;  /* 0x000000668838723c */ /* 0x040fe20000001838 */
[----:B------:R-:W1:Y:S03]  /*8090*/  LDSM.16.MT88.4 R100, [R198+0x4100] ;  /* 0x00410000c664783b */ /* 0x000e660000004200 */
[C---:B------:R-:W-:Y:S02]  /*80a0*/  FMUL.FTZ R71, R2.reuse, R71 ;  /* 0x0000004702477220 */ /* 0x040fe40000410000 */
[C---:B------:R-:W-:Y:S02]  /*80b0*/  FMUL.FTZ R72, R3.reuse, R72 ;  /* 0x0000004803487220 */ /* 0x040fe40000410000 */
[----:B------:R-:W-:Y:S01]  /*80c0*/  MUFU.EX2 R233, R233 ;  /* 0x000000e900e97308 */ /* 0x000fe20000000800 */
[C---:B------:R-:W-:Y:S03]  /*80d0*/  HMMA.16816.F32 R60, R136.reuse, R108, R60 ;  /* 0x0000006c883c723c */ /* 0x040fe6000000183c */
[C---:B------:R-:W-:Y:S02]  /*80e0*/  FMUL.FTZ R73, R3.reuse, R73 ;  /* 0x0000004903497220 */ /* 0x040fe40000410000 */
[C---:B------:R-:W-:Y:S03]  /*80f0*/  FMUL.FTZ R74, R2.reuse, R74 ;  /* 0x0000004a024a7220 */ /* 0x040fe60000410000 */
[C---:B------:R-:W-:Y:S01]  /*8100*/  HMMA.16816.F32 R64, R136.reuse, R110, R64 ;  /* 0x0000006e8840723c */ /* 0x040fe20000001840 */
[----:B------:R-:W2:Y:S01]  /*8110*/  LDSM.16.MT88.4 R108, [R197+0x4100] ;  /* 0x00410000c56c783b */ /* 0x000ea20000004200 */
[----:B------:R-:W2:Y:S02]  /*8120*/  MUFU.EX2 R234, R234 ;  /* 0x000000ea00ea7308 */ /* 0x000ea40000000800 */
[C---:B------:R-:W-:Y:S02]  /*8130*/  FMUL.FTZ R75, R2.reuse, R75 ;  /* 0x0000004b024b7220 */ /* 0x040fe40000410000 */
[C---:B------:R-:W-:Y:S02]  /*8140*/  FMUL.FTZ R76, R3.reuse, R76 ;  /* 0x0000004c034c7220 */ /* 0x040fe40000410000 */
[C---:B------:R-:W-:Y:S01]  /*8150*/  FMUL.FTZ R77, R3.reuse, R77 ;  /* 0x0000004d034d7220 */ /* 0x040fe20000410000 */
[C---:B---3--:R-:W-:Y:S03]  /*8160*/  HMMA.16816.F32 R68, R136.reuse, R104, R68 ;  /* 0x000000688844723c */ /* 0x048fe60000001844 */
[C---:B------:R-:W-:Y:S01]  /*8170*/  FMUL.FTZ R78, R2.reuse, R78 ;  /* 0x0000004e024e7220 */ /* 0x040fe20000410000 */
[----:B------:R-:W-:Y:S01]  /*8180*/  MUFU.EX2 R235, R235 ;  /* 0x000000eb00eb7308 */ /* 0x000fe20000000800 */
[C---:B------:R-:W-:Y:S02]  /*8190*/  FMUL.FTZ R79, R2.reuse, R79 ;  /* 0x0000004f024f7220 */ /* 0x040fe40000410000 */
[C---:B------:R-:W-:Y:S01]  /*81a0*/  FMUL.FTZ R80, R3.reuse, R80 ;  /* 0x0000005003507220 */ /* 0x040fe20000410000 */
[C---:B------:R-:W-:Y:S01]  /*81b0*/  HMMA.16816.F32 R72, R136.reuse, R106, R72 ;  /* 0x0000006a8848723c */ /* 0x040fe20000001848 */
[----:B------:R-:W3:Y:S03]  /*81c0*/  LDSM.16.MT88.4 R104, [R196+0x4100] ;  /* 0x00410000c468783b */ /* 0x000ee60000004200 */
[C---:B------:R-:W-:Y:S02]  /*81d0*/  FMUL.FTZ R81, R3.reuse, R81 ;  /* 0x0000005103517220 */ /* 0x040fe40000410000 */
[C---:B------:R-:W-:Y:S01]  /*81e0*/  FMUL.FTZ R82, R2.reuse, R82 ;  /* 0x0000005202527220 */ /* 0x040fe20000410000 */
[----:B------:R-:W2:Y:S01]  /*81f0*/  MUFU.EX2 R236, R236 ;  /* 0x000000ec00ec7308 */ /* 0x000ea20000000800 */
[C---:B-1----:R-:W-:Y:S04]  /*8200*/  HMMA.16816.F32 R76, R136.reuse, R100, R76 ;  /* 0x00000064884c723c */ /* 0x042fe8000000184c */
[C---:B------:R-:W-:Y:S02]  /*8210*/  FMUL.FTZ R83, R2.reuse, R83 ;  /* 0x0000005302537220 */ /* 0x040fe40000410000 */
[----:B------:R-:W-:Y:S01]  /*8220*/  FMUL.FTZ R84, R3, R84 ;  /* 0x0000005403547220 */ /* 0x000fe20000410000 */
[----:B------:R-:W-:Y:S01]  /*8230*/  F2FP.PACK_AB R100, R175, R174 ;  /* 0x000000aeaf64723e */ /* 0x000fe200000000ff */
[----:B------:R-:W-:Y:S01]  /*8240*/  FMUL.FTZ R85, R3, R85 ;  /* 0x0000005503557220 */ /* 0x000fe20000410000 */
[----:B----4-:R-:W-:Y:S01]  /*8250*/  F2FP.PACK_AB R101, R179, R178 ;  /* 0x000000b2b365723e */ /* 0x010fe200000000ff */
[----:B------:R-:W-:Y:S01]  /*8260*/  MUFU.EX2 R237, R237 ;  /* 0x000000ed00ed7308 */ /* 0x000fe20000000800 */
[C---:B------:R-:W-:Y:S03]  /*8270*/  HMMA.16816.F32 R80, R136.reuse, R102, R80 ;  /* 0x000000668850723c */ /* 0x040fe60000001850 */
[C---:B------:R-:W-:Y:S02]  /*8280*/  FMUL.FTZ R86, R2.reuse, R86 ;  /* 0x0000005602567220 */ /* 0x040fe40000410000 */
[C---:B------:R-:W-:Y:S02]  /*8290*/  FMUL.FTZ R87, R2.reuse, R87 ;  /* 0x0000005702577220 */ /* 0x040fe40000410000 */
[----:B------:R-:W-:Y:S01]  /*82a0*/  FMUL.FTZ R88, R3, R88 ;  /* 0x0000005803587220 */ /* 0x000fe20000410000 */
[----:B------:R-:W-:Y:S01]  /*82b0*/  F2FP.PACK_AB R102, R177, R176 ;  /* 0x000000b0b166723e */ /* 0x000fe200000000ff */
[C---:B------:R-:W-:Y:S01]  /*82c0*/  FMUL.FTZ R89, R3.reuse, R89 ;  /* 0x0000005903597220 */ /* 0x040fe20000410000 */
[----:B------:R-:W-:Y:S02]  /*82d0*/  MUFU.EX2 R239, R239 ;  /* 0x000000ef00ef7308 */ /* 0x000fe40000000800 */
[C---:B--2---:R-:W-:Y:S03]  /*82e0*/  HMMA.16816.F32 R84, R136.reuse, R108, R84 ;  /* 0x0000006c8854723c */ /* 0x044fe60000001854 */
[----:B------:R-:W-:Y:S01]  /*82f0*/  FMUL.FTZ R90, R2, R90 ;  /* 0x0000005a025a7220 */ /* 0x000fe20000410000 */
[----:B-----5:R-:W-:Y:S01]  /*8300*/  F2FP.PACK_AB R103, R226, R225 ;  /* 0x000000e1e267723e */ /* 0x020fe200000000ff */
[C---:B------:R-:W-:Y:S02]  /*8310*/  FMUL.FTZ R91, R2.reuse, R91 ;  /* 0x0000005b025b7220 */ /* 0x040fe40000410000 */
[C---:B------:R-:W-:Y:S01]  /*8320*/  FMUL.FTZ R92, R3.reuse, R92 ;  /* 0x0000005c035c7220 */ /* 0x040fe20000410000 */
[----:B------:R-:W1:Y:S01]  /*8330*/  MUFU.EX2 R240, R240 ;  /* 0x000000f000f07308 */ /* 0x000e620000000800 */
[C---:B------:R-:W-:Y:S03]  /*8340*/  FMUL.FTZ R93, R3.reuse, R93 ;  /* 0x0000005d035d7220 */ /* 0x040fe60000410000 */
[C---:B------:R-:W-:Y:S01]  /*8350*/  HMMA.16816.F32 R88, R136.reuse, R110, R88 ;  /* 0x0000006e8858723c */ /* 0x040fe20000001858 */
[----:B------:R-:W2:Y:S02]  /*8360*/  LDSM.16.MT88.4 R108, [R197+0x900] ;  /* 0x00090000c56c783b */ /* 0x000ea40000004200 */
[C---:B------:R-:W-:Y:S02]  /*8370*/  FMUL.FTZ R94, R2.reuse, R94 ;  /* 0x0000005e025e7220 */ /* 0x040fe40000410000 */
[C---:B------:R-:W-:Y:S01]  /*8380*/  FMUL.FTZ R95, R2.reuse, R95 ;  /* 0x0000005f025f7220 */ /* 0x040fe20000410000 */
[----:B------:R-:W4:Y:S01]  /*8390*/  MUFU.EX2 R241, R241 ;  /* 0x000000f100f17308 */ /* 0x000f220000000800 */
[C---:B------:R-:W-:Y:S02]  /*83a0*/  FMUL.FTZ R96, R3.reuse, R96 ;  /* 0x0000006003607220 */ /* 0x040fe40000410000 */
[C---:B------:R-:W-:Y:S03]  /*83b0*/  FMUL.FTZ R97, R3.reuse, R97 ;  /* 0x0000006103617220 */ /* 0x040fe60000410000 */
[C---:B---3--:R-:W-:Y:S03]  /*83c0*/  HMMA.16816.F32 R92, R136.reuse, R104, R92 ;  /* 0x00000068885c723c */ /* 0x048fe6000000185c */
[C---:B------:R-:W-:Y:S02]  /*83d0*/  FMUL.FTZ R98, R2.reuse, R98 ;  /* 0x0000006202627220 */ /* 0x040fe40000410000 */
[C---:B------:R-:W-:Y:S02]  /*83e0*/  FMUL.FTZ R99, R2.reuse, R99 ;  /* 0x0000006302637220 */ /* 0x040fe40000410000 */
[----:B------:R-:W-:Y:S02]  /*83f0*/  FFMA.FTZ R168, R3, R214, R168 ;  /* 0x000000d603a87223 */ /* 0x000fe400000100a8 */
[----:B------:R-:W-:Y:S03]  /*8400*/  FFMA.FTZ R173, R2, R215, R173 ;  /* 0x000000d702ad7223 */ /* 0x000fe600000100ad */
[----:B------:R-:W-:Y:S01]  /*8410*/  HMMA.16816.F32 R96, R136, R106, R96 ;  /* 0x0000006a8860723c */ /* 0x000fe20000001860 */
[----:B------:R-:W3:Y:S02]  /*8420*/  LDSM.16.MT88.4 R104, [R196+0x2900] ;  /* 0x00290000c468783b */ /* 0x000ee40000004200 */
[----:B------:R-:W-:Y:S02]  /*8430*/  FADD.FTZ R135, R135, R168 ;  /* 0x000000a887877221 */ /* 0x000fe40000010000 */
[----:B------:R-:W-:Y:S02]  /*8440*/  FADD.FTZ R172, R172, R173 ;  /* 0x000000adacac7221 */ /* 0x000fe40000010000 */
[----:B------:R-:W-:Y:S01]  /*8450*/  FADD.FTZ R134, R134, R135 ;  /* 0x0000008786867221 */ /* 0x000fe20000010000 */
[C---:B------:R-:W-:Y:S01]  /*8460*/  HMMA.16816.F32 R4, R100.reuse, R112, R4 ;  /* 0x000000706404723c */ /* 0x040fe20000001804 */
[----:B------:R-:W-:Y:S04]  /*8470*/  LDSM.16.MT88.4 R136, [R197+0x3100] ;  /* 0x00310000c588783b */ /* 0x000fe80000004200 */
[----:B------:R-:W-:Y:S02]  /*8480*/  FADD.FTZ R3, R171, R172 ;  /* 0x000000acab037221 */ /* 0x000fe40000010000 */
[----:B------:R-:W-:Y:S01]  /*8490*/  FADD.FTZ R169, R169, R134 ;  /* 0x00000086a9a97221 */ /* 0x000fe20000010000 */
[C---:B------:R-:W-:Y:S01]  /*84a0*/  HMMA.16816.F32 R8, R100.reuse, R114, R8 ;  /* 0x000000726408723c */ /* 0x040fe20000001808 */
[----:B------:R-:W-:Y:S03]  /*84b0*/  LDSM.16.MT88.4 R112, [R198+0x4900] ;  /* 0x00490000c670783b */ /* 0x000fe60000004200 */
[----:B------:R-:W-:Y:S02]  /*84c0*/  FADD.FTZ R3, R170, R3 ;  /* 0x00000003aa037221 */ /* 0x000fe40000010000 */
[----:B------:R-:W-:Y:S02]  /*84d0*/  FADD.FTZ R174, R174, R169 ;  /* 0x000000a9aeae7221 */ /* 0x000fe40000010000 */
[C---:B------:R-:W-:Y:S04]  /*84e0*/  HMMA.16816.F32 R12, R100.reuse, R116, R12 ;  /* 0x00000074640c723c */ /* 0x040fe8000000180c */
[----:B------:R-:W-:Y:S01]  /*84f0*/  FADD.FTZ R2, R178, R3 ;  /* 0x00000003b2027221 */ /* 0x000fe20000010000 */
[----:B------:R-:W-:Y:S01]  /*8500*/  MOV R3, R0 ;  /* 0x0000000000037202 */ /* 0x000fe20000000f00 */
[----:B------:R-:W-:Y:S02]  /*8510*/  FADD.FTZ R175, R175, R174 ;  /* 0x000000aeafaf7221 */ /* 0x000fe40000010000 */
[C---:B------:R-:W-:Y:S01]  /*8520*/  HMMA.16816.F32 R16, R100.reuse, R118, R16 ;  /* 0x000000766410723c */ /* 0x040fe20000001810 */
[----:B------:R-:W-:Y:S03]  /*8530*/  LDSM.16.MT88.4 R116, [R197+0x4900] ;  /* 0x00490000c574783b */ /* 0x000fe60000004200 */
[----:B------:R-:W-:Y:S02]  /*8540*/  FADD.FTZ R2, R179, R2 ;  /* 0x00000002b3027221 */ /* 0x000fe40000010000 */
[----:B------:R-:W-:Y:S02]  /*8550*/  FADD.FTZ R176, R176, R175 ;  /* 0x000000afb0b07221 */ /* 0x000fe40000010000 */
[C---:B--2---:R-:W-:Y:S04]  /*8560*/  HMMA.16816.F32 R20, R100.reuse, R108, R20 ;  /* 0x0000006c6414723c */ /* 0x044fe80000001814 */
[----:B------:R-:W-:Y:S01]  /*8570*/  FADD.FTZ R225, R225, R2 ;  /* 0x00000002e1e17221 */ /* 0x000fe20000010000 */
[----:B------:R-:W-:Y:S01]  /*8580*/  MOV R2, R132 ;  /* 0x0000008400027202 */ /* 0x000fe20000000f00 */
[----:B------:R-:W-:Y:S02]  /*8590*/  FADD.FTZ R176, R177, R176 ;  /* 0x000000b0b1b07221 */ /* 0x000fe40000010000 */
[C---:B------:R-:W-:Y:S01]  /*85a0*/  HMMA.16816.F32 R24, R100.reuse, R110, R24 ;  /* 0x0000006e6418723c */ /* 0x040fe20000001818 */
[----:B------:R-:W2:Y:S03]  /*85b0*/  LDSM.16.MT88.4 R108, [R203+0x4900] ;  /* 0x00490000cb6c783b */ /* 0x000ea60000004200 */
[----:B------:R-:W-:Y:S04]  /*85c0*/  FADD.FTZ R226, R226, R225 ;  /* 0x000000e1e2e27221 */ /* 0x000fe80000010000 */
        /* <DEDUP_REMOVED lines=20> */
[----:B------:R-:W5:Y:S07]  /*8710*/  LDSM.16.MT88.4 R112, [R197+0x1100] ;  /* 0x00110000c570783b */ /* 0x000f6e0000004200 */
[C---:B------:R-:W-:Y:S08]  /*8720*/  HMMA.16816.F32 R84, R100.reuse, R116, R84 ;  /* 0x000000746454723c */ /* 0x040ff00000001854 */
[C---:B------:R-:W-:Y:S01]  /*8730*/  HMMA.16816.F32 R88, R100.reuse, R118, R88 ;  /* 0x000000766458723c */ /* 0x040fe20000001858 */
[----:B------:R-:W1:Y:S07]  /*8740*/  LDSM.16.MT88.4 R116, [R203+0x3100] ;  /* 0x00310000cb74783b */ /* 0x000e6e0000004200 */
[C---:B---3--:R-:W-:Y:S08]  /*8750*/  HMMA.16816.F32 R92, R100.reuse, R104, R92 ;  /* 0x00000068645c723c */ /* 0x048ff0000000185c */
[----:B------:R-:W-:Y:S01]  /*8760*/  HMMA.16816.F32 R96, R100, R106, R96 ;  /* 0x0000006a6460723c */ /* 0x000fe20000001860 */
[----:B------:R-:W3:Y:S06]  /*8770*/  LDSM.16.MT88.4 R104, [R196+0x3100] ;  /* 0x00310000c468783b */ /* 0x000eec0000004200 */
[----:B------:R-:W-:Y:S01]  /*8780*/  F2FP.PACK_AB R100, R228, R227 ;  /* 0x000000e3e464723e */ /* 0x000fe200000000ff */
[----:B------:R-:W-:Y:S01]  /*8790*/  FADD.FTZ R227, R227, R176 ;  /* 0x000000b0e3e37221 */ /* 0x000fe20000010000 */
[----:B------:R-:W-:Y:S03]  /*87a0*/  F2FP.PACK_AB R102, R230, R229 ;  /* 0x000000e5e666723e */ /* 0x000fe600000000ff */
[----:B------:R-:W-:Y:S01]  /*87b0*/  F2FP.PACK_AB R101, R232, R231 ;  /* 0x000000e7e865723e */ /* 0x000fe200000000ff */
[----:B------:R-:W-:Y:S01]  /*87c0*/  FADD.FTZ R231, R231, R226 ;  /* 0x000000e2e7e77221 */ /* 0x000fe20000010000 */
[----:B------:R-:W-:Y:S01]  /*87d0*/  F2FP.PACK_AB R103, R234, R233 ;  /* 0x000000e9ea67723e */ /* 0x000fe200000000ff */
[----:B------:R-:W-:Y:S02]  /*87e0*/  FADD.FTZ R228, R228, R227 ;  /* 0x000000e3e4e47221 */ /* 0x000fe40000010000 */
[----:B------:R-:W-:Y:S02]  /*87f0*/  FADD.FTZ R232, R232, R231 ;  /* 0x000000e7e8e87221 */ /* 0x000fe40000010000 */
[----:B------:R-:W-:Y:S02]  /*8800*/  FADD.FTZ R229, R229, R228 ;  /* 0x000000e4e5e57221 */ /* 0x000fe40000010000 */
[C---:B--2---:R-:W-:Y:S03]  /*8810*/  HMMA.16816.F32 R4, R100.reuse, R108, R4 ;  /* 0x0000006c6404723c */ /* 0x044fe60000001804 */
[----:B------:R-:W-:Y:S02]  /*8820*/  FADD.FTZ R233, R233, R232 ;  /* 0x000000e8e9e97221 */ /* 0x000fe40000010000 */
[----:B------:R-:W-:Y:S02]  /*8830*/  FADD.FTZ R230, R230, R229 ;  /* 0x000000e5e6e67221 */ /* 0x000fe40000010000 */
[----:B------:R-:W-:Y:S01]  /*8840*/  FADD.FTZ R234, R234, R233 ;  /* 0x000000e9eaea7221 */ /* 0x000fe20000010000 */
[C---:B------:R-:W-:Y:S01]  /*8850*/  HMMA.16816.F32 R8, R100.reuse, R110, R8 ;  /* 0x0000006e6408723c */ /* 0x040fe20000001808 */
[----:B------:R-:W2:Y:S07]  /*8860*/  LDSM.16.MT88.4 R108, [R203+0x5100] ;  /* 0x00510000cb6c783b */ /* 0x000eae0000004200 */
[C---:B------:R-:W-:Y:S08]  /*8870*/  HMMA.16816.F32 R12, R100.reuse, R120, R12 ;  /* 0x00000078640c723c */ /* 0x040ff0000000180c */
[C---:B------:R-:W-:Y:S08]  /*8880*/  HMMA.16816.F32 R16, R100.reuse, R122, R16 ;  /* 0x0000007a6410723c */ /* 0x040ff00000001810 */
[C---:B-----5:R-:W-:Y:S08]  /*8890*/  HMMA.16816.F32 R20, R100.reuse, R112, R20 ;  /* 0x000000706414723c */ /* 0x060ff00000001814 */
[C---:B------:R-:W-:Y:S01]  /*88a0*/  HMMA.16816.F32 R24, R100.reuse, R114, R24 ;  /* 0x000000726418723c */ /* 0x040fe20000001818 */
[----:B------:R-:W5:Y:S07]  /*88b0*/  LDSM.16.MT88.4 R112, [R198+0x5100] ;  /* 0x00510000c670783b */ /* 0x000f6e0000004200 */
[C---:B------:R-:W-:Y:S08]  /*88c0*/  HMMA.16816.F32 R28, R100.reuse, R124, R28 ;  /* 0x0000007c641c723c */ /* 0x040ff0000000181c */
[C---:B------:R-:W-:Y:S01]  /*88d0*/  HMMA.16816.F32 R32, R100.reuse, R126, R32 ;  /* 0x0000007e6420723c */ /* 0x040fe20000001820 */
[----:B------:R-:W-:Y:S07]  /*88e0*/  LDSM.16.MT88.4 R124, [R203+0x1900] ;  /* 0x00190000cb7c783b */ /* 0x000fee0000004200 */
[C---:B-1----:R-:W-:Y:S08]  /*88f0*/  HMMA.16816.F32 R36, R100.reuse, R116, R36 ;  /* 0x000000746424723c */ /* 0x042ff00000001824 */
[C---:B------:R-:W-:Y:S01]  /*8900*/  HMMA.16816.F32 R40, R100.reuse, R118, R40 ;  /* 0x000000766428723c */ /* 0x040fe20000001828 */
[----:B------:R-:W1:Y:S07]  /*8910*/  LDSM.16.MT88.4 R116, [R197+0x5100] ;  /* 0x00510000c574783b */ /* 0x000e6e0000004200 */
        /* <DEDUP_REMOVED lines=9> */
[----:B----4-:R-:W-:Y:S01]  /*89b0*/  F2FP.PACK_AB R139, R242, R241 ;  /* 0x000000f1f28b723e */ /* 0x010fe200000000ff */
[----:B------:R-:W-:Y:S02]  /*89c0*/  FADD.FTZ R239, R239, R234 ;  /* 0x000000eaefef7221 */ /* 0x000fe40000010000 */
[----:B------:R-:W-:Y:S01]  /*89d0*/  FADD.FTZ R236, R236, R235 ;  /* 0x000000ebecec7221 */ /* 0x000fe20000010000 */
[C---:B------:R-:W-:Y:S01]  /*89e0*/  HMMA.16816.F32 R64, R100.reuse, R106, R64 ;  /* 0x0000006a6440723c */ /* 0x040fe20000001840 */
[----:B------:R-:W3:Y:S03]  /*89f0*/  LDSM.16.MT88.4 R104, [R196+0x5100] ;  /* 0x00510000c468783b */ /* 0x000ee60000004200 */
[----:B------:R-:W-:Y:S02]  /*8a00*/  FADD.FTZ R240, R240, R239 ;  /* 0x000000eff0f07221 */ /* 0x000fe40000010000 */
[----:B------:R-:W-:Y:S02]  /*8a10*/  FADD.FTZ R237, R237, R236 ;  /* 0x000000eceded7221 */ /* 0x000fe40000010000 */
[C---:B--2---:R-:W-:Y:S04]  /*8a20*/  HMMA.16816.F32 R68, R100.reuse, R108, R68 ;  /* 0x0000006c6444723c */ /* 0x044fe80000001844 */
[----:B------:R-:W-:Y:S02]  /*8a30*/  FADD.FTZ R215, R241, R240 ;  /* 0x000000f0f1d77221 */ /* 0x000fe40000010000 */
[----:B------:R-:W-:Y:S02]  /*8a40*/  FADD.FTZ R214, R238, R237 ;  /* 0x000000edeed67221 */ /* 0x000fe40000010000 */
[C---:B------:R-:W-:Y:S01]  /*8a50*/  HMMA.16816.F32 R72, R100.reuse, R110, R72 ;  /* 0x0000006e6448723c */ /* 0x040fe20000001848 */
[----:B------:R-:W2:Y:S03]  /*8a60*/  LDSM.16.MT88.4 R108, [R198+0x1900] ;  /* 0x00190000c66c783b */ /* 0x000ea60000004200 */
[----:B------:R-:W-:Y:S04]  /*8a70*/  FADD.FTZ R215, R242, R215 ;  /* 0x000000d7f2d77221 */ /* 0x000fe80000010000 */
[C---:B-----5:R-:W-:Y:S08]  /*8a80*/  HMMA.16816.F32 R76, R100.reuse, R112, R76 ;  /* 0x00000070644c723c */ /* 0x060ff0000000184c */
[C---:B------:R-:W-:Y:S08]  /*8a90*/  HMMA.16816.F32 R80, R100.reuse, R114, R80 ;  /* 0x000000726450723c */ /* 0x040ff00000001850 */
[C---:B-1----:R-:W-:Y:S08]  /*8aa0*/  HMMA.16816.F32 R84, R100.reuse, R116, R84 ;  /* 0x000000746454723c */ /* 0x042ff00000001854 */
[C---:B------:R-:W-:Y:S08]  /*8ab0*/  HMMA.16816.F32 R88, R100.reuse, R118, R88 ;  /* 0x000000766458723c */ /* 0x040ff00000001858 */
[C---:B---3--:R-:W-:Y:S08]  /*8ac0*/  HMMA.16816.F32 R92, R100.reuse, R104, R92 ;  /* 0x00000068645c723c */ /* 0x048ff0000000185c */
[----:B------:R-:W-:Y:S08]  /*8ad0*/  HMMA.16816.F32 R96, R100, R106, R96 ;  /* 0x0000006a6460723c */ /* 0x000ff00000001860 */
[C---:B------:R-:W-:Y:S01]  /*8ae0*/  HMMA.16816.F32 R128, R136.reuse, R124, R4 ;  /* 0x0000007c8880723c */ /* 0x040fe20000001804 */
[----:B------:R-:W1:Y:S07]  /*8af0*/  LDSM.16.MT88.4 R4, [R198+0x5900] ;  /* 0x00590000c604783b */ /* 0x000e6e0000004200 */
[C---:B------:R-:W-:Y:S01]  /*8b00*/  HMMA.16816.F32 R124, R136.reuse, R126, R8 ;  /* 0x0000007e887c723c */ /* 0x040fe20000001808 */
[----:B------:R-:W3:Y:S07]  /*8b10*/  LDSM.16.MT88.4 R8, [R197+0x5900] ;  /* 0x00590000c508783b */ /* 0x000eee0000004200 */
[C---:B--2---:R-:W-:Y:S01]  /*8b20*/  HMMA.16816.F32 R120, R136.reuse, R108, R12 ;  /* 0x0000006c8878723c */ /* 0x044fe2000000180c */
[----:B------:R-:W2:Y:S07]  /*8b30*/  LDSM.16.MT88.4 R12, [R196+0x5900] ;  /* 0x00590000c40c783b */ /* 0x000eae0000004200 */
        /* <DEDUP_REMOVED lines=15> */
[C---:B-1----:R-:W-:Y:S08]  /*8c30*/  HMMA.16816.F32 R76, R136.reuse, R4, R76 ;  /* 0x00000004884c723c */ /* 0x042ff0000000184c */
[C---:B------:R-:W-:Y:S08]  /*8c40*/  HMMA.16816.F32 R80, R136.reuse, R6, R80 ;  /* 0x000000068850723c */ /* 0x040ff00000001850 */
[C---:B---3--:R-:W-:Y:S08]  /*8c50*/  HMMA.16816.F32 R84, R136.reuse, R8, R84 ;  /* 0x000000088854723c */ /* 0x048ff00000001854 */
[C---:B------:R-:W-:Y:S08]  /*8c60*/  HMMA.16816.F32 R88, R136.reuse, R10, R88 ;  /* 0x0000000a8858723c */ /* 0x040ff00000001858 */
[C---:B--2---:R-:W-:Y:S08]  /*8c70*/  HMMA.16816.F32 R92, R136.reuse, R12, R92 ;  /* 0x0000000c885c723c */ /* 0x044ff0000000185c */
[----:B------:R-:W-:Y:S01]  /*8c80*/  HMMA.16816.F32 R96, R136, R14, R96 ;  /* 0x0000000e8860723c */ /* 0x000fe20000001860 */
[----:B------:R-:W-:-:S07]  /*8c90*/  @P0 BRA `(.L_x_191) ;  /* 0xffffc4e000000947 */ /* 0x000fce000383ffff */
.L_x_180:
[----:B------:R-:W1:Y:S01]  /*8ca0*/  S2UR UR24, SR_CTAID.X ;  /* 0x00000000001879c3 */ /* 0x000e620000002500 */
[----:B------:R-:W-:Y:S01]  /*8cb0*/  ULDC UR25, c[0x0][0x168] ;  /* 0x00005a0000197ab9 */ /* 0x000fe20000000800 */
[----:B------:R-:W-:Y:S01]  /*8cc0*/  PLOP3.LUT P0, PT, PT, PT, UP1, 0x40, 0x0 ;  /* 0x000000000000781c */ /* 0x000fe20003f0e818 */
[----:B------:R-:W-:-:S02]  /*8cd0*/  ULDC.64 UR4, c[0x0][0x2c8] ;  /* 0x0000b20000047ab9 */ /* 0x000fc40000000a00 */
[----:B------:R-:W-:Y:S02]  /*8ce0*/  UIADD3 UR25, -UR25, 0x1, URZ ;  /* 0x0000000119197890 */ /* 0x000fe4000fffe13f */
[----:B-1----:R-:W-:-:S04]  /*8cf0*/  ULEA UR24, UR24, 0x7f, 0x7 ;  /* 0x0000007f18187891 */ /* 0x002fc8000f8e383f */
[----:B------:R-:W-:-:S03]  /*8d00*/  UIMAD.WIDE.U32 UR26, UR24, UR4, URZ ;  /* 0x00000004181a72a5 */ /* 0x000fc6000f8e003f */
[----:B------:R-:W-:Y:S02]  /*8d10*/  ULDC UR4, c[0x0][0x1d0] ;  /* 0x0000740000047ab9 */ /* 0x000fe40000000800 */
[----:B------:R-:W-:Y:S02]  /*8d20*/  UIMAD UR4, UR20, UR4, UR25 ;  /* 0x00000004140472a4 */ /* 0x000fe4000f8e0219 */
[----:B------:R-:W-:Y:S02]  /*8d30*/  @UP2 USHF.R.U32.HI UR24, URZ, UR5, UR27 ;  /* 0x000000053f182299 */ /* 0x000fe4000801161b */
[----:B------:R-:W-:Y:S02]  /*8d40*/  ULDC UR20, c[0x0][0x324] ;  /* 0x0000c90000147ab9 */ /* 0x000fe40000000800 */
[----:B------:R-:W-:-:S04]  /*8d50*/  UIADD3 UR24, UR4, UR24, URZ ;  /* 0x0000001804187290 */ /* 0x000fc8000fffe03f */
[----:B------:R-:W-:Y:S01]  /*8d60*/  UIADD3 UR20, UR24, -UR20, URZ ;  /* 0x8000001418147290 */ /* 0x000fe2000fffe03f */
[----:B------:R-:W-:Y:S05]  /*8d70*/  @P0 BRA `(.L_x_192) ;  /* 0x0000016000000947 */ /* 0x000fea0003800000 */
[----:B------:R-:W-:-:S06]  /*8d80*/  UISETP.GT.AND UP0, UPT, UR24, -0x1, UPT ;  /* 0xffffffff1800788c */ /* 0x000fcc000bf04270 */
[----:B------:R-:W-:-:S13]  /*8d90*/  PLOP3.LUT P0, PT, PT, PT, UP0, 0x80, 0x0 ;  /* 0x000000000000781c */ /* 0x000fda0003f0f008 */
[----:B------:R-:W-:Y:S05]  /*8da0*/  @P0 BRA `(.L_x_193) ;  /* 0x0000009000000947 */ /* 0x000fea0003800000 */
[----:B------:R-:W-:Y:S02]  /*8db0*/  ULDC UR4, c[0x0][0x32c] ;  /* 0x0000cb0000047ab9 */ /* 0x000fe40000000800 */
[----:B------:R-:W-:Y:S02]  /*8dc0*/  UISETP.NE.AND UP0, UPT, UR4, 0x1, UPT ;  /* 0x000000010400788c */ /* 0x000fe4000bf05270 */
[----:B------:R-:W-:Y:S02]  /*8dd0*/  ULOP3.LUT UR24, URZ, UR24, URZ, 0x33, !UPT ;  /* 0x000000183f187292 */ /* 0x000fe4000f8e333f */
[----:B------:R-:W-:Y:S02]  /*8de0*/  ULDC.64 UR4, c[0x0][0x330] ;  /* 0x0000cc0000047ab9 */ /* 0x000fe40000000a00 */
[----:B------:R-:W-:-:S07]  /*8df0*/  UIMAD.WIDE.U32 UR26, UR24, UR4, URZ ;  /* 0x00000004181a72a5 */ /* 0x000fce000f8e003f */
[----:B------:R-:W-:Y:S02]  /*8e00*/  @UP0 UMOV UR25, UR27 ;  /* 0x0000001b00190c82 */ /* 0x000fe40008000000 */
[----:B------:R-:W-:-:S04]  /*8e10*/  @UP0 USHF.R.U32.HI UR24, URZ, UR5, UR25 ;  /* 0x000000053f180299 */ /* 0x000fc80008011619 */
[----:B------:R-:W-:Y:S01]  /*8e20*/  ULOP3.LUT UR24, URZ, UR24, URZ, 0x33, !UPT ;  /* 0x000000183f187292 */ /* 0x000fe2000f8e333f */
[----:B------:R-:W-:Y:S05]  /*8e30*/  BRA `(.L_x_194) ;  /* 0x0000006000007947 */ /* 0x000fea0003800000 */
.L_x_193:
[----:B------:R-:W-:Y:S02]  /*8e40*/  ULDC UR4, c[0x0][0x32c] ;  /* 0x0000cb0000047ab9 */ /* 0x000fe40000000800 */
[----:B------:R-:W-:-:S03]  /*8e50*/  UISETP.NE.AND UP0, UPT, UR4, 0x1, UPT ;  /* 0x000000010400788c */ /* 0x000fc6000bf05270 */
[----:B------:R-:W-:Y:S02]  /*8e60*/  ULDC.64 UR4, c[0x0][0x330] ;  /* 0x0000cc0000047ab9 */ /* 0x000fe40000000a00 */
[----:B------:R-:W-:-:S07]  /*8e70*/  UIMAD.WIDE.U32 UR26, UR24, UR4, URZ ;  /* 0x00000004181a72a5 */ /* 0x000fce000f8e003f */
[----:B------:R-:W-:Y:S02]  /*8e80*/  @UP0 UMOV UR25, UR27 ;  /* 0x0000001b00190c82 */ /* 0x000fe40008000000 */
[----:B------:R-:W-:Y:S02]  /*8e90*/  @UP0 USHF.R.U32.HI UR24, URZ, UR5, UR25 ;  /* 0x000000053f180299 */ /* 0x000fe40008011619 */
.L_x_194:
[----:B------:R-:W-:Y:S02]  /*8ea0*/  ULDC UR4, c[0x0][0x32c] ;  /* 0x0000cb0000047ab9 */ /* 0x000fe40000000800 */
[----:B------:R-:W-:-:S04]  /*8eb0*/  UIMAD UR4, UR24, UR4, URZ ;  /* 0x00000004180472a4 */ /* 0x000fc8000f8e023f */
[----:B------:R-:W-:-:S04]  /*8ec0*/  UISETP.LT.AND UP0, UPT, UR20, UR4, UPT ;  /* 0x000000041400728c */ /* 0x000fc8000bf01270 */
[----:B------:R-:W-:-:S04]  /*8ed0*/  USEL UR20, UR20, UR4, !UP0 ;  /* 0x0000000414147287 */ /* 0x000fc8000c000000 */
.L_x_192:
[----:B------:R-:W-:-:S04]  /*8ee0*/  UIADD3 UR20, UR20, 0x3f, URZ ;  /* 0x0000003f14147890 */ /* 0x000fc8000fffe03f */
        /* <DEDUP_REMOVED lines=8> */
[----:B------:R-:W-:Y:S01]  /*8f70*/  SHF.R.S32.HI R5, RZ, 0x1f, R218 ;  /* 0x0000001fff057819 */ /* 0x000fe200000114da */
[----:B------:R-:W-:Y:S01]  /*8f80*/  IMAD.MOV.U32 R135, RZ, RZ, R132 ;  /* 0x000000ffff877224 */ /* 0x000fe200078e0084 */
[C---:B------:R-:W-:Y:S01]  /*8f90*/  SHF.L.U64.HI R226, R217.reuse, 0x1, R220 ;  /* 0x00000001d9e27819 */ /* 0x040fe200000102dc */
[----:B------:R-:W-:Y:S01]  /*8fa0*/  IMAD.MOV.U32 R3, RZ, RZ, R0 ;  /* 0x000000ffff037224 */ /* 0x000fe200078e0000 */
[----:B------:R-:W-:Y:S01]  /*8fb0*/  SEL R224, RZ, 0x10, P5 ;  /* 0x00000010ffe07807 */ /* 0x000fe20002800000 */
[----:B------:R-:W-:Y:S01]  /*8fc0*/  IMAD.SHL.U32 R227, R218, 0x2, RZ ;  /* 0x00000002dae37824 */ /* 0x000fe200078e00ff */
[----:B------:R-:W-:Y:S01]  /*8fd0*/  SHF.L.U64.HI R223, R216, 0x1, R219 ;  /* 0x00000001d8df7819 */ /* 0x000fe200000102db */
[----:B------:R-:W-:Y:S01]  /*8fe0*/  IMAD.SHL.U32 R225, R217, 0x2, RZ ;  /* 0x00000002d9e17824 */ /* 0x000fe200078e00ff */
[----:B------:R-:W-:Y:S01]  /*8ff0*/  SHF.L.U64.HI R228, R218, 0x1, R5 ;  /* 0x00000001dae47819 */ /* 0x000fe20000010205 */
[----:B------:R-:W-:Y:S02]  /*9000*/  IMAD.SHL.U32 R222, R216, 0x2, RZ ;  /* 0x00000002d8de7824 */ /* 0x000fe400078e00ff */
.L_x_198:
        /* <DEDUP_REMOVED lines=56> */
.L_x_196:
        /* <DEDUP_REMOVED lines=14> */
[C---:B------:R-:W-:Y:S01]  /*9470*/  HMMA.16816.F32 R28, R136.reuse, R32, RZ ;  /* 0x00000020881c723c */ /* 0x040fe200000018ff */
[----:B------:R-:W-:Y:S07]  /*9480*/  LDSM.16.M88.4 R180, [R192] ;  /* 0x00000000c0b4783b */ /* 0x000fee0000000200 */
[----:B------:R-:W-:Y:S01]  /*9490*/  HMMA.16816.F32 R32, R136, R34, RZ ;  /* 0x000000228820723c */ /* 0x000fe200000018ff */
[----:B------:R-:W1:Y:S07]  /*94a0*/  LDSM.16.M88.4 R136, [R200+0x6900] ;  /* 0x00690000c888783b */ /* 0x000e6e0000000200 */
[C---:B------:R-:W-:Y:S08]  /*94b0*/  HMMA.16816.F32 R4, R144.reuse, R148, R4 ;  /* 0x000000949004723c */ /* 0x040ff00000001804 */
        /* <DEDUP_REMOVED lines=10> */
[----:B------:R-:W3:Y:S07]  /*9560*/  LDSM.16.M88.4 R144, [R192+0x800] ;  /* 0x00080000c090783b */ /* 0x000eee0000000200 */
[C---:B--2---:R-:W-:Y:S01]  /*9570*/  HMMA.16816.F32 R4, R164.reuse, R168, R4 ;  /* 0x000000a8a404723c */ /* 0x044fe20000001804 */
        /* <DEDUP_REMOVED lines=8> */
[----:B------:R-:W4:Y:S07]  /*9600*/  LDSM.16.M88.4 R140, [R205+0x9100] ;  /* 0x00910000cd8c783b */ /* 0x000f2e0000000200 */
[C---:B------:R-:W-:Y:S08]  /*9610*/  HMMA.16816.F32 R28, R164.reuse, R172, R28 ;  /* 0x000000aca41c723c */ /* 0x040ff0000000181c */
[----:B------:R-:W-:Y:S01]  /*9620*/  HMMA.16816.F32 R32, R164, R174, R32 ;  /* 0x000000aea420723c */ /* 0x000fe20000001820 */
[----:B------:R-:W5:Y:S07]  /*9630*/  LDSM.16.M88.4 R164, [R205+0x9900] ;  /* 0x00990000cda4783b */ /* 0x000f6e0000000200 */
[C---:B------:R-:W-:Y:S01]  /*9640*/  HMMA.16816.F32 R4, R176.reuse, R180, R4 ;  /* 0x000000b4b004723c */ /* 0x040fe20000001804 */
[----:B------:R-:W1:Y:S07]  /*9650*/  LDSM.16.M88.4 R172, [R191] ;  /* 0x00000000bfac783b */ /* 0x000e6e0000000200 */
[C---:B------:R-:W-:Y:S01]  /*9660*/  HMMA.16816.F32 R8, R176.reuse, R182, R8 ;  /* 0x000000b6b008723c */ /* 0x040fe20000001808 */
[----:B------:R-:W-:Y:S07]  /*9670*/  LDSM.16.M88.4 R180, [R200+0x8100] ;  /* 0x00810000c8b4783b */ /* 0x000fee0000000200 */
[C---:B---3--:R-:W-:Y:S08]  /*9680*/  HMMA.16816.F32 R12, R176.reuse, R144, R12 ;  /* 0x00000090b00c723c */ /* 0x048ff0000000180c */
[C---:B------:R-:W-:Y:S01]  /*9690*/  HMMA.16816.F32 R16, R176.reuse, R146, R16 ;  /* 0x00000092b010723c */ /* 0x040fe20000001810 */
[----:B------:R-:W3:Y:S07]  /*96a0*/  LDSM.16.M88.4 R144, [R190] ;  /* 0x00000000be90783b */ /* 0x000eee0000000200 */
        /* <DEDUP_REMOVED lines=13> */
[C---:B----4-:R-:W-:Y:S08]  /*9780*/  HMMA.16816.F32 R20, R156.reuse, R140, R20 ;  /* 0x0000008c9c14723c */ /* 0x050ff00000001814 */
[C---:B------:R-:W-:Y:S01]  /*9790*/  HMMA.16816.F32 R24, R156.reuse, R142, R24 ;  /* 0x0000008e9c18723c */ /* 0x040fe20000001818 */
[----:B------:R-:W4:Y:S07]  /*97a0*/  LDSM.16.M88.4 R140, [R200+0x9100] ;  /* 0x00910000c88c783b */ /* 0x000f2e0000000200 */
[C---:B-----5:R-:W-:Y:S08]  /*97b0*/  HMMA.16816.F32 R28, R156.reuse, R164, R28 ;  /* 0x000000a49c1c723c */ /* 0x060ff0000000181c */
[----:B------:R-:W-:Y:S01]  /*97c0*/  HMMA.16816.F32 R32, R156, R166, R32 ;  /* 0x000000a69c20723c */ /* 0x000fe20000001820 */
[----:B------:R-:W5:Y:S07]  /*97d0*/  LDSM.16.M88.4 R156, [R200+0x9900] ;  /* 0x00990000c89c783b */ /* 0x000f6e0000000200 */
        /* <DEDUP_REMOVED lines=54> */
[C---:B------:R-:W-:Y:S08]  /*9b40*/  HMMA.16816.F32 R8, R176.reuse, R182, R8 ;  /* 0x000000b6b008723c */ /* 0x040ff00000001808 */
[C---:B---3--:R-:W-:Y:S08]  /*9b50*/  HMMA.16816.F32 R12, R176.reuse, R144, R12 ;  /* 0x00000090b00c723c */ /* 0x048ff0000000180c */
        /* <DEDUP_REMOVED lines=10> */
[C---:B----4-:R-:W-:Y:S08]  /*9c00*/  HMMA.16816.F32 R20, R160.reuse, R140, R20 ;  /* 0x0000008ca014723c */ /* 0x050ff00000001814 */
        /* <DEDUP_REMOVED lines=22> */
[----:B------:R-:W3:Y:S01]  /*9d70*/  MUFU.TANH R179, R10 ;  /* 0x0000000a00b37308 */ /* 0x000ee20000002400 */
        /* <DEDUP_REMOVED lines=17> */
[----:B----4-:R-:W4:Y:S01]  /*9e90*/  LDSM.16.M88.4 R8, [R192+0x5800] ;  /* 0x00580000c008783b */ /* 0x010f220000000200 */
[----:B------:R-:W-:Y:S08]  /*9ea0*/  DEPBAR.LE SB0, 0x0 ;  /* 0x000080000000791a */ /* 0x000ff00000000000 */
[----:B------:R-:W1:Y:S01]  /*9eb0*/  MUFU.TANH R175, R175 ;  /* 0x000000af00af7308 */ /* 0x000e620000002400 */
[----:B------:R-:W-:Y:S09]  /*9ec0*/  BAR.SYNC.DEFER_BLOCKING 0x0 ;  /* 0x0000000000007b1d */ /* 0x000ff20000010000 */
[----:B------:R-:W1:Y:S10]  /*9ed0*/  MUFU.TANH R178, R178 ;  /* 0x000000b200b27308 */ /* 0x000e740000002400 */
[----:B------:R-:W1:Y:S10]  /*9ee0*/  MUFU.TANH R166, R166 ;  /* 0x000000a600a67308 */ /* 0x000e740000002400 */
[----:B------:R1:W1:Y:S01]  /*9ef0*/  MUFU.TANH R164, R13 ;  /* 0x0000000d00a47308 */ /* 0x0002620000002400 */
[C---:B----4-:R-:W-:Y:S09]  /*9f00*/  HMMA.16816.F32 R28, R168.reuse, R8, R28 ;  /* 0x00000008a81c723c */ /* 0x050ff2000000181c */
        /* <DEDUP_REMOVED lines=30> */
[----:B------:R4:W1:Y:S01]  /*a0f0*/  MUFU.TANH R133, R35 ;  /* 0x0000002300857308 */ /* 0x0008620000002400 */
[----:B------:R-:W-:-:S05]  /*a100*/  @P0 BRA `(.L_x_197) ;  /* 0x0000037000000947 */ /* 0x000fca0003800000 */
[----:B--23--:R-:W-:Y:S01]  /*a110*/  IADD3 R10, -R224, 0x10, RZ ;  /* 0x00000010e00a7810 */ /* 0x00cfe20007ffe1ff */
[----:B------:R-:W-:Y:S01]  /*a120*/  ULEA UR5, UR21, UR13, 0x6 ;  /* 0x0000000d15057291 */ /* 0x000fe2000f8e303f */
[----:B------:R-:W-:Y:S02]  /*a130*/  IMAD.MOV.U32 R207, RZ, RZ, RZ ;  /* 0x000000ffffcf7224 */ /* 0x000fe400078e00ff */
[----:B------:R-:W-:Y:S03]  /*a140*/  LOP3.LUT R10, R10, 0xf, RZ, 0xc0, !PT ;  /* 0x0000000f0a0a7812 */ /* 0x000fe600078ec0ff */
        /* <DEDUP_REMOVED lines=10> */
[----:B------:R-:W2:Y:S01]  /*a1f0*/  @!P1 LDG.E R207, [R4.64] ;  /* 0x0000001604cf9981 */ /* 0x000ea2000c1e1900 */
[----:B------:R-:W-:Y:S04]  /*a200*/  IMAD R208, R7, c[0x0][0x2b8], R208 ;  /* 0x0000ae0007d07a24 */ /* 0x000fe800078e02d0 */
[C---:B------:R-:W-:Y:S01]  /*a210*/  IMAD.WIDE.U32 R8, R208.reuse, c[0x0][0x1e0], RZ ;  /* 0x00007800d0087a25 */ /* 0x040fe200078e00ff */
[----:B------:R-:W-:Y:S05]  /*a220*/  SHF.R.S32.HI R7, RZ, 0x1f, R208 ;  /* 0x0000001fff077819 */ /* 0x000fea00000114d0 */
[----:B------:R-:W-:Y:S04]  /*a230*/  IMAD R7, R7, c[0x0][0x1e0], RZ ;  /* 0x0000780007077a24 */ /* 0x000fe800078e02ff */
[----:B------:R-:W-:Y:S04]  /*a240*/  IMAD R7, R208, c[0x0][0x1e4], R7 ;  /* 0x00007900d0077a24 */ /* 0x000fe800078e0207 */
[----:B------:R-:W-:Y:S01]  /*a250*/  IMAD.IADD R9, R9, 0x1, R7 ;  /* 0x0000000109097824 */ /* 0x000fe200078e0207 */
[----:B--2---:R-:W-:Y:S03]  /*a260*/  SHF.R.S32.HI R0, RZ, 0x1f, R207 ;  /* 0x0000001fff007819 */ /* 0x004fe600000114cf */
[C---:B------:R-:W-:Y:S04]  /*a270*/  IMAD.WIDE.U32 R8, R207.reuse, c[0x0][0x1f0], R8 ;  /* 0x00007c00cf087a25 */ /* 0x040fe800078e0008 */
[----:B------:R-:W-:Y:S01]  /*a280*/  IMAD R0, R0, c[0x0][0x1f0], RZ ;  /* 0x00007c0000007a24 */ /* 0x000fe200078e02ff */
[----:B------:R-:W-:Y:S03]  /*a290*/  IADD3 R5, P0, R8, UR18, RZ ;  /* 0x0000001208057c10 */ /* 0x000fe6000ff1e0ff */
[----:B------:R-:W-:Y:S05]  /*a2a0*/  IMAD R0, R207, c[0x0][0x1f4], R0 ;  /* 0x00007d00cf007a24 */ /* 0x000fea00078e0200 */
[----:B------:R-:W-:Y:S02]  /*a2b0*/  IADD3.X R0, R9, UR8, R0, P0, !PT ;  /* 0x0000000809007c10 */ /* 0x000fe400087fe400 */
[----:B------:R-:W-:Y:S02]  /*a2c0*/  LEA R6, P0, R5, c[0x0][0x1c8], 0x1 ;  /* 0x0000720005067a11 */ /* 0x000fe400078008ff */
[----:B------:R-:W-:Y:S02]  /*a2d0*/  IADD3 R9, -R221, 0x10, RZ ;  /* 0x00000010dd097810 */ /* 0x000fe40007ffe1ff */
[----:B------:R-:W-:Y:S01]  /*a2e0*/  LEA.HI.X R4, R5, c[0x0][0x1cc], R0, 0x1, P0 ;  /* 0x0000730005047a11 */ /* 0x000fe200000f0c00 */
[----:B------:R-:W-:Y:S01]  /*a2f0*/  SHFL.IDX PT, R2, R6, RZ, 0x181f ;  /* 0x00181fff06027589 */ /* 0x000fe200000e0000 */
[----:B------:R-:W-:Y:S03]  /*a300*/  LOP3.LUT R9, R9, 0xf, RZ, 0xc0, !PT ;  /* 0x0000000f09097812 */ /* 0x000fe600078ec0ff */
[----:B------:R-:W2:Y:S04]  /*a310*/  SHFL.IDX PT, R0, R6, 0x1, 0x181f ;  /* 0x00381f0006007f89 */ /* 0x000ea800000e0000 */
[----:B------:R-:W3:Y:S04]  /*a320*/  SHFL.IDX PT, R5, R4, 0x1, 0x181f ;  /* 0x00381f0004057f89 */ /* 0x000ee800000e0000 */
[----:B------:R-:W5:Y:S01]  /*a330*/  SHFL.IDX PT, R7, R4, RZ, 0x181f ;  /* 0x00181fff04077589 */ /* 0x000f6200000e0000 */
[-C--:B--2---:R-:W-:Y:S04]  /*a340*/  IADD3 R10, P2, P0, R10, R0.reuse, R225 ;  /* 0x000000000a0a7210 */ /* 0x084fe8000785e0e1 */
[-C--:B---3--:R-:W-:Y:S02]  /*a350*/  IADD3.X R11, RZ, R5.reuse, R226, P2, P0 ;  /* 0x00000005ff0b7210 */ /* 0x088fe400017e04e2 */
[----:B------:R-:W-:Y:S04]  /*a360*/  IADD3 R8, P2, P0, R9, R0, R222 ;  /* 0x0000000009087210 */ /* 0x000fe8000785e0de */
[--C-:B------:R-:W-:Y:S02]  /*a370*/  IADD3.X R9, RZ, R5, R223.reuse, P2, P0 ;  /* 0x00000005ff097210 */ /* 0x100fe400017e04df */
[C---:B----4-:R-:W-:Y:S02]  /*a380*/  IADD3 R14, P2, R2.reuse, R227, RZ ;  /* 0x000000e3020e7210 */ /* 0x050fe40007f5e0ff */
[C---:B------:R-:W-:Y:S03]  /*a390*/  IADD3 R12, P0, R2.reuse, R225, RZ ;  /* 0x000000e1020c7210 */ /* 0x040fe60007f1e0ff */
[C---:B-----5:R-:W-:Y:S01]  /*a3a0*/  IMAD.X R15, R7.reuse, 0x1, R228, P2 ;  /* 0x00000001070f7824 */ /* 0x060fe200010e06e4 */
[----:B------:R-:W-:Y:S01]  /*a3b0*/  IADD3 R6, P2, R2, R222, RZ ;  /* 0x000000de02067210 */ /* 0x000fe20007f5e0ff */
[C---:B-1----:R-:W-:Y:S01]  /*a3c0*/  IMAD.X R13, R7.reuse, 0x1, R226, P0 ;  /* 0x00000001070d7824 */ /* 0x042fe200000e06e2 */
        /* <DEDUP_REMOVED lines=11> */
.L_x_197:
[----:B-123--:R-:W-:Y:S01]  /*a480*/  FMNMX.FTZ R5, R172, R3, !PT ;  /* 0x00000003ac057209 */ /* 0x00efe20007810000 */
[----:B----4-:R-:W-:Y:S01]  /*a490*/  LDSM.16.MT88.4 R12, [R203+0x100] ;  /* 0x00010000cb0c783b */ /* 0x010fe20000004200 */
[----:B------:R-:W-:Y:S01]  /*a4a0*/  FMNMX.FTZ R2, R176, R135, !PT ;  /* 0x00000087b0027209 */ /* 0x000fe20007810000 */
[----:B------:R-:W-:Y:S01]  /*a4b0*/  UISETP.GT.AND UP0, UPT, UR21, UR4, UPT ;  /* 0x000000041500728c */ /* 0x000fe2000bf04270 */
[----:B------:R-:W-:Y:S01]  /*a4c0*/  FMNMX.FTZ R5, R144, R5, !PT ;  /* 0x0000000590057209 */ /* 0x000fe20007810000 */
[----:B------:R-:W-:Y:S01]  /*a4d0*/  UIADD3 UR21, UR21, -0x1, URZ ;  /* 0xffffffff15157890 */ /* 0x000fe2000fffe03f */
        /* <DEDUP_REMOVED lines=22> */
[----:B------:R-:W0:Y:S01]  /*a640*/  LDGDEPBAR ;  /* 0x00000000000079af */ /* 0x000e220000000000 */
[----:B------:R-:W-:Y:S02]  /*a650*/  FMNMX.FTZ R2, R155, R2, !PT ;  /* 0x000000029b027209 */ /* 0x000fe40007810000 */
[----:B------:R-:W-:Y:S02]  /*a660*/  FMNMX.FTZ R5, R152, R5, !PT ;  /* 0x0000000598057209 */ /* 0x000fe40007810000 */
[----:B------:R-:W-:Y:S02]  /*a670*/  FMNMX.FTZ R2, R153, R2, !PT ;  /* 0x0000000299027209 */ /* 0x000fe40007810000 */
[----:B------:R-:W-:Y:S02]  /*a680*/  FMNMX.FTZ R5, R148, R5, !PT ;  /* 0x0000000594057209 */ /* 0x000fe40007810000 */
[----:B------:R-:W-:Y:S02]  /*a690*/  FMNMX.FTZ R2, R149, R2, !PT ;  /* 0x0000000295027209 */ /* 0x000fe40007810000 */
[----:B------:R-:W-:Y:S02]  /*a6a0*/  FMNMX.FTZ R5, R150, R5, !PT ;  /* 0x0000000596057209 */ /* 0x000fe40007810000 */
[----:B------:R-:W-:Y:S02]  /*a6b0*/  FMNMX.FTZ R9, R147, R2, !PT ;  /* 0x0000000293097209 */ /* 0x000fe40007810000 */
[----:B------:R-:W-:Y:S02]  /*a6c0*/  FMNMX.FTZ R0, R146, R5, !PT ;  /* 0x0000000592007209 */ /* 0x000fe40007810000 */
[----:B------:R-:W-:Y:S02]  /*a6d0*/  PLOP3.LUT P0, PT, PT, PT, UP0, 0x80, 0x0 ;  /* 0x000000000000781c */ /* 0x000fe40003f0f008 */
[----:B------:R-:W-:Y:S02]  /*a6e0*/  FMNMX.FTZ R4, R145, R0, !PT ;  /* 0x0000000091047209 */ /* 0x000fe40007810000 */
[----:B------:R-:W-:Y:S03]  /*a6f0*/  FMNMX.FTZ R0, R134, R9, !PT ;  /* 0x0000000986007209 */ /* 0x000fe60007810000 */
[----:B------:R-:W-:Y:S01]  /*a700*/  SHFL.BFLY PT, R9, R4, 0x2, 0x1f ;  /* 0x0c401f0004097f89 */ /* 0x000fe200000e0000 */
[----:B------:R-:W-:Y:S07]  /*a710*/  FMNMX.FTZ R7, R133, R0, !PT ;  /* 0x0000000085077209 */ /* 0x000fee0007810000 */
[----:B------:R-:W1:Y:S02]  /*a720*/  SHFL.BFLY PT, R0, R7, 0x2, 0x1f ;  /* 0x0c401f0007007f89 */ /* 0x000e6400000e0000 */
[----:B-1----:R-:W-:Y:S02]  /*a730*/  FMNMX.FTZ R5, R7, R0, !PT ;  /* 0x0000000007057209 */ /* 0x002fe40007810000 */
[----:B------:R-:W-:Y:S04]  /*a740*/  FMNMX.FTZ R11, R4, R9, !PT ;  /* 0x00000009040b7209 */ /* 0x000fe80007810000 */
[----:B------:R-:W1:Y:S08]  /*a750*/  SHFL.BFLY PT, R132, R5, 0x1, 0x1f ;  /* 0x0c201f0005847f89 */ /* 0x000e7000000e0000 */
[----:B------:R-:W2:Y:S01]  /*a760*/  SHFL.BFLY PT, R2, R11, 0x1, 0x1f ;  /* 0x0c201f000b027f89 */ /* 0x000ea200000e0000 */
[----:B-1----:R-:W-:Y:S02]  /*a770*/  FMNMX.FTZ R132, R5, R132, !PT ;  /* 0x0000008405847209 */ /* 0x002fe40007810000 */
[----:B--2---:R-:W-:Y:S05]  /*a780*/  FMNMX.FTZ R0, R11, R2, !PT ;  /* 0x000000020b007209 */ /* 0x004fea0007810000 */
[C---:B------:R-:W-:Y:S02]  /*a790*/  FMUL.FTZ R151, R0.reuse, c[0x0][0x2d0] ;  /* 0x0000b40000977a20 */ /* 0x040fe40000410000 */
[----:B------:R-:W-:Y:S02]  /*a7a0*/  FADD.FTZ R2, -R0, R3 ;  /* 0x0000000300027221 */ /* 0x000fe40000010100 */
[----:B------:R-:W-:Y:S02]  /*a7b0*/  FFMA.FTZ R173, R144, c[0x0][0x2d0], -R151 ;  /* 0x0000b40090ad7a23 */ /* 0x000fe40000010897 */
[----:B------:R-:W-:Y:S02]  /*a7c0*/  FMUL.FTZ R144, R132, c[0x0][0x2d0] ;  /* 0x0000b40084907a20 */ /* 0x000fe40000410000 */
[----:B------:R-:W-:Y:S02]  /*a7d0*/  FMUL.FTZ R3, R2, c[0x0][0x2d0] ;  /* 0x0000b40002037a20 */ /* 0x000fe40000410000 */
[----:B------:R-:W-:Y:S01]  /*a7e0*/  FADD.FTZ R2, -R132, R135 ;  /* 0x0000008784027221 */ /* 0x000fe20000010100 */
[----:B------:R-:W-:Y:S01]  /*a7f0*/  MUFU.EX2 R173, R173 ;  /* 0x000000ad00ad7308 */ /* 0x000fe20000000800 */
[--C-:B------:R-:W-:Y:S02]  /*a800*/  FFMA.FTZ R174, R172, c[0x0][0x2d0], -R151.reuse ;  /* 0x0000b400acae7a23 */ /* 0x100fe40000010897 */
[--C-:B------:R-:W-:Y:S02]  /*a810*/  FFMA.FTZ R172, R178, c[0x0][0x2d0], -R151.reuse ;  /* 0x0000b400b2ac7a23 */ /* 0x100fe40000010897 */
[--C-:B------:R-:W-:Y:S02]  /*a820*/  FFMA.FTZ R171, R180, c[0x0][0x2d0], -R151.reuse ;  /* 0x0000b400b4ab7a23 */ /* 0x100fe40000010897 */
[--C-:B------:R-:W-:Y:S02]  /*a830*/  FFMA.FTZ R170, R176, c[0x0][0x2d0], -R144.reuse ;  /* 0x0000b400b0aa7a23 */ /* 0x100fe40000010890 */
[--C-:B------:R-:W-:Y:S01]  /*a840*/  FFMA.FTZ R169, R175, c[0x0][0x2d0], -R144.reuse ;  /* 0x0000b400afa97a23 */ /* 0x100fe20000010890 */
[----:B------:R-:W1:Y:S01]  /*a850*/  MUFU.EX2 R3, R3 ;  /* 0x0000000300037308 */ /* 0x000e620000000800 */
[--C-:B------:R-:W-:Y:S02]  /*a860*/  FFMA.FTZ R168, R179, c[0x0][0x2d0], -R144.reuse ;  /* 0x0000b400b3a87a23 */ /* 0x100fe40000010890 */
[--C-:B------:R-:W-:Y:S02]  /*a870*/  FFMA.FTZ R135, R177, c[0x0][0x2d0], -R144.reuse ;  /* 0x0000b400b1877a23 */ /* 0x100fe40000010890 */
[----:B------:R-:W-:Y:S02]  /*a880*/  FMUL.FTZ R4, R2, c[0x0][0x2d0] ;  /* 0x0000b40002047a20 */ /* 0x000fe40000410000 */
[--C-:B------:R-:W-:Y:S02]  /*a890*/  FFMA.FTZ R175, R166, c[0x0][0x2d0], -R151.reuse ;  /* 0x0000b400a6af7a23 */ /* 0x100fe40000010897 */
[--C-:B------:R-:W-:Y:S01]  /*a8a0*/  FFMA.FTZ R176, R164, c[0x0][0x2d0], -R151.reuse ;  /* 0x0000b400a4b07a23 */ /* 0x100fe20000010897 */
[----:B------:R2:W3:Y:S01]  /*a8b0*/  MUFU.EX2 R2, R4 ;  /* 0x0000000400027308 */ /* 0x0004e20000000800 */
[--C-:B------:R-:W-:Y:S02]  /*a8c0*/  FFMA.FTZ R177, R167, c[0x0][0x2d0], -R144.reuse ;  /* 0x0000b400a7b17a23 */ /* 0x100fe40000010890 */
[--C-:B------:R-:W-:Y:S02]  /*a8d0*/  FFMA.FTZ R178, R165, c[0x0][0x2d0], -R144.reuse ;  /* 0x0000b400a5b27a23 */ /* 0x100fe40000010890 */
[----:B------:R-:W-:Y:S01]  /*a8e0*/  LDSM.16.MT88.4 R164, [R203+0x5900] ;  /* 0x00590000cba4783b */ /* 0x000fe20000004200 */
[--C-:B------:R-:W-:Y:S02]  /*a8f0*/  FFMA.FTZ R179, R162, c[0x0][0x2d0], -R151.reuse ;  /* 0x0000b400a2b37a23 */ /* 0x100fe40000010897 */
[--C-:B------:R-:W-:Y:S02]  /*a900*/  FFMA.FTZ R180, R160, c[0x0][0x2d0], -R151.reuse ;  /* 0x0000b400a0b47a23 */ /* 0x100fe40000010897 */
[----:B------:R-:W4:Y:S01]  /*a910*/  MUFU.EX2 R174, R174 ;  /* 0x000000ae00ae7308 */ /* 0x000f220000000800 */
[--C-:B------:R-:W-:Y:S02]  /*a920*/  FFMA.FTZ R181, R163, c[0x0][0x2d0], -R144.reuse ;  /* 0x0000b400a3b57a23 */ /* 0x100fe40000010890 */
[--C-:B------:R-:W-:Y:S02]  /*a930*/  FFMA.FTZ R182, R161, c[0x0][0x2d0], -R144.reuse ;  /* 0x0000b400a1b67a23 */ /* 0x100fe40000010890 */
[C---:B-1----:R-:W-:Y:S01]  /*a940*/  FMUL.FTZ R5, R3.reuse, R129 ;  /* 0x0000008103057220 */ /* 0x042fe20000410000 */
[----:B------:R-:W-:Y:S01]  /*a950*/  LDSM.16.MT88.4 R160, [R196+0x3900] ;  /* 0x00390000c4a0783b */ /* 0x000fe20000004200 */
[C---:B------:R-:W-:Y:S02]  /*a960*/  FMUL.FTZ R8, R3.reuse, R124 ;  /* 0x0000007c03087220 */ /* 0x040fe40000410000 */
[C---:B------:R-:W-:Y:S01]  /*a970*/  FMUL.FTZ R9, R3.reuse, R125 ;  /* 0x0000007d03097220 */ /* 0x040fe20000410000 */
[----:B------:R-:W-:Y:S01]  /*a980*/  MUFU.EX2 R172, R172 ;  /* 0x000000ac00ac7308 */ /* 0x000fe20000000800 */
[C---:B------:R-:W-:Y:S02]  /*a990*/  FMUL.FTZ R16, R3.reuse, R116 ;  /* 0x0000007403107220 */ /* 0x040fe40000410000 */
[C---:B------:R-:W-:Y:S02]  /*a9a0*/  FMUL.FTZ R17, R3.reuse, R117 ;  /* 0x0000007503117220 */ /* 0x040fe40000410000 */
[----:B--2---:R-:W-:Y:S02]  /*a9b0*/  FMUL.FTZ R4, R3, R128 ;  /* 0x0000008003047220 */ /* 0x004fe40000410000 */
[C---:B---3--:R-:W-:Y:S02]  /*a9c0*/  FMUL.FTZ R6, R2.reuse, R130 ;  /* 0x0000008202067220 */ /* 0x048fe40000410000 */
[C---:B------:R-:W-:Y:S01]  /*a9d0*/  FMUL.FTZ R7, R2.reuse, R131 ;  /* 0x0000008302077220 */ /* 0x040fe20000410000 */
[----:B------:R-:W1:Y:S01]  /*a9e0*/  MUFU.EX2 R171, R171 ;  /* 0x000000ab00ab7308 */ /* 0x000e620000000800 */
[C---:B------:R-:W-:Y:S02]  /*a9f0*/  FMUL.FTZ R10, R2.reuse, R126 ;  /* 0x0000007e020a7220 */ /* 0x040fe40000410000 */
[C---:B------:R-:W-:Y:S01]  /*aa00*/  FMUL.FTZ R11, R2.reuse, R127 ;  /* 0x0000007f020b7220 */ /* 0x040fe20000410000 */
[----:B----4-:R-:W-:Y:S01]  /*aa10*/  F2FP.PACK_AB R128, R173, R174 ;  /* 0x000000aead80723e */ /* 0x010fe200000000ff */
[C---:B------:R-:W-:Y:S01]  /*aa20*/  FMUL.FTZ R18, R2.reuse, R118 ;  /* 0x0000007602127220 */ /* 0x040fe20000410000 */
[----:B------:R-:W-:Y:S01]  /*aa30*/  LDSM.16.MT88.4 R124, [R203+0x2900] ;  /* 0x00290000cb7c783b */ /* 0x000fe20000004200 */
[C---:B------:R-:W-:Y:S02]  /*aa40*/  FMUL.FTZ R19, R2.reuse, R119 ;  /* 0x0000007702137220 */ /* 0x040fe40000410000 */
[C---:B------:R-:W-:Y:S01]  /*aa50*/  FMUL.FTZ R24, R3.reuse, R108 ;  /* 0x0000006c03187220 */ /* 0x040fe20000410000 */
[----:B------:R-:W-:Y:S01]  /*aa60*/  MUFU.EX2 R170, R170 ;  /* 0x000000aa00aa7308 */ /* 0x000fe20000000800 */
[C---:B------:R-:W-:Y:S02]  /*aa70*/  FMUL.FTZ R25, R3.reuse, R109 ;  /* 0x0000006d03197220 */ /* 0x040fe40000410000 */
[C---:B------:R-:W-:Y:S01]  /*aa80*/  FMUL.FTZ R26, R2.reuse, R110 ;  /* 0x0000006e021a7220 */ /* 0x040fe20000410000 */
[----:B------:R-:W-:Y:S01]  /*aa90*/  LDSM.16.MT88.4 R116, [R198+0x900] ;  /* 0x00090000c674783b */ /* 0x000fe20000004200 */
[C---:B------:R-:W-:Y:S02]  /*aaa0*/  FMUL.FTZ R27, R2.reuse, R111 ;  /* 0x0000006f021b7220 */ /* 0x040fe40000410000 */
[C---:B------:R-:W-:Y:S02]  /*aab0*/  FMUL.FTZ R32, R3.reuse, R100 ;  /* 0x0000006403207220 */ /* 0x040fe40000410000 */
[----:B------:R-:W-:Y:S01]  /*aac0*/  FMUL.FTZ R33, R3, R101 ;  /* 0x0000006503217220 */ /* 0x000fe20000410000 */
[----:B------:R-:W2:Y:S01]  /*aad0*/  MUFU.EX2 R169, R169 ;  /* 0x000000a900a97308 */ /* 0x000ea20000000800 */
[C---:B------:R-:W-:Y:S01]  /*aae0*/  FMUL.FTZ R34, R2.reuse, R102 ;  /* 0x0000006602227220 */ /* 0x040fe20000410000 */
[----:B------:R-:W-:Y:S01]  /*aaf0*/  LDSM.16.MT88.4 R108, [R196+0x2100] ;  /* 0x00210000c46c783b */ /* 0x000fe20000004200 */
[----:B------:R-:W-:Y:S01]  /*ab00*/  FMUL.FTZ R35, R2, R103 ;  /* 0x0000006702237220 */ /* 0x000fe20000410000 */
[----:B-1----:R-:W-:Y:S01]  /*ab10*/  F2FP.PACK_AB R130, R171, R172 ;  /* 0x000000acab82723e */ /* 0x002fe200000000ff */
[--C-:B------:R-:W-:Y:S02]  /*ab20*/  FFMA.FTZ R183, R158, c[0x0][0x2d0], -R151.reuse ;  /* 0x0000b4009eb77a23 */ /* 0x100fe40000010897 */
[--C-:B------:R-:W-:Y:S02]  /*ab30*/  FFMA.FTZ R230, R156, c[0x0][0x2d0], -R151.reuse ;  /* 0x0000b4009ce67a23 */ /* 0x100fe40000010897 */
[--C-:B------:R-:W-:Y:S01]  /*ab40*/  FFMA.FTZ R229, R159, c[0x0][0x2d0], -R144.reuse ;  /* 0x0000b4009fe57a23 */ /* 0x100fe20000010890 */
[----:B------:R-:W-:Y:S01]  /*ab50*/  MUFU.EX2 R168, R168 ;  /* 0x000000a800a87308 */ /* 0x000fe20000000800 */
[----:B------:R-:W-:Y:S01]  /*ab60*/  LDSM.16.MT88.4 R100, [R197+0x2100] ;  /* 0x00210000c564783b */ /* 0x000fe20000004200 */
[--C-:B------:R-:W-:Y:S02]  /*ab70*/  FFMA.FTZ R232, R157, c[0x0][0x2d0], -R144.reuse ;  /* 0x0000b4009de87a23 */ /* 0x100fe40000010890 */
[--C-:B------:R-:W-:Y:S02]  /*ab80*/  FFMA.FTZ R231, R154, c[0x0][0x2d0], -R151.reuse ;  /* 0x0000b4009ae77a23 */ /* 0x100fe40000010897 */
[--C-:B------:R-:W-:Y:S02]  /*ab90*/  FFMA.FTZ R234, R152, c[0x0][0x2d0], -R151.reuse ;  /* 0x0000b40098ea7a23 */ /* 0x100fe40000010897 */
[--C-:B------:R-:W-:Y:S01]  /*aba0*/  FFMA.FTZ R233, R155, c[0x0][0x2d0], -R144.reuse ;  /* 0x0000b4009be97a23 */ /* 0x100fe20000010890 */
[----:B------:R-:W-:Y:S01]  /*abb0*/  LDSM.16.MT88.4 R156, [R197+0x3900] ;  /* 0x00390000c59c783b */ /* 0x000fe20000004200 */
[----:B------:R-:W1:Y:S01]  /*abc0*/  MUFU.EX2 R135, R135 ;  /* 0x0000008700877308 */ /* 0x000e620000000800 */
[--C-:B------:R-:W-:Y:S02]  /*abd0*/  FFMA.FTZ R236, R153, c[0x0][0x2d0], -R144.reuse ;  /* 0x0000b40099ec7a23 */ /* 0x100fe40000010890 */
[--C-:B------:R-:W-:Y:S01]  /*abe0*/  FFMA.FTZ R235, R148, c[0x0][0x2d0], -R151.reuse ;  /* 0x0000b40094eb7a23 */ /* 0x100fe20000010897 */
[----:B--2---:R-:W-:Y:S01]  /*abf0*/  F2FP.PACK_AB R129, R169, R170 ;  /* 0x000000aaa981723e */ /* 0x004fe200000000ff */
[--C-:B------:R-:W-:Y:S02]  /*ac00*/  FFMA.FTZ R238, R150, c[0x0][0x2d0], -R151.reuse ;  /* 0x0000b40096ee7a23 */ /* 0x100fe40000010897 */
[----:B------:R-:W-:Y:S01]  /*ac10*/  LDSM.16.MT88.4 R152, [R198+0x3900] ;  /* 0x00390000c698783b */ /* 0x000fe20000004200 */
[--C-:B------:R-:W-:Y:S02]  /*ac20*/  FFMA.FTZ R237, R149, c[0x0][0x2d0], -R144.reuse ;  /* 0x0000b40095ed7a23 */ /* 0x100fe40000010890 */
[--C-:B------:R-:W-:Y:S01]  /*ac30*/  FFMA.FTZ R240, R147, c[0x0][0x2d0], -R144.reuse ;  /* 0x0000b40093f07a23 */ /* 0x100fe20000010890 */
[----:B------:R-:W-:Y:S01]  /*ac40*/  MUFU.EX2 R175, R175 ;  /* 0x000000af00af7308 */ /* 0x000fe20000000800 */
[--C-:B------:R-:W-:Y:S02]  /*ac50*/  FFMA.FTZ R239, R146, c[0x0][0x2d0], -R151.reuse ;  /* 0x0000b40092ef7a23 */ /* 0x100fe40000010897 */
[----:B------:R-:W-:Y:S02]  /*ac60*/  FFMA.FTZ R151, R145, c[0x0][0x2d0], -R151 ;  /* 0x0000b40091977a23 */ /* 0x000fe40000010897 */
[C---:B------:R-:W-:Y:S02]  /*ac70*/  FMUL.FTZ R36, R3.reuse, R36 ;  /* 0x0000002403247220 */ /* 0x040fe40000410000 */
[----:B------:R-:W-:Y:S02]  /*ac80*/  FMUL.FTZ R37, R3, R37 ;  /* 0x0000002503257220 */ /* 0x000fe40000410000 */
[C---:B------:R-:W-:Y:S01]  /*ac90*/  FMUL.FTZ R38, R2.reuse, R38 ;  /* 0x0000002602267220 */ /* 0x040fe20000410000 */
[----:B------:R2:W-:Y:S01]  /*aca0*/  MUFU.EX2 R242, R151 ;  /* 0x0000009700f27308 */ /* 0x0005e20000000800 */
[C---:B------:R-:W-:Y:S01]  /*acb0*/  FMUL.FTZ R39, R2.reuse, R39 ;  /* 0x0000002702277220 */ /* 0x040fe20000410000 */
[----:B-1----:R-:W-:Y:S01]  /*acc0*/  F2FP.PACK_AB R131, R135, R168 ;  /* 0x000000a88783723e */ /* 0x002fe200000000ff */
[C---:B------:R-:W-:Y:S02]  /*acd0*/  FMUL.FTZ R40, R3.reuse, R40 ;  /* 0x0000002803287220 */ /* 0x040fe40000410000 */
[C---:B------:R-:W-:Y:S02]  /*ace0*/  FMUL.FTZ R41, R3.reuse, R41 ;  /* 0x0000002903297220 */ /* 0x040fe40000410000 */
[C---:B------:R-:W-:Y:S02]  /*acf0*/  FMUL.FTZ R42, R2.reuse, R42 ;  /* 0x0000002a022a7220 */ /* 0x040fe40000410000 */
[C---:B------:R-:W-:Y:S01]  /*ad00*/  HMMA.16816.F32 R4, R128.reuse, R12, R4 ;  /* 0x0000000c8004723c */ /* 0x040fe20000001804 */
[----:B------:R-:W1:Y:S04]  /*ad10*/  MUFU.EX2 R176, R176 ;  /* 0x000000b000b07308 */ /* 0x000e680000000800 */
[C---:B------:R-:W-:Y:S02]  /*ad20*/  FMUL.FTZ R43, R2.reuse, R43 ;  /* 0x0000002b022b7220 */ /* 0x040fe40000410000 */
[C---:B------:R-:W-:Y:S01]  /*ad30*/  FMUL.FTZ R12, R3.reuse, R120 ;  /* 0x00000078030c7220 */ /* 0x040fe20000410000 */
[C---:B------:R-:W-:Y:S03]  /*ad40*/  HMMA.16816.F32 R8, R128.reuse, R14, R8 ;  /* 0x0000000e8008723c */ /* 0x040fe60000001808 */
[----:B------:R-:W-:Y:S01]  /*ad50*/  MUFU.EX2 R177, R177 ;  /* 0x000000b100b17308 */ /* 0x000fe20000000800 */
[C---:B------:R-:W-:Y:S01]  /*ad60*/  FMUL.FTZ R13, R3.reuse, R121 ;  /* 0x00000079030d7220 */ /* 0x040fe20000410000 */
[----:B--2---:R-:W-:Y:S02]  /*ad70*/  LDSM.16.MT88.4 R148, [R203+0x3900] ;  /* 0x00390000cb94783b */ /* 0x004fe40000004200 */
[C---:B------:R-:W-:Y:S02]  /*ad80*/  FMUL.FTZ R14, R2.reuse, R122 ;  /* 0x0000007a020e7220 */ /* 0x040fe40000410000 */
[C---:B------:R-:W-:Y:S03]  /*ad90*/  FMUL.FTZ R15, R2.reuse, R123 ;  /* 0x0000007b020f7220 */ /* 0x040fe60000410000 */
[C---:B------:R-:W-:Y:S01]  /*ada0*/  FMUL.FTZ R44, R3.reuse, R44 ;  /* 0x0000002c032c7220 */ /* 0x040fe20000410000 */
[----:B------:R-:W2:Y:S01]  /*adb0*/  MUFU.EX2 R178, R178 ;  /* 0x000000b200b27308 */ /* 0x000ea20000000800 */
[----:B------:R-:W3:Y:S01]  /*adc0*/  LDSM.16.MT88.4 R120, [R196+0x100] ;  /* 0x00010000c478783b */ /* 0x000ee20000004200 */
[C---:B------:R-:W-:Y:S01]  /*add0*/  FMUL.FTZ R45, R3.reuse, R45 ;  /* 0x0000002d032d7220 */ /* 0x040fe20000410000 */
[C---:B------:R-:W-:Y:S03]  /*ade0*/  HMMA.16816.F32 R12, R128.reuse, R20, R12 ;  /* 0x00000014800c723c */ /* 0x040fe6000000180c */
[C---:B------:R-:W-:Y:S02]  /*adf0*/  FMUL.FTZ R46, R2.reuse, R46 ;  /* 0x0000002e022e7220 */ /* 0x040fe40000410000 */
[C---:B------:R-:W-:Y:S02]  /*ae00*/  FMUL.FTZ R47, R2.reuse, R47 ;  /* 0x0000002f022f7220 */ /* 0x040fe40000410000 */
[C---:B------:R-:W-:Y:S01]  /*ae10*/  FMUL.FTZ R20, R3.reuse, R112 ;  /* 0x0000007003147220 */ /* 0x040fe20000410000 */
[C---:B------:R-:W-:Y:S01]  /*ae20*/  HMMA.16816.F32 R16, R128.reuse, R22, R16 ;  /* 0x000000168010723c */ /* 0x040fe20000001810 */
[----:B------:R-:W-:Y:S03]  /*ae30*/  MUFU.EX2 R179, R179 ;  /* 0x000000b300b37308 */ /* 0x000fe60000000800 */
[C---:B------:R-:W-:Y:S02]  /*ae40*/  FMUL.FTZ R21, R3.reuse, R113 ;  /* 0x0000007103157220 */ /* 0x040fe40000410000 */
[C---:B------:R-:W-:Y:S02]  /*ae50*/  FMUL.FTZ R48, R3.reuse, R48 ;  /* 0x0000003003307220 */ /* 0x040fe40000410000 */
[C---:B------:R-:W-:Y:S03]  /*ae60*/  FMUL.FTZ R22, R2.reuse, R114 ;  /* 0x0000007202167220 */ /* 0x040fe60000410000 */
[----:B------:R-:W4:Y:S01]  /*ae70*/  MUFU.EX2 R180, R180 ;  /* 0x000000b400b47308 */ /* 0x000f220000000800 */
[C---:B------:R-:W-:Y:S02]  /*ae80*/  FMUL.FTZ R23, R2.reuse, R115 ;  /* 0x0000007302177220 */ /* 0x040fe40000410000 */
[----:B------:R-:W5:Y:S01]  /*ae90*/  LDSM.16.MT88.4 R112, [R203+0x2100] ;  /* 0x00210000cb70783b */ /* 0x000f620000004200 */
[C---:B------:R-:W-:Y:S02]  /*aea0*/  FMUL.FTZ R49, R3.reuse, R49 ;  /* 0x0000003103317220 */ /* 0x040fe40000410000 */
[C---:B------:R-:W-:Y:S02]  /*aeb0*/  FMUL.FTZ R50, R2.reuse, R50 ;  /* 0x0000003202327220 */ /* 0x040fe40000410000 */
[C---:B------:R-:W-:Y:S02]  /*aec0*/  HMMA.16816.F32 R20, R128.reuse, R28, R20 ;  /* 0x0000001c8014723c */ /* 0x040fe40000001814 */
[----:B------:R-:W-:Y:S01]  /*aed0*/  MUFU.EX2 R181, R181 ;  /* 0x000000b500b57308 */ /* 0x000fe20000000800 */
[C---:B------:R-:W-:Y:S02]  /*aee0*/  FMUL.FTZ R51, R2.reuse, R51 ;  /* 0x0000003302337220 */ /* 0x040fe40000410000 */
[C---:B------:R-:W-:Y:S02]  /*aef0*/  FMUL.FTZ R52, R3.reuse, R52 ;  /* 0x0000003403347220 */ /* 0x040fe40000410000 */
[C---:B------:R-:W-:Y:S01]  /*af00*/  FMUL.FTZ R28, R3.reuse, R104 ;  /* 0x00000068031c7220 */ /* 0x040fe20000410000 */
[C---:B------:R-:W-:Y:S04]  /*af10*/  HMMA.16816.F32 R24, R128.reuse, R30, R24 ;  /* 0x0000001e8018723c */ /* 0x040fe80000001818 */
[C---:B------:R-:W-:Y:S01]  /*af20*/  FMUL.FTZ R29, R3.reuse, R105 ;  /* 0x00000069031d7220 */ /* 0x040fe20000410000 */
[----:B------:R-:W1:Y:S01]  /*af30*/  MUFU.EX2 R182, R182 ;  /* 0x000000b600b67308 */ /* 0x000e620000000800 */
[C---:B------:R-:W-:Y:S02]  /*af40*/  FMUL.FTZ R53, R3.reuse, R53 ;  /* 0x0000003503357220 */ /* 0x040fe40000410000 */
[C---:B------:R-:W-:Y:S04]  /*af50*/  FMUL.FTZ R30, R2.reuse, R106 ;  /* 0x0000006a021e7220 */ /* 0x040fe80000410000 */
[C---:B------:R-:W-:Y:S02]  /*af60*/  FMUL.FTZ R31, R2.reuse, R107 ;  /* 0x0000006b021f7220 */ /* 0x040fe40000410000 */
[----:B------:R-:W1:Y:S01]  /*af70*/  LDSM.16.MT88.4 R104, [R198+0x2100] ;  /* 0x00210000c668783b */ /* 0x000e620000004200 */
[C---:B------:R-:W-:Y:S01]  /*af80*/  FMUL.FTZ R54, R2.reuse, R54 ;  /* 0x0000003602367220 */ /* 0x040fe20000410000 */
[----:B------:R-:W-:Y:S01]  /*af90*/  MUFU.EX2 R183, R183 ;  /* 0x000000b700b77308 */ /* 0x000fe20000000800 */
[C---:B------:R-:W-:Y:S02]  /*afa0*/  FMUL.FTZ R55, R2.reuse, R55 ;  /* 0x0000003702377220 */ /* 0x040fe40000410000 */
[C---:B---3--:R-:W-:Y:S03]  /*afb0*/  HMMA.16816.F32 R28, R128.reuse, R120, R28 ;  /* 0x00000078801c723c */ /* 0x048fe6000000181c */
[C---:B------:R-:W-:Y:S02]  /*afc0*/  FMUL.FTZ R56, R3.reuse, R56 ;  /* 0x0000003803387220 */ /* 0x040fe40000410000 */
[C---:B------:R-:W-:Y:S02]  /*afd0*/  FMUL.FTZ R57, R3.reuse, R57 ;  /* 0x0000003903397220 */ /* 0x040fe40000410000 */
[C---:B------:R-:W-:Y:S01]  /*afe0*/  FMUL.FTZ R58, R2.reuse, R58 ;  /* 0x0000003a023a7220 */ /* 0x040fe20000410000 */
[C---:B------:R-:W-:Y:S01]  /*aff0*/  HMMA.16816.F32 R32, R128.reuse, R122, R32 ;  /* 0x0000007a8020723c */ /* 0x040fe20000001820 */
[----:B------:R-:W-:Y:S01]  /*b000*/  LDSM.16.MT88.4 R120, [R196+0x900] ;  /* 0x00090000c478783b */ /* 0x000fe20000004200 */
[----:B------:R-:W3:Y:S02]  /*b010*/  MUFU.EX2 R230, R230 ;  /* 0x000000e600e67308 */ /* 0x000ee40000000800 */
[C---:B------:R-:W-:Y:S02]  /*b020*/  FMUL.FTZ R59, R2.reuse, R59 ;  /* 0x0000003b023b7220 */ /* 0x040fe40000410000 */
[C---:B------:R-:W-:Y:S02]  /*b030*/  FMUL.FTZ R60, R3.reuse, R60 ;  /* 0x0000003c033c7220 */ /* 0x040fe40000410000 */
[C---:B-----5:R-:W-:Y:S04]  /*b040*/  HMMA.16816.F32 R36, R128.reuse, R112, R36 ;  /* 0x000000708024723c */ /* 0x060fe80000001824 */
[C---:B------:R-:W-:Y:S01]  /*b050*/  FMUL.FTZ R61, R3.reuse, R61 ;  /* 0x0000003d033d7220 */ /* 0x040fe20000410000 */
[----:B------:R-:W-:Y:S01]  /*b060*/  MUFU.EX2 R229, R229 ;  /* 0x000000e500e57308 */ /* 0x000fe20000000800 */
[C---:B------:R-:W-:Y:S02]  /*b070*/  FMUL.FTZ R62, R2.reuse, R62 ;  /* 0x0000003e023e7220 */ /* 0x040fe40000410000 */
[C---:B------:R-:W-:Y:S01]  /*b080*/  HMMA.16816.F32 R40, R128.reuse, R114, R40 ;  /* 0x000000728028723c */ /* 0x040fe20000001828 */
[----:B------:R-:W-:Y:S03]  /*b090*/  LDSM.16.MT88.4 R112, [R203+0x900] ;  /* 0x00090000cb70783b */ /* 0x000fe60000004200 */
[C---:B------:R-:W-:Y:S02]  /*b0a0*/  FMUL.FTZ R63, R2.reuse, R63 ;  /* 0x0000003f023f7220 */ /* 0x040fe40000410000 */
[C---:B------:R-:W-:Y:S01]  /*b0b0*/  FMUL.FTZ R64, R3.reuse, R64 ;  /* 0x0000004003407220 */ /* 0x040fe20000410000 */
[----:B------:R-:W5:Y:S01]  /*b0c0*/  MUFU.EX2 R232, R232 ;  /* 0x000000e800e87308 */ /* 0x000f620000000800 */
[C---:B------:R-:W-:Y:S01]  /*b0d0*/  FMUL.FTZ R65, R3.reuse, R65 ;  /* 0x0000004103417220 */ /* 0x040fe20000410000 */
[C---:B-1----:R-:W-:Y:S03]  /*b0e0*/  HMMA.16816.F32 R44, R128.reuse, R104, R44 ;  /* 0x00000068802c723c */ /* 0x042fe6000000182c */
[C---:B------:R-:W-:Y:S02]  /*b0f0*/  FMUL.FTZ R66, R2.reuse, R66 ;  /* 0x0000004202427220 */ /* 0x040fe40000410000 */
[C---:B------:R-:W-:Y:S03]  /*b100*/  FMUL.FTZ R67, R2.reuse, R67 ;  /* 0x0000004302437220 */ /* 0x040fe60000410000 */
[----:B------:R-:W-:Y:S01]  /*b110*/  MUFU.EX2 R231, R231 ;  /* 0x000000e700e77308 */ /* 0x000fe20000000800 */
[C---:B------:R-:W-:Y:S01]  /*b120*/  FMUL.FTZ R68, R3.reuse, R68 ;  /* 0x0000004403447220 */ /* 0x040fe20000410000 */
[C---:B------:R-:W-:Y:S01]  /*b130*/  HMMA.16816.F32 R48, R128.reuse, R106, R48 ;  /* 0x0000006a8030723c */ /* 0x040fe20000001830 */
[----:B------:R-:W1:Y:S02]  /*b140*/  LDSM.16.MT88.4 R104, [R203+0x4100] ;  /* 0x00410000cb68783b */ /* 0x000e640000004200 */
[C---:B------:R-:W-:Y:S02]  /*b150*/  FMUL.FTZ R69, R3.reuse, R69 ;  /* 0x0000004503457220 */ /* 0x040fe40000410000 */
[C---:B------:R-:W-:Y:S03]  /*b160*/  FMUL.FTZ R70, R2.reuse, R70 ;  /* 0x0000004602467220 */ /* 0x040fe60000410000 */
[C---:B------:R-:W-:Y:S01]  /*b170*/  HMMA.16816.F32 R52, R128.reuse, R100, R52 ;  /* 0x000000648034723c */ /* 0x040fe20000001834 */
[----:B------:R-:W1:Y:S03]  /*b180*/  MUFU.EX2 R234, R234 ;  /* 0x000000ea00ea7308 */ /* 0x000e660000000800 */
[C---:B------:R-:W-:Y:S02]  /*b190*/  FMUL.FTZ R71, R2.reuse, R71 ;  /* 0x0000004702477220 */ /* 0x040fe40000410000 */
[C---:B------:R-:W-:Y:S02]  /*b1a0*/  FMUL.FTZ R72, R3.reuse, R72 ;  /* 0x0000004803487220 */ /* 0x040fe40000410000 */
[C---:B------:R-:W-:Y:S01]  /*b1b0*/  HMMA.16816.F32 R56, R128.reuse, R102, R56 ;  /* 0x000000668038723c */ /* 0x040fe20000001838 */
[----:B------:R-:W2:Y:S02]  /*b1c0*/  LDSM.16.MT88.4 R100, [R198+0x4100] ;  /* 0x00410000c664783b */ /* 0x000ea40000004200 */
[----:B------:R-:W-:Y:S01]  /*b1d0*/  MUFU.EX2 R233, R233 ;  /* 0x000000e900e97308 */ /* 0x000fe20000000800 */
[C---:B------:R-:W-:Y:S02]  /*b1e0*/  FMUL.FTZ R73, R3.reuse, R73 ;  /* 0x0000004903497220 */ /* 0x040fe40000410000 */
[C---:B------:R-:W-:Y:S02]  /*b1f0*/  FMUL.FTZ R74, R2.reuse, R74 ;  /* 0x0000004a024a7220 */ /* 0x040fe40000410000 */
[C---:B------:R-:W-:Y:S04]  /*b200*/  HMMA.16816.F32 R60, R128.reuse, R108, R60 ;  /* 0x0000006c803c723c */ /* 0x040fe8000000183c */
[C---:B------:R-:W-:Y:S01]  /*b210*/  FMUL.FTZ R75, R2.reuse, R75 ;  /* 0x0000004b024b7220 */ /* 0x040fe20000410000 */
[----:B------:R-:W2:Y:S01]  /*b220*/  MUFU.EX2 R236, R236 ;  /* 0x000000ec00ec7308 */ /* 0x000ea20000000800 */
[C---:B------:R-:W-:Y:S02]  /*b230*/  FMUL.FTZ R76, R3.reuse, R76 ;  /* 0x0000004c034c7220 */ /* 0x040fe40000410000 */
[C---:B------:R-:W-:Y:S01]  /*b240*/  HMMA.16816.F32 R64, R128.reuse, R110, R64 ;  /* 0x0000006e8040723c */ /* 0x040fe20000001840 */
[----:B------:R-:W3:Y:S03]  /*b250*/  LDSM.16.MT88.4 R108, [R197+0x4100] ;  /* 0x00410000c56c783b */ /* 0x000ee60000004200 */
[C---:B------:R-:W-:Y:S02]  /*b260*/  FMUL.FTZ R77, R3.reuse, R77 ;  /* 0x0000004d034d7220 */ /* 0x040fe40000410000 */
[C---:B------:R-:W-:Y:S01]  /*b270*/  FMUL.FTZ R78, R2.reuse, R78 ;  /* 0x0000004e024e7220 */ /* 0x040fe20000410000 */
[----:B------:R-:W-:Y:S01]  /*b280*/  MUFU.EX2 R235, R235 ;  /* 0x000000eb00eb7308 */ /* 0x000fe20000000800 */
[C---:B------:R-:W-:Y:S01]  /*b290*/  FMUL.FTZ R79, R2.reuse, R79 ;  /* 0x0000004f024f7220 */ /* 0x040fe20000410000 */
[C---:B-1----:R-:W-:Y:S03]  /*b2a0*/  HMMA.16816.F32 R68, R128.reuse, R104, R68 ;  /* 0x000000688044723c */ /* 0x042fe60000001844 */
[C---:B------:R-:W-:Y:S02]  /*b2b0*/  FMUL.FTZ R80, R3.reuse, R80 ;  /* 0x0000005003507220 */ /* 0x040fe40000410000 */
[C---:B------:R-:W-:Y:S02]  /*b2c0*/  FMUL.FTZ R81, R3.reuse, R81 ;  /* 0x0000005103517220 */ /* 0x040fe40000410000 */
[C---:B------:R-:W-:Y:S01]  /*b2d0*/  FMUL.FTZ R82, R2.reuse, R82 ;  /* 0x0000005202527220 */ /* 0x040fe20000410000 */
[C---:B------:R-:W-:Y:S01]  /*b2e0*/  HMMA.16816.F32 R72, R128.reuse, R106, R72 ;  /* 0x0000006a8048723c */ /* 0x040fe20000001848 */
[----:B------:R-:W1:Y:S01]  /*b2f0*/  LDSM.16.MT88.4 R104, [R196+0x4100] ;  /* 0x00410000c468783b */ /* 0x000e620000004200 */
[----:B------:R-:W1:Y:S02]  /*b300*/  MUFU.EX2 R238, R238 ;  /* 0x000000ee00ee7308 */ /* 0x000e640000000800 */
[C---:B------:R-:W-:Y:S02]  /*b310*/  FMUL.FTZ R83, R2.reuse, R83 ;  /* 0x0000005302537220 */ /* 0x040fe40000410000 */
[C---:B------:R-:W-:Y:S02]  /*b320*/  FMUL.FTZ R84, R3.reuse, R84 ;  /* 0x0000005403547220 */ /* 0x040fe40000410000 */
[C---:B--2---:R-:W-:Y:S04]  /*b330*/  HMMA.16816.F32 R76, R128.reuse, R100, R76 ;  /* 0x00000064804c723c */ /* 0x044fe8000000184c */
[C---:B------:R-:W-:Y:S01]  /*b340*/  FMUL.FTZ R85, R3.reuse, R85 ;  /* 0x0000005503557220 */ /* 0x040fe20000410000 */
[----:B------:R-:W-:Y:S01]  /*b350*/  MUFU.EX2 R237, R237 ;  /* 0x000000ed00ed7308 */ /* 0x000fe20000000800 */
[----:B------:R-:W-:Y:S01]  /*b360*/  FMUL.FTZ R86, R2, R86 ;  /* 0x0000005602567220 */ /* 0x000fe20000410000 */
[----:B------:R-:W-:Y:S01]  /*b370*/  F2FP.PACK_AB R100, R176, R175 ;  /* 0x000000afb064723e */ /* 0x000fe200000000ff */
[C---:B------:R-:W-:Y:S04]  /*b380*/  HMMA.16816.F32 R80, R128.reuse, R102, R80 ;  /* 0x000000668050723c */ /* 0x040fe80000001850 */
[----:B------:R-:W-:Y:S01]  /*b390*/  FMUL.FTZ R87, R2, R87 ;  /* 0x0000005702577220 */ /* 0x000fe20000410000 */
[----:B------:R-:W-:Y:S01]  /*b3a0*/  F2FP.PACK_AB R101, R178, R177 ;  /* 0x000000b1b265723e */ /* 0x000fe200000000ff */
[C---:B------:R-:W-:Y:S01]  /*b3b0*/  FMUL.FTZ R88, R3.reuse, R88 ;  /* 0x0000005803587220 */ /* 0x040fe20000410000 */
[----:B----4-:R-:W-:Y:S01]  /*b3c0*/  F2FP.PACK_AB R102, R180, R179 ;  /* 0x000000b3b466723e */ /* 0x010fe200000000ff */
[C---:B------:R-:W-:Y:S01]  /*b3d0*/  FMUL.FTZ R89, R3.reuse, R89 ;  /* 0x0000005903597220 */ /* 0x040fe20000410000 */
[----:B------:R-:W-:Y:S01]  /*b3e0*/  F2FP.PACK_AB R103, R182, R181 ;  /* 0x000000b5b667723e */ /* 0x000fe200000000ff */
[----:B------:R-:W2:Y:S01]  /*b3f0*/  MUFU.EX2 R240, R240 ;  /* 0x000000f000f07308 */ /* 0x000ea20000000800 */
[C---:B---3--:R-:W-:Y:S03]  /*b400*/  HMMA.16816.F32 R84, R128.reuse, R108, R84 ;  /* 0x0000006c8054723c */ /* 0x048fe60000001854 */
[C---:B------:R-:W-:Y:S02]  /*b410*/  FMUL.FTZ R90, R2.reuse, R90 ;  /* 0x0000005a025a7220 */ /* 0x040fe40000410000 */
[C---:B------:R-:W-:Y:S02]  /*b420*/  FMUL.FTZ R91, R2.reuse, R91 ;  /* 0x0000005b025b7220 */ /* 0x040fe40000410000 */
[C---:B------:R-:W-:Y:S02]  /*b430*/  FMUL.FTZ R92, R3.reuse, R92 ;  /* 0x0000005c035c7220 */ /* 0x040fe40000410000 */
[C---:B------:R-:W-:Y:S01]  /*b440*/  FMUL.FTZ R93, R3.reuse, R93 ;  /* 0x0000005d035d7220 */ /* 0x040fe20000410000 */
[----:B------:R-:W3:Y:S02]  /*b450*/  MUFU.EX2 R239, R239 ;  /* 0x000000ef00ef7308 */ /* 0x000ee40000000800 */
[C---:B------:R-:W-:Y:S01]  /*b460*/  HMMA.16816.F32 R88, R128.reuse, R110, R88 ;  /* 0x0000006e8058723c */ /* 0x040fe20000001858 */
[----:B------:R-:W4:Y:S02]  /*b470*/  LDSM.16.MT88.4 R108, [R197+0x900] ;  /* 0x00090000c56c783b */ /* 0x000f240000004200 */
[C---:B------:R-:W-:Y:S02]  /*b480*/  FMUL.FTZ R94, R2.reuse, R94 ;  /* 0x0000005e025e7220 */ /* 0x040fe40000410000 */
[C---:B------:R-:W-:Y:S02]  /*b490*/  FMUL.FTZ R95, R2.reuse, R95 ;  /* 0x0000005f025f7220 */ /* 0x040fe40000410000 */
[C---:B------:R-:W-:Y:S02]  /*b4a0*/  FMUL.FTZ R96, R3.reuse, R96 ;  /* 0x0000006003607220 */ /* 0x040fe40000410000 */
[----:B------:R-:W-:Y:S03]  /*b4b0*/  FMUL.FTZ R97, R3, R97 ;  /* 0x0000006103617220 */ /* 0x000fe60000410000 */
[C---:B-1----:R-:W-:Y:S03]  /*b4c0*/  HMMA.16816.F32 R92, R128.reuse, R104, R92 ;  /* 0x00000068805c723c */ /* 0x042fe6000000185c */
[C---:B------:R-:W-:Y:S02]  /*b4d0*/  FMUL.FTZ R98, R2.reuse, R98 ;  /* 0x0000006202627220 */ /* 0x040fe40000410000 */
[----:B------:R-:W-:Y:S02]  /*b4e0*/  FMUL.FTZ R99, R2, R99 ;  /* 0x0000006302637220 */ /* 0x000fe40000410000 */
[--C-:B------:R-:W-:Y:S02]  /*b4f0*/  FFMA.FTZ R134, R134, c[0x0][0x2d0], -R144.reuse ;  /* 0x0000b40086867a23 */ /* 0x100fe40000010890 */
[----:B------:R-:W-:Y:S03]  /*b500*/  FFMA.FTZ R144, R133, c[0x0][0x2d0], -R144 ;  /* 0x0000b40085907a23 */ /* 0x000fe60000010890 */
[----:B------:R-:W-:Y:S01]  /*b510*/  HMMA.16816.F32 R96, R128, R106, R96 ;  /* 0x0000006a8060723c */ /* 0x000fe20000001860 */
[----:B------:R-:W1:Y:S01]  /*b520*/  LDSM.16.MT88.4 R104, [R196+0x2900] ;  /* 0x00290000c468783b */ /* 0x000e620000004200 */
[----:B------:R2:W-:Y:S01]  /*b530*/  MUFU.EX2 R133, R144 ;  /* 0x0000009000857308 */ /* 0x0005e20000000800 */
[----:B------:R-:W-:Y:S01]  /*b540*/  FFMA.FTZ R174, R3, R214, R174 ;  /* 0x000000d603ae7223 */ /* 0x000fe200000100ae */
[----:B------:R-:W-:Y:S01]  /*b550*/  MOV R3, R0 ;  /* 0x0000000000037202 */ /* 0x000fe20000000f00 */
[----:B------:R-:W-:Y:S02]  /*b560*/  FFMA.FTZ R170, R2, R215, R170 ;  /* 0x000000d702aa7223 */ /* 0x000fe400000100aa */
[----:B------:R-:W-:Y:S01]  /*b570*/  FADD.FTZ R173, R173, R174 ;  /* 0x000000aeadad7221 */ /* 0x000fe20000010000 */
[C---:B------:R-:W-:Y:S01]  /*b580*/  HMMA.16816.F32 R4, R100.reuse, R112, R4 ;  /* 0x000000706404723c */ /* 0x040fe20000001804 */
[----:B------:R-:W-:Y:S03]  /*b590*/  LDSM.16.MT88.4 R128, [R198+0x3100] ;  /* 0x00310000c680783b */ /* 0x000fe60000004200 */
[----:B------:R-:W1:Y:S01]  /*b5a0*/  MUFU.EX2 R134, R134 ;  /* 0x0000008600867308 */ /* 0x000e620000000800 */
[----:B------:R-:W-:Y:S02]  /*b5b0*/  FADD.FTZ R169, R169, R170 ;  /* 0x000000aaa9a97221 */ /* 0x000fe40000010000 */
[----:B------:R-:W-:Y:S01]  /*b5c0*/  FADD.FTZ R172, R172, R173 ;  /* 0x000000adacac7221 */ /* 0x000fe20000010000 */
[C---:B------:R-:W-:Y:S01]  /*b5d0*/  HMMA.16816.F32 R8, R100.reuse, R114, R8 ;  /* 0x000000726408723c */ /* 0x040fe20000001808 */
[----:B------:R-:W-:Y:S03]  /*b5e0*/  LDSM.16.MT88.4 R112, [R198+0x4900] ;  /* 0x00490000c670783b */ /* 0x000fe60000004200 */
[----:B------:R-:W-:Y:S02]  /*b5f0*/  FADD.FTZ R2, R168, R169 ;  /* 0x000000a9a8027221 */ /* 0x000fe40000010000 */
[----:B------:R-:W-:Y:S02]  /*b600*/  FADD.FTZ R172, R171, R172 ;  /* 0x000000acabac7221 */ /* 0x000fe40000010000 */
[C---:B------:R-:W-:Y:S01]  /*b610*/  HMMA.16816.F32 R12, R100.reuse, R116, R12 ;  /* 0x00000074640c723c */ /* 0x040fe2000000180c */
[----:B--2---:R-:W-:Y:S03]  /*b620*/  LDSM.16.MT88.4 R144, [R196+0x1900] ;  /* 0x00190000c490783b */ /* 0x004fe60000004200 */
[----:B------:R-:W-:Y:S01]  /*b630*/  FADD.FTZ R2, R135, R2 ;  /* 0x0000000287027221 */ /* 0x000fe20000010000 */
[----:B------:R-:W-:Y:S01]  /*b640*/  MOV R135, R132 ;  /* 0x0000008400877202 */ /* 0x000fe20000000f00 */
[----:B------:R-:W-:Y:S02]  /*b650*/  FADD.FTZ R175, R175, R172 ;  /* 0x000000acafaf7221 */ /* 0x000fe40000010000 */
[C---:B------:R-:W-:Y:S01]  /*b660*/  HMMA.16816.F32 R16, R100.reuse, R118, R16 ;  /* 0x000000766410723c */ /* 0x040fe20000001810 */
[----:B------:R-:W-:Y:S03]  /*b670*/  LDSM.16.MT88.4 R116, [R197+0x4900] ;  /* 0x00490000c574783b */ /* 0x000fe60000004200 */
[----:B------:R-:W-:Y:S02]  /*b680*/  FADD.FTZ R177, R177, R2 ;  /* 0x00000002b1b17221 */ /* 0x000fe40000010000 */
[----:B------:R-:W-:Y:S02]  /*b690*/  FADD.FTZ R176, R176, R175 ;  /* 0x000000afb0b07221 */ /* 0x000fe40000010000 */
[C---:B----4-:R-:W-:Y:S04]  /*b6a0*/  HMMA.16816.F32 R20, R100.reuse, R108, R20 ;  /* 0x0000006c6414723c */ /* 0x050fe80000001814 */
[----:B------:R-:W-:Y:S02]  /*b6b0*/  FADD.FTZ R178, R178, R177 ;  /* 0x000000b1b2b27221 */ /* 0x000fe40000010000 */
[----:B------:R-:W-:Y:S02]  /*b6c0*/  FADD.FTZ R179, R179, R176 ;  /* 0x000000b0b3b37221 */ /* 0x000fe40000010000 */
[C---:B------:R-:W-:Y:S01]  /*b6d0*/  HMMA.16816.F32 R24, R100.reuse, R110, R24 ;  /* 0x0000006e6418723c */ /* 0x040fe20000001818 */
[----:B------:R-:W2:Y:S03]  /*b6e0*/  LDSM.16.MT88.4 R108, [R203+0x4900] ;  /* 0x00490000cb6c783b */ /* 0x000ea60000004200 */
[----:B------:R-:W-:Y:S02]  /*b6f0*/  FADD.FTZ R181, R181, R178 ;  /* 0x000000b2b5b57221 */ /* 0x000fe40000010000 */
[----:B------:R-:W-:Y:S02]  /*b700*/  FADD.FTZ R180, R180, R179 ;  /* 0x000000b3b4b47221 */ /* 0x000fe40000010000 */
[C---:B------:R-:W-:Y:S04]  /*b710*/  HMMA.16816.F32 R28, R100.reuse, R120, R28 ;  /* 0x00000078641c723c */ /* 0x040fe8000000181c */
[----:B------:R-:W-:Y:S04]  /*b720*/  FADD.FTZ R182, R182, R181 ;  /* 0x000000b5b6b67221 */ /* 0x000fe80000010000 */
        /* <DEDUP_REMOVED lines=22> */
[----:B------:R-:W3:Y:S07]  /*b890*/  LDSM.16.MT88.4 R116, [R203+0x3100] ;  /* 0x00310000cb74783b */ /* 0x000eee0000004200 */
[C---:B-1----:R-:W-:Y:S08]  /*b8a0*/  HMMA.16816.F32 R92, R100.reuse, R104, R92 ;  /* 0x00000068645c723c */ /* 0x042ff0000000185c */
[----:B------:R-:W-:Y:S01]  /*b8b0*/  HMMA.16816.F32 R96, R100, R106, R96 ;  /* 0x0000006a6460723c */ /* 0x000fe20000001860 */
[----:B------:R-:W1:Y:S06]  /*b8c0*/  LDSM.16.MT88.4 R104, [R196+0x3100] ;  /* 0x00310000c468783b */ /* 0x000e6c0000004200 */
[----:B------:R-:W-:Y:S01]  /*b8d0*/  F2FP.PACK_AB R100, R230, R183 ;  /* 0x000000b7e664723e */ /* 0x000fe200000000ff */
[----:B------:R-:W-:Y:S01]  /*b8e0*/  FADD.FTZ R183, R183, R180 ;  /* 0x000000b4b7b77221 */ /* 0x000fe20000010000 */
[----:B-----5:R-:W-:Y:S03]  /*b8f0*/  F2FP.PACK_AB R101, R232, R229 ;  /* 0x000000e5e865723e */ /* 0x020fe600000000ff */
        /* <DEDUP_REMOVED lines=14> */
[C---:B----4-:R-:W-:Y:S08]  /*b9e0*/  HMMA.16816.F32 R20, R100.reuse, R112, R20 ;  /* 0x000000706414723c */ /* 0x050ff00000001814 */
[C---:B------:R-:W-:Y:S01]  /*b9f0*/  HMMA.16816.F32 R24, R100.reuse, R114, R24 ;  /* 0x000000726418723c */ /* 0x040fe20000001818 */
[----:B------:R-:W4:Y:S07]  /*ba00*/  LDSM.16.MT88.4 R112, [R198+0x5100] ;  /* 0x00510000c670783b */ /* 0x000f2e0000004200 */
[C---:B------:R-:W-:Y:S08]  /*ba10*/  HMMA.16816.F32 R28, R100.reuse, R124, R28 ;  /* 0x0000007c641c723c */ /* 0x040ff0000000181c */
[C---:B------:R-:W-:Y:S01]  /*ba20*/  HMMA.16816.F32 R32, R100.reuse, R126, R32 ;  /* 0x0000007e6420723c */ /* 0x040fe20000001820 */
[----:B------:R-:W-:Y:S07]  /*ba30*/  LDSM.16.MT88.4 R124, [R203+0x1900] ;  /* 0x00190000cb7c783b */ /* 0x000fee0000004200 */
[C---:B---3--:R-:W-:Y:S08]  /*ba40*/  HMMA.16816.F32 R36, R100.reuse, R116, R36 ;  /* 0x000000746424723c */ /* 0x048ff00000001824 */
[C---:B------:R-:W-:Y:S01]  /*ba50*/  HMMA.16816.F32 R40, R100.reuse, R118, R40 ;  /* 0x000000766428723c */ /* 0x040fe20000001828 */
[----:B------:R-:W3:Y:S07]  /*ba60*/  LDSM.16.MT88.4 R116, [R197+0x5100] ;  /* 0x00510000c574783b */ /* 0x000eee0000004200 */
        /* <DEDUP_REMOVED lines=8> */
[C---:B-1----:R-:W-:Y:S04]  /*baf0*/  HMMA.16816.F32 R60, R100.reuse, R104, R60 ;  /* 0x00000068643c723c */ /* 0x042fe8000000183c */
[----:B------:R-:W-:Y:S01]  /*bb00*/  F2FP.PACK_AB R139, R133, R134 ;  /* 0x00000086858b723e */ /* 0x000fe200000000ff */
[----:B------:R-:W-:Y:S02]  /*bb10*/  FADD.FTZ R237, R237, R236 ;  /* 0x000000eceded7221 */ /* 0x000fe40000010000 */
[----:B------:R-:W-:Y:S01]  /*bb20*/  FADD.FTZ R238, R238, R235 ;  /* 0x000000ebeeee7221 */ /* 0x000fe20000010000 */
[C---:B------:R-:W-:Y:S01]  /*bb30*/  HMMA.16816.F32 R64, R100.reuse, R106, R64 ;  /* 0x0000006a6440723c */ /* 0x040fe20000001840 */
[----:B------:R-:W1:Y:S03]  /*bb40*/  LDSM.16.MT88.4 R104, [R196+0x5100] ;  /* 0x00510000c468783b */ /* 0x000e660000004200 */
        /* <DEDUP_REMOVED lines=8> */
[C---:B----4-:R-:W-:Y:S08]  /*bbd0*/  HMMA.16816.F32 R76, R100.reuse, R112, R76 ;  /* 0x00000070644c723c */ /* 0x050ff0000000184c */
[C---:B------:R-:W-:Y:S08]  /*bbe0*/  HMMA.16816.F32 R80, R100.reuse, R114, R80 ;  /* 0x000000726450723c */ /* 0x040ff00000001850 */
[C---:B---3--:R-:W-:Y:S08]  /*bbf0*/  HMMA.16816.F32 R84, R100.reuse, R116, R84 ;  /* 0x000000746454723c */ /* 0x048ff00000001854 */
[C---:B------:R-:W-:Y:S08]  /*bc00*/  HMMA.16816.F32 R88, R100.reuse, R118, R88 ;  /* 0x000000766458723c */ /* 0x040ff00000001858 */
[C---:B-1----:R-:W-:Y:S08]  /*bc10*/  HMMA.16816.F32 R92, R100.reuse, R104, R92 ;  /* 0x00000068645c723c */ /* 0x042ff0000000185c */
        /* <DEDUP_REMOVED lines=29> */
.L_x_195:
[----:B------:R-:W-:-:S06]  /*bdf0*/  UISETP.GE.AND UP0, UPT, UR21, UR7, UPT ;  /* 0x000000071500728c */ /* 0x000fcc000bf06270 */
[----:B------:R-:W-:-:S13]  /*be00*/  PLOP3.LUT P0, PT, PT, PT, UP0, 0x40, 0x0 ;  /* 0x000000000000781c */ /* 0x000fda0003f0e808 */
[----:B------:R-:W-:Y:S05]  /*be10*/  @P0 BRA `(.L_x_199) ;  /* 0x00003ac000000947 */ /* 0x000fea0003800000 */
[----:B------:R-:W-:Y:S01]  /*be20*/  SHF.R.S32.HI R5, RZ, 0x1f, R218 ;  /* 0x0000001fff057819 */ /* 0x000fe200000114da */
[----:B------:R-:W-:Y:S01]  /*be30*/  IMAD.MOV.U32 R2, RZ, RZ, R132 ;  /* 0x000000ffff027224 */ /* 0x000fe200078e0084 */
[C---:B------:R-:W-:Y:S01]  /*be40*/  SHF.L.U64.HI R220, R217.reuse, 0x1, R220 ;  /* 0x00000001d9dc7819 */ /* 0x040fe200000102dc */
[----:B------:R-:W-:Y:S01]  /*be50*/  IMAD.MOV.U32 R3, RZ, RZ, R0 ;  /* 0x000000ffff037224 */ /* 0x000fe200078e0000 */
[----:B------:R-:W-:Y:S01]  /*be60*/  SHF.L.U64.HI R180, R218, 0x1, R5 ;  /* 0x00000001dab47819 */ /* 0x000fe20000010205 */
[----:B------:R-:W-:Y:S01]  /*be70*/  IMAD.SHL.U32 R217, R217, 0x2, RZ ;  /* 0x00000002d9d97824 */ /* 0x000fe200078e00ff */
[----:B------:R-:W-:Y:S02]  /*be80*/  SHF.L.U64.HI R219, R216, 0x1, R219 ;  /* 0x00000001d8db7819 */ /* 0x000fe400000102db */
[----:B------:R-:W-:Y:S02]  /*be90*/  SHF.L.U32 R218, R218, 0x1, RZ ;  /* 0x00000001dada7819 */ /* 0x000fe400000006ff */
[----:B------:R-:W-:-:S02]  /*bea0*/  SHF.L.U32 R216, R216, 0x1, RZ ;  /* 0x00000001d8d87819 */ /* 0x000fc400000006ff */
.L_x_209:
[----:B------:R-:W-:Y:S01]  /*beb0*/  SHF.R.S32.HI R5, RZ, 0x1f, R208 ;  /* 0x0000001fff057819 */ /* 0x000fe200000114d0 */
[----:B------:R-:W-:Y:S01]  /*bec0*/  IMAD.WIDE.U32 R8, R208, c[0x0][0x208], RZ ;  /* 0x00008200d0087a25 */ /* 0x000fe200078e00ff */
[----:B------:R-:W-:Y:S01]  /*bed0*/  SHF.R.S32.HI R6, RZ, 0x1f, R207 ;  /* 0x0000001fff067819 */ /* 0x000fe200000114cf */
[----:B------:R-:W-:Y:S04]  /*bee0*/  DEPBAR.LE SB0, 0x0 ;  /* 0x000080000000791a */ /* 0x000fe80000000000 */
[----:B------:R-:W-:Y:S01]  /*bef0*/  IMAD R5, R5, c[0x0][0x208], RZ ;  /* 0x0000820005057a24 */ /* 0x000fe200078e02ff */
[----:B------:R-:W-:Y:S01]  /*bf00*/  BAR.SYNC.DEFER_BLOCKING 0x0 ;  /* 0x0000000000007b1d */ /* 0x000fe20000010000 */
[----:B------:R-:W-:Y:S01]  /*bf10*/  IMAD R6, R6, c[0x0][0x218], RZ ;  /* 0x0000860006067a24 */ /* 0x000fe200078e02ff */
[----:B------:R-:W-:Y:S01]  /*bf20*/  UISETP.GT.AND UP0, UPT, UR21, UR7, UPT ;  /* 0x000000071500728c */ /* 0x000fe2000bf04270 */
[----:B------:R-:W-:Y:S02]  /*bf30*/  IMAD R5, R208, c[0x0][0x20c], R5 ;  /* 0x00008300d0057a24 */ /* 0x000fe400078e0205 */
[----:B------:R-:W-:Y:S03]  /*bf40*/  IMAD R6, R207, c[0x0][0x21c], R6 ;  /* 0x00008700cf067a24 */ /* 0x000fe600078e0206 */
[----:B------:R-:W-:Y:S05]  /*bf50*/  IADD3 R9, R9, R5, RZ ;  /* 0x0000000509097210 */ /* 0x000fea0007ffe0ff */
[----:B------:R-:W-:Y:S05]  /*bf60*/  IMAD.WIDE.U32 R8, R207, c[0x0][0x218], R8 ;  /* 0x00008600cf087a25 */ /* 0x000fea00078e0008 */
[----:B------:R-:W-:Y:S04]  /*bf70*/  IADD3 R5, P0, R8, UR16, RZ ;  /* 0x0000001008057c10 */ /* 0x000fe8000ff1e0ff */
[----:B------:R-:W-:Y:S02]  /*bf80*/  IADD3.X R6, R9, UR9, R6, P0, !PT ;  /* 0x0000000909067c10 */ /* 0x000fe400087fe406 */
[C---:B------:R-:W-:Y:S01]  /*bf90*/  LEA R4, P0, R5.reuse, c[0x0][0x1f8], 0x1 ;  /* 0x00007e0005047a11 */ /* 0x040fe200078008ff */
[----:B------:R-:W-:Y:S03]  /*bfa0*/  LDSM.16.M88.4 R32, [R206+0xc100] ;  /* 0x00c10000ce20783b */ /* 0x000fe60000000200 */
[----:B------:R-:W-:Y:S04]  /*bfb0*/  LEA.HI.X R0, R5, c[0x0][0x1fc], R6, 0x1, P0 ;  /* 0x00007f0005007a11 */ /* 0x000fe800000f0c06 */
[----:B------:R-:W1:Y:S07]  /*bfc0*/  SHFL.IDX PT, R21, R4, RZ, 0x181f ;  /* 0x00181fff04157589 */ /* 0x000e6e00000e0000 */
[----:B------:R-:W2:Y:S07]  /*bfd0*/  SHFL.IDX PT, R7, R0, RZ, 0x181f ;  /* 0x00181fff00077589 */ /* 0x000eae00000e0000 */
[----:B------:R-:W-:Y:S07]  /*bfe0*/  LDSM.16.M88.4 R8, [R205+0x6100] ;  /* 0x00610000cd08783b */ /* 0x000fee0000000200 */
[----:B------:R-:W3:Y:S07]  /*bff0*/  SHFL.IDX PT, R165, R4, 0x1, 0x181f ;  /* 0x00381f0004a57f89 */ /* 0x000eee00000e0000 */
[----:B------:R-:W4:Y:S07]  /*c000*/  SHFL.IDX PT, R5, R0, 0x1, 0x181f ;  /* 0x00381f0000057f89 */ /* 0x000f2e00000e0000 */
[----:B------:R-:W5:Y:S07]  /*c010*/  LDSM.16.M88.4 R16, [R205+0x6900] ;  /* 0x00690000cd10783b */ /* 0x000f6e0000000200 */
[----:B------:R-:W1:Y:S07]  /*c020*/  LDSM.16.M88.4 R24, [R205+0x7100] ;  /* 0x00710000cd18783b */ /* 0x000e6e0000000200 */
[----:B------:R-:W2:Y:S07]  /*c030*/  LDSM.16.M88.4 R132, [R205+0x7900] ;  /* 0x00790000cd84783b */ /* 0x000eae0000000200 */
[----:B------:R-:W-:Y:S07]  /*c040*/  LDSM.16.M88.4 R136, [R202+0xc100] ;  /* 0x00c10000ca88783b */ /* 0x000fee0000000200 */
[----:B------:R-:W5:Y:S07]  /*c050*/  LDSM.16.M88.4 R140, [R204] ;  /* 0x00000000cc8c783b */ /* 0x000f6e0000000200 */
[----:B------:R-:W5:Y:S07]  /*c060*/  LDSM.16.M88.4 R144, [R195] ;  /* 0x00000000c390783b */ /* 0x000f6e0000000200 */
[----:B------:R-:W5:Y:S07]  /*c070*/  LDSM.16.M88.4 R148, [R194] ;  /* 0x00000000c294783b */ /* 0x000f6e0000000200 */
[----:B------:R-:W5:Y:S01]  /*c080*/  LDSM.16.M88.4 R152, [R193] ;  /* 0x00000000c198783b */ /* 0x000f620000000200 */
[C---:B-1----:R-:W-:Y:S02]  /*c090*/  IADD3 R14, P2, R21.reuse, R218, RZ ;  /* 0x000000da150e7210 */ /* 0x042fe40007f5e0ff */
[----:B------:R-:W-:Y:S02]  /*c0a0*/  IADD3 R12, P0, R21, R217, RZ ;  /* 0x000000d9150c7210 */ /* 0x000fe40007f1e0ff */
[C---:B--2---:R-:W-:Y:S02]  /*c0b0*/  IADD3.X R15, R7.reuse, R180, RZ, P2, !PT ;  /* 0x000000b4070f7210 */ /* 0x044fe400017fe4ff */
[----:B------:R-:W-:Y:S02]  /*c0c0*/  IADD3.X R13, R7, R220, RZ, P0, !PT ;  /* 0x000000dc070d7210 */ /* 0x000fe400007fe4ff */
[----:B------:R-:W-:Y:S01]  /*c0d0*/  IADD3 R20, P2, R21, R216, RZ ;  /* 0x000000d815147210 */ /* 0x000fe20007f5e0ff */
[----:B------:R-:W-:Y:S01]  /*c0e0*/  @!PT LDS RZ, [RZ] ;  /* 0x00000000fffff984 */ /* 0x000fe20000000800 */
[----:B------:R-:W-:Y:S01]  /*c0f0*/  @!PT LDS RZ, [RZ] ;  /* 0x00000000fffff984 */ /* 0x000fe20000000800 */
[----:B------:R-:W-:Y:S01]  /*c100*/  @!PT LDS RZ, [RZ] ;  /* 0x00000000fffff984 */ /* 0x000fe20000000800 */
[----:B------:R5:W-:Y:S01]  /*c110*/  LDGSTS.E.BYPASS.LTC128B.128 [R213], [R14.64], !P6 ;  /* 0x000000000ed57fae */ /* 0x000be2000f101d56 */
[----:B---3--:R-:W-:Y:S02]  /*c120*/  IADD3 R168, P0, R165, R218, RZ ;  /* 0x000000daa5a87210 */ /* 0x008fe40007f1e0ff */
[----:B------:R-:W-:Y:S02]  /*c130*/  IADD3.X R21, R7, R219, RZ, P2, !PT ;  /* 0x000000db07157210 */ /* 0x000fe400017fe4ff */
[----:B------:R-:W-:Y:S02]  /*c140*/  IADD3 R166, P2, R165, R217, RZ ;  /* 0x000000d9a5a67210 */ /* 0x000fe40007f5e0ff */
[----:B------:R5:W-:Y:S01]  /*c150*/  LDGSTS.E.BYPASS.LTC128B.128 [R213+0x2000], [R12.64], !P5 ;  /* 0x020000000cd57fae */ /* 0x000be2000e901d56 */
[----:B----4-:R-:W-:Y:S02]  /*c160*/  IADD3.X R169, R5, R180, RZ, P0, !PT ;  /* 0x000000b405a97210 */ /* 0x010fe400007fe4ff */
[----:B------:R-:W-:Y:S02]  /*c170*/  IADD3 R164, P0, R165, R216, RZ ;  /* 0x000000d8a5a47210 */ /* 0x000fe40007f1e0ff */
[C---:B------:R-:W-:Y:S02]  /*c180*/  IADD3.X R167, R5.reuse, R220, RZ, P2, !PT ;  /* 0x000000dc05a77210 */ /* 0x040fe400017fe4ff */
[----:B------:R-:W-:Y:S01]  /*c190*/  IADD3.X R165, R5, R219, RZ, P0, !PT ;  /* 0x000000db05a57210 */ /* 0x000fe200007fe4ff */
[----:B------:R1:W-:Y:S01]  /*c1a0*/  LDGSTS.E.BYPASS.LTC128B.128 [R213+0x4000], [R20.64], !P4 ;  /* 0x0400000014d57fae */ /* 0x0003e2000e101d56 */
[C---:B------:R-:W-:Y:S01]  /*c1b0*/  HMMA.16816.F32 R4, R32.reuse, R8, RZ ;  /* 0x000000082004723c */ /* 0x040fe200000018ff */
[----:B------:R-:W-:Y:S05]  /*c1c0*/  PLOP3.LUT P0, PT, PT, PT, UP0, 0x40, 0x0 ;  /* 0x000000000000781c */ /* 0x000fea0003f0e808 */
[----:B------:R2:W-:Y:S02]  /*c1d0*/  LDGSTS.E.BYPASS.LTC128B.128 [R213+0x1000], [R168.64], !P6 ;  /* 0x01000000a8d57fae */ /* 0x0005e4000f101d56 */
[C---:B------:R-:W-:Y:S05]  /*c1e0*/  HMMA.16816.F32 R8, R32.reuse, R10, RZ ;  /* 0x0000000a2008723c */ /* 0x040fea00000018ff */
[----:B------:R3:W-:Y:S03]  /*c1f0*/  LDGSTS.E.BYPASS.LTC128B.128 [R213+0x3000], [R166.64], !P5 ;  /* 0x03000000a6d57fae */ /* 0x0007e6000e901d56 */
[C---:B-----5:R-:W-:Y:S04]  /*c200*/  HMMA.16816.F32 R12, R32.reuse, R16, RZ ;  /* 0x00000010200c723c */ /* 0x060fe800000018ff */
[----:B------:R3:W-:Y:S04]  /*c210*/  LDGSTS.E.BYPASS.LTC128B.128 [R213+0x5000], [R164.64], !P4 ;  /* 0x05000000a4d57fae */ /* 0x0007e8000e101d56 */
[C---:B------:R-:W-:Y:S03]  /*c220*/  HMMA.16816.F32 R16, R32.reuse, R18, RZ ;  /* 0x000000122010723c */ /* 0x040fe600000018ff */
[----:B------:R-:W-:Y:S05]  /*c230*/  LDSM.16.M88.4 R156, [R201+0xc100] ;  /* 0x00c10000c99c783b */ /* 0x000fea0000000200 */
[C---:B-1----:R-:W-:Y:S02]  /*c240*/  HMMA.16816.F32 R20, R32.reuse, R24, RZ ;  /* 0x000000182014723c */ /* 0x042fe400000018ff */
[----:B------:R-:W0:Y:S06]  /*c250*/  LDGDEPBAR ;  /* 0x00000000000079af */ /* 0x000e2c0000000000 */
[C---:B------:R-:W-:Y:S01]  /*c260*/  HMMA.16816.F32 R24, R32.reuse, R26, RZ ;  /* 0x0000001a2018723c */ /* 0x040fe200000018ff */
[----:B------:R-:W1:Y:S07]  /*c270*/  LDSM.16.M88.4 R160, [R200+0x6100] ;  /* 0x00610000c8a0783b */ /* 0x000e6e0000000200 */
[C---:B------:R-:W-:Y:S01]  /*c280*/  HMMA.16816.F32 R28, R32.reuse, R132, RZ ;  /* 0x00000084201c723c */ /* 0x040fe200000018ff */
[----:B---3--:R-:W-:Y:S07]  /*c290*/  LDSM.16.M88.4 R164, [R200+0x7100] ;  /* 0x00710000c8a4783b */ /* 0x008fee0000000200 */
[----:B------:R-:W-:Y:S01]  /*c2a0*/  HMMA.16816.F32 R32, R32, R134, RZ ;  /* 0x000000862020723c */ /* 0x000fe200000018ff */
[----:B------:R-:W3:Y:S07]  /*c2b0*/  LDSM.16.M88.4 R132, [R200+0x6900] ;  /* 0x00690000c884783b */ /* 0x000eee0000000200 */
[C---:B------:R-:W-:Y:S01]  /*c2c0*/  HMMA.16816.F32 R4, R136.reuse, R140, R4 ;  /* 0x0000008c8804723c */ /* 0x040fe20000001804 */
[----:B--2---:R-:W2:Y:S07]  /*c2d0*/  LDSM.16.M88.4 R168, [R200+0x7900] ;  /* 0x00790000c8a8783b */ /* 0x004eae0000000200 */
[C---:B------:R-:W-:Y:S01]  /*c2e0*/  HMMA.16816.F32 R8, R136.reuse, R142, R8 ;  /* 0x0000008e8808723c */ /* 0x040fe20000001808 */
[----:B------:R-:W-:Y:S07]  /*c2f0*/  LDSM.16.M88.4 R172, [R199+0xc100] ;  /* 0x00c10000c7ac783b */ /* 0x000fee0000000200 */
[C---:B------:R-:W-:Y:S01]  /*c300*/  HMMA.16816.F32 R12, R136.reuse, R144, R12 ;  /* 0x00000090880c723c */ /* 0x040fe2000000180c */
[----:B------:R-:W4:Y:S07]  /*c310*/  LDSM.16.M88.4 R176, [R192] ;  /* 0x00000000c0b0783b */ /* 0x000f2e0000000200 */
        /* <DEDUP_REMOVED lines=8> */
[----:B------:R-:W5:Y:S07]  /*c3a0*/  LDSM.16.M88.4 R136, [R192+0x800] ;  /* 0x00080000c088783b */ /* 0x000f6e0000000200 */
[C---:B-1----:R-:W-:Y:S01]  /*c3b0*/  HMMA.16816.F32 R4, R156.reuse, R160, R4 ;  /* 0x000000a09c04723c */ /* 0x042fe20000001804 */
        /* <DEDUP_REMOVED lines=8> */
[----:B------:R-:W-:Y:S07]  /*c440*/  LDSM.16.M88.4 R164, [R202+0x10100] ;  /* 0x01010000caa4783b */ /* 0x000fee0000000200 */
[C---:B--2---:R-:W-:Y:S08]  /*c450*/  HMMA.16816.F32 R28, R156.reuse, R168, R28 ;  /* 0x000000a89c1c723c */ /* 0x044ff0000000181c */
[----:B------:R-:W-:Y:S01]  /*c460*/  HMMA.16816.F32 R32, R156, R170, R32 ;  /* 0x000000aa9c20723c */ /* 0x000fe20000001820 */
[----:B------:R-:W2:Y:S07]  /*c470*/  LDSM.16.M88.4 R156, [R205+0x9100] ;  /* 0x00910000cd9c783b */ /* 0x000eae0000000200 */
[C---:B----4-:R-:W-:Y:S01]  /*c480*/  HMMA.16816.F32 R4, R172.reuse, R176, R4 ;  /* 0x000000b0ac04723c */ /* 0x050fe20000001804 */
[----:B------:R-:W4:Y:S07]  /*c490*/  LDSM.16.M88.4 R168, [R191] ;  /* 0x00000000bfa8783b */ /* 0x000f2e0000000200 */
[C---:B------:R-:W-:Y:S01]  /*c4a0*/  HMMA.16816.F32 R8, R172.reuse, R178, R8 ;  /* 0x000000b2ac08723c */ /* 0x040fe20000001808 */
[----:B------:R-:W-:Y:S07]  /*c4b0*/  LDSM.16.M88.4 R176, [R200+0x8100] ;  /* 0x00810000c8b0783b */ /* 0x000fee0000000200 */
[C---:B-----5:R-:W-:Y:S08]  /*c4c0*/  HMMA.16816.F32 R12, R172.reuse, R136, R12 ;  /* 0x00000088ac0c723c */ /* 0x060ff0000000180c */
[C---:B------:R-:W-:Y:S01]  /*c4d0*/  HMMA.16816.F32 R16, R172.reuse, R138, R16 ;  /* 0x0000008aac10723c */ /* 0x040fe20000001810 */
[----:B------:R-:W5:Y:S07]  /*c4e0*/  LDSM.16.M88.4 R136, [R190] ;  /* 0x00000000be88783b */ /* 0x000f6e0000000200 */
[C---:B------:R-:W-:Y:S08]  /*c4f0*/  HMMA.16816.F32 R20, R172.reuse, R140, R20 ;  /* 0x0000008cac14723c */ /* 0x040ff00000001814 */
[C---:B------:R-:W-:Y:S01]  /*c500*/  HMMA.16816.F32 R24, R172.reuse, R142, R24 ;  /* 0x0000008eac18723c */ /* 0x040fe20000001818 */
[----:B------:R-:W2:Y:S07]  /*c510*/  LDSM.16.M88.4 R140, [R189] ;  /* 0x00000000bd8c783b */ /* 0x000eae0000000200 */
[C---:B------:R-:W-:Y:S08]  /*c520*/  HMMA.16816.F32 R28, R172.reuse, R144, R28 ;  /* 0x00000090ac1c723c */ /* 0x040ff0000000181c */
[----:B------:R-:W-:Y:S01]  /*c530*/  HMMA.16816.F32 R32, R172, R146, R32 ;  /* 0x00000092ac20723c */ /* 0x000fe20000001820 */
[----:B------:R-:W4:Y:S07]  /*c540*/  LDSM.16.M88.4 R144, [R188] ;  /* 0x00000000bc90783b */ /* 0x000f2e0000000200 */
[C---:B-1----:R-:W-:Y:S01]  /*c550*/  HMMA.16816.F32 R4, R148.reuse, R152, R4 ;  /* 0x000000989404723c */ /* 0x042fe20000001804 */
[----:B------:R-:W1:Y:S07]  /*c560*/  LDSM.16.M88.4 R172, [R201+0x10100] ;  /* 0x01010000c9ac783b */ /* 0x000e6e0000000200 */
[C---:B------:R-:W-:Y:S01]  /*c570*/  HMMA.16816.F32 R8, R148.reuse, R154, R8 ;  /* 0x0000009a9408723c */ /* 0x040fe20000001808 */
[----:B------:R-:W-:Y:S07]  /*c580*/  LDSM.16.M88.4 R152, [R200+0x9900] ;  /* 0x00990000c898783b */ /* 0x000fee0000000200 */
[C---:B---3--:R-:W-:Y:S08]  /*c590*/  HMMA.16816.F32 R12, R148.reuse, R132, R12 ;  /* 0x00000084940c723c */ /* 0x048ff0000000180c */
[C---:B------:R-:W-:Y:S01]  /*c5a0*/  HMMA.16816.F32 R16, R148.reuse, R134, R16 ;  /* 0x000000869410723c */ /* 0x040fe20000001810 */
[----:B------:R-:W3:Y:S07]  /*c5b0*/  LDSM.16.M88.4 R132, [R200+0x8900] ;  /* 0x00890000c884783b */ /* 0x000eee0000000200 */
[C---:B--2---:R-:W-:Y:S08]  /*c5c0*/  HMMA.16816.F32 R20, R148.reuse, R156, R20 ;  /* 0x0000009c9414723c */ /* 0x044ff00000001814 */
[C---:B------:R-:W-:Y:S01]  /*c5d0*/  HMMA.16816.F32 R24, R148.reuse, R158, R24 ;  /* 0x0000009e9418723c */ /* 0x040fe20000001818 */
[----:B------:R-:W-:Y:S07]  /*c5e0*/  LDSM.16.M88.4 R156, [R199+0x10100] ;  /* 0x01010000c79c783b */ /* 0x000fee0000000200 */
[C---:B------:R-:W-:Y:S08]  /*c5f0*/  HMMA.16816.F32 R28, R148.reuse, R160, R28 ;  /* 0x000000a0941c723c */ /* 0x040ff0000000181c */
[----:B------:R-:W-:Y:S01]  /*c600*/  HMMA.16816.F32 R32, R148, R162, R32 ;  /* 0x000000a29420723c */ /* 0x000fe20000001820 */
[----:B------:R-:W2:Y:S07]  /*c610*/  LDSM.16.M88.4 R148, [R200+0x9100] ;  /* 0x00910000c894783b */ /* 0x000eae0000000200 */
[C---:B----4-:R-:W-:Y:S01]  /*c620*/  HMMA.16816.F32 R4, R164.reuse, R168, R4 ;  /* 0x000000a8a404723c */ /* 0x050fe20000001804 */
[----:B------:R-:W4:Y:S07]  /*c630*/  LDSM.16.M88.4 R160, [R192+0x2000] ;  /* 0x00200000c0a0783b */ /* 0x000f2e0000000200 */
[C---:B------:R-:W-:Y:S01]  /*c640*/  HMMA.16816.F32 R8, R164.reuse, R170, R8 ;  /* 0x000000aaa408723c */ /* 0x040fe20000001808 */
[----:B------:R-:W-:Y:S07]  /*c650*/  LDSM.16.M88.4 R168, [R205+0xa100] ;  /* 0x00a10000cda8783b */ /* 0x000fee0000000200 */
[C---:B-----5:R-:W-:Y:S08]  /*c660*/  HMMA.16816.F32 R12, R164.reuse, R136, R12 ;  /* 0x00000088a40c723c */ /* 0x060ff0000000180c */
[C---:B------:R-:W-:Y:S01]  /*c670*/  HMMA.16816.F32 R16, R164.reuse, R138, R16 ;  /* 0x0000008aa410723c */ /* 0x040fe20000001810 */
[----:B------:R-:W5:Y:S07]  /*c680*/  LDSM.16.M88.4 R136, [R192+0x2800] ;  /* 0x00280000c088783b */ /* 0x000f6e0000000200 */
[C---:B------:R-:W-:Y:S08]  /*c690*/  HMMA.16816.F32 R20, R164.reuse, R140, R20 ;  /* 0x0000008ca414723c */ /* 0x040ff00000001814 */
[C---:B------:R-:W-:Y:S01]  /*c6a0*/  HMMA.16816.F32 R24, R164.reuse, R142, R24 ;  /* 0x0000008ea418723c */ /* 0x040fe20000001818 */
[----:B------:R-:W2:Y:S07]  /*c6b0*/  LDSM.16.M88.4 R140, [R192+0x3000] ;  /* 0x00300000c08c783b */ /* 0x000eae0000000200 */
[C---:B------:R-:W-:Y:S08]  /*c6c0*/  HMMA.16816.F32 R28, R164.reuse, R144, R28 ;  /* 0x00000090a41c723c */ /* 0x040ff0000000181c */
[----:B------:R-:W-:Y:S01]  /*c6d0*/  HMMA.16816.F32 R32, R164, R146, R32 ;  /* 0x00000092a420723c */ /* 0x000fe20000001820 */
[----:B------:R-:W4:Y:S07]  /*c6e0*/  LDSM.16.M88.4 R144, [R192+0x3800] ;  /* 0x00380000c090783b */ /* 0x000f2e0000000200 */
[C---:B-1----:R-:W-:Y:S01]  /*c6f0*/  HMMA.16816.F32 R4, R172.reuse, R176, R4 ;  /* 0x000000b0ac04723c */ /* 0x042fe20000001804 */
[----:B------:R-:W1:Y:S07]  /*c700*/  LDSM.16.M88.4 R164, [R206+0x14100] ;  /* 0x01410000cea4783b */ /* 0x000e6e0000000200 */
[C---:B------:R-:W-:Y:S01]  /*c710*/  HMMA.16816.F32 R8, R172.reuse, R178, R8 ;  /* 0x000000b2ac08723c */ /* 0x040fe20000001808 */
[----:B------:R-:W-:Y:S07]  /*c720*/  LDSM.16.M88.4 R176, [R187] ;  /* 0x00000000bbb0783b */ /* 0x000fee0000000200 */
[C---:B---3--:R-:W-:Y:S08]  /*c730*/  HMMA.16816.F32 R12, R172.reuse, R132, R12 ;  /* 0x00000084ac0c723c */ /* 0x048ff0000000180c */
[C---:B------:R-:W-:Y:S01]  /*c740*/  HMMA.16816.F32 R16, R172.reuse, R134, R16 ;  /* 0x00000086ac10723c */ /* 0x040fe20000001810 */
[----:B------:R-:W3:Y:S07]  /*c750*/  LDSM.16.M88.4 R132, [R205+0xa900] ;  /* 0x00a90000cd84783b */ /* 0x000eee0000000200 */
[C---:B--2---:R-:W-:Y:S08]  /*c760*/  HMMA.16816.F32 R20, R172.reuse, R148, R20 ;  /* 0x00000094ac14723c */ /* 0x044ff00000001814 */
[C---:B------:R-:W-:Y:S01]  /*c770*/  HMMA.16816.F32 R24, R172.reuse, R150, R24 ;  /* 0x00000096ac18723c */ /* 0x040fe20000001818 */
[----:B------:R-:W2:Y:S07]  /*c780*/  LDSM.16.M88.4 R148, [R205+0xb100] ;  /* 0x00b10000cd94783b */ /* 0x000eae0000000200 */
[C---:B------:R-:W-:Y:S08]  /*c790*/  HMMA.16816.F32 R28, R172.reuse, R152, R28 ;  /* 0x00000098ac1c723c */ /* 0x040ff0000000181c */
[----:B------:R-:W-:Y:S01]  /*c7a0*/  HMMA.16816.F32 R32, R172, R154, R32 ;  /* 0x0000009aac20723c */ /* 0x000fe20000001820 */
[----:B------:R-:W1:Y:S07]  /*c7b0*/  LDSM.16.M88.4 R152, [R205+0xb900] ;  /* 0x00b90000cd98783b */ /* 0x000e6e0000000200 */
[C---:B----4-:R-:W-:Y:S01]  /*c7c0*/  HMMA.16816.F32 R4, R156.reuse, R160, R4 ;  /* 0x000000a09c04723c */ /* 0x050fe20000001804 */
[----:B------:R-:W4:Y:S07]  /*c7d0*/  LDSM.16.M88.4 R172, [R202+0x14100] ;  /* 0x01410000caac783b */ /* 0x000f2e0000000200 */
        /* <DEDUP_REMOVED lines=24> */
[----:B------:R-:W1:Y:S01]  /*c960*/  LDSM.16.M88.4 R164, [R199+0x14100] ;  /* 0x01410000c7a4783b */ /* 0x000e620000000200 */
[C---:B----4-:R-:W-:Y:S08]  /*c970*/  HMMA.16816.F32 R4, R172.reuse, R176, R4 ;  /* 0x000000b0ac04723c */ /* 0x050ff00000001804 */
[C---:B------:R-:W-:Y:S08]  /*c980*/  HMMA.16816.F32 R8, R172.reuse, R178, R8 ;  /* 0x000000b2ac08723c */ /* 0x040ff00000001808 */
[C---:B-----5:R-:W-:Y:S08]  /*c990*/  HMMA.16816.F32 R12, R172.reuse, R136, R12 ;  /* 0x00000088ac0c723c */ /* 0x060ff0000000180c */
[C---:B------:R-:W-:Y:S08]  /*c9a0*/  HMMA.16816.F32 R16, R172.reuse, R138, R16 ;  /* 0x0000008aac10723c */ /* 0x040ff00000001810 */
[C---:B------:R-:W-:Y:S08]  /*c9b0*/  HMMA.16816.F32 R20, R172.reuse, R140, R20 ;  /* 0x0000008cac14723c */ /* 0x040ff00000001814 */
[C---:B------:R-:W-:Y:S08]  /*c9c0*/  HMMA.16816.F32 R24, R172.reuse, R142, R24 ;  /* 0x0000008eac18723c */ /* 0x040ff00000001818 */
[C---:B------:R-:W-:Y:S08]  /*c9d0*/  HMMA.16816.F32 R28, R172.reuse, R144, R28 ;  /* 0x00000090ac1c723c */ /* 0x040ff0000000181c */
[----:B------:R-:W-:Y:S08]  /*c9e0*/  HMMA.16816.F32 R32, R172, R146, R32 ;  /* 0x00000092ac20723c */ /* 0x000ff00000001820 */
[C---:B-1----:R-:W-:Y:S08]  /*c9f0*/  HMMA.16816.F32 R4, R156.reuse, R160, R4 ;  /* 0x000000a09c04723c */ /* 0x042ff00000001804 */
[C---:B------:R-:W-:Y:S08]  /*ca00*/  HMMA.16816.F32 R8, R156.reuse, R162, R8 ;  /* 0x000000a29c08723c */ /* 0x040ff00000001808 */
[C---:B---3--:R-:W-:Y:S08]  /*ca10*/  HMMA.16816.F32 R12, R156.reuse, R132, R12 ;  /* 0x000000849c0c723c */ /* 0x048ff0000000180c */
[C---:B------:R-:W-:Y:S01]  /*ca20*/  HMMA.16816.F32 R16, R156.reuse, R134, R16 ;  /* 0x000000869c10723c */ /* 0x040fe20000001810 */
[----:B------:R-:W1:Y:S07]  /*ca30*/  LDSM.16.M88.4 R132, [R192+0x4800] ;  /* 0x00480000c084783b */ /* 0x000e6e0000000200 */
[C---:B--2---:R-:W-:Y:S08]  /*ca40*/  HMMA.16816.F32 R20, R156.reuse, R148, R20 ;  /* 0x000000949c14723c */ /* 0x044ff00000001814 */
[C---:B------:R-:W-:Y:S08]  /*ca50*/  HMMA.16816.F32 R24, R156.reuse, R150, R24 ;  /* 0x000000969c18723c */ /* 0x040ff00000001818 */
[C---:B------:R-:W-:Y:S08]  /*ca60*/  HMMA.16816.F32 R28, R156.reuse, R152, R28 ;  /* 0x000000989c1c723c */ /* 0x040ff0000000181c */
[----:B------:R-:W-:Y:S08]  /*ca70*/  HMMA.16816.F32 R32, R156, R154, R32 ;  /* 0x0000009a9c20723c */ /* 0x000ff00000001820 */
[C---:B------:R-:W-:Y:S08]  /*ca80*/  HMMA.16816.F32 R4, R164.reuse, R168, R4 ;  /* 0x000000a8a404723c */ /* 0x040ff00000001804 */
[C---:B------:R-:W-:Y:S08]  /*ca90*/  HMMA.16816.F32 R8, R164.reuse, R170, R8 ;  /* 0x000000aaa408723c */ /* 0x040ff00000001808 */
[C---:B-1----:R-:W-:Y:S08]  /*caa0*/  HMMA.16816.F32 R12, R164.reuse, R132, R12 ;  /* 0x00000084a40c723c */ /* 0x042ff0000000180c */
[----:B------:R-:W-:Y:S01]  /*cab0*/  FMUL.FTZ R137, R4, c[0x0][0x320] ;  /* 0x0000c80004897a20 */ /* 0x000fe20000410000 */
[C---:B------:R-:W-:Y:S03]  /*cac0*/  HMMA.16816.F32 R16, R164.reuse, R134, R16 ;  /* 0x00000086a410723c */ /* 0x040fe60000001810 */
[----:B------:R-:W-:Y:S02]  /*cad0*/  FMUL.FTZ R138, R5, c[0x0][0x320] ;  /* 0x0000c800058a7a20 */ /* 0x000fe40000410000 */
[----:B------:R-:W1:Y:S01]  /*cae0*/  MUFU.TANH R137, R137 ;  /* 0x0000008900897308 */ /* 0x000e620000002400 */
[----:B------:R-:W-:Y:S02]  /*caf0*/  FMUL.FTZ R0, R6, c[0x0][0x320] ;  /* 0x0000c80006007a20 */ /* 0x000fe40000410000 */
[----:B------:R-:W-:Y:S04]  /*cb00*/  FMUL.FTZ R9, R9, c[0x0][0x320] ;  /* 0x0000c80009097a20 */ /* 0x000fe80000410000 */
[----:B------:R-:W-:Y:S02]  /*cb10*/  FMUL.FTZ R10, R10, c[0x0][0x320] ;  /* 0x0000c8000a0a7a20 */ /* 0x000fe40000410000 */
[----:B------:R-:W-:Y:S01]  /*cb20*/  FMUL.FTZ R11, R11, c[0x0][0x320] ;  /* 0x0000c8000b0b7a20 */ /* 0x000fe20000410000 */
[----:B------:R-:W2:Y:S01]  /*cb30*/  MUFU.TANH R140, R9 ;  /* 0x00000009008c7308 */ /* 0x000ea20000002400 */
[----:B------:R-:W-:Y:S02]  /*cb40*/  FMUL.FTZ R136, R7, c[0x0][0x320] ;  /* 0x0000c80007887a20 */ /* 0x000fe40000410000 */
[----:B------:R-:W3:Y:S01]  /*cb50*/  LDSM.16.M88.4 R4, [R192+0x5000] ;  /* 0x00500000c004783b */ /* 0x000ee20000000200 */
[----:B------:R-:W-:Y:S02]  /*cb60*/  FMUL.FTZ R139, R8, c[0x0][0x320] ;  /* 0x0000c800088b7a20 */ /* 0x000fe40000410000 */
[----:B------:R-:W-:Y:S02]  /*cb70*/  FMUL.FTZ R8, R12, c[0x0][0x320] ;  /* 0x0000c8000c087a20 */ /* 0x000fe40000410000 */
[----:B------:R-:W-:Y:S02]  /*cb80*/  FMUL.FTZ R13, R13, c[0x0][0x320] ;  /* 0x0000c8000d0d7a20 */ /* 0x000fe40000410000 */
[----:B------:R-:W4:Y:S01]  /*cb90*/  MUFU.TANH R132, R10 ;  /* 0x0000000a00847308 */ /* 0x000f220000002400 */
[----:B------:R-:W-:Y:S02]  /*cba0*/  FMUL.FTZ R142, R16, c[0x0][0x320] ;  /* 0x0000c800108e7a20 */ /* 0x000fe40000410000 */
[----:B------:R-:W-:Y:S02]  /*cbb0*/  FMUL.FTZ R14, R14, c[0x0][0x320] ;  /* 0x0000c8000e0e7a20 */ /* 0x000fe40000410000 */
[----:B------:R-:W-:Y:S02]  /*cbc0*/  FMUL.FTZ R15, R15, c[0x0][0x320] ;  /* 0x0000c8000f0f7a20 */ /* 0x000fe40000410000 */
[----:B------:R-:W-:Y:S02]  /*cbd0*/  FMUL.FTZ R18, R18, c[0x0][0x320] ;  /* 0x0000c80012127a20 */ /* 0x000fe40000410000 */
[----:B------:R-:W-:Y:S01]  /*cbe0*/  FMUL.FTZ R19, R19, c[0x0][0x320] ;  /* 0x0000c80013137a20 */ /* 0x000fe20000410000 */
[----:B------:R-:W1:Y:S10]  /*cbf0*/  MUFU.TANH R133, R11 ;  /* 0x0000000b00857308 */ /* 0x000e740000002400 */
[----:B------:R5:W1:Y:S10]  /*cc00*/  MUFU.TANH R12, R8 ;  /* 0x00000008000c7308 */ /* 0x000a740000002400 */
[----:B------:R-:W1:Y:S01]  /*cc10*/  MUFU.TANH R138, R138 ;  /* 0x0000008a008a7308 */ /* 0x000e620000002400 */
[C---:B---3--:R-:W-:Y:S09]  /*cc20*/  HMMA.16816.F32 R20, R164.reuse, R4, R20 ;  /* 0x00000004a414723c */ /* 0x048ff20000001814 */
[----:B------:R-:W3:Y:S01]  /*cc30*/  MUFU.TANH R0, R0 ;  /* 0x0000000000007308 */ /* 0x000ee20000002400 */
[C---:B------:R-:W-:Y:S01]  /*cc40*/  HMMA.16816.F32 R24, R164.reuse, R6, R24 ;  /* 0x00000006a418723c */ /* 0x040fe20000001818 */
[----:B-----5:R-:W5:Y:S01]  /*cc50*/  LDSM.16.M88.4 R8, [R192+0x5800] ;  /* 0x00580000c008783b */ /* 0x020f620000000200 */
[----:B------:R-:W-:Y:S04]  /*cc60*/  DEPBAR.LE SB0, 0x0 ;  /* 0x000080000000791a */ /* 0x000fe80000000000 */
[----:B------:R-:W-:Y:S03]  /*cc70*/  FMUL.FTZ R4, R17, c[0x0][0x320] ;  /* 0x0000c80011047a20 */ /* 0x000fe60000410000 */
[----:B------:R-:W1:Y:S01]  /*cc80*/  MUFU.TANH R136, R136 ;  /* 0x0000008800887308 */ /* 0x000e620000002400 */
[----:B------:R-:W-:Y:S04]  /*cc90*/  BAR.SYNC.DEFER_BLOCKING 0x0 ;  /* 0x0000000000007b1d */ /* 0x000fe80000010000 */
[----:B------:R-:W-:Y:S02]  /*cca0*/  FMUL.FTZ R160, R20, c[0x0][0x320] ;  /* 0x0000c80014a07a20 */ /* 0x000fe40000410000 */
[----:B------:R-:W-:Y:S03]  /*ccb0*/  FMUL.FTZ R21, R21, c[0x0][0x320] ;  /* 0x0000c80015157a20 */ /* 0x000fe60000410000 */
[----:B------:R-:W1:Y:S01]  /*ccc0*/  MUFU.TANH R139, R139 ;  /* 0x0000008b008b7308 */ /* 0x000e620000002400 */
[----:B------:R-:W-:Y:S02]  /*ccd0*/  FMUL.FTZ R22, R22, c[0x0][0x320] ;  /* 0x0000c80016167a20 */ /* 0x000fe40000410000 */
[----:B------:R-:W-:Y:S02]  /*cce0*/  FMUL.FTZ R23, R23, c[0x0][0x320] ;  /* 0x0000c80017177a20 */ /* 0x000fe40000410000 */
[----:B------:R-:W-:Y:S02]  /*ccf0*/  FMUL.FTZ R156, R24, c[0x0][0x320] ;  /* 0x0000c800189c7a20 */ /* 0x000fe40000410000 */
[----:B------:R-:W-:Y:S02]  /*cd00*/  FMUL.FTZ R25, R25, c[0x0][0x320] ;  /* 0x0000c80019197a20 */ /* 0x000fe40000410000 */
[----:B------:R-:W-:Y:S01]  /*cd10*/  FMUL.FTZ R26, R26, c[0x0][0x320] ;  /* 0x0000c8001a1a7a20 */ /* 0x000fe20000410000 */
[----:B------:R1:W1:Y:S01]  /*cd20*/  MUFU.TANH R162, R13 ;  /* 0x0000000d00a27308 */ /* 0x0002620000002400 */
[----:B------:R-:W-:Y:S09]  /*cd30*/  FMUL.FTZ R27, R27, c[0x0][0x320] ;  /* 0x0000c8001b1b7a20 */ /* 0x000ff20000410000 */
[----:B------:R1:W1:Y:S01]  /*cd40*/  MUFU.TANH R163, R14 ;  /* 0x0000000e00a37308 */ /* 0x0002620000002400 */
[C---:B-----5:R-:W-:Y:S09]  /*cd50*/  HMMA.16816.F32 R28, R164.reuse, R8, R28 ;  /* 0x00000008a41c723c */ /* 0x060ff2000000181c */
[----:B------:R1:W1:Y:S01]  /*cd60*/  MUFU.TANH R161, R15 ;  /* 0x0000000f00a17308 */ /* 0x0002620000002400 */
[----:B------:R-:W-:Y:S09]  /*cd70*/  HMMA.16816.F32 R32, R164, R10, R32 ;  /* 0x0000000aa420723c */ /* 0x000ff20000001820 */
[----:B------:R-:W1:Y:S05]  /*cd80*/  MUFU.TANH R142, R142 ;  /* 0x0000008e008e7308 */ /* 0x000e6a0000002400 */
        /* <DEDUP_REMOVED lines=26> */
[----:B------:R-:W1:Y:S01]  /*cf30*/  MUFU.TANH R5, R5 ;  /* 0x0000000500057308 */ /* 0x000e620000002400 */
[----:B------:R-:W-:-:S05]  /*cf40*/  @P0 BRA `(.L_x_200) ;  /* 0x0000031000000947 */ /* 0x000fca0003800000 */
[----:B--234-:R-:W-:Y:S01]  /*cf50*/  ULEA UR4, UR21, UR13, 0x6 ;  /* 0x0000000d15047291 */ /* 0x01cfe2000f8e303f */
[----:B------:R-:W-:Y:S05]  /*cf60*/  IMAD.MOV.U32 R207, RZ, RZ, RZ ;  /* 0x000000ffffcf7224 */ /* 0x000fea00078e00ff */
        /* <DEDUP_REMOVED lines=25> */
[----:B------:R-:W2:Y:S04]  /*d100*/  SHFL.IDX PT, R11, R20, RZ, 0x181f ;  /* 0x00181fff140b7589 */ /* 0x000ea800000e0000 */
[----:B-1----:R-:W1:Y:S04]  /*d110*/  SHFL.IDX PT, R13, R8, RZ, 0x181f ;  /* 0x00181fff080d7589 */ /* 0x002e6800000e0000 */
[----:B------:R-:W3:Y:S04]  /*d120*/  SHFL.IDX PT, R7, R20, 0x1, 0x181f ;  /* 0x00381f0014077f89 */ /* 0x000ee800000e0000 */
[----:B------:R-:W4:Y:S01]  /*d130*/  SHFL.IDX PT, R9, R8, 0x1, 0x181f ;  /* 0x00381f0008097f89 */ /* 0x000f2200000e0000 */
[C---:B--2---:R-:W-:Y:S02]  /*d140*/  IADD3 R14, P2, R11.reuse, R218, RZ ;  /* 0x000000da0b0e7210 */ /* 0x044fe40007f5e0ff */
[-C--:B------:R-:W-:Y:S02]  /*d150*/  IADD3 R10, P0, R11, R217.reuse, RZ ;  /* 0x000000d90b0a7210 */ /* 0x080fe40007f1e0ff */
[----:B-1----:R-:W-:Y:S02]  /*d160*/  IADD3.X R15, R13, R180, RZ, P2, !PT ;  /* 0x000000b40d0f7210 */ /* 0x002fe400017fe4ff */
[----:B------:R-:W-:Y:S01]  /*d170*/  IADD3 R18, P2, R11, R216, RZ ;  /* 0x000000d80b127210 */ /* 0x000fe20007f5e0ff */
[----:B------:R-:W-:Y:S01]  /*d180*/  IMAD.X R11, R13, 0x1, R220, P0 ;  /* 0x000000010d0b7824 */ /* 0x000fe200000e06dc */
[----:B---3--:R-:W-:Y:S01]  /*d190*/  IADD3 R16, P0, R7, R218, RZ ;  /* 0x000000da07107210 */ /* 0x008fe20007f1e0ff */
[----:B------:R1:W-:Y:S02]  /*d1a0*/  LDGSTS.E.BYPASS.LTC128B.128 [R209+0x6100], [R14.64], !P6 ;  /* 0x061000000ed17fae */ /* 0x0003e4000f101d56 */
[--C-:B------:R-:W-:Y:S01]  /*d1b0*/  IMAD.X R19, R13, 0x1, R219.reuse, P2 ;  /* 0x000000010d137824 */ /* 0x100fe200010e06db */
[----:B------:R-:W-:Y:S01]  /*d1c0*/  IADD3 R6, P2, R7, R217, RZ ;  /* 0x000000d907067210 */ /* 0x000fe20007f5e0ff */
[----:B------:R1:W-:Y:S01]  /*d1d0*/  LDGSTS.E.BYPASS.LTC128B.128 [R209+0x8100], [R10.64], !P5 ;  /* 0x081000000ad17fae */ /* 0x0003e2000e901d56 */
[----:B----4-:R-:W-:Y:S01]  /*d1e0*/  IMAD.X R17, R9, 0x1, R180, P0 ;  /* 0x0000000109117824 */ /* 0x010fe200000e06b4 */
[----:B------:R-:W-:Y:S02]  /*d1f0*/  IADD3 R8, P0, R7, R216, RZ ;  /* 0x000000d807087210 */ /* 0x000fe40007f1e0ff */
[----:B------:R1:W-:Y:S01]  /*d200*/  LDGSTS.E.BYPASS.LTC128B.128 [R209+0xa100], [R18.64], !P4 ;  /* 0x0a10000012d17fae */ /* 0x0003e2000e101d56 */
[C---:B------:R-:W-:Y:S02]  /*d210*/  IADD3.X R7, R9.reuse, R220, RZ, P2, !PT ;  /* 0x000000dc09077210 */ /* 0x040fe400017fe4ff */
[----:B------:R-:W-:Y:S01]  /*d220*/  IMAD.X R9, R9, 0x1, R219, P0 ;  /* 0x0000000109097824 */ /* 0x000fe200000e06db */
[----:B------:R1:W-:Y:S04]  /*d230*/  LDGSTS.E.BYPASS.LTC128B.128 [R209+0x7100], [R16.64], !P6 ;  /* 0x0710000010d17fae */ /* 0x0003e8000f101d56 */
[----:B------:R1:W-:Y:S04]  /*d240*/  LDGSTS.E.BYPASS.LTC128B.128 [R209+0x9100], [R6.64], !P5 ;  /* 0x0910000006d17fae */ /* 0x0003e8000e901d56 */
[----:B------:R1:W-:Y:S02]  /*d250*/  LDGSTS.E.BYPASS.LTC128B.128 [R209+0xb100], [R8.64], !P4 ;  /* 0x0b10000008d17fae */ /* 0x0003e4000e101d56 */
.L_x_200:
[----:B--234-:R-:W-:Y:S01]  /*d260*/  PLOP3.LUT P2, PT, PT, PT, UP2, 0x80, 0x0 ;  /* 0x000000000000781c */ /* 0x01cfe20003f4f028 */
[----:B------:R-:W0:Y:S01]  /*d270*/  LDGDEPBAR ;  /* 0x00000000000079af */ /* 0x000e220000000000 */
[----:B------:R-:W-:Y:S01]  /*d280*/  PLOP3.LUT P0, PT, PT, PT, UP2, 0x80, 0x0 ;  /* 0x000000000000781c */ /* 0x000fe20003f0f028 */
[----:B-1----:R-:W-:Y:S01]  /*d290*/  IMAD.MOV.U32 R15, RZ, RZ, R211 ;  /* 0x000000ffff0f7224 */ /* 0x002fe200078e00d3 */
[----:B------:R-:W-:Y:S01]  /*d2a0*/  USHF.L.U32 UR4, UR21, 0x6, URZ ;  /* 0x0000000615047899 */ /* 0x000fe2000800063f */
[----:B------:R-:W-:Y:S05]  /*d2b0*/  IMAD.U32 R9, RZ, RZ, UR10 ;  /* 0x0000000aff097e24 */ /* 0x000fea000f8e00ff */
[----:B------:R-:W-:Y:S03]  /*d2c0*/  IMAD.U32 R7, RZ, RZ, UR4 ;  /* 0x00000004ff077e24 */ /* 0x000fe6000f8e00ff */
[----:B------:R-:W-:Y:S05]  /*d2d0*/  @P2 IMAD.HI.U32 R6, R211, c[0x0][0x2c8], RZ ;  /* 0x0000b200d3062a27 */ /* 0x000fea00078e00ff */
[----:B------:R-:W-:Y:S02]  /*d2e0*/  @P0 SHF.R.U32.HI R15, RZ, c[0x0][0x2cc], R6 ;  /* 0x0000b300ff0f0a19 */ /* 0x000fe40000011606 */
[----:B------:R-:W-:Y:S02]  /*d2f0*/  PLOP3.LUT P0, PT, PT, PT, UP1, 0x40, 0x0 ;  /* 0x000000000000781c */ /* 0x000fe40003f0e818 */
[----:B------:R-:W-:Y:S01]  /*d300*/  IADD3 R6, -R212, 0x1, -R7 ;  /* 0x00000001d4067810 */ /* 0x000fe20007ffe907 */
[----:B------:R-:W1:Y:S03]  /*d310*/  SHFL.IDX PT, R8, R15, RZ, 0x1c1f ;  /* 0x001c1fff0f087589 */ /* 0x000e6600000e0000 */
[----:B------:R-:W-:Y:S04]  /*d320*/  IADD3 R9, R6, -c[0x0][0x168], R9 ;  /* 0x80005a0006097a10 */ /* 0x000fe80007ffe009 */
[C---:B------:R-:W-:Y:S02]  /*d330*/  IADD3 R11, R9.reuse, c[0x0][0x328], RZ ;  /* 0x0000ca00090b7a10 */ /* 0x040fe40007ffe0ff */
[----:B------:R-:W-:Y:S03]  /*d340*/  IADD3 R9, R9, UR12, RZ ;  /* 0x0000000c09097c10 */ /* 0x000fe6000fffe0ff */
[--C-:B-1----:R-:W-:Y:S02]  /*d350*/  IMAD.IADD R14, R11, 0x1, R8.reuse ;  /* 0x000000010b0e7824 */ /* 0x102fe400078e0208 */
[----:B------:R-:W-:Y:S01]  /*d360*/  IMAD.IADD R13, R9, 0x1, R8 ;  /* 0x00000001090d7824 */ /* 0x000fe200078e0208 */
[----:B------:R-:W-:-:S05]  /*d370*/  @P0 BRA `(.L_x_201) ;  /* 0x000001a000000947 */ /* 0x000fca0003800000 */
[----:B------:R-:W-:Y:S01]  /*d380*/  MOV R6, c[0x0][0x2ac] ;  /* 0x0000ab0000067a02 */ /* 0x000fe20000000f00 */
        /* <DEDUP_REMOVED lines=14> */
.L_x_203:
[----:B------:R-:W-:Y:S04]  /*d470*/  MOV R6, c[0x0][0x32c] ;  /* 0x0000cb0000067a02 */ /* 0x000fe80000000f00 */
[----:B------:R-:W-:Y:S11]  /*d480*/  ISETP.NE.AND P0, PT, R6, 0x1, PT ;  /* 0x000000010600780c */ /* 0x000ff60003f05270 */
[----:B------:R-:W-:Y:S02]  /*d490*/  @!UPT UIADD3 URZ, URZ, URZ, URZ ;  /* 0x0000003f3f3ff290 */ /* 0x000fe4000fffe03f */
[----:B------:R-:W-:Y:S05]  /*d4a0*/  @P0 IMAD.HI.U32 R6, R8, c[0x0][0x330], RZ ;  /* 0x0000cc0008060a27 */ /* 0x000fea00078e00ff */
[----:B------:R-:W-:Y:S02]  /*d4b0*/  @P0 SHF.R.U32.HI R8, RZ, c[0x0][0x334], R6 ;  /* 0x0000cd00ff080a19 */ /* 0x000fe40000011606 */
.L_x_204:
[----:B------:R-:W-:Y:S05]  /*d4c0*/  BSYNC B0 ;  /* 0x0000000000007941 */ /* 0x000fea0003800000 */
.L_x_202:
[----:B------:R-:W-:Y:S04]  /*d4d0*/  IMAD R17, R8, c[0x0][0x32c], -R7 ;  /* 0x0000cb0008117a24 */ /* 0x000fe800078e0a07 */
[----:B------:R-:W-:Y:S05]  /*d4e0*/  IMAD.IADD R6, R17, 0x1, -R212 ;  /* 0x0000000111067824 */ /* 0x000fea00078e0ad4 */
[----:B------:R-:W-:Y:S02]  /*d4f0*/  IADD3 R17, R6, c[0x0][0x32c], RZ ;  /* 0x0000cb0006117a10 */ /* 0x000fe40007ffe0ff */
[----:B------:R-:W-:Y:S02]  /*d500*/  IMNMX R13, R13, R6, !PT ;  /* 0x000000060d0d7217 */ /* 0x000fe40007800200 */
[----:B------:R-:W-:Y:S02]  /*d510*/  IMNMX R14, R14, R17, PT ;  /* 0x000000110e0e7217 */ /* 0x000fe40003800200 */
.L_x_201:
[----:B------:R-:W-:Y:S01]  /*d520*/  UISETP.GT.AND UP0, UPT, UR21, -0x1, UPT ;  /* 0xffffffff1500788c */ /* 0x000fe2000bf04270 */
[----:B------:R-:W1:Y:S05]  /*d530*/  SHFL.IDX PT, R16, R15, 0x1, 0x1c1f ;  /* 0x003c1f000f107f89 */ /* 0x000e6a00000e0000 */
        /* <DEDUP_REMOVED lines=9> */
[C---:B------:R-:W-:Y:S02]  /*d5d0*/  ISETP.GT.AND P0, PT, R13.reuse, 0x8, P0 ;  /* 0x000000080d00780c */ /* 0x040fe40000704270 */
[----:B------:R-:W-:Y:S02]  /*d5e0*/  PLOP3.LUT P2, PT, PT, PT, UP0, 0x80, 0x0 ;  /* 0x000000000000781c */ /* 0x000fe40003f4f008 */
[C---:B------:R-:W-:Y:S02]  /*d5f0*/  ISETP.LT.OR P0, PT, R14.reuse, 0x9, P0 ;  /* 0x000000090e00780c */ /* 0x040fe40000701670 */
[----:B------:R-:W-:Y:S02]  /*d600*/  ISETP.GT.AND P2, PT, R13, 0x9, P2 ;  /* 0x000000090d00780c */ /* 0x000fe40001744270 */
[----:B------:R-:W-:Y:S02]  /*d610*/  FSEL R8, R139, -INF , !P0 ;  /* 0xff8000008b087808 */ /* 0x000fe40004000000 */
[----:B------:R-:W-:Y:S02]  /*d620*/  PLOP3.LUT P0, PT, PT, PT, UP0, 0x80, 0x0 ;  /* 0x000000000000781c */ /* 0x000fe40003f0f008 */
[----:B------:R-:W-:Y:S02]  /*d630*/  ISETP.LT.OR P2, PT, R14, 0xa, P2 ;  /* 0x0000000a0e00780c */ /* 0x000fe40001741670 */
[----:B------:R-:W-:Y:S02]  /*d640*/  ISETP.GT.AND P0, PT, R13, 0x10, P0 ;  /* 0x000000100d00780c */ /* 0x000fe40000704270 */
[----:B------:R-:W-:Y:S02]  /*d650*/  FSEL R6, R140, -INF , !P2 ;  /* 0xff8000008c067808 */ /* 0x000fe40005000000 */
[----:B------:R-:W-:Y:S02]  /*d660*/  ISETP.LT.OR P0, PT, R14, 0x11, P0 ;  /* 0x000000110e00780c */ /* 0x000fe40000701670 */
[----:B------:R-:W-:Y:S02]  /*d670*/  PLOP3.LUT P2, PT, PT, PT, UP0, 0x80, 0x0 ;  /* 0x000000000000781c */ /* 0x000fe40003f4f008 */
[----:B------:R-:W-:Y:S01]  /*d680*/  FSEL R164, R12, -INF , !P0 ;  /* 0xff8000000ca47808 */ /* 0x000fe20004000000 */
[--C-:B-1----:R-:W-:Y:S01]  /*d690*/  IMAD.IADD R12, R9, 0x1, R16.reuse ;  /* 0x00000001090c7824 */ /* 0x102fe200078e0210 */
[----:B------:R-:W-:Y:S02]  /*d6a0*/  PLOP3.LUT P0, PT, PT, PT, UP0, 0x80, 0x0 ;  /* 0x000000000000781c */ /* 0x000fe40003f0f008 */
[C---:B------:R-:W-:Y:S02]  /*d6b0*/  ISETP.GT.AND P2, PT, R13.reuse, 0x11, P2 ;  /* 0x000000110d00780c */ /* 0x040fe40001744270 */
[C---:B------:R-:W-:Y:S02]  /*d6c0*/  ISETP.GT.AND P0, PT, R13.reuse, 0x18, P0 ;  /* 0x000000180d00780c */ /* 0x040fe40000704270 */
        /* <DEDUP_REMOVED lines=12> */
[----:B------:R-:W-:Y:S01]  /*d790*/  FSEL R140, R4, -INF , !P2 ;  /* 0xff800000048c7808 */ /* 0x000fe20005000000 */
[----:B------:R-:W-:Y:S01]  /*d7a0*/  IMAD.IADD R4, R11, 0x1, R16 ;  /* 0x000000010b047824 */ /* 0x000fe200078e0210 */
[----:B------:R-:W-:Y:S02]  /*d7b0*/  PLOP3.LUT P2, PT, PT, PT, UP0, 0x80, 0x0 ;  /* 0x000000000000781c */ /* 0x000fe40003f4f008 */
[C---:B------:R-:W-:Y:S02]  /*d7c0*/  ISETP.GT.AND P0, PT, R13.reuse, 0x28, P0 ;  /* 0x000000280d00780c */ /* 0x040fe40000704270 */
[C---:B------:R-:W-:Y:S02]  /*d7d0*/  ISETP.GT.AND P2, PT, R13.reuse, 0x21, P2 ;  /* 0x000000210d00780c */ /* 0x040fe40001744270 */
[C---:B------:R-:W-:Y:S02]  /*d7e0*/  ISETP.LT.OR P0, PT, R14.reuse, 0x29, P0 ;  /* 0x000000290e00780c */ /* 0x040fe40000701670 */
[----:B------:R-:W-:Y:S02]  /*d7f0*/  ISETP.LT.OR P2, PT, R14, 0x22, P2 ;  /* 0x000000220e00780c */ /* 0x000fe40001741670 */
[----:B------:R-:W-:Y:S02]  /*d800*/  FSEL R156, R156, -INF , !P0 ;  /* 0xff8000009c9c7808 */ /* 0x000fe40004000000 */
[----:B------:R-:W-:Y:S02]  /*d810*/  PLOP3.LUT P0, PT, PT, PT, UP0, 0x80, 0x0 ;  /* 0x000000000000781c */ /* 0x000fe40003f0f008 */
[----:B------:R-:W-:Y:S02]  /*d820*/  FSEL R158, R158, -INF , !P2 ;  /* 0xff8000009e9e7808 */ /* 0x000fe40005000000 */
        /* <DEDUP_REMOVED lines=36> */
.L_x_207:
[----:B------:R-:W-:Y:S04]  /*da70*/  MOV R9, c[0x0][0x32c] ;  /* 0x0000cb0000097a02 */ /* 0x000fe80000000f00 */
[----:B------:R-:W-:Y:S11]  /*da80*/  ISETP.NE.AND P0, PT, R9, 0x1, PT ;  /* 0x000000010900780c */ /* 0x000ff60003f05270 */
[----:B------:R-:W-:Y:S02]  /*da90*/  @!UPT UIADD3 URZ, URZ, URZ, URZ ;  /* 0x0000003f3f3ff290 */ /* 0x000fe4000fffe03f */
[----:B------:R-:W-:Y:S05]  /*daa0*/  @P0 IMAD.HI.U32 R9, R16, c[0x0][0x330], RZ ;  /* 0x0000cc0010090a27 */ /* 0x000fea00078e00ff */
[----:B------:R-:W-:Y:S02]  /*dab0*/  @P0 SHF.R.U32.HI R16, RZ, c[0x0][0x334], R9 ;  /* 0x0000cd00ff100a19 */ /* 0x000fe40000011609 */
.L_x_208:
[----:B------:R-:W-:Y:S05]  /*dac0*/  BSYNC B0 ;  /* 0x0000000000007941 */ /* 0x000fea0003800000 */
.L_x_206:
[----:B------:R-:W-:Y:S04]  /*dad0*/  IMAD R7, R16, c[0x0][0x32c], -R7 ;  /* 0x0000cb0010077a24 */ /* 0x000fe800078e0a07 */
[----:B------:R-:W-:Y:S05]  /*dae0*/  IMAD.IADD R9, R7, 0x1, -R212 ;  /* 0x0000000107097824 */ /* 0x000fea00078e0ad4 */
[----:B------:R-:W-:Y:S02]  /*daf0*/  IADD3 R7, R9, c[0x0][0x32c], RZ ;  /* 0x0000cb0009077a10 */ /* 0x000fe40007ffe0ff */
[----:B------:R-:W-:Y:S02]  /*db00*/  IMNMX R12, R12, R9, !PT ;  /* 0x000000090c0c7217 */ /* 0x000fe40007800200 */
[----:B------:R-:W-:Y:S02]  /*db10*/  IMNMX R4, R4, R7, PT ;  /* 0x0000000704047217 */ /* 0x000fe40003800200 */
.L_x_205:
[----:B------:R-:W-:Y:S01]  /*db20*/  PLOP3.LUT P2, PT, PT, PT, UP0, 0x80, 0x0 ;  /* 0x000000000000781c */ /* 0x000fe20003f4f008 */
[----:B------:R-:W-:Y:S01]  /*db30*/  LDSM.16.MT88.4 R20, [R198+0x100] ;  /* 0x00010000c614783b */ /* 0x000fe20000004200 */
[----:B------:R-:W-:Y:S02]  /*db40*/  PLOP3.LUT P0, PT, PT, PT, UP0, 0x80, 0x0 ;  /* 0x000000000000781c */ /* 0x000fe40003f0f008 */
[----:B------:R-:W-:Y:S02]  /*db50*/  ISETP.GT.AND P2, PT, R12, RZ, P2 ;  /* 0x000000ff0c00720c */ /* 0x000fe40001744270 */
[----:B------:R-:W-:Y:S02]  /*db60*/  FMNMX.FTZ R7, R10, R3, !PT ;  /* 0x000000030a077209 */ /* 0x000fe40007810000 */
[----:B------:R-:W-:Y:S01]  /*db70*/  ISETP.GT.AND P0, PT, R12, 0x1, P0 ;  /* 0x000000010c00780c */ /* 0x000fe20000704270 */
[----:B------:R-:W-:Y:S01]  /*db80*/  LDSM.16.MT88.4 R28, [R197+0x100] ;  /* 0x00010000c51c783b */ /* 0x000fe20000004200 */
[----:B------:R-:W-:Y:S02]  /*db90*/  ISETP.LT.OR P2, PT, R4, 0x1, P2 ;  /* 0x000000010400780c */ /* 0x000fe40001741670 */
        /* <DEDUP_REMOVED lines=36> */
[----:B------:R-:W-:Y:S02]  /*dde0*/  FMNMX.FTZ R0, R13, R0, !PT ;  /* 0x000000000d007209 */ /* 0x000fe40007810000 */
[----:B------:R-:W-:Y:S02]  /*ddf0*/  ISETP.LT.OR P0, PT, R4, 0x1a, P0 ;  /* 0x0000001a0400780c */ /* 0x000fe40000701670 */
        /* <DEDUP_REMOVED lines=24> */
[C---:B------:R-:W-:Y:S02]  /*df80*/  ISETP.LT.OR P2, PT, R4.reuse, 0x29, P2 ;  /* 0x000000290400780c */ /* 0x040fe40001741670 */
        /* <DEDUP_REMOVED lines=20> */
[----:B------:R-:W-:Y:S01]  /*e0d0*/  FMNMX.FTZ R14, R149, R14, !PT ;  /* 0x0000000e950e7209 */ /* 0x000fe20007810000 */
[----:B------:R-:W-:Y:S01]  /*e0e0*/  UIADD3 UR21, UR21, -0x1, URZ ;  /* 0xffffffff15157890 */ /* 0x000fe2000fffe03f */
[----:B------:R-:W-:Y:S02]  /*e0f0*/  ISETP.GT.AND P0, PT, R12, 0x39, P0 ;  /* 0x000000390c00780c */ /* 0x000fe40000704270 */
[----:B------:R-:W-:Y:S02]  /*e100*/  ISETP.LT.OR P2, PT, R4, 0x39, P2 ;  /* 0x000000390400780c */ /* 0x000fe40001741670 */
        /* <DEDUP_REMOVED lines=47> */
[--C-:B------:R-:W-:Y:S02]  /*e400*/  FFMA.FTZ R172, R13, c[0x0][0x2d0], -R144.reuse ;  /* 0x0000b4000dac7a23 */ /* 0x100fe40000010890 */
[----:B------:R-:W2:Y:S01]  /*e410*/  LDSM.16.MT88.4 R12, [R203+0x100] ;  /* 0x00010000cb0c783b */ /* 0x000ea20000004200 */
[--C-:B------:R-:W-:Y:S01]  /*e420*/  FFMA.FTZ R171, R11, c[0x0][0x2d0], -R144.reuse ;  /* 0x0000b4000bab7a23 */ /* 0x100fe20000010890 */
[----:B------:R-:W3:Y:S01]  /*e430*/  MUFU.EX2 R3, R6 ;  /* 0x0000000600037308 */ /* 0x000ee20000000800 */
[--C-:B------:R-:W-:Y:S02]  /*e440*/  FFMA.FTZ R170, R9, c[0x0][0x2d0], -R144.reuse ;  /* 0x0000b40009aa7a23 */ /* 0x100fe40000010890 */
[----:B------:R-:W-:Y:S02]  /*e450*/  FMUL.FTZ R2, R5, c[0x0][0x2d0] ;  /* 0x0000b40005027a20 */ /* 0x000fe40000410000 */
[--C-:B------:R-:W-:Y:S02]  /*e460*/  FFMA.FTZ R178, R163, c[0x0][0x2d0], -R144.reuse ;  /* 0x0000b400a3b27a23 */ /* 0x100fe40000010890 */
[--C-:B------:R-:W-:Y:S02]  /*e470*/  FFMA.FTZ R179, R161, c[0x0][0x2d0], -R144.reuse ;  /* 0x0000b400a1b37a23 */ /* 0x100fe40000010890 */
[----:B------:R-:W-:Y:S01]  /*e480*/  LDSM.16.MT88.4 R160, [R196+0x3900] ;  /* 0x00390000c4a0783b */ /* 0x000fe20000004200 */
[----:B------:R-:W-:Y:S01]  /*e490*/  MUFU.EX2 R173, R173 ;  /* 0x000000ad00ad7308 */ /* 0x000fe20000000800 */
[--C-:B------:R-:W-:Y:S01]  /*e4a0*/  FFMA.FTZ R181, R143, c[0x0][0x2d0], -R144.reuse ;  /* 0x0000b4008fb57a23 */ /* 0x100fe20000010890 */
[----:B-1----:R-:W-:Y:S01]  /*e4b0*/  F2FP.PACK_AB R138, R169, R134 ;  /* 0x00000086a98a723e */ /* 0x002fe200000000ff */
[--C-:B------:R-:W-:Y:S02]  /*e4c0*/  FFMA.FTZ R182, R141, c[0x0][0x2d0], -R144.reuse ;  /* 0x0000b4008db67a23 */ /* 0x100fe40000010890 */
[--C-:B------:R-:W-:Y:S02]  /*e4d0*/  FFMA.FTZ R223, R159, c[0x0][0x2d0], -R144.reuse ;  /* 0x0000b4009fdf7a23 */ /* 0x100fe40000010890 */
[----:B------:R-:W-:Y:S01]  /*e4e0*/  LDSM.16.MT88.4 R140, [R197+0x2900] ;  /* 0x00290000c58c783b */ /* 0x000fe20000004200 */
[--C-:B------:R-:W-:Y:S02]  /*e4f0*/  FFMA.FTZ R226, R157, c[0x0][0x2d0], -R144.reuse ;  /* 0x0000b4009de27a23 */ /* 0x100fe40000010890 */
[----:B------:R-:W1:Y:S01]  /*e500*/  MUFU.EX2 R172, R172 ;  /* 0x000000ac00ac7308 */ /* 0x000e620000000800 */
[--C-:B------:R-:W-:Y:S02]  /*e510*/  FFMA.FTZ R225, R155, c[0x0][0x2d0], -R144.reuse ;  /* 0x0000b4009be17a23 */ /* 0x100fe40000010890 */
[--C-:B------:R-:W-:Y:S02]  /*e520*/  FFMA.FTZ R228, R153, c[0x0][0x2d0], -R144.reuse ;  /* 0x0000b40099e47a23 */ /* 0x100fe40000010890 */
[C---:B---3--:R-:W-:Y:S01]  /*e530*/  FMUL.FTZ R4, R3.reuse, R128 ;  /* 0x0000008003047220 */ /* 0x048fe20000410000 */
        /* <DEDUP_REMOVED lines=15> */
[--C-:B------:R-:W-:Y:S02]  /*e630*/  FFMA.FTZ R234, R147, c[0x0][0x2d0], -R144.reuse ;  /* 0x0000b40093ea7a23 */ /* 0x100fe40000010890 */
[--C-:B------:R-:W-:Y:S01]  /*e640*/  FFMA.FTZ R233, R145, c[0x0][0x2d0], -R144.reuse ;  /* 0x0000b40091e97a23 */ /* 0x100fe20000010890 */
[----:B------:R-:W1:Y:S01]  /*e650*/  MUFU.EX2 R2, R2 ;  /* 0x0000000200027308 */ /* 0x000e620000000800 */
[----:B------:R-:W-:Y:S02]  /*e660*/  FFMA.FTZ R151, R146, c[0x0][0x2d0], -R151 ;  /* 0x0000b40092977a23 */ /* 0x000fe40000010897 */
[----:B------:R-:W-:Y:S02]  /*e670*/  FFMA.FTZ R144, R133, c[0x0][0x2d0], -R144 ;  /* 0x0000b40085907a23 */ /* 0x000fe40000010890 */
[C---:B------:R-:W-:Y:S02]  /*e680*/  FMUL.FTZ R36, R3.reuse, R36 ;  /* 0x0000002403247220 */ /* 0x040fe40000410000 */
[C---:B------:R-:W-:Y:S02]  /*e690*/  FMUL.FTZ R37, R3.reuse, R37 ;  /* 0x0000002503257220 */ /* 0x040fe40000410000 */
        /* <DEDUP_REMOVED lines=123> */
[----:B------:R-:W3:Y:S01]  /*ee50*/  MUFU.EX2 R230, R230 ;  /* 0x000000e600e67308 */ /* 0x000ee20000000800 */
[C---:B-1----:R-:W-:Y:S04]  /*ee60*/  HMMA.16816.F32 R76, R136.reuse, R100, R76 ;  /* 0x00000064884c723c */ /* 0x042fe8000000184c */
[----:B------:R-:W-:Y:S02]  /*ee70*/  FMUL.FTZ R85, R3, R85 ;  /* 0x0000005503557220 */ /* 0x000fe40000410000 */
[C---:B------:R-:W-:Y:S01]  /*ee80*/  FMUL.FTZ R86, R2.reuse, R86 ;  /* 0x0000005602567220 */ /* 0x040fe20000410000 */
[----:B------:R-:W-:Y:S01]  /*ee90*/  F2FP.PACK_AB R100, R175, R174 ;  /* 0x000000aeaf64723e */ /* 0x000fe200000000ff */
[C---:B------:R-:W-:Y:S01]  /*eea0*/  HMMA.16816.F32 R80, R136.reuse, R102, R80 ;  /* 0x000000668850723c */ /* 0x040fe20000001850 */
[----:B------:R-:W-:Y:S03]  /*eeb0*/  MUFU.EX2 R229, R229 ;  /* 0x000000e500e57308 */ /* 0x000fe60000000800 */
[----:B------:R-:W-:Y:S01]  /*eec0*/  FMUL.FTZ R87, R2, R87 ;  /* 0x0000005702577220 */ /* 0x000fe20000410000 */
[----:B----4-:R-:W-:Y:S01]  /*eed0*/  F2FP.PACK_AB R101, R179, R178 ;  /* 0x000000b2b365723e */ /* 0x010fe200000000ff */
[----:B------:R-:W-:Y:S01]  /*eee0*/  FMUL.FTZ R88, R3, R88 ;  /* 0x0000005803587220 */ /* 0x000fe20000410000 */
[----:B------:R-:W-:Y:S01]  /*eef0*/  F2FP.PACK_AB R102, R177, R176 ;  /* 0x000000b0b166723e */ /* 0x000fe200000000ff */
[C---:B------:R-:W-:Y:S01]  /*ef00*/  FMUL.FTZ R89, R3.reuse, R89 ;  /* 0x0000005903597220 */ /* 0x040fe20000410000 */
[----:B-----5:R-:W-:Y:S02]  /*ef10*/  F2FP.PACK_AB R103, R182, R181 ;  /* 0x000000b5b667723e */ /* 0x020fe400000000ff */
[C---:B--2---:R-:W-:Y:S01]  /*ef20*/  HMMA.16816.F32 R84, R136.reuse, R108, R84 ;  /* 0x0000006c8854723c */ /* 0x044fe20000001854 */
[----:B------:R-:W-:Y:S02]  /*ef30*/  MUFU.EX2 R231, R231 ;  /* 0x000000e700e77308 */ /* 0x000fe40000000800 */
[C---:B------:R-:W-:Y:S02]  /*ef40*/  FMUL.FTZ R90, R2.reuse, R90 ;  /* 0x0000005a025a7220 */ /* 0x040fe40000410000 */
[C---:B------:R-:W-:Y:S02]  /*ef50*/  FMUL.FTZ R91, R2.reuse, R91 ;  /* 0x0000005b025b7220 */ /* 0x040fe40000410000 */
[C---:B------:R-:W-:Y:S02]  /*ef60*/  FMUL.FTZ R92, R3.reuse, R92 ;  /* 0x0000005c035c7220 */ /* 0x040fe40000410000 */
[C---:B------:R-:W-:Y:S02]  /*ef70*/  FMUL.FTZ R93, R3.reuse, R93 ;  /* 0x0000005d035d7220 */ /* 0x040fe40000410000 */
[----:B------:R-:W1:Y:S01]  /*ef80*/  MUFU.EX2 R234, R234 ;  /* 0x000000ea00ea7308 */ /* 0x000e620000000800 */
[C---:B------:R-:W-:Y:S01]  /*ef90*/  HMMA.16816.F32 R88, R136.reuse, R110, R88 ;  /* 0x0000006e8858723c */ /* 0x040fe20000001858 */
[----:B------:R-:W2:Y:S02]  /*efa0*/  LDSM.16.MT88.4 R108, [R197+0x900] ;  /* 0x00090000c56c783b */ /* 0x000ea40000004200 */
[C---:B------:R-:W-:Y:S02]  /*efb0*/  FMUL.FTZ R94, R2.reuse, R94 ;  /* 0x0000005e025e7220 */ /* 0x040fe40000410000 */
[C---:B------:R-:W-:Y:S02]  /*efc0*/  FMUL.FTZ R95, R2.reuse, R95 ;  /* 0x0000005f025f7220 */ /* 0x040fe40000410000 */
[C---:B------:R-:W-:Y:S02]  /*efd0*/  FMUL.FTZ R96, R3.reuse, R96 ;  /* 0x0000006003607220 */ /* 0x040fe40000410000 */
[C---:B------:R-:W-:Y:S01]  /*efe0*/  FMUL.FTZ R97, R3.reuse, R97 ;  /* 0x0000006103617220 */ /* 0x040fe20000410000 */
[----:B------:R-:W4:Y:S02]  /*eff0*/  MUFU.EX2 R233, R233 ;  /* 0x000000e900e97308 */ /* 0x000f240000000800 */
        /* <DEDUP_REMOVED lines=142> */
.L_x_199:
[----:B------:R-:W1:Y:S01]  /*f8e0*/  SHFL.BFLY PT, R3, R214, 0x2, 0x1f ;  /* 0x0c401f00d6037f89 */ /* 0x000e6200000e0000 */
[----:B------:R-:W-:Y:S01]  /*f8f0*/  CS2R R4, SRZ ;  /* 0x0000000000047805 */ /* 0x000fe2000001ff00 */
[----:B------:R-:W-:-:S02]  /*f900*/  MOV R8, 0xff800000 ;  /* 0xff80000000087802 */ /* 0x000fc40000000f00 */
[----:B------:R-:W2:Y:S01]  /*f910*/  SHFL.BFLY PT, R2, R215, 0x2, 0x1f ;  /* 0x0c401f00d7027f89 */ /* 0x000ea200000e0000 */
        /* <DEDUP_REMOVED lines=8> */
[----:B------:R-:W-:Y:S02]  /*f9a0*/  MOV R7, 0xff800000 ;  /* 0xff80000000077802 */ /* 0x000fe40000000f00 */
[----:B------:R-:W-:-:S09]  /*f9b0*/  FSETP.NE.FTZ.AND P0, PT, R2, RZ, PT ;  /* 0x000000ff0200720b */ /* 0x000fd20003f15000 */
[----:B------:R-:W1:Y:S01]  /*f9c0*/  @P1 MUFU.RCP R5, R3 ;  /* 0x0000000300051308 */ /* 0x000e620000001000 */
[----:B------:R-:W-:-:S03]  /*f9d0*/  @P1 MOV R10, 0x3f317218 ;  /* 0x3f317218000a1802 */ /* 0x000fc60000000f00 */
[----:B------:R-:W-:Y:S02]  /*f9e0*/  @P0 MOV R9, 0x3f317218 ;  /* 0x3f31721800090802 */ /* 0x000fe40000000f00 */
[----:B------:R-:W-:Y:S02]  /*f9f0*/  @P1 FMUL.FTZ R10, R10, c[0x0][0x2d0] ;  /* 0x0000b4000a0a1a20 */ /* 0x000fe40000410000 */
[----:B------:R-:W-:Y:S01]  /*fa00*/  @P0 MUFU.RCP R4, R2 ;  /* 0x0000000200040308 */ /* 0x000fe20000001000 */
[----:B------:R-:W-:-:S07]  /*fa10*/  @P0 FMUL.FTZ R9, R9, c[0x0][0x2d0] ;  /* 0x0000b40009090a20 */ /* 0x000fce0000410000 */
[----:B------:R-:W2:Y:S01]  /*fa20*/  @P1 MUFU.LG2 R3, R3 ;  /* 0x0000000300031308 */ /* 0x000ea20000000c00 */
[C---:B-1----:R-:W-:Y:S02]  /*fa30*/  FMUL.FTZ R128, R5.reuse, R128 ;  /* 0x0000008005807220 */ /* 0x042fe40000410000 */
[C---:B------:R-:W-:Y:S02]  /*fa40*/  FMUL.FTZ R129, R5.reuse, R129 ;  /* 0x0000008105817220 */ /* 0x040fe40000410000 */
[C---:B------:R-:W-:Y:S02]  /*fa50*/  FMUL.FTZ R124, R5.reuse, R124 ;  /* 0x0000007c057c7220 */ /* 0x040fe40000410000 */
[C---:B------:R-:W-:Y:S01]  /*fa60*/  FMUL.FTZ R125, R5.reuse, R125 ;  /* 0x0000007d057d7220 */ /* 0x040fe20000410000 */
[----:B------:R-:W1:Y:S01]  /*fa70*/  @P0 MUFU.LG2 R2, R2 ;  /* 0x0000000200020308 */ /* 0x000e620000000c00 */
[C---:B------:R-:W-:Y:S02]  /*fa80*/  FMUL.FTZ R120, R5.reuse, R120 ;  /* 0x0000007805787220 */ /* 0x040fe40000410000 */
[----:B------:R-:W-:-:S02]  /*fa90*/  FMUL.FTZ R121, R5, R121 ;  /* 0x0000007905797220 */ /* 0x000fc40000410000 */
[C---:B------:R-:W-:Y:S02]  /*faa0*/  FMUL.FTZ R116, R5.reuse, R116 ;  /* 0x0000007405747220 */ /* 0x040fe40000410000 */
[----:B------:R-:W-:Y:S02]  /*fab0*/  FMUL.FTZ R117, R5, R117 ;  /* 0x0000007505757220 */ /* 0x000fe40000410000 */
[----:B--2---:R-:W-:Y:S02]  /*fac0*/  @P1 FMUL.FTZ R3, R3, 0.69314718246459960938 ;  /* 0x3f31721803031820 */ /* 0x004fe40000410000 */
[C---:B------:R-:W-:Y:S02]  /*fad0*/  FMUL.FTZ R112, R5.reuse, R112 ;  /* 0x0000007005707220 */ /* 0x040fe40000410000 */
[C---:B------:R-:W-:Y:S02]  /*fae0*/  FMUL.FTZ R113, R5.reuse, R113 ;  /* 0x0000007105717220 */ /* 0x040fe40000410000 */
[----:B------:R-:W-:-:S02]  /*faf0*/  FMUL.FTZ R108, R5, R108 ;  /* 0x0000006c056c7220 */ /* 0x000fc40000410000 */
[----:B-1----:R-:W-:Y:S02]  /*fb00*/  @P0 FMUL.FTZ R11, R2, 0.69314718246459960938 ;  /* 0x3f317218020b0820 */ /* 0x002fe40000410000 */
        /* <DEDUP_REMOVED lines=87> */
.L_x_167:
[----:B------:R-:W-:Y:S01]  /*10080*/  USHF.R.S32.HI UR6, URZ, 0x1f, UR11 ;  /* 0x0000001f3f067899 */ /* 0x000fe2000801140b */
[----:B------:R-:W-:Y:S05]  /*10090*/  @P2 BRA `(.L_x_210) ;  /* 0x0000157000002947 */ /* 0x000fea0003800000 */
[----:B------:R-:W3:Y:S01]  /*100a0*/  S2R R0, SR_TID.X ;  /* 0x0000000000007919 */ /* 0x000ee20000002100 */
[----:B------:R-:W-:Y:S01]  /*100b0*/  ULDC.64 UR4, c[0x0][0x490] ;  /* 0x0001240000047ab9 */ /* 0x000fe20000000a00 */
[----:B------:R-:W-:Y:S01]  /*100c0*/  IMAD.MOV.U32 R12, RZ, RZ, c[0x0][0x4e8] ;  /* 0x00013a00ff0c7624 */ /* 0x000fe200078e00ff */
[----:B------:R-:W-:Y:S01]  /*100d0*/  UIMAD UR7, UR6, UR4, URZ ;  /* 0x00000004060772a4 */ /* 0x000fe2000f8e023f */
[----:B------:R-:W4:Y:S01]  /*100e0*/  S2R R22, SR_CTAID.Z ;  /* 0x0000000000167919 */ /* 0x000f220000002700 */
[----:B------:R-:W-:Y:S01]  /*100f0*/  UIMAD.WIDE.U32 UR8, UR11, UR4, URZ ;  /* 0x000000040b0872a5 */ /* 0x000fe2000f8e003f */
[----:B------:R-:W-:Y:S01]  /*10100*/  F2FP.PACK_AB R128, R129, R128 ;  /* 0x000000808180723e */ /* 0x000fe200000000ff */
[----:B------:R-:W-:Y:S01]  /*10110*/  UIMAD UR7, UR11, UR5, UR7 ;  /* 0x000000050b0772a4 */ /* 0x000fe2000f8e0207 */
[C---:B------:R-:W-:Y:S01]  /*10120*/  ISETP.NE.AND P0, PT, R12.reuse, 0x1, PT ;  /* 0x000000010c00780c */ /* 0x040fe20003f05270 */
[----:B------:R-:W-:Y:S01]  /*10130*/  IMAD R12, R12, c[0x0][0x388], RZ ;  /* 0x0000e2000c0c7a24 */ /* 0x000fe200078e02ff */
[----:B------:R-:W-:Y:S01]  /*10140*/  ULDC.64 UR4, c[0x0][0x3e8] ;  /* 0x0000fa0000047ab9 */ /* 0x000fe20000000a00 */
[----:B------:R-:W-:Y:S01]  /*10150*/  IMAD.U32 R25, RZ, RZ, UR9 ;  /* 0x00000009ff197e24 */ /* 0x000fe2000f8e00ff */
[----:B------:R-:W-:Y:S01]  /*10160*/  UIMAD UR6, UR6, UR4, URZ ;  /* 0x00000004060672a4 */ /* 0x000fe2000f8e023f */
[----:B------:R-:W-:Y:S01]  /*10170*/  IMAD.U32 R24, RZ, RZ, UR8 ;  /* 0x00000008ff187e24 */ /* 0x000fe2000f8e00ff */
[----:B--2---:R-:W-:Y:S01]  /*10180*/  UIMAD.WIDE.U32 UR12, UR11, UR4, URZ ;  /* 0x000000040b0c72a5 */ /* 0x004fe2000f8e003f */
[----:B------:R-:W-:Y:S01]  /*10190*/  F2FP.PACK_AB R130, R131, R130 ;  /* 0x000000828382723e */ /* 0x000fe200000000ff */
[----:B------:R-:W-:Y:S01]  /*101a0*/  UIMAD UR5, UR11, UR5, UR6 ;  /* 0x000000050b0572a4 */ /* 0x000fe2000f8e0206 */
[----:B------:R-:W-:Y:S01]  /*101b0*/  F2FP.PACK_AB R124, R125, R124 ;  /* 0x0000007c7d7c723e */ /* 0x000fe200000000ff */
[----:B------:R-:W-:Y:S01]  /*101c0*/  UIADD3 UR7, UR9, UR7, URZ ;  /* 0x0000000709077290 */ /* 0x000fe2000fffe03f */
[----:B------:R-:W-:Y:S01]  /*101d0*/  F2FP.PACK_AB R126, R127, R126 ;  /* 0x0000007e7f7e723e */ /* 0x000fe200000000ff */
[----:B------:R-:W-:Y:S01]  /*101e0*/  UIADD3 UR5, UR13, UR5, URZ ;  /* 0x000000050d057290 */ /* 0x000fe2000fffe03f */
[----:B------:R-:W-:Y:S01]  /*101f0*/  IMAD.U32 R17, RZ, RZ, UR13 ;  /* 0x0000000dff117e24 */ /* 0x000fe2000f8e00ff */
[----:B------:R-:W-:Y:S01]  /*10200*/  F2FP.PACK_AB R120, R121, R120 ;  /* 0x000000787978723e */ /* 0x000fe200000000ff */
[----:B------:R-:W-:Y:S01]  /*10210*/  IMAD.U32 R16, RZ, RZ, UR12 ;  /* 0x0000000cff107e24 */ /* 0x000fe2000f8e00ff */
[----:B---3--:R-:W-:Y:S01]  /*10220*/  SHF.R.S32.HI R3, RZ, 0x1f, R0 ;  /* 0x0000001fff037819 */ /* 0x008fe20000011400 */
[----:B------:R-:W-:Y:S01]  /*10230*/  IMAD.U32 R25, RZ, RZ, UR7 ;  /* 0x00000007ff197e24 */ /* 0x000fe2000f8e00ff */
[----:B------:R-:W-:Y:S01]  /*10240*/  F2FP.PACK_AB R122, R123, R122 ;  /* 0x0000007a7b7a723e */ /* 0x000fe200000000ff */
[----:B------:R-:W-:Y:S01]  /*10250*/  IMAD.U32 R17, RZ, RZ, UR5 ;  /* 0x00000005ff117e24 */ /* 0x000fe2000f8e00ff */
[CC--:B------:R-:W-:Y:S01]  /*10260*/  LEA.HI R9, R3.reuse, R0.reuse, RZ, 0x2 ;  /* 0x0000000003097211 */ /* 0x0c0fe200078f10ff */
[----:B----4-:R-:W-:Y:S01]  /*10270*/  IMAD.WIDE.U32 R24, R22, c[0x0][0x498], R24 ;  /* 0x0001260016187a25 */ /* 0x010fe200078e0018 */
[----:B------:R-:W-:Y:S01]  /*10280*/  LEA.HI R19, R3, R0, RZ, 0x5 ;  /* 0x0000000003137211 */ /* 0x000fe200078f28ff */
[----:B------:R-:W-:Y:S01]  /*10290*/  BSSY B0, `(.L_x_211) ;  /* 0x00000ef000007945 */ /* 0x000fe20003800000 */
[----:B------:R-:W-:-:S02]  /*102a0*/  SHF.R.S32.HI R21, RZ, 0x2, R9 ;  /* 0x00000002ff157819 */ /* 0x000fc40000011409 */
[----:B------:R-:W-:Y:S02]  /*102b0*/  SHF.R.S32.HI R10, RZ, 0x1f, R9 ;  /* 0x0000001fff0a7819 */ /* 0x000fe40000011409 */
[----:B------:R-:W-:Y:S02]  /*102c0*/  LOP3.LUT R11, R19, 0xffffffe0, RZ, 0xc0, !PT ;  /* 0xffffffe0130b7812 */ /* 0x000fe400078ec0ff */
[CC--:B------:R-:W-:Y:S02]  /*102d0*/  LEA.HI R4, R3.reuse, R0.reuse, RZ, 0x3 ;  /* 0x0000000003047211 */ /* 0x0c0fe400078f18ff */
[----:B-1----:R-:W-:Y:S02]  /*102e0*/  LEA.HI R2, R3, R0, RZ, 0x6 ;  /* 0x0000000003027211 */ /* 0x002fe400078f30ff */
[----:B------:R-:W-:Y:S01]  /*102f0*/  LEA.HI R3, R10, R21, RZ, 0x3 ;  /* 0x000000150a037211 */ /* 0x000fe200078f18ff */
[----:B------:R-:W-:Y:S01]  /*10300*/  IMAD.IADD R10, R0, 0x1, -R11 ;  /* 0x00000001000a7824 */ /* 0x000fe200078e0a0b */
[----:B------:R-:W-:Y:S01]  /*10310*/  LOP3.LUT R9, R9, 0xfffffffc, RZ, 0xc0, !PT ;  /* 0xfffffffc09097812 */ /* 0x000fe200078ec0ff */
[----:B------:R-:W1:Y:S01]  /*10320*/  S2R R11, SR_CTAID.X ;  /* 0x00000000000b7919 */ /* 0x000e620000002500 */
[----:B------:R-:W-:-:S02]  /*10330*/  LOP3.LUT R15, R4, 0xfffffff8, RZ, 0xc0, !PT ;  /* 0xfffffff8040f7812 */ /* 0x000fc400078ec0ff */
[----:B------:R-:W-:Y:S01]  /*10340*/  SHF.R.S32.HI R13, RZ, 0x1f, R22 ;  /* 0x0000001fff0d7819 */ /* 0x000fe20000011416 */
[----:B------:R-:W-:Y:S01]  /*10350*/  IMAD.IADD R9, R0, 0x1, -R9 ;  /* 0x0000000100097824 */ /* 0x000fe200078e0a09 */
[----:B------:R-:W-:Y:S01]  /*10360*/  LOP3.LUT P4, RZ, R10, 0x3, RZ, 0xc0, !PT ;  /* 0x000000030aff7812 */ /* 0x000fe2000788c0ff */
[----:B------:R-:W-:Y:S01]  /*10370*/  IMAD.IADD R15, R0, 0x1, -R15 ;  /* 0x00000001000f7824 */ /* 0x000fe200078e0a0f */
[----:B------:R-:W-:Y:S02]  /*10380*/  LOP3.LUT R0, R3, 0xfffffff8, RZ, 0xc0, !PT ;  /* 0xfffffff803007812 */ /* 0x000fe400078ec0ff */
[----:B------:R-:W-:Y:S02]  /*10390*/  SHF.R.S32.HI R3, RZ, 0x1f, R10 ;  /* 0x0000001fff037819 */ /* 0x000fe4000001140a */
[----:B------:R-:W-:Y:S01]  /*103a0*/  SHF.R.S32.HI R4, RZ, 0x3, R4 ;  /* 0x00000003ff047819 */ /* 0x000fe20000011404 */
[----:B------:R-:W-:Y:S01]  /*103b0*/  IMAD.IADD R21, R21, 0x1, -R0 ;  /* 0x0000000115157824 */ /* 0x000fe200078e0a00 */
[----:B------:R-:W-:Y:S01]  /*103c0*/  LEA.HI R10, R3, R10, RZ, 0x2 ;  /* 0x0000000a030a7211 */ /* 0x000fe200078f10ff */
[C---:B------:R-:W-:Y:S01]  /*103d0*/  IMAD R3, R13.reuse, c[0x0][0x498], RZ ;  /* 0x000126000d037a24 */ /* 0x040fe200078e02ff */
[--C-:B------:R-:W-:Y:S01]  /*103e0*/  SHF.R.S32.HI R20, RZ, 0x5, R19.reuse ;  /* 0x00000005ff147819 */ /* 0x100fe20000011413 */
[----:B------:R-:W-:Y:S01]  /*103f0*/  IMAD R13, R13, c[0x0][0x3f0], RZ ;  /* 0x0000fc000d0d7a24 */ /* 0x000fe200078e02ff */
[----:B------:R-:W-:Y:S01]  /*10400*/  SHF.R.S32.HI R19, RZ, 0x1f, R19 ;  /* 0x0000001fff137819 */ /* 0x000fe20000011413 */
[C---:B------:R-:W-:Y:S01]  /*10410*/  IMAD R14, R22.reuse, c[0x0][0x49c], R3 ;  /* 0x00012700160e7a24 */ /* 0x040fe200078e0203 */
[----:B------:R-:W-:Y:S01]  /*10420*/  SHF.R.S32.HI R10, RZ, 0x2, R10 ;  /* 0x00000002ff0a7819 */ /* 0x000fe2000001140a */
[C---:B------:R-:W-:Y:S01]  /*10430*/  IMAD R13, R22.reuse, c[0x0][0x3f4], R13 ;  /* 0x0000fd00160d7a24 */ /* 0x040fe200078e020d */
[----:B------:R-:W-:Y:S01]  /*10440*/  LEA.HI R19, R19, R20, RZ, 0x3 ;  /* 0x0000001413137211 */ /* 0x000fe200078f18ff */
[----:B------:R-:W-:Y:S01]  /*10450*/  IMAD.WIDE.U32 R22, R22, c[0x0][0x3f0], R16 ;  /* 0x0000fc0016167a25 */ /* 0x000fe200078e0010 */
[----:B------:R-:W-:-:S02]  /*10460*/  LEA.HI R16, R9, R9, RZ, 0x1 ;  /* 0x0000000909107211 */ /* 0x000fc400078f08ff */
[----:B------:R-:W-:Y:S01]  /*10470*/  LOP3.LUT R19, R19, 0xffffff8, RZ, 0xc0, !PT ;  /* 0x0ffffff813137812 */ /* 0x000fe200078ec0ff */
[----:B------:R-:W-:Y:S01]  /*10480*/  IMAD.SHL.U32 R26, R4, 0x40, RZ ;  /* 0x00000040041a7824 */ /* 0x000fe200078e00ff */
[----:B------:R-:W-:Y:S01]  /*10490*/  LOP3.LUT R16, R16, 0x1ffffffe, RZ, 0xc0, !PT ;  /* 0x1ffffffe10107812 */ /* 0x000fe200078ec0ff */
[----:B------:R-:W-:Y:S01]  /*104a0*/  IMAD R18, R15, 0x20, R4 ;  /* 0x000000200f127824 */ /* 0x000fe200078e0204 */
[----:B------:R-:W-:Y:S01]  /*104b0*/  R2P PR, R21, 0x6 ;  /* 0x0000000615007804 */ /* 0x000fe20000000000 */
[----:B------:R-:W-:Y:S01]  /*104c0*/  IMAD.SHL.U32 R3, R15, 0x8, RZ ;  /* 0x000000080f037824 */ /* 0x000fe200078e00ff */
[----:B------:R-:W-:Y:S01]  /*104d0*/  LOP3.LUT R26, R26, 0x1c0, RZ, 0xc0, !PT ;  /* 0x000001c01a1a7812 */ /* 0x000fe200078ec0ff */
[----:B-1----:R-:W-:Y:S01]  /*104e0*/  IMAD R18, R11, 0x80, R18 ;  /* 0x000000800b127824 */ /* 0x002fe200078e0212 */
[----:B------:R-:W-:Y:S01]  /*104f0*/  F2FP.PACK_AB R116, R117, R116 ;  /* 0x000000747574723e */ /* 0x000fe200000000ff */
[----:B------:R-:W-:Y:S01]  /*10500*/  IMAD R15, R20, 0x200, R9 ;  /* 0x00000200140f7824 */ /* 0x000fe200078e0209 */
[----:B------:R-:W-:Y:S01]  /*10510*/  SHF.R.U32.HI R0, RZ, 0x3, R26 ;  /* 0x00000003ff007819 */ /* 0x000fe2000001161a */
[----:B------:R-:W-:Y:S01]  /*10520*/  IMAD.IADD R9, R9, 0x1, -R16 ;  /* 0x0000000109097824 */ /* 0x000fe200078e0a10 */
[----:B------:R-:W-:Y:S01]  /*10530*/  LOP3.LUT R17, R26, 0x38, R3, 0xf8, !PT ;  /* 0x000000381a117812 */ /* 0x000fe200078ef803 */
[----:B------:R-:W-:Y:S01]  /*10540*/  @P0 IMAD.HI.U32 R16, R18, c[0x0][0x4ec], RZ ;  /* 0x00013b0012100a27 */ /* 0x000fe200078e00ff */
[----:B------:R-:W-:-:S02]  /*10550*/  F2FP.PACK_AB R118, R119, R118 ;  /* 0x000000767776723e */ /* 0x000fc400000000ff */
[----:B------:R-:W-:Y:S01]  /*10560*/  LOP3.LUT R0, R17, R0, RZ, 0x3c, !PT ;  /* 0x0000000011007212 */ /* 0x000fe200078e3cff */
[----:B------:R-:W-:Y:S01]  /*10570*/  IMAD.IADD R23, R23, 0x1, R13 ;  /* 0x0000000117177824 */ /* 0x000fe200078e020d */
[----:B------:R-:W-:Y:S01]  /*10580*/  F2FP.PACK_AB R112, R113, R112 ;  /* 0x000000707170723e */ /* 0x000fe200000000ff */
[----:B------:R-:W-:Y:S01]  /*10590*/  IMAD.IADD R19, R20, 0x1, -R19 ;  /* 0x0000000114137824 */ /* 0x000fe200078e0a13 */
[----:B------:R-:W-:Y:S01]  /*105a0*/  LOP3.LUT R20, R21, 0x1, RZ, 0xc0, !PT ;  /* 0x0000000115147812 */ /* 0x000fe200078ec0ff */
[----:B------:R-:W-:Y:S01]  /*105b0*/  IMAD.SHL.U32 R13, R2, 0x8, RZ ;  /* 0x00000008020d7824 */ /* 0x000fe200078e00ff */
[----:B------:R-:W-:Y:S01]  /*105c0*/  F2FP.PACK_AB R114, R115, R114 ;  /* 0x000000727372723e */ /* 0x000fe200000000ff */
[----:B------:R-:W-:Y:S01]  /*105d0*/  IMAD.MOV.U32 R17, RZ, RZ, R18 ;  /* 0x000000ffff117224 */ /* 0x000fe200078e0012 */
[----:B------:R-:W-:Y:S01]  /*105e0*/  @P0 SHF.R.U32.HI R17, RZ, c[0x0][0x4f0], R16 ;  /* 0x00013c00ff110a19 */ /* 0x000fe20000011610 */
[----:B------:R-:W-:Y:S01]  /*105f0*/  IMAD.SHL.U32 R21, R21, 0x40, RZ ;  /* 0x0000004015157824 */ /* 0x000fe200078e00ff */
[----:B------:R-:W-:Y:S01]  /*10600*/  LOP3.LUT R13, R0, 0x7ffffe00, R13, 0xf8, !PT ;  /* 0x7ffffe00000d7812 */ /* 0x000fe200078ef80d */
[----:B------:R-:W-:Y:S01]  /*10610*/  IMAD R10, R19, 0x10, R10 ;  /* 0x00000010130a7824 */ /* 0x000fe200078e020a */
[--C-:B------:R-:W-:Y:S01]  /*10620*/  SHF.R.S32.HI R0, RZ, 0x1f, R17.reuse ;  /* 0x0000001fff007819 */ /* 0x100fe20000011411 */
[----:B------:R-:W-:Y:S01]  /*10630*/  IMAD.MOV R19, RZ, RZ, -R17 ;  /* 0x000000ffff137224 */ /* 0x000fe200078e0a11 */
[----:B------:R-:W-:Y:S01]  /*10640*/  LOP3.LUT R21, R21, 0x1c0, RZ, 0xc0, !PT ;  /* 0x000001c015157812 */ /* 0x000fe200078ec0ff */
[----:B------:R-:W-:Y:S01]  /*10650*/  IMAD R16, R9, 0x8, R10 ;  /* 0x0000000809107824 */ /* 0x000fe200078e020a */
[----:B------:R-:W-:Y:S01]  /*10660*/  ISETP.NE.U32.AND P3, PT, R20, 0x1, PT ;  /* 0x000000011400780c */ /* 0x000fe20003f65070 */
[----:B------:R-:W-:Y:S01]  /*10670*/  IMAD R0, R0, c[0x0][0x3e0], RZ ;  /* 0x0000f80000007a24 */ /* 0x000fe200078e02ff */
[----:B------:R-:W-:Y:S01]  /*10680*/  LEA.HI R2, R21, R21, RZ, 0x1d ;  /* 0x0000001515027211 */ /* 0x000fe200078fe8ff */
[----:B------:R-:W-:Y:S01]  /*10690*/  IMAD R16, R11, 0x80, R16 ;  /* 0x000000800b107824 */ /* 0x000fe200078e0210 */
[----:B------:R-:W-:Y:S01]  /*106a0*/  F2FP.PACK_AB R108, R109, R108 ;  /* 0x0000006c6d6c723e */ /* 0x000fe200000000ff */
[----:B------:R-:W-:Y:S01]  /*106b0*/  IMAD R9, R11, 0x80, R10 ;  /* 0x000000800b097824 */ /* 0x000fe200078e020a */
[----:B------:R-:W-:Y:S01]  /*106c0*/  F2FP.PACK_AB R110, R111, R110 ;  /* 0x0000006e6f6e723e */ /* 0x000fe200000000ff */
[----:B------:R-:W-:Y:S01]  /*106d0*/  IMAD.WIDE.U32 R22, R17, c[0x0][0x3e0], R22 ;  /* 0x0000f80011167a25 */ /* 0x000fe200078e0016 */
[----:B------:R-:W-:-:S02]  /*106e0*/  F2FP.PACK_AB R104, R105, R104 ;  /* 0x000000686968723e */ /* 0x000fc400000000ff */
[----:B------:R-:W-:Y:S01]  /*106f0*/  ISETP.GE.OR P5, PT, R9, R12, P4 ;  /* 0x0000000c0900720c */ /* 0x000fe200027a6670 */
[----:B------:R-:W-:Y:S01]  /*10700*/  IMAD R17, R17, c[0x0][0x3e4], R0 ;  /* 0x0000f90011117a24 */ /* 0x000fe200078e0200 */
[----:B------:R-:W-:Y:S01]  /*10710*/  IADD3 R9, R9, 0x8, RZ ;  /* 0x0000000809097810 */ /* 0x000fe20007ffe0ff */
[----:B------:R-:W-:Y:S01]  /*10720*/  @P0 IMAD.HI.U32 R0, R16, c[0x0][0x4ec], RZ ;  /* 0x00013b0010000a27 */ /* 0x000fe200078e00ff */
[----:B------:R-:W-:Y:S02]  /*10730*/  F2FP.PACK_AB R106, R107, R106 ;  /* 0x0000006a6b6a723e */ /* 0x000fe400000000ff */
[----:B------:R-:W-:Y:S01]  /*10740*/  ISETP.GE.OR P4, PT, R9, R12, P4 ;  /* 0x0000000c0900720c */ /* 0x000fe20002786670 */
[----:B------:R-:W-:Y:S01]  /*10750*/  IMAD.U32 R2, R15, 0x2, R2 ;  /* 0x000000020f027824 */ /* 0x000fe200078e0002 */
[----:B------:R-:W-:Y:S01]  /*10760*/  F2FP.PACK_AB R100, R101, R100 ;  /* 0x000000646564723e */ /* 0x000fe200000000ff */
[----:B------:R-:W-:Y:S01]  /*10770*/  IMAD.MOV.U32 R15, RZ, RZ, R16 ;  /* 0x000000ffff0f7224 */ /* 0x000fe200078e0010 */
[----:B------:R-:W-:Y:S01]  /*10780*/  @P0 SHF.R.U32.HI R15, RZ, c[0x0][0x4f0], R0 ;  /* 0x00013c00ff0f0a19 */ /* 0x000fe20000011600 */
[----:B------:R-:W-:Y:S01]  /*10790*/  IMAD.SHL.U32 R21, R2, 0x2, RZ ;  /* 0x0000000202157824 */ /* 0x000fe200078e00ff */
[----:B------:R-:W-:Y:S01]  /*107a0*/  BAR.SYNC.DEFER_BLOCKING 0x1, 0x100 ;  /* 0x0044000000007b1d */ /* 0x000fe20000010000 */
[----:B------:R-:W-:Y:S01]  /*107b0*/  IMAD.IADD R23, R23, 0x1, R17 ;  /* 0x0000000117177824 */ /* 0x000fe200078e0211 */
[----:B------:R-:W-:Y:S01]  /*107c0*/  SHF.R.S32.HI R9, RZ, 0x1f, R15 ;  /* 0x0000001fff097819 */ /* 0x000fe2000001140f */
[----:B------:R-:W-:Y:S01]  /*107d0*/  IMAD R19, R19, c[0x0][0x4e8], R18 ;  /* 0x00013a0013137a24 */ /* 0x000fe200078e0212 */
[----:B------:R-:W-:-:S02]  /*107e0*/  IADD3 R24, P0, R15, R24, RZ ;  /* 0x000000180f187210 */ /* 0x000fc40007f1e0ff */
[C---:B------:R-:W-:Y:S02]  /*107f0*/  IADD3 R0, R21.reuse, 0x80, RZ ;  /* 0x0000008015007810 */ /* 0x040fe40007ffe0ff */
[----:B------:R-:W-:Y:S02]  /*10800*/  IADD3 R17, R21, 0x70, RZ ;  /* 0x0000007015117810 */ /* 0x000fe40007ffe0ff */
[----:B------:R-:W-:Y:S01]  /*10810*/  IADD3.X R25, R9, R25, R14, P0, !PT ;  /* 0x0000001909197210 */ /* 0x000fe200007fe40e */
[----:B------:R-:W-:Y:S01]  /*10820*/  IMAD.MOV R9, RZ, RZ, -R15 ;  /* 0x000000ffff097224 */ /* 0x000fe200078e0a0f */
[----:B------:R-:W-:Y:S01]  /*10830*/  @P3 IADD3 R17, R0, 0x10, RZ ;  /* 0x0000001000113810 */ /* 0x000fe20007ffe0ff */
[----:B------:R-:W-:Y:S01]  /*10840*/  IMAD.MOV.U32 R0, RZ, RZ, 0x20 ;  /* 0x00000020ff007424 */ /* 0x000fe200078e00ff */
[----:B------:R-:W-:Y:S01]  /*10850*/  SHF.R.S32.HI R2, RZ, 0x1f, R19 ;  /* 0x0000001fff027819 */ /* 0x000fe20000011413 */
[----:B------:R-:W-:Y:S01]  /*10860*/  IMAD R27, R9, c[0x0][0x4e8], R16 ;  /* 0x00013a00091b7a24 */ /* 0x000fe200078e0210 */
[----:B------:R-:W-:Y:S01]  /*10870*/  F2FP.PACK_AB R102, R103, R102 ;  /* 0x000000666766723e */ /* 0x000fe200000000ff */
[----:B------:R-:W-:Y:S01]  /*10880*/  IMAD.MOV.U32 R9, RZ, RZ, 0x40 ;  /* 0x00000040ff097424 */ /* 0x000fe200078e00ff */
[----:B------:R-:W-:Y:S01]  /*10890*/  SEL R0, R0, 0xffffffe0, !P1 ;  /* 0xffffffe000007807 */ /* 0x000fe20004800000 */
[----:B------:R-:W-:Y:S01]  /*108a0*/  IMAD R2, R2, c[0x0][0x3d8], RZ ;  /* 0x0000f60002027a24 */ /* 0x000fe200078e02ff */
[----:B------:R-:W-:Y:S01]  /*108b0*/  F2FP.PACK_AB R36, R37, R36 ;  /* 0x000000242524723e */ /* 0x000fe200000000ff */
[----:B------:R-:W-:Y:S01]  /*108c0*/  IMAD.WIDE.U32 R24, R27, c[0x0][0x488], R24 ;  /* 0x000122001b187a25 */ /* 0x000fe200078e0018 */
[----:B------:R-:W-:Y:S01]  /*108d0*/  SEL R10, R9, 0xffffffc0, !P2 ;  /* 0xffffffc0090a7807 */ /* 0x000fe20005000000 */
[----:B------:R-:W-:Y:S02]  /*108e0*/  STS [R21+0x80], R128 ;  /* 0x0000808015007388 */ /* 0x000fe40000000800 */
[----:B------:R-:W-:Y:S01]  /*108f0*/  IMAD.IADD R15, R21, 0x1, R0 ;  /* 0x00000001150f7824 */ /* 0x000fe200078e0200 */
[----:B------:R-:W-:Y:S01]  /*10900*/  F2FP.PACK_AB R38, R39, R38 ;  /* 0x000000262726723e */ /* 0x000fe200000000ff */
[----:B------:R-:W-:Y:S01]  /*10910*/  IMAD.IADD R9, R0, 0x1, R17 ;  /* 0x0000000100097824 */ /* 0x000fe200078e0211 */
[----:B------:R-:W-:Y:S01]  /*10920*/  SHF.R.S32.HI R0, RZ, 0x1f, R27 ;  /* 0x0000001fff007819 */ /* 0x000fe2000001141b */
[C---:B------:R-:W-:Y:S01]  /*10930*/  IMAD R2, R19.reuse, c[0x0][0x3dc], R2 ;  /* 0x0000f70013027a24 */ /* 0x040fe200078e0202 */
[----:B------:R-:W-:Y:S01]  /*10940*/  STS [R21+0x480], R130 ;  /* 0x0004808215007388 */ /* 0x000fe20000000800 */
[----:B------:R-:W-:Y:S01]  /*10950*/  IMAD.WIDE.U32 R18, R19, c[0x0][0x3d8], R22 ;  /* 0x0000f60013127a25 */ /* 0x000fe200078e0016 */
[----:B------:R-:W-:-:S02]  /*10960*/  F2FP.PACK_AB R40, R41, R40 ;  /* 0x000000282928723e */ /* 0x000fc400000000ff */
[----:B------:R-:W-:Y:S01]  /*10970*/  STS [R17], R124 ;  /* 0x0000007c11007388 */ /* 0x000fe20000000800 */
[----:B------:R-:W-:Y:S01]  /*10980*/  IMAD R0, R0, c[0x0][0x488], RZ ;  /* 0x0001220000007a24 */ /* 0x000fe200078e02ff */
[----:B------:R-:W-:Y:S01]  /*10990*/  F2FP.PACK_AB R42, R43, R42 ;  /* 0x0000002a2b2a723e */ /* 0x000fe200000000ff */
[----:B------:R-:W-:Y:S01]  /*109a0*/  IMAD.IADD R23, R21, 0x1, R10 ;  /* 0x0000000115177824 */ /* 0x000fe200078e020a */
[----:B------:R-:W-:Y:S01]  /*109b0*/  STS [R17+0x400], R126 ;  /* 0x0004007e11007388 */ /* 0x000fe20000000800 */
[----:B------:R-:W-:Y:S01]  /*109c0*/  IMAD R0, R27, c[0x0][0x48c], R0 ;  /* 0x000123001b007a24 */ /* 0x000fe200078e0200 */
[----:B------:R-:W-:Y:S01]  /*109d0*/  F2FP.PACK_AB R44, R45, R44 ;  /* 0x0000002c2d2c723e */ /* 0x000fe200000000ff */
[C---:B------:R-:W-:Y:S01]  /*109e0*/  IMAD.IADD R27, R10.reuse, 0x1, R17 ;  /* 0x000000010a1b7824 */ /* 0x040fe200078e0211 */
[----:B------:R-:W-:Y:S01]  /*109f0*/  STS [R15+0x80], R120 ;  /* 0x000080780f007388 */ /* 0x000fe20000000800 */
[----:B------:R-:W-:Y:S01]  /*10a00*/  IMAD.IADD R29, R10, 0x1, R15 ;  /* 0x000000010a1d7824 */ /* 0x000fe200078e020f */
[----:B------:R-:W-:Y:S01]  /*10a10*/  F2FP.PACK_AB R46, R47, R46 ;  /* 0x0000002e2f2e723e */ /* 0x000fe200000000ff */
[----:B------:R-:W-:Y:S01]  /*10a20*/  IMAD.IADD R31, R9, 0x1, R10 ;  /* 0x00000001091f7824 */ /* 0x000fe200078e020a */
[----:B------:R-:W-:Y:S01]  /*10a30*/  STS [R15+0x480], R122 ;  /* 0x0004807a0f007388 */ /* 0x000fe20000000800 */
[----:B------:R-:W-:Y:S01]  /*10a40*/  F2FP.PACK_AB R48, R49, R48 ;  /* 0x000000303130723e */ /* 0x000fe200000000ff */
[----:B------:R-:W-:Y:S01]  /*10a50*/  IMAD.IADD R25, R25, 0x1, R0 ;  /* 0x0000000119197824 */ /* 0x000fe200078e0200 */
[----:B------:R-:W-:Y:S01]  /*10a60*/  F2FP.PACK_AB R50, R51, R50 ;  /* 0x000000323332723e */ /* 0x000fe200000000ff */
[----:B------:R-:W-:Y:S01]  /*10a70*/  STS [R9], R116 ;  /* 0x0000007409007388 */ /* 0x000fe20000000800 */
[----:B------:R-:W-:-:S02]  /*10a80*/  F2FP.PACK_AB R52, R53, R52 ;  /* 0x000000343534723e */ /* 0x000fc400000000ff */
[----:B------:R-:W-:Y:S01]  /*10a90*/  F2FP.PACK_AB R54, R55, R54 ;  /* 0x000000363736723e */ /* 0x000fe200000000ff */
[----:B------:R-:W-:Y:S01]  /*10aa0*/  STS [R9+0x400], R118 ;  /* 0x0004007609007388 */ /* 0x000fe20000000800 */
[----:B------:R-:W-:Y:S01]  /*10ab0*/  F2FP.PACK_AB R56, R57, R56 ;  /* 0x000000383938723e */ /* 0x000fe200000000ff */
[----:B------:R-:W-:Y:S01]  /*10ac0*/  IMAD R57, R11, 0x80, R4 ;  /* 0x000000800b397824 */ /* 0x000fe200078e0204 */
        /* <DEDUP_REMOVED lines=23> */
[----:B------:R-:W-:-:S02]  /*10c40*/  LEA R14, P0, R24, c[0x0][0x450], 0x2 ;  /* 0x00011400180e7a11 */ /* 0x000fc400078010ff */
        /* <DEDUP_REMOVED lines=9> */
[----:B------:R-:W-:Y:S01]  /*10ce0*/  LEA.HI.X R25, R24, c[0x0][0x454], R25, 0x2, P0 ;  /* 0x0001150018197a11 */ /* 0x000fe200000f1419 */
[----:B------:R-:W-:Y:S01]  /*10cf0*/  STS [R17+0x4400], R42 ;  /* 0x0044002a11007388 */ /* 0x000fe20000000800 */
[----:B------:R-:W-:-:S03]  /*10d00*/  LEA R0, P0, R18, c[0x0][0x380], 0x1 ;  /* 0x0000e00012007a11 */ /* 0x000fc600078008ff */
        /* <DEDUP_REMOVED lines=14> */
[----:B-1----:R-:W-:-:S03]  /*10df0*/  IMAD.SHL.U32 R58, R13, 0x2, RZ ;  /* 0x000000020d3a7824 */ /* 0x002fc600078e00ff */
        /* <DEDUP_REMOVED lines=14> */
[----:B------:R-:W-:Y:S04]  /*10ee0*/  SHFL.IDX PT, R82, R14, RZ, 0x1c1f ;  /* 0x001c1fff0e527589 */ /* 0x000fe800000e0000 */
[----:B------:R-:W2:Y:S04]  /*10ef0*/  SHFL.IDX PT, R83, R25, RZ, 0x1c1f ;  /* 0x001c1fff19537589 */ /* 0x000ea800000e0000 */
[----:B------:R-:W-:Y:S06]  /*10f00*/  BAR.SYNC.DEFER_BLOCKING 0x1, 0x100 ;  /* 0x0044000000007b1d */ /* 0x000fec0000010000 */
[----:B------:R-:W-:Y:S01]  /*10f10*/  SHFL.IDX PT, R96, R14, 0x1, 0x1c1f ;  /* 0x003c1f000e607f89 */ /* 0x000fe200000e0000 */
[----:B-1----:R-:W-:-:S03]  /*10f20*/  IMAD.IADD R5, R19, 0x1, R2 ;  /* 0x0000000113057824 */ /* 0x002fc600078e0202 */
[----:B------:R-:W1:Y:S02]  /*10f30*/  SHFL.IDX PT, R97, R25, 0x1, 0x1c1f ;  /* 0x003c1f0019617f89 */ /* 0x000e6400000e0000 */
[----:B------:R-:W-:Y:S02]  /*10f40*/  LEA.HI.X R2, R18, c[0x0][0x384], R5, 0x1, P0 ;  /* 0x0000e10012027a11 */ /* 0x000fe400000f0c05 */
[----:B------:R3:W4:Y:S01]  /*10f50*/  SHFL.IDX PT, R60, R0, RZ, 0x181f ;  /* 0x00181fff003c7589 */ /* 0x00072200000e0000 */
[----:B------:R-:W-:-:S03]  /*10f60*/  ISETP.GE.AND P0, PT, R57, R12, PT ;  /* 0x0000000c3900720c */ /* 0x000fc60003f06270 */
[----:B------:R3:W3:Y:S04]  /*10f70*/  SHFL.IDX PT, R61, R2, RZ, 0x181f ;  /* 0x00181fff023d7589 */ /* 0x0006e800000e0000 */
[----:B--2---:R2:W-:Y:S04]  /*10f80*/  @!P5 ST.E [R82.64], R7 ;  /* 0x000000075200d985 */ /* 0x0045e8000c101916 */
[----:B-1----:R2:W-:Y:S04]  /*10f90*/  @!P4 ST.E [R96.64], R8 ;  /* 0x000000086000c985 */ /* 0x0025e8000c101916 */
[----:B------:R2:W1:Y:S04]  /*10fa0*/  LDS.128 R52, [R58+0x1080] ;  /* 0x001080003a347984 */ /* 0x0004680000000c00 */
[----:B------:R2:W1:Y:S04]  /*10fb0*/  LDS.128 R48, [R58+0x2080] ;  /* 0x002080003a307984 */ /* 0x0004680000000c00 */
[----:B------:R2:W1:Y:S04]  /*10fc0*/  LDS.128 R44, [R58+0x3080] ;  /* 0x003080003a2c7984 */ /* 0x0004680000000c00 */
[----:B------:R2:W1:Y:S04]  /*10fd0*/  LDS.128 R40, [R58+0x5080] ;  /* 0x005080003a287984 */ /* 0x0004680000000c00 */
[----:B------:R2:W1:Y:S04]  /*10fe0*/  LDS.128 R36, [R58+0x6080] ;  /* 0x006080003a247984 */ /* 0x0004680000000c00 */
[----:B------:R2:W1:Y:S04]  /*10ff0*/  LDS.128 R32, [R58+0x7080] ;  /* 0x007080003a207984 */ /* 0x0004680000000c00 */
[----:B------:R2:W1:Y:S04]  /*11000*/  LDS.128 R28, [R58+0x9080] ;  /* 0x009080003a1c7984 */ /* 0x0004680000000c00 */
[----:B------:R2:W1:Y:S04]  /*11010*/  LDS.128 R24, [R58+0xa080] ;  /* 0x00a080003a187984 */ /* 0x0004680000000c00 */
[----:B------:R2:W1:Y:S01]  /*11020*/  LDS.128 R20, [R58+0xb080] ;  /* 0x00b080003a147984 */ /* 0x0004620000000c00 */
[----:B------:R-:W-:Y:S05]  /*11030*/  @P0 BRA `(.L_x_212) ;  /* 0x0000014000000947 */ /* 0x000fea0003800000 */
[----:B---34-:R-:W3:Y:S01]  /*11040*/  LDS.128 R16, [R58+0x80] ;  /* 0x000080003a107984 */ /* 0x018ee20000000c00 */
[----:B------:R-:W-:-:S02]  /*11050*/  IADD3 R56, R3, 0x40, RZ ;  /* 0x0000004003387810 */ /* 0x000fc40007ffe0ff */
[C---:B------:R-:W-:Y:S01]  /*11060*/  IADD3 R14, R3.reuse, 0x80, RZ ;  /* 0x00000080030e7810 */ /* 0x040fe20007ffe0ff */
[----:B--2---:R-:W2:Y:S01]  /*11070*/  LDS.128 R8, [R58+0x4080] ;  /* 0x004080003a087984 */ /* 0x004ea20000000c00 */
[----:B------:R-:W-:Y:S02]  /*11080*/  ISETP.GE.AND P1, PT, R56, c[0x0][0x3c8], PT ;  /* 0x0000f20038007a0c */ /* 0x000fe40003f26270 */
[----:B------:R-:W-:Y:S01]  /*11090*/  ISETP.GE.AND P0, PT, R14, c[0x0][0x3c8], PT ;  /* 0x0000f2000e007a0c */ /* 0x000fe20003f06270 */
[----:B------:R4:W5:Y:S01]  /*110a0*/  LDS.128 R4, [R58+0x8080] ;  /* 0x008080003a047984 */ /* 0x0009620000000c00 */
[----:B------:R-:W-:-:S09]  /*110b0*/  ISETP.GE.AND P2, PT, R3, c[0x0][0x3c8], PT ;  /* 0x0000f20003007a0c */ /* 0x000fd20003f46270 */
[----:B------:R-:W-:Y:S02]  /*110c0*/  @!P1 SHF.R.S32.HI R15, RZ, 0x1f, R56 ;  /* 0x0000001fff0f9819 */ /* 0x000fe40000011438 */
[----:B------:R-:W-:Y:S02]  /*110d0*/  @!P0 SHF.R.S32.HI R13, RZ, 0x1f, R14 ;  /* 0x0000001fff0d8819 */ /* 0x000fe4000001140e */
[----:B------:R-:W-:Y:S02]  /*110e0*/  @!P1 LEA.HI R15, R15, R56, RZ, 0x3 ;  /* 0x000000380f0f9211 */ /* 0x000fe400078f18ff */
[----:B------:R-:W-:Y:S02]  /*110f0*/  @!P0 LEA.HI R13, R13, R14, RZ, 0x3 ;  /* 0x0000000e0d0d8211 */ /* 0x000fe400078f18ff */
[----:B------:R-:W-:Y:S02]  /*11100*/  @!P1 LOP3.LUT R15, R15, 0xfffffff8, RZ, 0xc0, !PT ;  /* 0xfffffff80f0f9812 */ /* 0x000fe400078ec0ff */
[----:B------:R-:W-:Y:S01]  /*11110*/  @!P0 LOP3.LUT R13, R13, 0xfffffff8, RZ, 0xc0, !PT ;  /* 0xfffffff80d0d8812 */ /* 0x000fe200078ec0ff */
[----:B----4-:R-:W-:-:S04]  /*11120*/  @!P2 IMAD.WIDE R58, R3, 0x2, R60 ;  /* 0x00000002033aa825 */ /* 0x010fc800078e023c */
[----:B------:R-:W-:-:S04]  /*11130*/  @!P1 IMAD.WIDE R14, R15, 0x2, R60 ;  /* 0x000000020f0e9825 */ /* 0x000fc800078e023c */
[----:B------:R-:W-:Y:S01]  /*11140*/  @!P0 IMAD.WIDE R60, R13, 0x2, R60 ;  /* 0x000000020d3c8825 */ /* 0x000fe200078e023c */
[----:B---3--:R3:W-:Y:S04]  /*11150*/  @!P2 ST.E.128 [R58.64], R16 ;  /* 0x000000103a00a985 */ /* 0x0087e8000c101d16 */
[----:B--2---:R3:W-:Y:S04]  /*11160*/  @!P1 ST.E.128 [R14.64], R8 ;  /* 0x000000080e009985 */ /* 0x0047e8000c101d16 */
[----:B-----5:R3:W-:Y:S02]  /*11170*/  @!P0 ST.E.128 [R60.64], R4 ;  /* 0x000000043c008985 */ /* 0x0207e4000c101d16 */
.L_x_212:
[----:B---34-:R-:W-:Y:S05]  /*11180*/  BSYNC B0 ;  /* 0x0000000000007941 */ /* 0x018fea0003800000 */
.L_x_211:
[----:B------:R-:W-:Y:S01]  /*11190*/  IADD3 R5, R57, 0x20, RZ ;  /* 0x0000002039057810 */ /* 0x000fe20007ffe0ff */
[----:B------:R3:W4:Y:S01]  /*111a0*/  SHFL.IDX PT, R9, R2, 0x1, 0x181f ;  /* 0x00381f0002097f89 */ /* 0x00072200000e0000 */
[----:B------:R-:W-:Y:S02]  /*111b0*/  BSSY B0, `(.L_x_213) ;  /* 0x0000015000007945 */ /* 0x000fe40003800000 */
[----:B------:R-:W-:Y:S01]  /*111c0*/  ISETP.GE.AND P0, PT, R5, R12, PT ;  /* 0x0000000c0500720c */ /* 0x000fe20003f06270 */
[----:B--2---:R3:W2:-:S12]  /*111d0*/  SHFL.IDX PT, R8, R0, 0x1, 0x181f ;  /* 0x00381f0000087f89 */ /* 0x00469800000e0000 */
        /* <DEDUP_REMOVED lines=13> */
[----:B-1----:R1:W-:Y:S02]  /*112b0*/  @!P2 ST.E.128 [R10.64], R52 ;  /* 0x000000340a00a985 */ /* 0x0023e4000c101d16 */
[----:B------:R-:W-:-:S04]  /*112c0*/  @!P1 IMAD.WIDE R6, R6, 0x2, R8 ;  /* 0x0000000206069825 */ /* 0x000fc800078e0208 */
[----:B------:R-:W-:Y:S01]  /*112d0*/  @!P0 IMAD.WIDE R4, R4, 0x2, R8 ;  /* 0x0000000204048825 */ /* 0x000fe200078e0208 */
[----:B------:R1:W-:Y:S04]  /*112e0*/  @!P1 ST.E.128 [R6.64], R40 ;  /* 0x0000002806009985 */ /* 0x0003e8000c101d16 */
[----:B------:R1:W-:Y:S02]  /*112f0*/  @!P0 ST.E.128 [R4.64], R28 ;  /* 0x0000001c04008985 */ /* 0x0003e4000c101d16 */
.L_x_214:
[----:B------:R-:W-:Y:S05]  /*11300*/  BSYNC B0 ;  /* 0x0000000000007941 */ /* 0x000fea0003800000 */
.L_x_213:
[----:B-1----:R-:W-:Y:S01]  /*11310*/  IADD3 R5, R57, 0x40, RZ ;  /* 0x0000004039057810 */ /* 0x002fe20007ffe0ff */
[----:B----4-:R1:W4:Y:S01]  /*11320*/  SHFL.IDX PT, R9, R2, 0x2, 0x181f ;  /* 0x00581f0002097f89 */ /* 0x01032200000e0000 */
        /* <DEDUP_REMOVED lines=21> */
.L_x_216:
[----:B------:R-:W-:Y:S05]  /*11480*/  BSYNC B0 ;  /* 0x0000000000007941 */ /* 0x000fea0003800000 */
.L_x_215:
[----:B------:R-:W-:Y:S01]  /*11490*/  IADD3 R57, R57, 0x60, RZ ;  /* 0x0000006039397810 */ /* 0x000fe20007ffe0ff */
[----:B--2---:R2:W1:Y:S03]  /*114a0*/  SHFL.IDX PT, R7, R2, 0x3, 0x181f ;  /* 0x00781f0002077f89 */ /* 0x00446600000e0000 */
[----:B------:R-:W-:Y:S01]  /*114b0*/  ISETP.GE.AND P0, PT, R57, R12, PT ;  /* 0x0000000c3900720c */ /* 0x000fe20003f06270 */
[----:B------:R2:W3:-:S12]  /*114c0*/  SHFL.IDX PT, R6, R0, 0x3, 0x181f ;  /* 0x00781f0000067f89 */ /* 0x0004d800000e0000 */
[----:B------:R-:W-:Y:S05]  /*114d0*/  @P0 EXIT ;  /* 0x000000000000094d */ /* 0x000fea0003800000 */
[C---:B------:R-:W-:Y:S02]  /*114e0*/  IADD3 R5, R3.reuse, 0x40, RZ ;  /* 0x0000004003057810 */ /* 0x040fe40007ffe0ff */
[----:B------:R-:W-:Y:S02]  /*114f0*/  ISETP.GE.AND P1, PT, R3, c[0x0][0x3c8], PT ;  /* 0x0000f20003007a0c */ /* 0x000fe40003f26270 */
[----:B------:R-:W-:-:S13]  /*11500*/  ISETP.GE.AND P0, PT, R5, c[0x0][0x3c8], PT ;  /* 0x0000f20005007a0c */ /* 0x000fda0003f06270 */
[----:B-123--:R-:W-:-:S04]  /*11510*/  @!P0 SHF.R.S32.HI R0, RZ, 0x1f, R5 ;  /* 0x0000001fff008819 */ /* 0x00efc80000011405 */
[----:B------:R-:W-:Y:S01]  /*11520*/  @!P0 LEA.HI R0, R0, R5, RZ, 0x3 ;  /* 0x0000000500008211 */ /* 0x000fe200078f18ff */
[C-C-:B------:R-:W-:Y:S01]  /*11530*/  @!P1 IMAD.WIDE R4, R3.reuse, 0x2, R6.reuse ;  /* 0x0000000203049825 */ /* 0x140fe200078e0206 */
[----:B------:R-:W-:Y:S02]  /*11540*/  IADD3 R3, R3, 0x80, RZ ;  /* 0x0000008003037810 */ /* 0x000fe40007ffe0ff */
[----:B------:R-:W-:Y:S02]  /*11550*/  @!P0 LOP3.LUT R0, R0, 0xfffffff8, RZ, 0xc0, !PT ;  /* 0xfffffff800008812 */ /* 0x000fe400078ec0ff */
[----:B------:R1:W-:Y:S03]  /*11560*/  @!P1 ST.E.128 [R4.64], R44 ;  /* 0x0000002c04009985 */ /* 0x0003e6000c101d16 */
[----:B----4-:R-:W-:-:S05]  /*11570*/  @!P0 IMAD.WIDE R8, R0, 0x2, R6 ;  /* 0x0000000200088825 */ /* 0x010fca00078e0206 */
        /* <DEDUP_REMOVED lines=9> */
.L_x_210:
[----:B------:R-:W3:Y:S01]  /*11610*/  S2R R7, SR_TID.X ;  /* 0x0000000000077919 */ /* 0x000ee20000002100 */
[----:B------:R-:W-:Y:S03]  /*11620*/  BSSY B0, `(.L_x_217) ;  /* 0x0000029000007945 */ /* 0x000fe60003800000 */
[----:B------:R-:W4:Y:S01]  /*11630*/  S2R R8, SR_CTAID.Z ;  /* 0x0000000000087919 */ /* 0x000f220000002700 */
[----:B---3--:R-:W-:Y:S02]  /*11640*/  ISETP.GT.AND P0, PT, R7, 0x7f, PT ;  /* 0x0000007f0700780c */ /* 0x008fe40003f04270 */
[----:B----4-:R-:W-:-:S11]  /*11650*/  SHF.R.S32.HI R11, RZ, 0x1f, R8 ;  /* 0x0000001fff0b7819 */ /* 0x010fd60000011408 */
[----:B------:R-:W-:Y:S05]  /*11660*/  @P0 BRA `(.L_x_218) ;  /* 0x0000024000000947 */ /* 0x000fea0003800000 */
[----:B------:R-:W3:Y:S01]  /*11670*/  S2R R4, SR_CTAID.X ;  /* 0x0000000000047919 */ /* 0x000ee20000002500 */
[----:B-1----:R-:W-:-:S05]  /*11680*/  MOV R2, c[0x0][0x4e8] ;  /* 0x00013a0000027a02 */ /* 0x002fca0000000f00 */
[----:B------:R-:W-:Y:S01]  /*11690*/  IMAD R0, R2, c[0x0][0x388], RZ ;  /* 0x0000e20002007a24 */ /* 0x000fe200078e02ff */
[----:B---3--:R-:W-:-:S04]  /*116a0*/  LEA R9, R4, R7, 0x7 ;  /* 0x0000000704097211 */ /* 0x008fc800078e38ff */
[----:B------:R-:W-:-:S13]  /*116b0*/  ISETP.GE.AND P0, PT, R9, R0, PT ;  /* 0x000000000900720c */ /* 0x000fda0003f06270 */
[----:B------:R-:W-:Y:S05]  /*116c0*/  @P0 BRA `(.L_x_218) ;  /* 0x000001e000000947 */ /* 0x000fea0003800000 */
[----:B------:R-:W-:Y:S01]  /*116d0*/  ISETP.NE.AND P0, PT, R2, 0x1, PT ;  /* 0x000000010200780c */ /* 0x000fe20003f05270 */
[----:B------:R-:W-:Y:S01]  /*116e0*/  ULDC.64 UR4, c[0x0][0x490] ;  /* 0x0001240000047ab9 */ /* 0x000fe20000000a00 */
[----:B------:R-:W-:Y:S01]  /*116f0*/  IMAD.MOV.U32 R5, RZ, RZ, R9 ;  /* 0x000000ffff057224 */ /* 0x000fe200078e0009 */
[----:B------:R-:W-:Y:S02]  /*11700*/  UIMAD UR7, UR6, UR4, URZ ;  /* 0x00000004060772a4 */ /* 0x000fe4000f8e023f */
[----:B------:R-:W-:Y:S02]  /*11710*/  UIMAD.WIDE.U32 UR8, UR11, UR4, URZ ;  /* 0x000000040b0872a5 */ /* 0x000fe4000f8e003f */
[----:B------:R-:W-:-:S04]  /*11720*/  UIMAD UR4, UR11, UR5, UR7 ;  /* 0x000000050b0472a4 */ /* 0x000fc8000f8e0207 */
[----:B------:R-:W-:Y:S01]  /*11730*/  UIADD3 UR4, UR9, UR4, URZ ;  /* 0x0000000409047290 */ /* 0x000fe2000fffe03f */
[----:B------:R-:W-:Y:S01]  /*11740*/  MOV R2, UR8 ;  /* 0x0000000800027c02 */ /* 0x000fe20008000f00 */
[----:B------:R-:W-:-:S04]  /*11750*/  @P0 IMAD.HI.U32 R0, R9, c[0x0][0x4ec], RZ ;  /* 0x00013b0009000a27 */ /* 0x000fc800078e00ff */
[----:B------:R-:W-:Y:S01]  /*11760*/  MOV R13, UR4 ;  /* 0x00000004000d7c02 */ /* 0x000fe20008000f00 */
[----:B------:R-:W-:Y:S01]  /*11770*/  IMAD.MOV.U32 R12, RZ, RZ, R2 ;  /* 0x000000ffff0c7224 */ /* 0x000fe200078e0002 */
[----:B------:R-:W-:Y:S01]  /*11780*/  @P0 SHF.R.U32.HI R5, RZ, c[0x0][0x4f0], R0 ;  /* 0x00013c00ff050a19 */ /* 0x000fe20000011600 */
[----:B------:R-:W-:Y:S02]  /*11790*/  IMAD.U32 R3, RZ, RZ, UR9 ;  /* 0x00000009ff037e24 */ /* 0x000fe4000f8e00ff */
[----:B------:R-:W-:Y:S02]  /*117a0*/  IMAD R3, R11, c[0x0][0x498], RZ ;  /* 0x000126000b037a24 */ /* 0x000fe400078e02ff */
[----:B------:R-:W-:Y:S02]  /*117b0*/  IMAD.MOV R4, RZ, RZ, -R5 ;  /* 0x000000ffff047224 */ /* 0x000fe400078e0a05 */
[----:B------:R-:W-:-:S04]  /*117c0*/  IMAD.WIDE.U32 R12, R8, c[0x0][0x498], R12 ;  /* 0x00012600080c7a25 */ /* 0x000fc800078e000c */
[----:B------:R-:W-:Y:S01]  /*117d0*/  IMAD R4, R4, c[0x0][0x4e8], R9 ;  /* 0x00013a0004047a24 */ /* 0x000fe200078e0209 */
[----:B------:R-:W-:Y:S01]  /*117e0*/  IADD3 R12, P0, R5, R12, RZ ;  /* 0x0000000c050c7210 */ /* 0x000fe20007f1e0ff */
[----:B------:R-:W-:Y:S01]  /*117f0*/  IMAD R0, R8, c[0x0][0x49c], R3 ;  /* 0x0001270008007a24 */ /* 0x000fe200078e0203 */
[----:B------:R-:W-:Y:S02]  /*11800*/  SHF.R.S32.HI R3, RZ, 0x1f, R5 ;  /* 0x0000001fff037819 */ /* 0x000fe40000011405 */
[----:B------:R-:W-:Y:S02]  /*11810*/  SHF.R.S32.HI R2, RZ, 0x1f, R4 ;  /* 0x0000001fff027819 */ /* 0x000fe40000011404 */
[----:B------:R-:W-:-:S03]  /*11820*/  IADD3.X R13, R3, R13, R0, P0, !PT ;  /* 0x0000000d030d7210 */ /* 0x000fc600007fe400 */
[----:B------:R-:W-:Y:S02]  /*11830*/  IMAD R5, R2, c[0x0][0x488], RZ ;  /* 0x0001220002057a24 */ /* 0x000fe400078e02ff */
[----:B------:R-:W-:-:S04]  /*11840*/  IMAD.WIDE.U32 R12, R4, c[0x0][0x488], R12 ;  /* 0x00012200040c7a25 */ /* 0x000fc800078e000c */
[----:B------:R-:W-:Y:S01]  /*11850*/  IMAD R5, R4, c[0x0][0x48c], R5 ;  /* 0x0001230004057a24 */ /* 0x000fe200078e0205 */
[----:B------:R-:W-:-:S04]  /*11860*/  LEA R2, P0, R12, c[0x0][0x450], 0x2 ;  /* 0x000114000c027a11 */ /* 0x000fc800078010ff */
[----:B------:R-:W-:-:S04]  /*11870*/  IADD3 R5, R13, R5, RZ ;  /* 0x000000050d057210 */ /* 0x000fc80007ffe0ff */
[----:B------:R-:W-:Y:S02]  /*11880*/  LEA.HI.X R3, R12, c[0x0][0x454], R5, 0x2, P0 ;  /* 0x000115000c037a11 */ /* 0x000fe400000f1405 */
[----:B------:R-:W-:-:S05]  /*11890*/  MOV R5, 0xff800000 ;  /* 0xff80000000057802 */ /* 0x000fca0000000f00 */
[----:B------:R1:W-:Y:S02]  /*118a0*/  STG.E [R2.64], R5 ;  /* 0x0000000502007986 */ /* 0x0003e4000c101916 */
.L_x_218:
[----:B------:R-:W-:Y:S05]  /*118b0*/  BSYNC B0 ;  /* 0x0000000000007941 */ /* 0x000fea0003800000 */
.L_x_217:
[----:B-1----:R-:W1:Y:S01]  /*118c0*/  S2R R5, SR_CTAID.X ;  /* 0x0000000000057919 */ /* 0x002e620000002500 */
[----:B------:R-:W-:Y:S01]  /*118d0*/  SHF.R.S32.HI R4, RZ, 0x1f, R7 ;  /* 0x0000001fff047819 */ /* 0x000fe20000011407 */
[----:B------:R-:W-:Y:S01]  /*118e0*/  IMAD.MOV.U32 R3, RZ, RZ, c[0x0][0x4e8] ;  /* 0x00013a00ff037624 */ /* 0x000fe200078e00ff */
[----:B------:R-:W-:Y:S01]  /*118f0*/  ULDC.64 UR4, c[0x0][0x3e8] ;  /* 0x0000fa0000047ab9 */ /* 0x000fe20000000a00 */
[----:B------:R-:W-:Y:S01]  /*11900*/  IMAD R11, R11, c[0x0][0x3f0], RZ ;  /* 0x0000fc000b0b7a24 */ /* 0x000fe200078e02ff */
[----:B------:R-:W-:Y:S01]  /*11910*/  LEA.HI R4, R4, R7, RZ, 0x3 ;  /* 0x0000000704047211 */ /* 0x000fe200078f18ff */
[----:B------:R-:W-:Y:S01]  /*11920*/  UIMAD UR6, UR6, UR4, URZ ;  /* 0x00000004060672a4 */ /* 0x000fe2000f8e023f */
[C---:B------:R-:W-:Y:S01]  /*11930*/  ISETP.NE.AND P0, PT, R3.reuse, 0x1, PT ;  /* 0x000000010300780c */ /* 0x040fe20003f05270 */
[----:B------:R-:W-:Y:S01]  /*11940*/  UIMAD.WIDE.U32 UR8, UR11, UR4, URZ ;  /* 0x000000040b0872a5 */ /* 0x000fe2000f8e003f */
[----:B------:R-:W-:Y:S01]  /*11950*/  LOP3.LUT R0, R4, 0xfffffff8, RZ, 0xc0, !PT ;  /* 0xfffffff804007812 */ /* 0x000fe200078ec0ff */
[----:B------:R-:W-:Y:S01]  /*11960*/  UIMAD UR4, UR11, UR5, UR6 ;  /* 0x000000050b0472a4 */ /* 0x000fe2000f8e0206 */
[----:B------:R-:W-:Y:S01]  /*11970*/  SHF.R.S32.HI R4, RZ, 0x3, R4 ;  /* 0x00000003ff047819 */ /* 0x000fe20000011404 */
[----:B------:R-:W-:Y:S01]  /*11980*/  IMAD R3, R3, c[0x0][0x388], RZ ;  /* 0x0000e20003037a24 */ /* 0x000fe200078e02ff */
[----:B------:R-:W-:Y:S01]  /*11990*/  BSSY B0, `(.L_x_219) ;  /* 0x0000033000007945 */ /* 0x000fe20003800000 */
[----:B------:R-:W-:Y:S01]  /*119a0*/  IMAD.IADD R7, R7, 0x1, -R0 ;  /* 0x0000000107077824 */ /* 0x000fe200078e0a00 */
[----:B------:R-:W-:Y:S01]  /*119b0*/  UIADD3 UR4, UR9, UR4, URZ ;  /* 0x0000000409047290 */ /* 0x000fe2000fffe03f */
[----:B------:R-:W-:Y:S01]  /*119c0*/  IMAD.U32 R13, RZ, RZ, UR9 ;  /* 0x00000009ff0d7e24 */ /* 0x000fe2000f8e00ff */
[----:B------:R-:W-:Y:S01]  /*119d0*/  MOV R12, UR8 ;  /* 0x00000008000c7c02 */ /* 0x000fe20008000f00 */
[----:B------:R-:W-:Y:S01]  /*119e0*/  IMAD R0, R8, c[0x0][0x3f4], R11 ;  /* 0x0000fd0008007a24 */ /* 0x000fe200078e020b */
[----:B------:R-:W-:-:S02]  /*119f0*/  LEA R6, R7, R4, 0x5 ;  /* 0x0000000407067211 */ /* 0x000fc400078e28ff */
[----:B------:R-:W-:Y:S02]  /*11a00*/  MOV R13, UR4 ;  /* 0x00000004000d7c02 */ /* 0x000fe40008000f00 */
[----:B------:R-:W-:Y:S01]  /*11a10*/  SHF.L.U32 R7, R7, 0x3, RZ ;  /* 0x0000000307077819 */ /* 0x000fe200000006ff */
[C---:B-1----:R-:W-:Y:S01]  /*11a20*/  IMAD R6, R5.reuse, 0x80, R6 ;  /* 0x0000008005067824 */ /* 0x042fe200078e0206 */
[----:B------:R-:W-:Y:S01]  /*11a30*/  LEA R4, R5, R4, 0x7 ;  /* 0x0000000405047211 */ /* 0x000fe200078e38ff */
[----:B------:R-:W-:Y:S01]  /*11a40*/  IMAD.WIDE.U32 R12, R8, c[0x0][0x3f0], R12 ;  /* 0x0000fc00080c7a25 */ /* 0x000fe200078e000c */
[----:B------:R-:W-:-:S03]  /*11a50*/  IADD3 R5, R7, 0x80, RZ ;  /* 0x0000008007057810 */ /* 0x000fc60007ffe0ff */
[----:B------:R-:W-:-:S04]  /*11a60*/  @P0 IMAD.HI.U32 R2, R6, c[0x0][0x4ec], RZ ;  /* 0x00013b0006020a27 */ /* 0x000fc800078e00ff */
[----:B------:R-:W-:Y:S01]  /*11a70*/  IMAD.MOV.U32 R9, RZ, RZ, R6 ;  /* 0x000000ffff097224 */ /* 0x000fe200078e0006 */
[----:B------:R-:W-:Y:S01]  /*11a80*/  @P0 SHF.R.U32.HI R9, RZ, c[0x0][0x4f0], R2 ;  /* 0x00013c00ff090a19 */ /* 0x000fe20000011602 */
[----:B------:R-:W-:-:S03]  /*11a90*/  IMAD.IADD R13, R13, 0x1, R0 ;  /* 0x000000010d0d7824 */ /* 0x000fc600078e0200 */
[----:B------:R-:W-:Y:S01]  /*11aa0*/  SHF.R.S32.HI R2, RZ, 0x1f, R9 ;  /* 0x0000001fff027819 */ /* 0x000fe20000011409 */
[C---:B------:R-:W-:Y:S01]  /*11ab0*/  IMAD.WIDE.U32 R12, R9.reuse, c[0x0][0x3e0], R12 ;  /* 0x0000f800090c7a25 */ /* 0x040fe200078e000c */
[----:B------:R-:W-:-:S03]  /*11ac0*/  IADD3 R11, -R9, RZ, RZ ;  /* 0x000000ff090b7210 */ /* 0x000fc60007ffe1ff */
[----:B------:R-:W-:Y:S02]  /*11ad0*/  IMAD R2, R2, c[0x0][0x3e0], RZ ;  /* 0x0000f80002027a24 */ /* 0x000fe400078e02ff */
[----:B------:R-:W-:Y:S01]  /*11ae0*/  IMAD R11, R11, c[0x0][0x4e8], R6 ;  /* 0x00013a000b0b7a24 */ /* 0x000fe200078e0206 */
[----:B------:R-:W-:Y:S01]  /*11af0*/  IADD3 R6, R7, 0x40, RZ ;  /* 0x0000004007067810 */ /* 0x000fe20007ffe0ff */
[----:B------:R-:W-:-:S03]  /*11b00*/  IMAD R9, R9, c[0x0][0x3e4], R2 ;  /* 0x0000f90009097a24 */ /* 0x000fc600078e0202 */
[----:B------:R-:W-:Y:S02]  /*11b10*/  SHF.R.S32.HI R0, RZ, 0x1f, R11 ;  /* 0x0000001fff007819 */ /* 0x000fe4000001140b */
[----:B------:R-:W-:-:S03]  /*11b20*/  IADD3 R13, R13, R9, RZ ;  /* 0x000000090d0d7210 */ /* 0x000fc60007ffe0ff */
[----:B------:R-:W-:Y:S02]  /*11b30*/  IMAD R0, R0, c[0x0][0x3d8], RZ ;  /* 0x0000f60000007a24 */ /* 0x000fe400078e02ff */
[----:B------:R-:W-:-:S04]  /*11b40*/  IMAD.WIDE.U32 R8, R11, c[0x0][0x3d8], R12 ;  /* 0x0000f6000b087a25 */ /* 0x000fc800078e000c */
[----:B------:R-:W-:-:S04]  /*11b50*/  IMAD R0, R11, c[0x0][0x3dc], R0 ;  /* 0x0000f7000b007a24 */ /* 0x000fc800078e0200 */
[----:B------:R-:W-:Y:S01]  /*11b60*/  IMAD.IADD R11, R9, 0x1, R0 ;  /* 0x00000001090b7824 */ /* 0x000fe200078e0200 */
[----:B------:R-:W-:-:S04]  /*11b70*/  LEA R9, P0, R8, c[0x0][0x380], 0x1 ;  /* 0x0000e00008097a11 */ /* 0x000fc800078008ff */
[----:B------:R-:W-:Y:S01]  /*11b80*/  LEA.HI.X R8, R8, c[0x0][0x384], R11, 0x1, P0 ;  /* 0x0000e10008087a11 */ /* 0x000fe200000f0c0b */
[----:B------:R1:W3:Y:S01]  /*11b90*/  SHFL.IDX PT, R10, R9, RZ, 0x181f ;  /* 0x00181fff090a7589 */ /* 0x0002e200000e0000 */
[----:B------:R-:W-:-:S03]  /*11ba0*/  ISETP.GE.AND P0, PT, R4, R3, PT ;  /* 0x000000030400720c */ /* 0x000fc60003f06270 */
[----:B------:R1:W4:Y:S10]  /*11bb0*/  SHFL.IDX PT, R11, R8, RZ, 0x181f ;  /* 0x00181fff080b7589 */ /* 0x00033400000e0000 */
[----:B------:R-:W-:Y:S05]  /*11bc0*/  @P0 BRA `(.L_x_220) ;  /* 0x000000f000000947 */ /* 0x000fea0003800000 */
[----:B------:R-:W-:Y:S02]  /*11bd0*/  ISETP.GE.AND P1, PT, R6, c[0x0][0x3c8], PT ;  /* 0x0000f20006007a0c */ /* 0x000fe40003f26270 */
[----:B------:R-:W-:-:S02]  /*11be0*/  ISETP.GE.AND P0, PT, R5, c[0x0][0x3c8], PT ;  /* 0x0000f20005007a0c */ /* 0x000fc40003f06270 */
        /* <DEDUP_REMOVED lines=13> */
.L_x_220:
[----:B------:R-:W-:Y:S05]  /*11cc0*/  BSYNC B0 ;  /* 0x0000000000007941 */ /* 0x000fea0003800000 */
.L_x_219:
[----:B------:R-:W-:Y:S01]  /*11cd0*/  IADD3 R0, R4, 0x20, RZ ;  /* 0x0000002004007810 */ /* 0x000fe20007ffe0ff */
[----:B---34-:R3:W4:Y:S01]  /*11ce0*/  SHFL.IDX PT, R11, R8, 0x1, 0x181f ;  /* 0x00381f00080b7f89 */ /* 0x01872200000e0000 */
[----:B------:R-:W-:Y:S02]  /*11cf0*/  BSSY B0, `(.L_x_221) ;  /* 0x0000013000007945 */ /* 0x000fe40003800000 */
[----:B------:R-:W-:Y:S01]  /*11d00*/  ISETP.GE.AND P0, PT, R0, R3, PT ;  /* 0x000000030000720c */ /* 0x000fe20003f06270 */
[----:B------:R3:W1:-:S12]  /*11d10*/  SHFL.IDX PT, R10, R9, 0x1, 0x181f ;  /* 0x00381f00090a7f89 */ /* 0x00065800000e0000 */
        /* <DEDUP_REMOVED lines=16> */
.L_x_222:
[----:B------:R-:W-:Y:S05]  /*11e20*/  BSYNC B0 ;  /* 0x0000000000007941 */ /* 0x000fea0003800000 */
.L_x_221:
[----:B------:R-:W-:Y:S01]  /*11e30*/  IADD3 R0, R4, 0x40, RZ ;  /* 0x0000004004007810 */ /* 0x000fe20007ffe0ff */
[----:B-1--4-:R1:W4:Y:S01]  /*11e40*/  SHFL.IDX PT, R11, R8, 0x2, 0x181f ;  /* 0x00581f00080b7f89 */ /* 0x01232200000e0000 */
[----:B------:R-:W-:Y:S02]  /*11e50*/  BSSY B0, `(.L_x_223) ;  /* 0x0000013000007945 */ /* 0x000fe40003800000 */
[----:B------:R-:W-:Y:S01]  /*11e60*/  ISETP.GE.AND P0, PT, R0, R3, PT ;  /* 0x000000030000720c */ /* 0x000fe20003f06270 */
[----:B------:R1:W3:-:S12]  /*11e70*/  SHFL.IDX PT, R10, R9, 0x2, 0x181f ;  /* 0x00581f00090a7f89 */ /* 0x0002d800000e0000 */
        /* <DEDUP_REMOVED lines=16> */
.L_x_224:
[----:B------:R-:W-:Y:S05]  /*11f80*/  BSYNC B0 ;  /* 0x0000000000007941 */ /* 0x000fea0003800000 */
.L_x_223:
[----:B------:R-:W-:Y:S01]  /*11f90*/  IADD3 R4, R4, 0x60, RZ ;  /* 0x0000006004047810 */ /* 0x000fe20007ffe0ff */
[----:B---34-:R3:W4:Y:S03]  /*11fa0*/  SHFL.IDX PT, R11, R8, 0x3, 0x181f ;  /* 0x00781f00080b7f89 */ /* 0x01872600000e0000 */
[----:B------:R-:W-:Y:S01]  /*11fb0*/  ISETP.GE.AND P0, PT, R4, R3, PT ;  /* 0x000000030400720c */ /* 0x000fe20003f06270 */
[----:B------:R3:W1:-:S12]  /*11fc0*/  SHFL.IDX PT, R10, R9, 0x3, 0x181f ;  /* 0x00781f00090a7f89 */ /* 0x00065800000e0000 */
[----:B------:R-:W-:Y:S05]  /*11fd0*/  @P0 EXIT ;  /* 0x000000000000094d */ /* 0x000fea0003800000 */
[----:B------:R-:W-:Y:S02]  /*11fe0*/  ISETP.GE.AND P0, PT, R6, c[0x0][0x3c8], PT ;  /* 0x0000f20006007a0c */ /* 0x000fe40003f06270 */
[----:B------:R-:W-:-:S11]  /*11ff0*/  ISETP.GE.AND P1, PT, R7, c[0x0][0x3c8], PT ;  /* 0x0000f20007007a0c */ /* 0x000fd60003f26270 */
[----:B------:R-:W-:-:S04]  /*12000*/  @!P0 SHF.R.S32.HI R3, RZ, 0x1f, R6 ;  /* 0x0000001fff038819 */ /* 0x000fc80000011406 */
[----:B------:R-:W-:Y:S01]  /*12010*/  @!P0 LEA.HI R3, R3, R6, RZ, 0x3 ;  /* 0x0000000603038211 */ /* 0x000fe200078f18ff */
[----:B-1--4-:R-:W-:-:S03]  /*12020*/  @!P1 IMAD.WIDE R6, R7, 0x2, R10 ;  /* 0x0000000207069825 */ /* 0x012fc600078e020a */
        /* <DEDUP_REMOVED lines=8> */
[----:B-1----:R-:W-:-:S05]  /*120b0*/  LOP3.LUT R3, R0, 0xfffffff8, RZ, 0xc0, !PT ;  /* 0xfffffff800037812 */ /* 0x002fca00078ec0ff */
[----:B------:R-:W-:-:S05]  /*120c0*/  IMAD.WIDE R10, R3, 0x2, R10 ;  /* 0x00000002030a7825 */ /* 0x000fca00078e020a */
[----:B------:R-:W-:Y:S01]  /*120d0*/  ST.E.128 [R10.64], RZ ;  /* 0x000000ff0a007985 */ /* 0x000fe2000c101d16 */
[----:B------:R-:W-:Y:S05]  /*120e0*/  EXIT ;  /* 0x000000000000794d */ /* 0x000fea0003800000 */
.L_x_225:
        /* <DEDUP_REMOVED lines=9> */
.L_x_1497:


//--------------------- .text._ZN7cutlass13device_kernelIN5flash19enable_sm80_to_sm89INS1_16FlashAttnFwdSm80INS1_25CollectiveMainloopFwdSm80ILi8ELi1ELb0EN4cute5tupleIJNS5_1CILi128EEENS7_ILi64EEENS7_ILi192EEEEEELi192ENS_6half_tEfNS_4arch4Sm80ELb0ELb1ELb1ELb1ELb1ELb0ELb1ELb0EEENS1_21CollectiveEpilogueFwdINS6_IJS8_SA_S9_EEENS6_IJNS7_ILi1EEESI_SI_EEESC_SE_Li256ELb1ELb1ELb0ELb0EEENS1_19SingleTileSchedulerILb1ELb0ELb1ELi128EEEEEEEEEvNT_6ParamsE --------------------------
	.section	.text._ZN7cutlass13device_kernelIN5flash19enable_sm80_to_sm89INS1_16FlashAttnFwdSm80INS1_25CollectiveMainloopFwdSm80ILi8ELi1ELb0EN4cute5tupleIJNS5_1CILi128EEENS7_ILi64EEENS7_ILi192EEEEEELi192ENS_6half_tEfNS_4arch4Sm80ELb0ELb1ELb1ELb1ELb1ELb0ELb1ELb0EEENS1_21CollectiveEpilogueFwdINS6_IJS8_SA_S9_EEENS6_IJNS7_ILi1EEESI_SI_EEESC_SE_Li256ELb1ELb1ELb0ELb0EEENS1_19SingleTileSchedulerILb1ELb0ELb1ELi128EEEEEEEEEvNT_6ParamsE,"ax",@progbits
	.sectioninfo	@"SHI_REGISTERS=255"
	.align	128
.text._ZN7cutlass13device_kernelIN5flash19enable_sm80_to_sm89INS1_16FlashAttnFwdSm80INS1_25CollectiveMainloopFwdSm80ILi8ELi1ELb0EN4cute5tupleIJNS5_1CILi128EEENS7_ILi64EEENS7_ILi192EEEEEELi192ENS_6half_tEfNS_4arch4Sm80ELb0ELb1ELb1ELb1ELb1ELb0ELb1ELb0EEENS1_21CollectiveEpilogueFwdINS6_IJS8_SA_S9_EEENS6_IJNS7_ILi1EEESI_SI_EEESC_SE_Li256ELb1ELb1ELb0ELb0EEENS1_19SingleTileSchedulerILb1ELb0ELb1ELi128EEEEEEEEEvNT_6ParamsE:
        .type           _ZN7cutlass13device_kernelIN5flash19enable_sm80_to_sm89INS1_16FlashAttnFwdSm80INS1_25CollectiveMainloopFwdSm80ILi8ELi1ELb0EN4cute5tupleIJNS5_1CILi128EEENS7_ILi64EEENS7_ILi192EEEEEELi192ENS_6half_tEfNS_4arch4Sm80ELb0ELb1ELb1ELb1ELb1ELb0ELb1ELb0EEENS1_21CollectiveEpilogueFwdINS6_IJS8_SA_S9_EEENS6_IJNS7_ILi1EEESI_SI_EEESC_SE_Li256ELb1ELb1ELb0ELb0EEENS1_19SingleTileSchedulerILb1ELb0ELb1ELi128EEEEEEEEEvNT_6ParamsE,@function
        .size           _ZN7cutlass13device_kernelIN5flash19enable_sm80_to_sm89INS1_16FlashAttnFwdSm80INS1_25CollectiveMainloopFwdSm80ILi8ELi1ELb0EN4cute5tupleIJNS5_1CILi128EEENS7_ILi64EEENS7_ILi192EEEEEELi192ENS_6half_tEfNS_4arch4Sm80ELb0ELb1ELb1ELb1ELb1ELb0ELb1ELb0EEENS1_21CollectiveEpilogueFwdINS6_IJS8_SA_S9_EEENS6_IJNS7_ILi1EEESI_SI_EEESC_SE_Li256ELb1ELb1ELb0ELb0EEENS1_19SingleTileSchedulerILb1ELb0ELb1ELi128EEEEEEEEEvNT_6ParamsE,(.L_x_1498 - _ZN7cutlass13device_kernelIN5flash19enable_sm80_to_sm89INS1_16FlashAttnFwdSm80INS1_25CollectiveMainloopFwdSm80ILi8ELi1ELb0EN4cute5tupleIJNS5_1CILi128EEENS7_ILi64EEENS7_ILi192EEEEEELi192ENS_6half_tEfNS_4arch4Sm80ELb0ELb1ELb1ELb1ELb1ELb0ELb1ELb0EEENS1_21CollectiveEpilogueFwdINS6_IJS8_SA_S9_EEENS6_IJNS7_ILi1EEESI_SI_EEESC_SE_Li256ELb1ELb1ELb0ELb0EEENS1_19SingleTileSchedulerILb1ELb0ELb1ELi128EEEEEEEEEvNT_6ParamsE)
        .other          _ZN7cutlass13device_kernelIN5flash19enable_sm80_to_sm89INS1_16FlashAttnFwdSm80INS1_25CollectiveMainloopFwdSm80ILi8ELi1ELb0EN4cute5tupleIJNS5_1CILi128EEENS7_ILi64EEENS7_ILi192EEEEEELi192ENS_6half_tEfNS_4arch4Sm80ELb0ELb1ELb1ELb1ELb1ELb0ELb1ELb0EEENS1_21CollectiveEpilogueFwdINS6_IJS8_SA_S9_EEENS6_IJNS7_ILi1EEESI_SI_EEESC_SE_Li256ELb1ELb1ELb0ELb0EEENS1_19SingleTileSchedulerILb1ELb0ELb1ELi128EEEEEEEEEvNT_6ParamsE,@"STO_CUDA_ENTRY STV_DEFAULT"
_ZN7cutlass13device_kernelIN5flash19enable_sm80_to_sm89INS1_16FlashAttnFwdSm80INS1_25CollectiveMainloopFwdSm80ILi8ELi1ELb0EN4cute5tupleIJNS5_1CILi128EEENS7_ILi64EEENS7_ILi192EEEEEELi192ENS_6half_tEfNS_4arch4Sm80ELb0ELb1ELb1ELb1ELb1ELb0ELb1ELb0EEENS1_21CollectiveEpilogueFwdINS6_IJS8_SA_S9_EEENS6_IJNS7_ILi1EEESI_SI_EEESC_SE_Li256ELb1ELb1ELb0ELb0EEENS1_19SingleTileSchedulerILb1ELb0ELb1ELi128EEEEEEEEEvNT_6ParamsE:
        /* <DEDUP_REMOVED lines=11> */
[----:B------:R-:W-:Y:S05]  /*00b0*/  @!P0 BRA `(.L_x_226) ;  /* 0x000001c000008947 */ /* 0x000fea0003800000 */
[----:B---3--:R-:W-:-:S04]  /*00c0*/  ISETP.NE.U32.AND P0, PT, RZ, c[0x0][0x568], PT ;  /* 0x00015a00ff007a0c */ /* 0x008fc80003f05070 */
[----:B------:R-:W-:-:S13]  /*00d0*/  ISETP.NE.AND.EX P0, PT, RZ, c[0x0][0x56c], PT, P0 ;  /* 0x00015b00ff007a0c */ /* 0x000fda0003f05300 */
[----:B------:R-:W-:Y:S05]  /*00e0*/  @!P0 BRA `(.L_x_227) ;  /* 0x0000005000008947 */ /* 0x000fea0003800000 */
[----:B------:R-:W-:Y:S02]  /*00f0*/  MOV R2, UR4 ;  /* 0x0000000400027c02 */ /* 0x000fe40008000f00 */
[----:B------:R-:W-:-:S05]  /*0100*/  MOV R3, UR5 ;  /* 0x0000000500037c02 */ /* 0x000fca0008000f00 */
[----:B------:R-:W2:Y:S02]  /*0110*/  LDG.E R2, [R2.64] ;  /* 0x0000001402027981 */ /* 0x000ea4000c1e1900 */
[----:B--2---:R1:W2:Y:S02]  /*0120*/  R2UR UR5, R2 ;  /* 0x00000000020573c2 */ /* 0x0042a400000e0000 */
[----:B-12---:R-:W-:Y:S05]  /*0130*/  BRA `(.L_x_228) ;  /* 0x000000e000007947 */ /* 0x006fea0003800000 */
.L_x_227:
        /* <DEDUP_REMOVED lines=13> */
.L_x_229:
[----:B------:R-:W-:Y:S02]  /*0210*/  ULDC UR5, c[0x0][0x54c] ;  /* 0x0001530000057ab9 */ /* 0x000fe40000000800 */
.L_x_228:
[----:B------:R-:W-:Y:S02]  /*0220*/  ULDC UR4, c[0x0][0x548] ;  /* 0x0001520000047ab9 */ /* 0x000fe40000000800 */
[----:B------:R-:W-:-:S02]  /*0230*/  USHF.L.U32 UR26, UR27, 0x7, URZ ;  /* 0x000000071b1a7899 */ /* 0x000fc4000800063f */
[----:B------:R-:W-:-:S04]  /*0240*/  UIMAD UR4, UR5, UR4, URZ ;  /* 0x00000004050472a4 */ /* 0x000fc8000f8e023f */
[----:B------:R-:W-:-:S04]  /*0250*/  UISETP.GE.AND UP0, UPT, UR26, UR4, UPT ;  /* 0x000000041a00728c */ /* 0x000fc8000bf06270 */
[----:B------:R-:W-:Y:S01]  /*0260*/  USEL UR13, UR13, 0xffffffff, !UP0 ;  /* 0xffffffff0d0d7887 */ /* 0x000fe2000c000000 */
[----:B------:R-:W-:Y:S05]  /*0270*/  BRA `(.L_x_230) ;  /* 0x000001b000007947 */ /* 0x000fea0003800000 */
.L_x_226:
        /* <DEDUP_REMOVED lines=8> */
.L_x_231:
        /* <DEDUP_REMOVED lines=13> */
.L_x_233:
[----:B------:R-:W-:Y:S02]  /*03d0*/  ULDC UR5, c[0x0][0x54c] ;  /* 0x0001530000057ab9 */ /* 0x000fe40000000800 */
.L_x_232:
[----:B------:R-:W-:Y:S02]  /*03e0*/  ULDC UR4, c[0x0][0x548] ;  /* 0x0001520000047ab9 */ /* 0x000fe40000000800 */
[----:B------:R-:W-:-:S02]  /*03f0*/  USHF.L.U32 UR26, UR27, 0x7, URZ ;  /* 0x000000071b1a7899 */ /* 0x000fc4000800063f */
[----:B------:R-:W-:-:S04]  /*0400*/  UIMAD UR4, UR5, UR4, URZ ;  /* 0x00000004050472a4 */ /* 0x000fc8000f8e023f */
[----:B------:R-:W-:-:S04]  /*0410*/  UISETP.GE.AND UP0, UPT, UR26, UR4, UPT ;  /* 0x000000041a00728c */ /* 0x000fc8000bf06270 */
[----:B------:R-:W-:-:S06]  /*0420*/  USEL UR13, UR13, 0xffffffff, !UP0 ;  /* 0xffffffff0d0d7887 */ /* 0x000fcc000c000000 */
.L_x_230:
[----:B------:R-:W-:-:S13]  /*0430*/  ISETP.LE.AND P0, PT, RZ, UR13, PT ;  /* 0x0000000dff007c0c */ /* 0x000fda000bf03270 */
[----:B------:R-:W-:Y:S05]  /*0440*/  @!P0 EXIT ;  /* 0x000000000000894d */ /* 0x000fea0003800000 */
[----:B------:R-:W-:Y:S02]  /*0450*/  ULDC.64 UR8, c[0x0][0x370] ;  /* 0x0000dc0000087ab9 */ /* 0x000fe40000000a00 */
[----:B------:R-:W-:Y:S02]  /*0460*/  ULDC.64 UR4, c[0x0][0x360] ;  /* 0x0000d80000047ab9 */ /* 0x000fe40000000a00 */
[----:B------:R-:W-:Y:S02]  /*0470*/  UISETP.NE.U32.AND UP1, UPT, URZ, UR8, UPT ;  /* 0x000000083f00728c */ /* 0x000fe4000bf25070 */
[----:B------:R-:W-:Y:S02]  /*0480*/  UISETP.NE.U32.AND UP0, UPT, URZ, UR4, UPT ;  /* 0x000000043f00728c */ /* 0x000fe4000bf05070 */
[----:B------:R-:W-:Y:S02]  /*0490*/  ULDC.64 UR6, c[0x0][0x348] ;  /* 0x0000d20000067ab9 */ /* 0x000fe40000000a00 */
[----:B------:R-:W-:-:S02]  /*04a0*/  UISETP.NE.U32.AND UP3, UPT, URZ, UR6, UPT ;  /* 0x000000063f00728c */ /* 0x000fc4000bf65070 */
[----:B------:R-:W-:Y:S02]  /*04b0*/  UISETP.NE.AND.EX UP1, UPT, URZ, UR9, UPT, UP1 ;  /* 0x000000093f00728c */ /* 0x000fe4000bf25310 */
[----:B------:R-:W-:Y:S02]  /*04c0*/  UISETP.NE.AND.EX UP0, UPT, URZ, UR5, UPT, UP0 ;  /* 0x000000053f00728c */ /* 0x000fe4000bf05300 */
[----:B------:R-:W-:Y:S02]  /*04d0*/  UISETP.NE.AND.EX UP3, UPT, URZ, UR7, UPT, UP3 ;  /* 0x000000073f00728c */ /* 0x000fe4000bf65330 */
[----:B------:R-:W-:Y:S01]  /*04e0*/  ULDC.64 UR8, c[0x0][0x370] ;  /* 0x0000dc0000087ab9 */ /* 0x000fe20000000a00 */
[----:B------:R-:W-:Y:S01]  /*04f0*/  PLOP3.LUT P2, PT, PT, PT, UP1, 0x80, 0x0 ;  /* 0x000000000000781c */ /* 0x000fe20003f4f018 */
[----:B------:R-:W-:Y:S01]  /*0500*/  ULDC.64 UR6, c[0x0][0x348] ;  /* 0x0000d20000067ab9 */ /* 0x000fe20000000a00 */
[----:B------:R-:W-:Y:S01]  /*0510*/  PLOP3.LUT P0, PT, PT, PT, UP0, 0x80, 0x0 ;  /* 0x000000000000781c */ /* 0x000fe20003f0f008 */
[----:B------:R-:W-:Y:S01]  /*0520*/  ULDC.64 UR4, c[0x0][0x360] ;  /* 0x0000d80000047ab9 */ /* 0x000fe20000000a00 */
[----:B------:R-:W-:Y:S01]  /*0530*/  PLOP3.LUT P1, PT, PT, PT, UP3, 0x80, 0x0 ;  /* 0x000000000000781c */ /* 0x000fe20003f2f038 */
[----:B------:R-:W-:-:S02]  /*0540*/  @UP1 UIMAD.WIDE UR8, UR13, UR14, UR8 ;  /* 0x0000000e0d0812a5 */ /* 0x000fc4000f8e0208 */
[----:B------:R-:W-:Y:S02]  /*0550*/  @UP0 UIMAD.WIDE UR4, UR13, UR14, UR4 ;  /* 0x0000000e0d0402a5 */ /* 0x000fe4000f8e0204 */
[----:B------:R-:W-:Y:S02]  /*0560*/  UIMAD.WIDE UR6, UR13, UR14, UR6 ;  /* 0x0000000e0d0672a5 */ /* 0x000fe4000f8e0206 */
[----:B------:R-:W-:Y:S02]  /*0570*/  IMAD.U32 R8, RZ, RZ, UR8 ;  /* 0x00000008ff087e24 */ /* 0x000fe4000f8e00ff */
[----:B------:R-:W-:Y:S01]  /*0580*/  IMAD.U32 R9, RZ, RZ, UR9 ;  /* 0x00000009ff097e24 */ /* 0x000fe2000f8e00ff */
[----:B------:R-:W-:Y:S01]  /*0590*/  MOV R6, UR4 ;  /* 0x0000000400067c02 */ /* 0x000fe20008000f00 */
[----:B------:R-:W-:Y:S01]  /*05a0*/  IMAD.U32 R7, RZ, RZ, UR5 ;  /* 0x00000005ff077e24 */ /* 0x000fe2000f8e00ff */
[----:B------:R-:W-:Y:S01]  /*05b0*/  MOV R4, UR6 ;  /* 0x0000000600047c02 */ /* 0x000fe20008000f00 */
[----:B------:R-:W-:Y:S01]  /*05c0*/  IMAD.U32 R5, RZ, RZ, UR7 ;  /* 0x00000007ff057e24 */ /* 0x000fe2000f8e00ff */
[----:B------:R-:W2:Y:S04]  /*05d0*/  @P2 LDG.E R3, [R8.64] ;  /* 0x0000001408032981 */ /* 0x000ea8000c1e1900 */
[----:B------:R-:W3:Y:S04]  /*05e0*/  @P0 LDG.E R0, [R6.64] ;  /* 0x0000001406000981 */ /* 0x000ee8000c1e1900 */
[----:B------:R-:W4:Y:S01]  /*05f0*/  @P1 LDG.E R2, [R4.64] ;  /* 0x0000001404021981 */ /* 0x000f22000c1e1900 */
[----:B------:R-:W1:Y:S01]  /*0600*/  S2UR UR10, SR_CTAID.Y ;  /* 0x00000000000a79c3 */ /* 0x000e620000002600 */
[----:B------:R-:W-:-:S02]  /*0610*/  UMOV UR11, URZ ;  /* 0x0000003f000b7c82 */ /* 0x000fc40008000000 */
[----:B------:R-:W-:Y:S02]  /*0620*/  ULDC UR12, c[0x0][0x168] ;  /* 0x00005a00000c7ab9 */ /* 0x000fe40000000800 */
[----:B------:R-:W-:Y:S02]  /*0630*/  UMOV UR9, URZ ;  /* 0x0000003f00097c82 */ /* 0x000fe40008000000 */
[----:B------:R-:W-:Y:S02]  /*0640*/  ULDC UR4, c[0x0][0x2ac] ;  /* 0x0000ab0000047ab9 */ /* 0x000fe40000000800 */
[----:B------:R-:W-:Y:S02]  /*0650*/  ULDC UR8, c[0x0][0x1d0] ;  /* 0x0000740000087ab9 */ /* 0x000fe40000000800 */
[----:B------:R-:W-:Y:S02]  /*0660*/  UIMAD UR8, UR4, UR8, URZ ;  /* 0x00000008040872a4 */ /* 0x000fe4000f8e023f */
[----:B-1----:R-:W-:Y:S01]  /*0670*/  USHF.R.S32.HI UR18, URZ, 0x1f, UR10 ;  /* 0x0000001f3f127899 */ /* 0x002fe2000801140a */
[----:B--2---:R1:W2:Y:S08]  /*0680*/  @P2 R2UR UR11, R3 ;  /* 0x00000000030b23c2 */ /* 0x0042b000000e0000 */
[----:B---3--:R1:W3:Y:S08]  /*0690*/  @P0 R2UR UR12, R0 ;  /* 0x00000000000c03c2 */ /* 0x0082f000000e0000 */
[----:B----4-:R1:W4:Y:S02]  /*06a0*/  @P1 R2UR UR9, R2 ;  /* 0x00000000020913c2 */ /* 0x01032400000e0000 */
[----:B-1--4-:R-:W-:Y:S05]  /*06b0*/  @P0 BRA `(.L_x_234) ;  /* 0x0000006000000947 */ /* 0x012fea0003800000 */
[----:B------:R-:W-:Y:S05]  /*06c0*/  @!P1 BRA `(.L_x_234) ;  /* 0x0000005000009947 */ /* 0x000fea0003800000 */
[----:B------:R-:W4:Y:S04]  /*06d0*/  LDG.E R0, [R4.64] ;  /* 0x0000001404007981 */ /* 0x000f28000c1e1900 */
[----:B------:R-:W5:Y:S01]  /*06e0*/  LDG.E R2, [R4.64+0x4] ;  /* 0x0000041404027981 */ /* 0x000f62000c1e1900 */
[----:B---34-:R-:W1:Y:S08]  /*06f0*/  R2UR UR12, R0 ;  /* 0x00000000000c73c2 */ /* 0x018e7000000e0000 */
[----:B-----5:R-:W1:Y:S02]  /*0700*/  R2UR UR4, R2 ;  /* 0x00000000020473c2 */ /* 0x020e6400000e0000 */
[----:B-1----:R-:W-:-:S06]  /*0710*/  UIADD3 UR12, -UR12, UR4, URZ ;  /* 0x000000040c0c7290 */ /* 0x002fcc000fffe13f */
.L_x_234:
[----:B------:R-:W-:-:S04]  /*0720*/  ISETP.NE.U32.AND P0, PT, RZ, c[0x0][0x368], PT ;  /* 0x0000da00ff007a0c */ /* 0x000fc80003f05070 */
[----:B------:R-:W-:-:S13]  /*0730*/  ISETP.NE.AND.EX P0, PT, RZ, c[0x0][0x36c], PT, P0 ;  /* 0x0000db00ff007a0c */ /* 0x000fda0003f05300 */
[----:B------:R-:W-:Y:S05]  /*0740*/  @!P0 BRA `(.L_x_235) ;  /* 0x0000007000008947 */ /* 0x000fea0003800000 */
[----:B------:R-:W-:Y:S02]  /*0750*/  ULDC.64 UR4, c[0x0][0x368] ;  /* 0x0000da0000047ab9 */ /* 0x000fe40000000a00 */
[----:B------:R-:W-:-:S06]  /*0760*/  UIMAD.WIDE UR4, UR13, UR14, UR4 ;  /* 0x0000000e0d0472a5 */ /* 0x000fcc000f8e0204 */
[----:B------:R-:W-:Y:S02]  /*0770*/  MOV R2, UR4 ;  /* 0x0000000400027c02 */ /* 0x000fe40008000f00 */
[----:B------:R-:W-:-:S05]  /*0780*/  MOV R3, UR5 ;  /* 0x0000000500037c02 */ /* 0x000fca0008000f00 */
[----:B------:R-:W4:Y:S02]  /*0790*/  LDG.E R2, [R2.64] ;  /* 0x0000001402027981 */ /* 0x000f24000c1e1900 */
[----:B----4-:R1:W4:Y:S02]  /*07a0*/  R2UR UR8, R2 ;  /* 0x00000000020873c2 */ /* 0x01032400000e0000 */
[----:B-1--4-:R-:W-:Y:S05]  /*07b0*/  BRA `(.L_x_236) ;  /* 0x000000c000007947 */ /* 0x012fea0003800000 */
.L_x_235:
[----:B------:R-:W-:-:S04]  /*07c0*/  ISETP.NE.U32.AND P0, PT, RZ, c[0x0][0x350], PT ;  /* 0x0000d400ff007a0c */ /* 0x000fc80003f05070 */
[----:B------:R-:W-:-:S13]  /*07d0*/  ISETP.NE.AND.EX P0, PT, RZ, c[0x0][0x354], PT, P0 ;  /* 0x0000d500ff007a0c */ /* 0x000fda0003f05300 */
[----:B------:R-:W-:Y:S05]  /*07e0*/  @!P0 BRA `(.L_x_236) ;  /* 0x0000009000008947 */ /* 0x000fea0003800000 */
[----:B------:R-:W-:Y:S02]  /*07f0*/  ULDC.64 UR4, c[0x0][0x350] ;  /* 0x0000d40000047ab9 */ /* 0x000fe40000000a00 */
[----:B------:R-:W-:-:S06]  /*0800*/  UIMAD.WIDE UR4, UR13, UR14, UR4 ;  /* 0x0000000e0d0472a5 */ /* 0x000fcc000f8e0204 */
[----:B------:R-:W-:Y:S02]  /*0810*/  MOV R4, UR4 ;  /* 0x0000000400047c02 */ /* 0x000fe40008000f00 */
[----:B------:R-:W-:-:S05]  /*0820*/  MOV R5, UR5 ;  /* 0x0000000500057c02 */ /* 0x000fca0008000f00 */
[----:B------:R-:W4:Y:S04]  /*0830*/  LDG.E R2, [R4.64] ;  /* 0x0000001404027981 */ /* 0x000f28000c1e1900 */
[----:B------:R-:W5:Y:S01]  /*0840*/  LDG.E R0, [R4.64+0x4] ;  /* 0x0000041404007981 */ /* 0x000f62000c1e1900 */
[----:B----4-:R-:W1:Y:S08]  /*0850*/  R2UR UR4, R2 ;  /* 0x00000000020473c2 */ /* 0x010e7000000e0000 */
[----:B-----5:R-:W1:Y:S02]  /*0860*/  R2UR UR8, R0 ;  /* 0x00000000000873c2 */ /* 0x020e6400000e0000 */
[----:B-1----:R-:W-:-:S06]  /*0870*/  UIADD3 UR8, -UR4, UR8, URZ ;  /* 0x0000000804087290 */ /* 0x002fcc000fffe13f */
.L_x_236:
[----:B------:R-:W-:Y:S02]  /*0880*/  ULDC UR4, c[0x0][0x2c4] ;  /* 0x0000b10000047ab9 */ /* 0x000fe40000000800 */
[----:B------:R-:W-:-:S02]  /*0890*/  UISETP.NE.AND UP2, UPT, UR4, 0x1, UPT ;  /* 0x000000010400788c */ /* 0x000fc4000bf45270 */
[----:B------:R-:W-:Y:S02]  /*08a0*/  ULDC.64 UR6, c[0x0][0x2c8] ;  /* 0x0000b20000067ab9 */ /* 0x000fe40000000a00 */
[----:B------:R-:W-:Y:S02]  /*08b0*/  ULDC.64 UR4, c[0x0][0x328] ;  /* 0x0000ca0000047ab9 */ /* 0x000fe40000000a00 */
[----:B------:R-:W-:Y:S02]  /*08c0*/  UISETP.GE.AND UP1, UPT, UR5, 0x1, UPT ;  /* 0x000000010500788c */ /* 0x000fe4000bf26270 */
[----:B--2---:R-:W-:Y:S02]  /*08d0*/  UIADD3 UR8, -UR11, UR8, URZ ;  /* 0x000000080b087290 */ /* 0x004fe4000fffe13f */
[----:B------:R-:W-:Y:S02]  /*08e0*/  UIADD3 UR15, UR26, 0x7f, URZ ;  /* 0x0000007f1a0f7890 */ /* 0x000fe4000fffe03f */
[----:B------:R-:W-:Y:S01]  /*08f0*/  @UP2 UIADD3 UR16, UR26, 0x7f, URZ ;  /* 0x0000007f1a102890 */ /* 0x000fe2000fffe03f */
[----:B------:R-:W-:-:S03]  /*0900*/  PLOP3.LUT P0, PT, PT, PT, UP1, 0x40, 0x0 ;  /* 0x000000000000781c */ /* 0x000fc60003f0e818 */
[----:B------:R-:W-:Y:S02]  /*0910*/  UIMAD.WIDE.U32 UR16, UR16, UR6, URZ ;  /* 0x00000006101072a5 */ /* 0x000fe4000f8e003f */
[----:B---3--:R-:W-:Y:S02]  /*0920*/  UIADD3 UR6, UR8, 0x1, -UR12 ;  /* 0x0000000108067890 */ /* 0x008fe4000fffe80c */
[----:B------:R-:W-:-:S04]  /*0930*/  @UP2 USHF.R.U32.HI UR15, URZ, UR7, UR17 ;  /* 0x000000073f0f2299 */ /* 0x000fc80008011611 */
[----:B------:R-:W-:-:S04]  /*0940*/  UIADD3 UR6, UR6, UR15, URZ ;  /* 0x0000000f06067290 */ /* 0x000fc8000fffe03f */
[----:B------:R-:W-:Y:S01]  /*0950*/  UIADD3 UR4, UR6, UR4, URZ ;  /* 0x0000000406047290 */ /* 0x000fe2000fffe03f */
[----:B------:R-:W-:Y:S05]  /*0960*/  @P0 BRA `(.L_x_237) ;  /* 0x0000012000000947 */ /* 0x000fea0003800000 */
[----:B------:R-:W-:Y:S01]  /*0970*/  ISETP.LT.AND P0, PT, RZ, UR6, PT ;  /* 0x00000006ff007c0c */ /* 0x000fe2000bf01270 */
[----:B------:R-:W-:-:S12]  /*0980*/  UIADD3 UR15, UR6, -0x1, URZ ;  /* 0xffffffff060f7890 */ /* 0x000fd8000fffe03f */
[----:B------:R-:W-:Y:S05]  /*0990*/  @P0 BRA `(.L_x_238) ;  /* 0x0000007000000947 */ /* 0x000fea0003800000 */
[----:B------:R-:W-:Y:S02]  /*09a0*/  UISETP.NE.AND UP0, UPT, UR5, 0x1, UPT ;  /* 0x000000010500788c */ /* 0x000fe4000bf05270 */
[----:B------:R-:W-:-:S03]  /*09b0*/  UIADD3 UR15, -UR6, URZ, URZ ;  /* 0x0000003f060f7290 */ /* 0x000fc6000fffe13f */
[----:B------:R-:W-:Y:S02]  /*09c0*/  ULDC.64 UR6, c[0x0][0x330] ;  /* 0x0000cc0000067ab9 */ /* 0x000fe40000000a00 */
[----:B------:R-:W-:-:S04]  /*09d0*/  UIMAD.WIDE.U32 UR16, UR15, UR6, URZ ;  /* 0x000000060f1072a5 */ /* 0x000fc8000f8e003f */
[----:B------:R-:W-:-:S04]  /*09e0*/  @UP0 USHF.R.U32.HI UR15, URZ, UR7, UR17 ;  /* 0x000000073f0f0299 */ /* 0x000fc80008011611 */
[----:B------:R-:W-:Y:S01]  /*09f0*/  ULOP3.LUT UR15, URZ, UR15, URZ, 0x33, !UPT ;  /* 0x0000000f3f0f7292 */ /* 0x000fe2000f8e333f */
[----:B------:R-:W-:Y:S05]  /*0a00*/  BRA `(.L_x_239) ;  /* 0x0000004000007947 */ /* 0x000fea0003800000 */
.L_x_238:
[----:B------:R-:W-:Y:S02]  /*0a10*/  UISETP.NE.AND UP0, UPT, UR5, 0x1, UPT ;  /* 0x000000010500788c */ /* 0x000fe4000bf05270 */
[----:B------:R-:W-:Y:S02]  /*0a20*/  ULDC.64 UR6, c[0x0][0x330] ;  /* 0x0000cc0000067ab9 */ /* 0x000fe40000000a00 */
[----:B------:R-:W-:-:S07]  /*0a30*/  UIMAD.WIDE.U32 UR16, UR15, UR6, URZ ;  /* 0x000000060f1072a5 */ /* 0x000fce000f8e003f */
[----:B------:R-:W-:Y:S02]  /*0a40*/  @UP0 USHF.R.U32.HI UR15, URZ, UR7, UR17 ;  /* 0x000000073f0f0299 */ /* 0x000fe40008011611 */
.L_x_239:
[----:B------:R-:W-:Y:S02]  /*0a50*/  ULDC UR6, c[0x0][0x32c] ;  /* 0x0000cb0000067ab9 */ /* 0x000fe40000000800 */
[----:B------:R-:W-:-:S04]  /*0a60*/  UIMAD UR6, UR15, UR5, UR6 ;  /* 0x000000050f0672a4 */ /* 0x000fc8000f8e0206 */
[----:B------:R-:W-:-:S04]  /*0a70*/  UISETP.LT.AND UP0, UPT, UR4, UR6, UPT ;  /* 0x000000060400728c */ /* 0x000fc8000bf01270 */
[----:B------:R-:W-:Y:S02]  /*0a80*/  USEL UR4, UR4, UR6, UP0 ;  /* 0x0000000604047287 */ /* 0x000fe40008000000 */
.L_x_237:
[----:B------:R-:W-:Y:S01]  /*0a90*/  UIADD3 UR17, UR8, 0x3f, URZ ;  /* 0x0000003f08117890 */ /* 0x000fe2000fffe03f */
[----:B------:R-:W-:Y:S01]  /*0aa0*/  PLOP3.LUT P0, PT, PT, PT, UP1, 0x40, 0x0 ;  /* 0x000000000000781c */ /* 0x000fe20003f0e818 */
[----:B------:R-:W-:Y:S02]  /*0ab0*/  UIADD3 UR15, UR4, 0x3f, URZ ;  /* 0x0000003f040f7890 */ /* 0x000fe4000fffe03f */
[----:B------:R-:W-:Y:S02]  /*0ac0*/  ULDC.64 UR6, c[0x0][0x2c8] ;  /* 0x0000b20000067ab9 */ /* 0x000fe40000000a00 */
[----:B------:R-:W-:Y:S02]  /*0ad0*/  UIMAD.WIDE.U32 UR22, UR26, UR6, URZ ;  /* 0x000000061a1672a5 */ /* 0x000fe4000f8e003f */
[----:B------:R-:W-:Y:S02]  /*0ae0*/  USHF.R.S32.HI UR16, URZ, 0x1f, UR17 ;  /* 0x0000001f3f107899 */ /* 0x000fe40008011411 */
[----:B------:R-:W-:-:S02]  /*0af0*/  USHF.R.S32.HI UR6, URZ, 0x1f, UR15 ;  /* 0x0000001f3f067899 */ /* 0x000fc4000801140f */
[----:B------:R-:W-:Y:S02]  /*0b00*/  ULEA.HI UR16, UR16, UR17, URZ, 0x6 ;  /* 0x0000001110107291 */ /* 0x000fe4000f8f303f */
[----:B------:R-:W-:Y:S02]  /*0b10*/  ULEA.HI UR6, UR6, UR15, URZ, 0x6 ;  /* 0x0000000f06067291 */ /* 0x000fe4000f8f303f */
[----:B------:R-:W-:Y:S02]  /*0b20*/  UMOV UR4, UR26 ;  /* 0x0000001a00047c82 */ /* 0x000fe40008000000 */
[----:B------:R-:W-:Y:S02]  /*0b30*/  @UP2 USHF.R.U32.HI UR4, URZ, UR7, UR23 ;  /* 0x000000073f042299 */ /* 0x000fe40008011617 */
[----:B------:R-:W-:Y:S02]  /*0b40*/  USHF.R.S32.HI UR16, URZ, 0x6, UR16 ;  /* 0x000000063f107899 */ /* 0x000fe40008011410 */
[----:B------:R-:W-:-:S02]  /*0b50*/  USHF.R.S32.HI UR22, URZ, 0x6, UR6 ;  /* 0x000000063f167899 */ /* 0x000fc40008011406 */
[----:B------:R-:W-:Y:S02]  /*0b60*/  UIADD3 UR23, UR8, -UR12, URZ ;  /* 0x8000000c08177290 */ /* 0x000fe4000fffe03f */
[----:B------:R-:W-:Y:S02]  /*0b70*/  UISETP.LT.AND UP0, UPT, UR16, UR22, UPT ;  /* 0x000000161000728c */ /* 0x000fe4000bf01270 */
[----:B------:R-:W-:Y:S02]  /*0b80*/  UIADD3 UR7, UR23, UR4, URZ ;  /* 0x0000000417077290 */ /* 0x000fe4000fffe03f */
[----:B------:R-:W-:Y:S02]  /*0b90*/  ULDC UR6, c[0x0][0x324] ;  /* 0x0000c90000067ab9 */ /* 0x000fe40000000800 */
[----:B------:R-:W-:Y:S02]  /*0ba0*/  USEL UR22, UR16, UR22, UP0 ;  /* 0x0000001610167287 */ /* 0x000fe40008000000 */
[----:B------:R-:W-:Y:S01]  /*0bb0*/  UIADD3 UR6, UR7, -UR6, URZ ;  /* 0x8000000607067290 */ /* 0x000fe2000fffe03f */
[----:B------:R-:W-:Y:S05]  /*0bc0*/  @P0 BRA `(.L_x_240) ;  /* 0x0000014000000947 */ /* 0x000fea0003800000 */
[----:B------:R-:W-:-:S06]  /*0bd0*/  UISETP.GT.AND UP0, UPT, UR7, -0x1, UPT ;  /* 0xffffffff0700788c */ /* 0x000fcc000bf04270 */
[----:B------:R-:W-:-:S13]  /*0be0*/  PLOP3.LUT P0, PT, PT, PT, UP0, 0x80, 0x0 ;  /* 0x000000000000781c */ /* 0x000fda0003f0f008 */
[----:B------:R-:W-:Y:S05]  /*0bf0*/  @P0 BRA `(.L_x_241) ;  /* 0x0000008000000947 */ /* 0x000fea0003800000 */
        /* <DEDUP_REMOVED lines=8> */
.L_x_241:
[----:B------:R-:W-:-:S03]  /*0c80*/  UISETP.NE.AND UP0, UPT, UR5, 0x1, UPT ;  /* 0x000000010500788c */ /* 0x000fc6000bf05270 */
[----:B------:R-:W-:Y:S02]  /*0c90*/  ULDC.64 UR4, c[0x0][0x330] ;  /* 0x0000cc0000047ab9 */ /* 0x000fe40000000a00 */
[----:B------:R-:W-:-:S07]  /*0ca0*/  UIMAD.WIDE.U32 UR16, UR7, UR4, URZ ;  /* 0x00000004071072a5 */ /* 0x000fce000f8e003f */
[----:B------:R-:W-:Y:S02]  /*0cb0*/  @UP0 UMOV UR15, UR17 ;  /* 0x00000011000f0c82 */ /* 0x000fe40008000000 */
[----:B------:R-:W-:Y:S02]  /*0cc0*/  @UP0 USHF.R.U32.HI UR7, URZ, UR5, UR15 ;  /* 0x000000053f070299 */ /* 0x000fe4000801160f */
.L_x_242:
[----:B------:R-:W-:Y:S02]  /*0cd0*/  ULDC UR4, c[0x0][0x32c] ;  /* 0x0000cb0000047ab9 */ /* 0x000fe40000000800 */
[----:B------:R-:W-:-:S04]  /*0ce0*/  UIMAD UR4, UR7, UR4, URZ ;  /* 0x00000004070472a4 */ /* 0x000fc8000f8e023f */
[----:B------:R-:W-:-:S04]  /*0cf0*/  UISETP.LT.AND UP0, UPT, UR6, UR4, UPT ;  /* 0x000000040600728c */ /* 0x000fc8000bf01270 */
[----:B------:R-:W-:-:S04]  /*0d00*/  USEL UR6, UR6, UR4, !UP0 ;  /* 0x0000000406067287 */ /* 0x000fc8000c000000 */
.L_x_240:
[----:B------:R-:W-:Y:S01]  /*0d10*/  USHF.R.S32.HI UR4, URZ, 0x1f, UR6 ;  /* 0x0000001f3f047899 */ /* 0x000fe20008011406 */
[----:B------:R-:W-:Y:S01]  /*0d20*/  PLOP3.LUT P2, PT, PT, PT, PT, 0x80, 0x0 ;  /* 0x000000000000781c */ /* 0x000fe20003f4f070 */
[----:B------:R-:W-:Y:S01]  /*0d30*/  IMAD.MOV.U32 R3, RZ, RZ, RZ ;  /* 0x000000ffff037224 */ /* 0x000fe200078e00ff */
[----:B------:R-:W-:Y:S01]  /*0d40*/  CS2R R96, SRZ ;  /* 0x0000000000607805 */ /* 0x000fe2000001ff00 */
[----:B------:R-:W-:Y:S01]  /*0d50*/  ULEA.HI UR4, UR4, UR6, URZ, 0x6 ;  /* 0x0000000604047291 */ /* 0x000fe2000f8f303f */
[----:B------:R-:W-:Y:S01]  /*0d60*/  IMAD.MOV.U32 R98, RZ, RZ, RZ ;  /* 0x000000ffff627224 */ /* 0x000fe200078e00ff */
[----:B------:R-:W-:Y:S01]  /*0d70*/  CS2R R94, SRZ ;  /* 0x00000000005e7805 */ /* 0x000fe2000001ff00 */
[----:B------:R-:W-:Y:S01]  /*0d80*/  CS2R R92, SRZ ;  /* 0x00000000005c7805 */ /* 0x000fe2000001ff00 */
[----:B------:R-:W-:Y:S01]  /*0d90*/  USHF.R.S32.HI UR7, URZ, 0x6, UR4 ;  /* 0x000000063f077899 */ /* 0x000fe20008011404 */
[----:B------:R-:W-:Y:S01]  /*0da0*/  CS2R R90, SRZ ;  /* 0x00000000005a7805 */ /* 0x000fe2000001ff00 */
[----:B------:R-:W-:Y:S01]  /*0db0*/  CS2R R88, SRZ ;  /* 0x0000000000587805 */ /* 0x000fe2000001ff00 */
[----:B------:R-:W-:Y:S01]  /*0dc0*/  MOV R87, RZ ;  /* 0x000000ff00577202 */ /* 0x000fe20000000f00 */
[----:B------:R-:W-:Y:S01]  /*0dd0*/  UISETP.LT.AND UP0, UPT, URZ, UR7, UPT ;  /* 0x000000073f00728c */ /* 0x000fe2000bf01270 */
[----:B------:R-:W-:Y:S01]  /*0de0*/  IMAD.MOV.U32 R4, RZ, RZ, RZ ;  /* 0x000000ffff047224 */ /* 0x000fe200078e00ff */
[----:B------:R-:W-:Y:S01]  /*0df0*/  CS2R R84, SRZ ;  /* 0x0000000000547805 */ /* 0x000fe2000001ff00 */
        /* <DEDUP_REMOVED lines=44> */
[----:B------:R-:W-:Y:S05]  /*10c0*/  @!P0 BRA `(.L_x_243) ;  /* 0x0000f8e000008947 */ /* 0x000fea0003800000 */
[----:B------:R-:W-:Y:S02]  /*10d0*/  ULDC.64 UR4, c[0x0][0x340] ;  /* 0x0000d00000047ab9 */ /* 0x000fe40000000a00 */
[----:B------:R-:W-:-:S04]  /*10e0*/  UISETP.NE.U32.AND UP0, UPT, URZ, UR4, UPT ;  /* 0x000000043f00728c */ /* 0x000fc8000bf05070 */
[----:B------:R-:W-:-:S03]  /*10f0*/  UISETP.NE.AND.EX UP0, UPT, URZ, UR5, UPT, UP0 ;  /* 0x000000053f00728c */ /* 0x000fc6000bf05300 */
[----:B------:R-:W-:-:S03]  /*1100*/  ULDC.64 UR4, c[0x0][0x340] ;  /* 0x0000d00000047ab9 */ /* 0x000fc60000000a00 */
[----:B------:R-:W-:-:S05]  /*1110*/  PLOP3.LUT P2, PT, PT, PT, UP0, 0x80, 0x0 ;  /* 0x000000000000781c */ /* 0x000fca0003f4f008 */
[----:B------:R-:W-:-:S06]  /*1120*/  @UP0 UIMAD.WIDE UR4, UR13, UR14, UR4 ;  /* 0x0000000e0d0402a5 */ /* 0x000fcc000f8e0204 */
[----:B------:R-:W-:Y:S02]  /*1130*/  IMAD.U32 R3, RZ, RZ, UR5 ;  /* 0x00000005ff037e24 */ /* 0x000fe4000f8e00ff */
[----:B------:R-:W-:Y:S01]  /*1140*/  IMAD.U32 R2, RZ, RZ, UR4 ;  /* 0x00000004ff027e24 */ /* 0x000fe2000f8e00ff */
[----:B------:R-:W-:Y:S01]  /*1150*/  SHF.R.S32.HI R89, RZ, 0x1f, R86 ;  /* 0x0000001fff597819 */ /* 0x000fe20000011456 */
[----:B------:R-:W-:Y:S02]  /*1160*/  USHF.R.S32.HI UR6, URZ, 0x1f, UR9 ;  /* 0x0000001f3f067899 */ /* 0x000fe40008011409 */
[----:B------:R-:W-:Y:S01]  /*1170*/  ULDC.64 UR4, c[0x0][0x178] ;  /* 0x00005e0000047ab9 */ /* 0x000fe20000000a00 */
[----:B------:R1:W2:Y:S01]  /*1180*/  @P2 LDG.E R3, [R2.64] ;  /* 0x0000001402032981 */ /* 0x0002a2000c1e1900 */
[-C--:B------:R-:W-:Y:S01]  /*1190*/  LEA.HI R13, R89, R86.reuse, RZ, 0x3 ;  /* 0x00000056590d7211 */ /* 0x080fe200078f18ff */
[----:B------:R-:W-:Y:S01]  /*11a0*/  UIMAD UR6, UR6, UR4, URZ ;  /* 0x00000004060672a4 */ /* 0x000fe2000f8e023f */
[----:B------:R-:W-:Y:S01]  /*11b0*/  PLOP3.LUT P1, PT, PT, PT, UP2, 0x80, 0x0 ;  /* 0x000000000000781c */ /* 0x000fe20003f2f028 */
[----:B------:R-:W-:Y:S01]  /*11c0*/  UIMAD.WIDE.U32 UR14, UR9, UR4, URZ ;  /* 0x00000004090e72a5 */ /* 0x000fe2000f8e003f */
[----:B------:R-:W-:Y:S01]  /*11d0*/  LOP3.LUT R5, R13, 0xfffffff8, RZ, 0xc0, !PT ;  /* 0xfffffff80d057812 */ /* 0x000fe200078ec0ff */
[----:B------:R-:W-:Y:S01]  /*11e0*/  UIMAD UR6, UR9, UR5, UR6 ;  /* 0x00000005090672a4 */ /* 0x000fe2000f8e0206 */
[----:B------:R-:W-:Y:S01]  /*11f0*/  SHF.R.S32.HI R13, RZ, 0x3, R13 ;  /* 0x00000003ff0d7819 */ /* 0x000fe2000001140d */
[----:B------:R-:W-:Y:S01]  /*1200*/  USHF.R.S32.HI UR9, URZ, 0x1f, UR13 ;  /* 0x0000001f3f097899 */ /* 0x000fe2000801140d */
[----:B------:R-:W-:Y:S01]  /*1210*/  PLOP3.LUT P0, PT, PT, PT, UP2, 0x80, 0x0 ;  /* 0x000000000000781c */ /* 0x000fe20003f0f028 */
[----:B------:R-:W-:Y:S01]  /*1220*/  IMAD.IADD R12, R86, 0x1, -R5 ;  /* 0x00000001560c7824 */ /* 0x000fe200078e0a05 */
[----:B------:R-:W-:Y:S01]  /*1230*/  ULDC.64 UR4, c[0x0][0x1b8] ;  /* 0x00006e0000047ab9 */ /* 0x000fe20000000a00 */
[----:B------:R-:W-:Y:S01]  /*1240*/  IMAD.SHL.U32 R207, R13, 0x40, RZ ;  /* 0x000000400dcf7824 */ /* 0x000fe200078e00ff */
[----:B------:R-:W-:Y:S01]  /*1250*/  UIADD3 UR15, UR15, UR6, URZ ;  /* 0x000000060f0f7290 */ /* 0x000fe2000fffe03f */
[C---:B------:R-:W-:Y:S01]  /*1260*/  IMAD R210, R12.reuse, 0x20, R13 ;  /* 0x000000200cd27824 */ /* 0x040fe200078e020d */
[----:B------:R-:W-:Y:S01]  /*1270*/  UIMAD UR6, UR18, UR4, URZ ;  /* 0x00000004120672a4 */ /* 0x000fe2000f8e023f */
[----:B------:R-:W-:Y:S01]  /*1280*/  IMAD.SHL.U32 R218, R12, 0x8, RZ ;  /* 0x000000080cda7824 */ /* 0x000fe200078e00ff */
[----:B------:R-:W-:Y:S01]  /*1290*/  USEL UR9, UR9, URZ, !UP3 ;  /* 0x0000003f09097287 */ /* 0x000fe2000d800000 */
[----:B------:R-:W-:Y:S01]  /*12a0*/  LOP3.LUT R207, R207, 0x1c0, RZ, 0xc0, !PT ;  /* 0x000001c0cfcf7812 */ /* 0x000fe200078ec0ff */
[----:B------:R-:W-:Y:S01]  /*12b0*/  UIMAD UR6, UR10, UR5, UR6 ;  /* 0x000000050a0672a4 */ /* 0x000fe2000f8e0206 */
[----:B------:R-:W-:Y:S01]  /*12c0*/  IADD3 R0, R210, UR26, RZ ;  /* 0x0000001ad2007c10 */ /* 0x000fe2000fffe0ff */
[----:B------:R-:W-:Y:S01]  /*12d0*/  UIMAD.WIDE.U32 UR16, UR10, UR4, UR14 ;  /* 0x000000040a1072a5 */ /* 0x000fe2000f8e000e */
[----:B------:R-:W-:Y:S01]  /*12e0*/  IADD3 R4, R218, 0x40, RZ ;  /* 0x00000040da047810 */ /* 0x000fe20007ffe0ff */
[----:B------:R-:W-:Y:S01]  /*12f0*/  USEL UR14, UR13, URZ, !UP3 ;  /* 0x0000003f0d0e7287 */ /* 0x000fe2000d800000 */
[-C--:B------:R-:W-:Y:S01]  /*1300*/  LEA.HI R10, R89, R86.reuse, RZ, 0x6 ;  /* 0x00000056590a7211 */ /* 0x080fe200078f30ff */
[----:B------:R-:W-:Y:S01]  /*1310*/  ULDC.64 UR4, c[0x0][0x1c0] ;  /* 0x0000700000047ab9 */ /* 0x000fe20000000a00 */
[----:B-1----:R-:W-:Y:S01]  /*1320*/  @P1 IMAD.HI.U32 R2, R0, c[0x0][0x2c8], RZ ;  /* 0x0000b20000021a27 */ /* 0x002fe200078e00ff */
[----:B------:R-:W-:Y:S01]  /*1330*/  UIMAD UR9, UR9, UR4, URZ ;  /* 0x00000004090972a4 */ /* 0x000fe2000f8e023f */
[----:B------:R-:W-:Y:S01]  /*1340*/  ISETP.GE.AND P4, PT, R218, c[0x0][0x198], PT ;  /* 0x00006600da007a0c */ /* 0x000fe20003f86270 */
[----:B------:R-:W-:Y:S01]  /*1350*/  UIADD3 UR17, UR17, UR6, URZ ;  /* 0x0000000611117290 */ /* 0x000fe2000fffe03f */
[----:B------:R-:W-:Y:S01]  /*1360*/  IMAD.MOV.U32 R7, RZ, RZ, R0 ;  /* 0x000000ffff077224 */ /* 0x000fe200078e0000 */
[----:B------:R-:W-:Y:S01]  /*1370*/  UIMAD UR5, UR14, UR5, UR9 ;  /* 0x000000050e0572a4 */ /* 0x000fe2000f8e0209 */
[----:B------:R-:W-:Y:S01]  /*1380*/  @P0 SHF.R.U32.HI R7, RZ, c[0x0][0x2cc], R2 ;  /* 0x0000b300ff070a19 */ /* 0x000fe20000011602 */
[----:B------:R-:W-:Y:S01]  /*1390*/  UIMAD.WIDE.U32 UR14, UR14, UR4, UR16 ;  /* 0x000000040e0e72a5 */ /* 0x000fe2000f8e0010 */
[----:B------:R-:W-:Y:S01]  /*13a0*/  ISETP.GE.AND P3, PT, R4, c[0x0][0x198], PT ;  /* 0x0000660004007a0c */ /* 0x000fe20003f66270 */
[----:B------:R-:W-:Y:S01]  /*13b0*/  IMAD.SHL.U32 R10, R10, 0x8, RZ ;  /* 0x000000080a0a7824 */ /* 0x000fe200078e00ff */
[--C-:B------:R-:W-:Y:S01]  /*13c0*/  SHF.R.S32.HI R2, RZ, 0x1f, R7.reuse ;  /* 0x0000001fff027819 */ /* 0x100fe20000011407 */
[----:B------:R-:W-:Y:S01]  /*13d0*/  UIADD3 UR5, UR15, UR5, URZ ;  /* 0x000000050f057290 */ /* 0x000fe2000fffe03f */
[----:B------:R-:W-:Y:S01]  /*13e0*/  IMAD.MOV R5, RZ, RZ, -R7 ;  /* 0x000000ffff057224 */ /* 0x000fe200078e0a07 */
[----:B------:R-:W-:Y:S01]  /*13f0*/  ULDC UR4, c[0x0][0x2c4] ;  /* 0x0000b10000047ab9 */ /* 0x000fe20000000800 */
[----:B------:R-:W-:Y:S01]  /*1400*/  IMAD.U32 R9, RZ, RZ, UR15 ;  /* 0x0000000fff097e24 */ /* 0x000fe2000f8e00ff */
[----:B------:R-:W-:Y:S01]  /*1410*/  UIMAD UR4, UR12, UR4, URZ ;  /* 0x000000040c0472a4 */ /* 0x000fe2000f8e023f */
[----:B------:R-:W-:Y:S01]  /*1420*/  IMAD R0, R5, c[0x0][0x2c4], R0 ;  /* 0x0000b10005007a24 */ /* 0x000fe200078e0200 */
[----:B------:R-:W-:Y:S01]  /*1430*/  LEA.HI R5, R89, R86, RZ, 0x4 ;  /* 0x0000005659057211 */ /* 0x000fe200078f20ff */
[----:B------:R-:W-:Y:S01]  /*1440*/  IMAD R2, R2, c[0x0][0x1b0], RZ ;  /* 0x00006c0002027a24 */ /* 0x000fe200078e02ff */
[----:B------:R-:W-:Y:S01]  /*1450*/  BSSY B0, `(.L_x_244) ;  /* 0x0000033000007945 */ /* 0x000fe20003800000 */
[----:B------:R-:W-:Y:S01]  /*1460*/  IMAD.U32 R8, RZ, RZ, UR14 ;  /* 0x0000000eff087e24 */ /* 0x000fe2000f8e00ff */
[----:B------:R-:W-:Y:S01]  /*1470*/  SHF.R.S32.HI R11, RZ, 0x1f, R0 ;  /* 0x0000001fff0b7819 */ /* 0x000fe20000011400 */
[----:B------:R-:W-:-:S02]  /*1480*/  IMAD.U32 R9, RZ, RZ, UR5 ;  /* 0x00000005ff097e24 */ /* 0x000fc4000f8e00ff */
[C---:B------:R-:W-:Y:S02]  /*1490*/  IMAD R2, R7.reuse, c[0x0][0x1b4], R2 ;  /* 0x00006d0007027a24 */ /* 0x040fe400078e0202 */
[----:B------:R-:W-:Y:S01]  /*14a0*/  IMAD.WIDE.U32 R6, R7, c[0x0][0x1b0], R8 ;  /* 0x00006c0007067a25 */ /* 0x000fe200078e0008 */
[----:B------:R-:W-:-:S03]  /*14b0*/  LOP3.LUT R9, R5, 0xfffffff0, RZ, 0xc0, !PT ;  /* 0xfffffff005097812 */ /* 0x000fc600078ec0ff */
[----:B------:R-:W-:Y:S01]  /*14c0*/  IMAD.IADD R7, R7, 0x1, R2 ;  /* 0x0000000107077824 */ /* 0x000fe200078e0202 */
[----:B------:R-:W-:Y:S01]  /*14d0*/  SHF.R.U32.HI R2, RZ, 0x3, R207 ;  /* 0x00000003ff027819 */ /* 0x000fe200000116cf */
[----:B------:R-:W-:Y:S01]  /*14e0*/  IMAD R11, R11, c[0x0][0x1a8], RZ ;  /* 0x00006a000b0b7a24 */ /* 0x000fe200078e02ff */
[----:B------:R-:W-:Y:S01]  /*14f0*/  LOP3.LUT R207, R207, 0x38, R218, 0xf8, !PT ;  /* 0x00000038cfcf7812 */ /* 0x000fe200078ef8da */
[----:B------:R-:W-:-:S03]  /*1500*/  IMAD.WIDE.U32 R6, R0, c[0x0][0x1a8], R6 ;  /* 0x00006a0000067a25 */ /* 0x000fc600078e0006 */
[----:B------:R-:W-:Y:S01]  /*1510*/  LOP3.LUT R207, R207, R2, RZ, 0x3c, !PT ;  /* 0x00000002cfcf7212 */ /* 0x000fe200078e3cff */
[----:B------:R-:W-:Y:S01]  /*1520*/  IMAD R11, R0, c[0x0][0x1ac], R11 ;  /* 0x00006b00000b7a24 */ /* 0x000fe200078e020b */
[----:B------:R-:W-:Y:S01]  /*1530*/  LEA R15, P0, R6, c[0x0][0x160], 0x1 ;  /* 0x00005800060f7a11 */ /* 0x000fe200078008ff */
[----:B------:R-:W-:Y:S01]  /*1540*/  IMAD.IADD R0, R86, 0x1, -R9 ;  /* 0x0000000156007824 */ /* 0x000fe200078e0a09 */
[----:B------:R-:W-:Y:S01]  /*1550*/  LOP3.LUT R207, R207, 0xfffffe00, R10, 0xf8, !PT ;  /* 0xfffffe00cfcf7812 */ /* 0x000fe200078ef80a */
[----:B------:R-:W-:Y:S02]  /*1560*/  IMAD.IADD R8, R7, 0x1, R11 ;  /* 0x0000000107087824 */ /* 0x000fe400078e020b */
[----:B------:R-:W-:Y:S01]  /*1570*/  IMAD.MOV.U32 R2, RZ, RZ, 0x10 ;  /* 0x00000010ff027424 */ /* 0x000fe200078e00ff */
[----:B------:R-:W-:Y:S01]  /*1580*/  SHF.R.S32.HI R7, RZ, 0x1f, R0 ;  /* 0x0000001fff077819 */ /* 0x000fe20000011400 */
[----:B------:R1:W3:Y:S01]  /*1590*/  SHFL.IDX PT, R16, R15, RZ, 0x181f ;  /* 0x00181fff0f107589 */ /* 0x0002e200000e0000 */
[----:B------:R-:W-:-:S02]  /*15a0*/  LEA.HI.X R8, R6, c[0x0][0x164], R8, 0x1, P0 ;  /* 0x0000590006087a11 */ /* 0x000fc400000f0c08 */
[----:B------:R-:W-:Y:S02]  /*15b0*/  LEA.HI R7, R7, R0, RZ, 0x3 ;  /* 0x0000000007077211 */ /* 0x000fe400078f18ff */
[----:B------:R-:W-:Y:S01]  /*15c0*/  IADD3 R6, R13, UR26, RZ ;  /* 0x0000001a0d067c10 */ /* 0x000fe2000fffe0ff */
[----:B------:R1:W4:Y:S01]  /*15d0*/  SHFL.IDX PT, R17, R8, RZ, 0x181f ;  /* 0x00181fff08117589 */ /* 0x00032200000e0000 */
[----:B------:R-:W-:Y:S02]  /*15e0*/  LOP3.LUT R9, R7, 0xfffffff8, RZ, 0xc0, !PT ;  /* 0xfffffff807097812 */ /* 0x000fe400078ec0ff */
[----:B------:R-:W-:-:S03]  /*15f0*/  ISETP.GE.AND P5, PT, R6, UR4, PT ;  /* 0x0000000406007c0c */ /* 0x000fc6000bfa6270 */
[----:B------:R-:W-:Y:S01]  /*1600*/  IMAD.IADD R9, R0, 0x1, -R9 ;  /* 0x0000000100097824 */ /* 0x000fe200078e0a09 */
[----:B------:R-:W-:-:S04]  /*1610*/  IADD3 R0, R218, 0x80, RZ ;  /* 0x00000080da007810 */ /* 0x000fc80007ffe0ff */
[----:B------:R-:W-:Y:S01]  /*1620*/  ISETP.GE.AND P0, PT, R0, c[0x0][0x198], PT ;  /* 0x0000660000007a0c */ /* 0x000fe20003f06270 */
[----:B--2---:R2:W5:Y:S03]  /*1630*/  @P2 R2UR UR9, R3 ;  /* 0x00000000030923c2 */ /* 0x00456600000e0000 */
[----:B------:R-:W-:Y:S01]  /*1640*/  R2P PR, R9, 0x6 ;  /* 0x0000000609007804 */ /* 0x000fe20000000000 */
[----:B-----5:R-:W-:-:S04]  /*1650*/  @!UP0 UMOV UR9, UR13 ;  /* 0x0000000d00098c82 */ /* 0x020fc80008000000 */
[----:B------:R-:W-:Y:S01]  /*1660*/  SEL R2, R2, 0xfffffff0, !P1 ;  /* 0xfffffff002027807 */ /* 0x000fe20004800000 */
[----:B--2---:R-:W-:-:S05]  /*1670*/  IMAD.MOV.U32 R3, RZ, RZ, 0x20 ;  /* 0x00000020ff037424 */ /* 0x004fca00078e00ff */
[----:B------:R-:W-:Y:S01]  /*1680*/  SEL R3, R3, 0xffffffe0, !P2 ;  /* 0xffffffe003037807 */ /* 0x000fe20005000000 */
[----:B------:R-:W-:Y:S05]  /*1690*/  @P5 BRA `(.L_x_245) ;  /* 0x000000e000005947 */ /* 0x000fea0003800000 */
[----:B-1-34-:R-:W-:Y:S01]  /*16a0*/  SHF.R.S32.HI R11, RZ, 0x1f, R4 ;  /* 0x0000001fff0b7819 */ /* 0x01afe20000011404 */
[----:B------:R-:W-:Y:S01]  /*16b0*/  IMAD.SHL.U32 R14, R207, 0x2, RZ ;  /* 0x00000002cf0e7824 */ /* 0x000fe200078e00ff */
[----:B------:R-:W-:Y:S02]  /*16c0*/  SHF.R.S32.HI R19, RZ, 0x1f, R0 ;  /* 0x0000001fff137819 */ /* 0x000fe40000011400 */
[----:B------:R-:W-:Y:S02]  /*16d0*/  LEA.HI R11, R11, R4, RZ, 0x3 ;  /* 0x000000040b0b7211 */ /* 0x000fe400078f18ff */
[----:B------:R-:W-:Y:S01]  /*16e0*/  LEA.HI R10, R19, R0, RZ, 0x3 ;  /* 0x00000000130a7211 */ /* 0x000fe200078f18ff */
[----:B------:R-:W-:Y:S01]  /*16f0*/  IMAD.WIDE R18, R218, 0x2, R16 ;  /* 0x00000002da127825 */ /* 0x000fe200078e0210 */
        /* <DEDUP_REMOVED lines=8> */
.L_x_245:
[----:B-1-34-:R-:W-:Y:S05]  /*1780*/  BSYNC B0 ;  /* 0x0000000000007941 */ /* 0x01afea0003800000 */
.L_x_244:
[----:B------:R-:W-:Y:S01]  /*1790*/  IADD3 R10, R6, 0x20, RZ ;  /* 0x00000020060a7810 */ /* 0x000fe20007ffe0ff */
[----:B------:R1:W2:Y:S01]  /*17a0*/  SHFL.IDX PT, R17, R8, 0x1, 0x181f ;  /* 0x00381f0008117f89 */ /* 0x0002a200000e0000 */
[----:B------:R-:W-:Y:S02]  /*17b0*/  BSSY B0, `(.L_x_246) ;  /* 0x0000012000007945 */ /* 0x000fe40003800000 */
[----:B------:R-:W-:Y:S01]  /*17c0*/  ISETP.GE.AND P1, PT, R10, UR4, PT ;  /* 0x000000040a007c0c */ /* 0x000fe2000bf26270 */
[----:B------:R1:W3:-:S12]  /*17d0*/  SHFL.IDX PT, R16, R15, 0x1, 0x181f ;  /* 0x00381f000f107f89 */ /* 0x0002d800000e0000 */
[----:B------:R-:W-:Y:S05]  /*17e0*/  @P1 BRA `(.L_x_247) ;  /* 0x000000e000001947 */ /* 0x000fea0003800000 */
[----:B------:R-:W-:Y:S01]  /*17f0*/  SHF.R.S32.HI R11, RZ, 0x1f, R4 ;  /* 0x0000001fff0b7819 */ /* 0x000fe20000011404 */
[----:B------:R-:W-:Y:S01]  /*1800*/  IMAD.SHL.U32 R14, R207, 0x2, RZ ;  /* 0x00000002cf0e7824 */ /* 0x000fe200078e00ff */
[----:B------:R-:W-:Y:S02]  /*1810*/  SHF.R.S32.HI R19, RZ, 0x1f, R0 ;  /* 0x0000001fff137819 */ /* 0x000fe40000011400 */
[----:B------:R-:W-:Y:S02]  /*1820*/  LEA.HI R11, R11, R4, RZ, 0x3 ;  /* 0x000000040b0b7211 */ /* 0x000fe400078f18ff */
[----:B------:R-:W-:Y:S01]  /*1830*/  LEA.HI R10, R19, R0, RZ, 0x3 ;  /* 0x00000000130a7211 */ /* 0x000fe200078f18ff */
[----:B--23--:R-:W-:Y:S01]  /*1840*/  IMAD.WIDE R18, R218, 0x2, R16 ;  /* 0x00000002da127825 */ /* 0x00cfe200078e0210 */
        /* <DEDUP_REMOVED lines=8> */
.L_x_247:
[----:B------:R-:W-:Y:S05]  /*18d0*/  BSYNC B0 ;  /* 0x0000000000007941 */ /* 0x000fea0003800000 */
.L_x_246:
[----:B--2---:R-:W-:Y:S01]  /*18e0*/  IADD3 R10, R6, 0x40, RZ ;  /* 0x00000040060a7810 */ /* 0x004fe20007ffe0ff */
[----:B------:R2:W4:Y:S01]  /*18f0*/  SHFL.IDX PT, R17, R8, 0x2, 0x181f ;  /* 0x00581f0008117f89 */ /* 0x00052200000e0000 */
[----:B------:R-:W-:Y:S02]  /*1900*/  BSSY B0, `(.L_x_248) ;  /* 0x0000012000007945 */ /* 0x000fe40003800000 */
[----:B------:R-:W-:Y:S01]  /*1910*/  ISETP.GE.AND P1, PT, R10, UR4, PT ;  /* 0x000000040a007c0c */ /* 0x000fe2000bf26270 */
[----:B---3--:R2:W3:-:S12]  /*1920*/  SHFL.IDX PT, R16, R15, 0x2, 0x181f ;  /* 0x00581f000f107f89 */ /* 0x0084d800000e0000 */
[----:B------:R-:W-:Y:S05]  /*1930*/  @P1 BRA `(.L_x_249) ;  /* 0x000000e000001947 */ /* 0x000fea0003800000 */
[----:B------:R-:W-:Y:S01]  /*1940*/  SHF.R.S32.HI R11, RZ, 0x1f, R4 ;  /* 0x0000001fff0b7819 */ /* 0x000fe20000011404 */
[----:B------:R-:W-:Y:S01]  /*1950*/  IMAD.SHL.U32 R14, R207, 0x2, RZ ;  /* 0x00000002cf0e7824 */ /* 0x000fe200078e00ff */
[----:B------:R-:W-:Y:S02]  /*1960*/  SHF.R.S32.HI R19, RZ, 0x1f, R0 ;  /* 0x0000001fff137819 */ /* 0x000fe40000011400 */
[----:B------:R-:W-:Y:S02]  /*1970*/  LEA.HI R11, R11, R4, RZ, 0x3 ;  /* 0x000000040b0b7211 */ /* 0x000fe400078f18ff */
[----:B------:R-:W-:Y:S01]  /*1980*/  LEA.HI R10, R19, R0, RZ, 0x3 ;  /* 0x00000000130a7211 */ /* 0x000fe200078f18ff */
[----:B---34-:R-:W-:Y:S01]  /*1990*/  IMAD.WIDE R18, R218, 0x2, R16 ;  /* 0x00000002da127825 */ /* 0x018fe200078e0210 */
        /* <DEDUP_REMOVED lines=8> */
.L_x_249:
[----:B------:R-:W-:Y:S05]  /*1a20*/  BSYNC B0 ;  /* 0x0000000000007941 */ /* 0x000fea0003800000 */
.L_x_248:
[----:B---3--:R-:W-:Y:S01]  /*1a30*/  SHFL.IDX PT, R18, R15, 0x3, 0x181f ;  /* 0x00781f000f127f89 */ /* 0x008fe200000e0000 */
[----:B------:R-:W-:Y:S01]  /*1a40*/  IMAD.MOV.U32 R10, RZ, RZ, c[0x0][0x2b8] ;  /* 0x0000ae00ff0a7624 */ /* 0x000fe200078e00ff */
[----:B------:R-:W-:Y:S01]  /*1a50*/  UIADD3 UR28, UR22, -0x1, URZ ;  /* 0xffffffff161c7890 */ /* 0x000fe2000fffe03f */
[----:B------:R-:W-:Y:S01]  /*1a60*/  SHF.R.S32.HI R217, RZ, 0x1f, R4 ;  /* 0x0000001fffd97819 */ /* 0x000fe20000011404 */
[----:B------:R-:W3:Y:S01]  /*1a70*/  SHFL.IDX PT, R19, R8, 0x3, 0x181f ;  /* 0x00781f0008137f89 */ /* 0x000ee200000e0000 */
[----:B------:R-:W-:Y:S01]  /*1a80*/  SHF.R.S32.HI R11, RZ, 0x1f, R0 ;  /* 0x0000001fff0b7819 */ /* 0x000fe20000011400 */
[----:B------:R-:W-:Y:S01]  /*1a90*/  USHF.L.U32 UR19, UR28, 0x6, URZ ;  /* 0x000000061c137899 */ /* 0x000fe2000800063f */
[----:B------:R-:W-:Y:S01]  /*1aa0*/  ISETP.NE.AND P2, PT, R10, 0x1, PT ;  /* 0x000000010a00780c */ /* 0x000fe20003f45270 */
[----:B------:R-:W-:Y:S01]  /*1ab0*/  IMAD.SHL.U32 R207, R207, 0x2, RZ ;  /* 0x00000002cfcf7824 */ /* 0x000fe200078e00ff */
[----:B------:R-:W-:Y:S01]  /*1ac0*/  IADD3 R10, R6, 0x60, RZ ;  /* 0x00000060060a7810 */ /* 0x000fe20007ffe0ff */
[----:B------:R-:W-:Y:S01]  /*1ad0*/  USHF.R.S32.HI UR6, URZ, 0x1f, UR9 ;  /* 0x0000001f3f067899 */ /* 0x000fe20008011409 */
[----:B------:R-:W-:Y:S01]  /*1ae0*/  LEA.HI R217, R217, R4, RZ, 0x3 ;  /* 0x00000004d9d97211 */ /* 0x000fe200078f18ff */
[----:B------:R-:W-:Y:S01]  /*1af0*/  IMAD.MOV.U32 R208, RZ, RZ, RZ ;  /* 0x000000ffffd07224 */ /* 0x000fe200078e00ff */
[----:B------:R-:W-:Y:S01]  /*1b00*/  ISETP.GE.AND P5, PT, R10, UR4, PT ;  /* 0x000000040a007c0c */ /* 0x000fe2000bfa6270 */
[----:B------:R-:W-:Y:S01]  /*1b10*/  ULDC.64 UR4, c[0x0][0x2b0] ;  /* 0x0000ac0000047ab9 */ /* 0x000fe20000000a00 */
[----:B------:R-:W-:Y:S01]  /*1b20*/  LEA.HI R216, R11, R0, RZ, 0x3 ;  /* 0x000000000bd87211 */ /* 0x000fe200078f18ff */
[----:B------:R-:W-:Y:S01]  /*1b30*/  UIMAD UR6, UR6, UR4, URZ ;  /* 0x00000004060672a4 */ /* 0x000fe2000f8e023f */
[----:B------:R-:W-:Y:S01]  /*1b40*/  LOP3.LUT R217, R217, 0xfffffff8, RZ, 0xc0, !PT ;  /* 0xfffffff8d9d97812 */ /* 0x000fe200078ec0ff */
[----:B------:R-:W-:Y:S01]  /*1b50*/  UIMAD.WIDE.U32 UR14, UR9, UR4, URZ ;  /* 0x00000004090e72a5 */ /* 0x000fe2000f8e003f */
[----:B------:R-:W-:Y:S01]  /*1b60*/  LOP3.LUT R216, R216, 0xfffffff8, RZ, 0xc0, !PT ;  /* 0xfffffff8d8d87812 */ /* 0x000fe200078ec0ff */
[----:B------:R-:W-:Y:S01]  /*1b70*/  UIMAD UR6, UR9, UR5, UR6 ;  /* 0x00000005090672a4 */ /* 0x000fe2000f8e0206 */
[----:B------:R-:W-:-:S02]  /*1b80*/  IADD3 R6, R210, UR19, RZ ;  /* 0x00000013d2067c10 */ /* 0x000fc4000fffe0ff */
[----:B------:R-:W-:Y:S02]  /*1b90*/  ULDC.64 UR4, c[0x0][0x1e8] ;  /* 0x00007a0000047ab9 */ /* 0x000fe40000000a00 */
[C---:B------:R-:W-:Y:S01]  /*1ba0*/  ISETP.GE.AND P6, PT, R6.reuse, UR8, PT ;  /* 0x0000000806007c0c */ /* 0x040fe2000bfc6270 */
[----:B------:R-:W-:Y:S01]  /*1bb0*/  UIADD3 UR6, UR15, UR6, URZ ;  /* 0x000000060f067290 */ /* 0x000fe2000fffe03f */
[----:B------:R-:W-:Y:S01]  /*1bc0*/  IADD3 R209, R6, UR11, RZ ;  /* 0x0000000b06d17c10 */ /* 0x000fe2000fffe0ff */
[----:B-123--:R-:W-:Y:S01]  /*1bd0*/  @!P5 IMAD.WIDE R14, R218, 0x2, R18 ;  /* 0x00000002da0ed825 */ /* 0x00efe200078e0212 */
[----:B------:R-:W-:-:S03]  /*1be0*/  ISETP.GT.OR P6, PT, R210, 0x3f, P6 ;  /* 0x0000003fd200780c */ /* 0x000fc600037c4670 */
[--C-:B----4-:R-:W-:Y:S01]  /*1bf0*/  @!P5 IMAD.WIDE R16, R217, 0x2, R18.reuse ;  /* 0x00000002d910d825 */ /* 0x110fe200078e0212 */
        /* <DEDUP_REMOVED lines=12> */
[----:B------:R-:W-:Y:S01]  /*1cc0*/  @!P6 LEA.HI.X R11, R11, c[0x0][0x2a4], R8, 0x2, P1 ;  /* 0x0000a9000b0bea11 */ /* 0x000fe200008f1408 */
[----:B------:R-:W-:Y:S06]  /*1cd0*/  BAR.SYNC.DEFER_BLOCKING 0x0 ;  /* 0x0000000000007b1d */ /* 0x000fec0000010000 */
[----:B------:R4:W5:Y:S01]  /*1ce0*/  @!P6 LDG.E R208, [R10.64] ;  /* 0x000000140ad0e981 */ /* 0x000962000c1e1900 */
[----:B------:R-:W-:Y:S01]  /*1cf0*/  IMAD.MOV R6, RZ, RZ, -R6 ;  /* 0x000000ffff067224 */ /* 0x000fe200078e0a06 */
[----:B------:R-:W-:Y:S01]  /*1d00*/  UIMAD UR9, UR18, UR4, URZ ;  /* 0x00000004120972a4 */ /* 0x000fe2000f8e023f */
[----:B-1----:R-:W-:Y:S01]  /*1d10*/  IMAD.SHL.U32 R15, R12, 0x40, RZ ;  /* 0x000000400c0f7824 */ /* 0x002fe200078e00ff */
[----:B------:R-:W-:Y:S01]  /*1d20*/  UIMAD.WIDE.U32 UR16, UR10, UR4, URZ ;  /* 0x000000040a1072a5 */ /* 0x000fe2000f8e003f */
[----:B------:R-:W-:Y:S01]  /*1d30*/  IMAD R209, R6, c[0x0][0x2b8], R209 ;  /* 0x0000ae0006d17a24 */ /* 0x000fe200078e02d1 */
[----:B------:R-:W-:Y:S01]  /*1d40*/  UIMAD UR9, UR10, UR5, UR9 ;  /* 0x000000050a0972a4 */ /* 0x000fe2000f8e0209 */
[----:B------:R-:W-:Y:S01]  /*1d50*/  IMAD.SHL.U32 R8, R13, 0x8, RZ ;  /* 0x000000080d087824 */ /* 0x000fe200078e00ff */
[----:B------:R-:W-:Y:S01]  /*1d60*/  LOP3.LUT R15, R15, 0x1c0, RZ, 0xc0, !PT ;  /* 0x000001c00f0f7812 */ /* 0x000fe200078ec0ff */
[----:B------:R-:W-:Y:S01]  /*1d70*/  IMAD.WIDE.U32 R20, R209, c[0x0][0x1e0], RZ ;  /* 0x00007800d1147a25 */ /* 0x000fe200078e00ff */
[----:B------:R-:W-:Y:S01]  /*1d80*/  SHF.R.S32.HI R14, RZ, 0x1f, R209 ;  /* 0x0000001fff0e7819 */ /* 0x000fe200000114d1 */
[----:B------:R-:W-:Y:S01]  /*1d90*/  UIADD3 UR9, UR17, UR9, URZ ;  /* 0x0000000911097290 */ /* 0x000fe2000fffe03f */
[----:B------:R-:W-:Y:S01]  /*1da0*/  LOP3.LUT R8, R15, 0x8, R8, 0xf8, !PT ;  /* 0x000000080f087812 */ /* 0x000fe200078ef808 */
[C---:B---3--:R-:W-:Y:S01]  /*1db0*/  IMAD.WIDE.U32 R18, R209.reuse, c[0x0][0x208], RZ ;  /* 0x00008200d1127a25 */ /* 0x048fe200078e00ff */
[----:B------:R-:W-:Y:S01]  /*1dc0*/  SHF.R.U32.HI R15, RZ, 0x3, R15 ;  /* 0x00000003ff0f7819 */ /* 0x000fe2000001160f */
[----:B------:R-:W-:Y:S01]  /*1dd0*/  ULDC.64 UR4, c[0x0][0x210] ;  /* 0x0000840000047ab9 */ /* 0x000fe20000000a00 */
[----:B------:R-:W-:Y:S01]  /*1de0*/  LOP3.LUT P3, RZ, R12, 0x2, RZ, 0xc0, !PT ;  /* 0x000000020cff7812 */ /* 0x000fe2000786c0ff */
[C---:B------:R-:W-:Y:S01]  /*1df0*/  IMAD R6, R14.reuse, c[0x0][0x1e0], RZ ;  /* 0x000078000e067a24 */ /* 0x040fe200078e02ff */
[----:B------:R-:W-:Y:S01]  /*1e00*/  UIMAD UR18, UR18, UR4, URZ ;  /* 0x00000004121272a4 */ /* 0x000fe2000f8e023f */
[----:B------:R-:W-:Y:S01]  /*1e10*/  IMAD R14, R14, c[0x0][0x208], RZ ;  /* 0x000082000e0e7a24 */ /* 0x000fe200078e02ff */
[----:B------:R-:W-:Y:S01]  /*1e20*/  LOP3.LUT R8, R8, R15, RZ, 0x3c, !PT ;  /* 0x0000000f08087212 */ /* 0x000fe200078e3cff */
[----:B--2---:R-:W-:Y:S01]  /*1e30*/  IMAD R16, R209, c[0x0][0x1e4], R6 ;  /* 0x00007900d1107a24 */ /* 0x004fe200078e0206 */
[----:B------:R-:W-:Y:S01]  /*1e40*/  UIMAD.WIDE.U32 UR24, UR10, UR4, URZ ;  /* 0x000000040a1872a5 */ /* 0x000fe2000f8e003f */
[----:B------:R-:W-:Y:S01]  /*1e50*/  IMAD.SHL.U32 R9, R9, 0x40, RZ ;  /* 0x0000004009097824 */ /* 0x000fe200078e00ff */
[----:B------:R-:W-:Y:S01]  /*1e60*/  UIMAD UR18, UR10, UR5, UR18 ;  /* 0x000000050a1272a4 */ /* 0x000fe2000f8e0212 */
[----:B------:R-:W-:Y:S01]  /*1e70*/  IMAD.IADD R17, R21, 0x1, R16 ;  /* 0x0000000115117824 */ /* 0x000fe200078e0210 */
[----:B----4-:R-:W-:Y:S01]  /*1e80*/  SHF.R.S32.HI R10, RZ, 0x4, R5 ;  /* 0x00000004ff0a7819 */ /* 0x010fe20000011405 */
[----:B------:R-:W-:Y:S01]  /*1e90*/  IMAD.MOV.U32 R16, RZ, RZ, R20 ;  /* 0x000000ffff107224 */ /* 0x000fe200078e0014 */
[----:B------:R-:W-:Y:S01]  /*1ea0*/  UIADD3 UR18, UR25, UR18, URZ ;  /* 0x0000001219127290 */ /* 0x000fe2000fffe03f */
[----:B------:R-:W-:Y:S01]  /*1eb0*/  IMAD R11, R209, c[0x0][0x20c], R14 ;  /* 0x00008300d10b7a24 */ /* 0x000fe200078e020e */
[----:B------:R-:W-:Y:S01]  /*1ec0*/  LEA.HI R5, R5, R10, RZ, 0x1 ;  /* 0x0000000a05057211 */ /* 0x000fe200078f08ff */
[----:B------:R-:W-:Y:S01]  /*1ed0*/  IMAD.U32 R85, RZ, RZ, UR19 ;  /* 0x00000013ff557e24 */ /* 0x000fe2000f8e00ff */
[----:B------:R-:W-:Y:S01]  /*1ee0*/  ISETP.GE.AND P5, PT, R218, c[0x0][0x1d4], PT ;  /* 0x00007500da007a0c */ /* 0x000fe20003fa6270 */
[----:B------:R-:W-:Y:S01]  /*1ef0*/  IMAD.IADD R11, R19, 0x1, R11 ;  /* 0x00000001130b7824 */ /* 0x000fe200078e020b */
[----:B------:R-:W-:Y:S01]  /*1f00*/  LOP3.LUT R5, R5, 0xfffffffe, RZ, 0xc0, !PT ;  /* 0xfffffffe05057812 */ /* 0x000fe200078ec0ff */
[----:B------:R-:W-:Y:S01]  /*1f10*/  IMAD.SHL.U32 R87, R7, 0x40, RZ ;  /* 0x0000004007577824 */ /* 0x000fe200078e00ff */
[----:B------:R-:W-:Y:S01]  /*1f20*/  IADD3 R13, -R13, UR8, -R85 ;  /* 0x000000080d0d7c10 */ /* 0x000fe2000fffe955 */
[----:B------:R-:W-:Y:S01]  /*1f30*/  UISETP.GT.AND UP0, UPT, UR28, UR7, UPT ;  /* 0x000000071c00728c */ /* 0x000fe2000bf04270 */
[----:B------:R-:W-:Y:S01]  /*1f40*/  ISETP.GE.AND P4, PT, R4, c[0x0][0x1d4], PT ;  /* 0x0000750004007a0c */ /* 0x000fe20003f86270 */
[----:B------:R-:W-:Y:S01]  /*1f50*/  IMAD.IADD R5, R10, 0x1, -R5 ;  /* 0x000000010a057824 */ /* 0x000fe200078e0a05 */
[----:B------:R-:W-:Y:S01]  /*1f60*/  ISETP.GE.AND P1, PT, R13, 0x1, PT ;  /* 0x000000010d00780c */ /* 0x000fe20003f26270 */
[----:B------:R-:W-:Y:S01]  /*1f70*/  IMAD.MOV.U32 R10, RZ, RZ, R18 ;  /* 0x000000ffff0a7224 */ /* 0x000fe200078e0012 */
[----:B------:R-:W-:Y:S01]  /*1f80*/  LEA.HI R90, R89, R86, RZ, 0x5 ;  /* 0x00000056595a7211 */ /* 0x000fe200078f28ff */
[----:B------:R-:W-:Y:S01]  /*1f90*/  IMAD R205, R5, 0x200, R8 ;  /* 0x0000020005cd7824 */ /* 0x000fe200078e0208 */
[----:B------:R-:W-:Y:S01]  /*1fa0*/  LOP3.LUT R87, R87, 0xfffffe00, RZ, 0xc0, !PT ;  /* 0xfffffe0057577812 */ /* 0x000fe200078ec0ff */
[----:B------:R-:W-:Y:S01]  /*1fb0*/  IMAD.SHL.U32 R84, R5, 0x8, RZ ;  /* 0x0000000805547824 */ /* 0x000fe200078e00ff */
[----:B------:R-:W-:Y:S01]  /*1fc0*/  SHF.R.S32.HI R88, RZ, 0x5, R90 ;  /* 0x00000005ff587819 */ /* 0x000fe2000001145a */
[----:B------:R-:W-:Y:S01]  /*1fd0*/  IMAD.SHL.U32 R205, R205, 0x2, RZ ;  /* 0x00000002cdcd7824 */ /* 0x000fe200078e00ff */
[----:B------:R-:W-:-:S02]  /*1fe0*/  SHF.R.S32.HI R133, RZ, 0x1f, R218 ;  /* 0x0000001fff857819 */ /* 0x000fc400000114da */
[----:B------:R-:W-:Y:S01]  /*1ff0*/  IADD3 R213, R207, 0x100, RZ ;  /* 0x00000100cfd57810 */ /* 0x000fe20007ffe0ff */
[----:B------:R-:W-:Y:S01]  /*2000*/  IMAD R7, R88, 0x400, R87 ;  /* 0x0000040058077824 */ /* 0x000fe200078e0257 */
[----:B------:R-:W-:Y:S02]  /*2010*/  IADD3 R204, R205, 0x6120, RZ ;  /* 0x00006120cdcc7810 */ /* 0x000fe40007ffe0ff */
[----:B------:R-:W-:Y:S02]  /*2020*/  SHF.R.S32.HI R220, RZ, 0x1f, R217 ;  /* 0x0000001fffdc7819 */ /* 0x000fe400000114d9 */
[----:B------:R-:W-:Y:S02]  /*2030*/  SHF.R.S32.HI R219, RZ, 0x1f, R216 ;  /* 0x0000001fffdb7819 */ /* 0x000fe400000114d8 */
[----:B-----5:R-:W-:Y:S01]  /*2040*/  SHF.R.S32.HI R6, RZ, 0x1f, R208 ;  /* 0x0000001fff067819 */ /* 0x020fe200000114d0 */
[----:B------:R-:W-:-:S04]  /*2050*/  IMAD.WIDE.U32 R16, R208, c[0x0][0x1f0], R16 ;  /* 0x00007c00d0107a25 */ /* 0x000fc800078e0010 */
[----:B------:R-:W-:Y:S01]  /*2060*/  IMAD R21, R6, c[0x0][0x1f0], RZ ;  /* 0x00007c0006157a24 */ /* 0x000fe200078e02ff */
[----:B------:R-:W-:-:S03]  /*2070*/  IADD3 R16, P0, R16, UR16, RZ ;  /* 0x0000001010107c10 */ /* 0x000fc6000ff1e0ff */
[----:B------:R-:W-:-:S05]  /*2080*/  IMAD R14, R208, c[0x0][0x1f4], R21 ;  /* 0x00007d00d00e7a24 */ /* 0x000fca00078e0215 */
[----:B------:R-:W-:Y:S01]  /*2090*/  IADD3.X R17, R17, UR9, R14, P0, !PT ;  /* 0x0000000911117c10 */ /* 0x000fe200087fe40e */
[----:B------:R-:W-:Y:S01]  /*20a0*/  IMAD.WIDE.U32 R14, R208, c[0x0][0x218], R10 ;  /* 0x00008600d00e7a25 */ /* 0x000fe200078e000a */
[----:B------:R-:W-:-:S04]  /*20b0*/  LEA R18, P0, R16, c[0x0][0x1c8], 0x1 ;  /* 0x0000720010127a11 */ /* 0x000fc800078008ff */
[----:B------:R-:W-:Y:S01]  /*20c0*/  LEA.HI.X R16, R16, c[0x0][0x1cc], R17, 0x1, P0 ;  /* 0x0000730010107a11 */ /* 0x000fe200000f0c11 */
[----:B------:R-:W-:Y:S01]  /*20d0*/  SHFL.IDX PT, R10, R18, RZ, 0x181f ;  /* 0x00181fff120a7589 */ /* 0x000fe200000e0000 */
[----:B------:R-:W-:Y:S01]  /*20e0*/  LOP3.LUT R17, R9, 0x1c0, RZ, 0xc0, !PT ;  /* 0x000001c009117812 */ /* 0x000fe200078ec0ff */
[----:B------:R-:W-:Y:S01]  /*20f0*/  IMAD R9, R6, c[0x0][0x218], RZ ;  /* 0x0000860006097a24 */ /* 0x000fe200078e02ff */
[----:B------:R-:W-:Y:S01]  /*2100*/  IADD3 R6, P0, R14, UR24, RZ ;  /* 0x000000180e067c10 */ /* 0x000fe2000ff1e0ff */
[----:B------:R-:W1:Y:S01]  /*2110*/  SHFL.IDX PT, R11, R16, RZ, 0x181f ;  /* 0x00181fff100b7589 */ /* 0x000e6200000e0000 */
[----:B------:R-:W-:Y:S01]  /*2120*/  LOP3.LUT R84, R17, 0x8, R84, 0xf8, !PT ;  /* 0x0000000811547812 */ /* 0x000fe200078ef854 */
[----:B------:R-:W-:Y:S01]  /*2130*/  IMAD R5, R208, c[0x0][0x21c], R9 ;  /* 0x00008700d0057a24 */ /* 0x000fe200078e0209 */
[----:B------:R-:W-:Y:S01]  /*2140*/  SHF.R.U32.HI R17, RZ, 0x3, R17 ;  /* 0x00000003ff117819 */ /* 0x000fe20000011611 */
[----:B------:R2:W-:Y:S03]  /*2150*/  SHFL.IDX PT, R8, R18, 0x1, 0x181f ;  /* 0x00381f0012087f89 */ /* 0x0005e600000e0000 */
[----:B------:R-:W-:Y:S01]  /*2160*/  IADD3.X R5, R15, UR18, R5, P0, !PT ;  /* 0x000000120f057c10 */ /* 0x000fe200087fe405 */
[----:B------:R3:W4:Y:S01]  /*2170*/  SHFL.IDX PT, R9, R16, 0x1, 0x181f ;  /* 0x00381f0010097f89 */ /* 0x00072200000e0000 */
[----:B------:R-:W-:-:S02]  /*2180*/  IADD3 R15, R205, 0x6100, RZ ;  /* 0x00006100cd0f7810 */ /* 0x000fc40007ffe0ff */
[C---:B------:R-:W-:Y:S02]  /*2190*/  LEA R14, P0, R6.reuse, c[0x0][0x1f8], 0x1 ;  /* 0x00007e00060e7a11 */ /* 0x040fe400078008ff */
[----:B------:R-:W-:Y:S02]  /*21a0*/  @P3 IADD3 R204, R15, -0x20, RZ ;  /* 0xffffffe00fcc3810 */ /* 0x000fe40007ffe0ff */
[----:B------:R-:W-:Y:S01]  /*21b0*/  LEA.HI.X R15, R6, c[0x0][0x1fc], R5, 0x1, P0 ;  /* 0x00007f00060f7a11 */ /* 0x000fe200000f0c05 */
[----:B------:R-:W5:Y:S01]  /*21c0*/  SHFL.IDX PT, R30, R14, RZ, 0x181f ;  /* 0x00181fff0e1e7589 */ /* 0x000f6200000e0000 */
[----:B------:R-:W-:Y:S02]  /*21d0*/  ISETP.GT.AND P0, PT, R13, 0x20, PT ;  /* 0x000000200d00780c */ /* 0x000fe40003f04270 */
[----:B------:R-:W-:Y:S01]  /*21e0*/  ISETP.GE.AND P3, PT, R0, c[0x0][0x1d4], PT ;  /* 0x0000750000007a0c */ /* 0x000fe20003f66270 */
[----:B------:R-:W5:Y:S01]  /*21f0*/  SHFL.IDX PT, R20, R14, 0x1, 0x181f ;  /* 0x00381f000e147f89 */ /* 0x000f6200000e0000 */
[----:B------:R-:W-:-:S02]  /*2200*/  LOP3.LUT R84, R84, R17, RZ, 0x3c, !PT ;  /* 0x0000001154547212 */ /* 0x000fc400078e3cff */
[----:B------:R-:W-:Y:S01]  /*2210*/  SEL R221, RZ, 0x10, P3 ;  /* 0x00000010ffdd7807 */ /* 0x000fe20001800000 */
[--C-:B-1----:R-:W-:Y:S01]  /*2220*/  @P1 IMAD.WIDE R24, R216, 0x2, R10.reuse ;  /* 0x00000002d8181825 */ /* 0x102fe200078e020a */
[----:B------:R-:W1:Y:S01]  /*2230*/  SHFL.IDX PT, R6, R15, RZ, 0x181f ;  /* 0x00181fff0f067589 */ /* 0x000e6200000e0000 */
[----:B------:R-:W-:Y:S02]  /*2240*/  IADD3 R195, R204, 0x800, RZ ;  /* 0x00000800ccc37810 */ /* 0x000fe40007ffe0ff */
[--C-:B--2---:R-:W-:Y:S01]  /*2250*/  @P1 IMAD.WIDE R18, R218, 0x2, R10.reuse ;  /* 0x00000002da121825 */ /* 0x104fe200078e020a */
[----:B------:R2:W1:Y:S01]  /*2260*/  SHFL.IDX PT, R5, R15, 0x1, 0x181f ;  /* 0x00381f000f057f89 */ /* 0x00046200000e0000 */
[C---:B------:R-:W-:Y:S02]  /*2270*/  IADD3 R194, R204.reuse, 0x1000, RZ ;  /* 0x00001000ccc27810 */ /* 0x040fe40007ffe0ff */
[----:B---3--:R-:W-:Y:S01]  /*2280*/  @P1 IMAD.WIDE R16, R217, 0x2, R10 ;  /* 0x00000002d9101825 */ /* 0x008fe200078e020a */
[----:B------:R3:W-:Y:S01]  /*2290*/  @P1 LDGSTS.E.BYPASS.LTC128B.128 [R207+0x6100], [R18.64], !P5 ;  /* 0x0610000012cf1fae */ /* 0x0007e2000e901d54 */
[----:B------:R-:W-:-:S02]  /*22a0*/  IADD3 R193, R204, 0x1800, RZ ;  /* 0x00001800ccc17810 */ /* 0x000fc40007ffe0ff */
[--C-:B----4-:R-:W-:Y:S01]  /*22b0*/  @P0 IMAD.WIDE R22, R218, 0x2, R8.reuse ;  /* 0x00000002da160825 */ /* 0x110fe200078e0208 */
[----:B------:R3:W-:Y:S01]  /*22c0*/  @P1 LDGSTS.E.BYPASS.LTC128B.128 [R207+0x8100], [R16.64], !P4 ;  /* 0x0810000010cf1fae */ /* 0x0007e2000e101d54 */
[C---:B------:R-:W-:Y:S02]  /*22d0*/  IADD3 R191, R204.reuse, 0x2000, RZ ;  /* 0x00002000ccbf7810 */ /* 0x040fe40007ffe0ff */
[--C-:B------:R-:W-:Y:S01]  /*22e0*/  @P0 IMAD.WIDE R26, R217, 0x2, R8.reuse ;  /* 0x00000002d91a0825 */ /* 0x100fe200078e0208 */
[----:B------:R4:W-:Y:S01]  /*22f0*/  @P1 LDGSTS.E.BYPASS.LTC128B.128 [R207+0xa100], [R24.64], !P3 ;  /* 0x0a10000018cf1fae */ /* 0x0009e2000d901d54 */
[----:B------:R-:W-:Y:S02]  /*2300*/  IADD3 R190, R204, 0x2800, RZ ;  /* 0x00002800ccbe7810 */ /* 0x000fe40007ffe0ff */
[----:B------:R-:W-:Y:S01]  /*2310*/  @P0 IMAD.WIDE R8, R216, 0x2, R8 ;  /* 0x00000002d8080825 */ /* 0x000fe200078e0208 */
[----:B------:R3:W-:Y:S01]  /*2320*/  @P0 LDGSTS.E.BYPASS.LTC128B.128 [R207+0x7100], [R22.64], !P5 ;  /* 0x0710000016cf0fae */ /* 0x0007e2000e901d54 */
[----:B------:R-:W-:-:S02]  /*2330*/  IADD3 R189, R204, 0x3000, RZ ;  /* 0x00003000ccbd7810 */ /* 0x000fc40007ffe0ff */
[----:B------:R-:W-:Y:S01]  /*2340*/  IMAD.WIDE R10, R217, 0x2, RZ ;  /* 0x00000002d90a7825 */ /* 0x000fe200078e02ff */
[----:B------:R4:W-:Y:S01]  /*2350*/  @P0 LDGSTS.E.BYPASS.LTC128B.128 [R207+0x9100], [R26.64], !P4 ;  /* 0x091000001acf0fae */ /* 0x0009e2000e101d54 */
[----:B------:R-:W-:Y:S02]  /*2360*/  IADD3 R188, R204, 0x3800, RZ ;  /* 0x00003800ccbc7810 */ /* 0x000fe40007ffe0ff */
[----:B--2---:R-:W-:Y:S01]  /*2370*/  IMAD.WIDE R14, R218, 0x2, RZ ;  /* 0x00000002da0e7825 */ /* 0x004fe200078e02ff */
[----:B------:R2:W-:Y:S01]  /*2380*/  @P0 LDGSTS.E.BYPASS.LTC128B.128 [R207+0xb100], [R8.64], !P3 ;  /* 0x0b10000008cf0fae */ /* 0x0005e2000d901d54 */
[----:B------:R-:W-:Y:S02]  /*2390*/  IADD3 R187, R204, 0x4000, RZ ;  /* 0x00004000ccbb7810 */ /* 0x000fe40007ffe0ff */
[----:B------:R-:W-:Y:S01]  /*23a0*/  IMAD.IADD R206, R84, 0x1, R7 ;  /* 0x0000000154ce7824 */ /* 0x000fe200078e0207 */
[----:B------:R-:W0:Y:S01]  /*23b0*/  LDGDEPBAR ;  /* 0x00000000000079af */ /* 0x000e220000000000 */
[----:B-----5:R-:W-:-:S02]  /*23c0*/  IADD3 R36, P0, R30, R14, RZ ;  /* 0x0000000e1e247210 */ /* 0x020fc40007f1e0ff */
[----:B------:R-:W-:Y:S01]  /*23d0*/  IADD3 R28, P1, R14, R20, RZ ;  /* 0x000000140e1c7210 */ /* 0x000fe20007f3e0ff */
[----:B------:R-:W-:Y:S01]  /*23e0*/  IMAD.SHL.U32 R206, R206, 0x2, RZ ;  /* 0x00000002cece7824 */ /* 0x000fe200078e00ff */
[----:B------:R-:W-:Y:S01]  /*23f0*/  IADD3 R14, P6, R30, R10, RZ ;  /* 0x0000000a1e0e7210 */ /* 0x000fe20007fde0ff */
[----:B-1----:R-:W-:Y:S01]  /*2400*/  IMAD.X R37, R6, 0x1, R15, P0 ;  /* 0x0000000106257824 */ /* 0x002fe200000e060f */
[C---:B------:R-:W-:Y:S01]  /*2410*/  IADD3 R186, R204.reuse, 0x4800, RZ ;  /* 0x00004800ccba7810 */ /* 0x040fe20007ffe0ff */
[----:B------:R-:W-:Y:S01]  /*2420*/  IMAD.X R29, R15, 0x1, R5, P1 ;  /* 0x000000010f1d7824 */ /* 0x000fe200008e0605 */
[----:B------:R-:W-:Y:S01]  /*2430*/  IADD3 R185, R204, 0x5000, RZ ;  /* 0x00005000ccb97810 */ /* 0x000fe20007ffe0ff */
[--C-:B------:R-:W-:Y:S01]  /*2440*/  IMAD R202, R2, 0x2, R206.reuse ;  /* 0x0000000202ca7824 */ /* 0x100fe200078e02ce */
[----:B------:R-:W-:Y:S01]  /*2450*/  IADD3 R184, R204, 0x5800, RZ ;  /* 0x00005800ccb87810 */ /* 0x000fe20007ffe0ff */
[----:B------:R-:W-:Y:S01]  /*2460*/  IMAD.X R15, R6, 0x1, R11, P6 ;  /* 0x00000001060f7824 */ /* 0x000fe200030e060b */
[----:B------:R-:W-:Y:S01]  /*2470*/  ISETP.GE.AND P6, PT, R4, c[0x0][0x1d4], PT ;  /* 0x0000750004007a0c */ /* 0x000fe20003fc6270 */
[C---:B------:R-:W-:Y:S01]  /*2480*/  IMAD R201, R3.reuse, 0x2, R206 ;  /* 0x0000000203c97824 */ /* 0x040fe200078e02ce */
[----:B---3--:R-:W-:Y:S01]  /*2490*/  IADD3 R22, P0, R10, R20, RZ ;  /* 0x000000140a167210 */ /* 0x008fe20007f1e0ff */
[----:B------:R-:W-:-:S04]  /*24a0*/  IMAD R199, R3, 0x2, R202 ;  /* 0x0000000203c77824 */ /* 0x000fc800078e02ca */
[----:B------:R-:W-:Y:S02]  /*24b0*/  IMAD.X R23, R11, 0x1, R5, P0 ;  /* 0x000000010b177824 */ /* 0x000fe400000e0605 */
[----:B--2---:R-:W-:Y:S01]  /*24c0*/  IMAD.WIDE R8, R216, 0x2, RZ ;  /* 0x00000002d8087825 */ /* 0x004fe200078e02ff */
[----:B------:R-:W-:-:S04]  /*24d0*/  DEPBAR.LE SB0, 0x1 ;  /* 0x000080400000791a */ /* 0x000fc80000000000 */
[----:B------:R-:W-:-:S04]  /*24e0*/  DEPBAR.LE SB0, 0x0 ;  /* 0x000080000000791a */ /* 0x000fc80000000000 */
[----:B------:R-:W-:Y:S01]  /*24f0*/  BAR.SYNC.DEFER_BLOCKING 0x0 ;  /* 0x0000000000007b1d */ /* 0x000fe20000010000 */
[----:B------:R-:W-:Y:S02]  /*2500*/  IADD3 R30, P1, R30, R8, RZ ;  /* 0x000000081e1e7210 */ /* 0x000fe40007f3e0ff */
[----:B------:R-:W-:-:S03]  /*2510*/  IADD3 R20, P0, R8, R20, RZ ;  /* 0x0000001408147210 */ /* 0x000fc60007f1e0ff */
[----:B------:R-:W-:Y:S01]  /*2520*/  IMAD.X R31, R6, 0x1, R9, P1 ;  /* 0x00000001061f7824 */ /* 0x000fe200008e0609 */
[----:B------:R-:W-:Y:S01]  /*2530*/  ISETP.GE.AND P1, PT, R218, c[0x0][0x1d4], PT ;  /* 0x00007500da007a0c */ /* 0x000fe20003f26270 */
[----:B------:R-:W-:-:S03]  /*2540*/  IMAD.X R21, R9, 0x1, R5, P0 ;  /* 0x0000000109157824 */ /* 0x000fc600000e0605 */
[C---:B------:R-:W-:Y:S02]  /*2550*/  ISETP.LT.OR P0, PT, R13.reuse, 0x1, P1 ;  /* 0x000000010d00780c */ /* 0x040fe40000f01670 */
[----:B------:R-:W-:Y:S01]  /*2560*/  ISETP.GE.AND P1, PT, R0, c[0x0][0x1d4], PT ;  /* 0x0000750000007a0c */ /* 0x000fe20003f26270 */
[----:B------:R-:W-:Y:S01]  /*2570*/  IMAD.MOV.U32 R0, RZ, RZ, 0x40 ;  /* 0x00000040ff007424 */ /* 0x000fe200078e00ff */
[----:B------:R-:W-:Y:S04]  /*2580*/  LDSM.16.M88.4 R4, [R206+0xc100] ;  /* 0x00c10000ce04783b */ /* 0x000fe80000000200 */
[----:B------:R-:W-:Y:S04]  /*2590*/  LDSM.16.M88.4 R16, [R202+0xc100] ;  /* 0x00c10000ca10783b */ /* 0x000fe80000000200 */
[----:B------:R-:W-:Y:S04]  /*25a0*/  LDSM.16.M88.4 R60, [R205+0x6100] ;  /* 0x00610000cd3c783b */ /* 0x000fe80000000200 */
[----:B------:R-:W1:Y:S04]  /*25b0*/  LDSM.16.M88.4 R52, [R205+0x6900] ;  /* 0x00690000cd34783b */ /* 0x000e680000000200 */
[----:B------:R-:W2:Y:S04]  /*25c0*/  LDSM.16.M88.4 R44, [R205+0x7100] ;  /* 0x00710000cd2c783b */ /* 0x000ea80000000200 */
[----:B------:R-:W3:Y:S04]  /*25d0*/  LDSM.16.M88.4 R8, [R205+0x7900] ;  /* 0x00790000cd08783b */ /* 0x000ee80000000200 */
[----:B------:R-:W5:Y:S04]  /*25e0*/  LDSM.16.M88.4 R76, [R204] ;  /* 0x00000000cc4c783b */ /* 0x000f680000000200 */
[----:B------:R-:W3:Y:S04]  /*25f0*/  LDSM.16.M88.4 R64, [R204+0x800] ;  /* 0x00080000cc40783b */ /* 0x000ee80000000200 */
[----:B------:R-:W-:Y:S04]  /*2600*/  LDSM.16.M88.4 R32, [R204+0x1000] ;  /* 0x00100000cc20783b */ /* 0x000fe80000000200 */
[----:B----4-:R-:W-:Y:S04]  /*2610*/  LDSM.16.M88.4 R24, [R204+0x1800] ;  /* 0x00180000cc18783b */ /* 0x010fe80000000200 */
[----:B------:R-:W-:Y:S01]  /*2620*/  @!PT LDS RZ, [RZ] ;  /* 0x00000000fffff984 */ /* 0x000fe20000000800 */
[----:B------:R-:W-:Y:S01]  /*2630*/  @!PT LDS RZ, [RZ] ;  /* 0x00000000fffff984 */ /* 0x000fe20000000800 */
[----:B------:R-:W-:Y:S01]  /*2640*/  @!PT LDS RZ, [RZ] ;  /* 0x00000000fffff984 */ /* 0x000fe20000000800 */
[----:B------:R4:W-:Y:S01]  /*2650*/  LDGSTS.E.BYPASS.LTC128B.128 [R207+0x100], [R36.64], !P0 ;  /* 0x0010000024cf7fae */ /* 0x0009e2000c101d54 */
[----:B------:R-:W-:-:S02]  /*2660*/  ISETP.LT.OR P0, PT, R13, 0x1, P6 ;  /* 0x000000010d00780c */ /* 0x000fc40003701670 */
[C---:B------:R-:W-:Y:S01]  /*2670*/  ISETP.LT.OR P6, PT, R13.reuse, 0x21, P6 ;  /* 0x000000210d00780c */ /* 0x040fe200037c1670 */
[----:B-1----:R-:W-:Y:S10]  /*2680*/  HMMA.16816.F32 R56, R4, R52, RZ ;  /* 0x000000340438723c */ /* 0x002ff400000018ff */
[----:B------:R1:W-:Y:S01]  /*2690*/  LDGSTS.E.BYPASS.LTC128B.128 [R207+0x2100], [R14.64], !P0 ;  /* 0x021000000ecf7fae */ /* 0x0003e2000c101d54 */
[----:B------:R-:W-:-:S02]  /*26a0*/  ISETP.LT.OR P0, PT, R13, 0x1, P1 ;  /* 0x000000010d00780c */ /* 0x000fc40000f01670 */
[C---:B------:R-:W-:Y:S01]  /*26b0*/  ISETP.LT.OR P1, PT, R13.reuse, 0x21, P1 ;  /* 0x000000210d00780c */ /* 0x040fe20000f21670 */
[C---:B--2---:R-:W-:Y:S10]  /*26c0*/  HMMA.16816.F32 R48, R4.reuse, R44, RZ ;  /* 0x0000002c0430723c */ /* 0x044ff400000018ff */
[----:B------:R2:W-:Y:S01]  /*26d0*/  LDGSTS.E.BYPASS.LTC128B.128 [R207+0x4100], [R30.64], !P0 ;  /* 0x041000001ecf7fae */ /* 0x0005e2000c101d54 */
[----:B------:R-:W-:Y:S01]  /*26e0*/  ISETP.GE.AND P0, PT, R218, c[0x0][0x1d4], PT ;  /* 0x00007500da007a0c */ /* 0x000fe20003f06270 */
[----:B------:R-:W-:Y:S03]  /*26f0*/  HMMA.16816.F32 R52, R4, R54, RZ ;  /* 0x000000360434723c */ /* 0x000fe600000018ff */
[----:B------:R-:W-:-:S05]  /*2700*/  ISETP.LT.OR P0, PT, R13, 0x21, P0 ;  /* 0x000000210d00780c */ /* 0x000fca0000701670 */
[C---:B------:R-:W-:Y:S08]  /*2710*/  HMMA.16816.F32 R44, R4.reuse, R46, RZ ;  /* 0x0000002e042c723c */ /* 0x040ff000000018ff */
[----:B------:R2:W-:Y:S01]  /*2720*/  LDGSTS.E.BYPASS.LTC128B.128 [R207+0x1100], [R28.64], !P0 ;  /* 0x011000001ccf7fae */ /* 0x0005e2000c101d54 */
[----:B------:R-:W-:Y:S01]  /*2730*/  LOP3.LUT P0, RZ, R12, 0x4, RZ, 0xc0, !PT ;  /* 0x000000040cff7812 */ /* 0x000fe2000780c0ff */
[----:B---3--:R-:W-:Y:S02]  /*2740*/  HMMA.16816.F32 R40, R4, R8, RZ ;  /* 0x000000080428723c */ /* 0x008fe400000018ff */
[----:B------:R3:W-:Y:S01]  /*2750*/  LDGSTS.E.BYPASS.LTC128B.128 [R207+0x3100], [R22.64], !P6 ;  /* 0x0310000016cf7fae */ /* 0x0007e2000f101d54 */
[----:B------:R-:W-:-:S02]  /*2760*/  SEL R0, R0, 0xffffffc0, !P0 ;  /* 0xffffffc000007807 */ /* 0x000fc40004000000 */
[----:B------:R-:W-:Y:S01]  /*2770*/  PLOP3.LUT P0, PT, PT, PT, UP0, 0x40, 0x0 ;  /* 0x000000000000781c */ /* 0x000fe20003f0e808 */
[----:B------:R3:W-:Y:S01]  /*2780*/  LDGSTS.E.BYPASS.LTC128B.128 [R207+0x5100], [R20.64], !P1 ;  /* 0x0510000014cf7fae */ /* 0x0007e2000c901d54 */
[----:B------:R-:W-:Y:S01]  /*2790*/  ISETP.GT.AND P1, PT, R210, 0x3f, PT ;  /* 0x0000003fd200780c */ /* 0x000fe20003f24270 */
[----:B-1----:R-:W-:Y:S01]  /*27a0*/  HMMA.16816.F32 R12, R4, R60, RZ ;  /* 0x0000003c040c723c */ /* 0x002fe200000018ff */
[----:B------:R-:W-:Y:S01]  /*27b0*/  IMAD.IADD R200, R205, 0x1, R0 ;  /* 0x00000001cdc87824 */ /* 0x000fe200078e0200 */
[----:B----4-:R-:W-:Y:S01]  /*27c0*/  LDSM.16.M88.4 R36, [R201+0xc100] ;  /* 0x00c10000c924783b */ /* 0x010fe20000000200 */
[----:B------:R-:W-:-:S03]  /*27d0*/  IMAD.IADD R192, R0, 0x1, R204 ;  /* 0x0000000100c07824 */ /* 0x000fc600078e02cc */
[----:B------:R-:W1:Y:S02]  /*27e0*/  LDSM.16.M88.4 R72, [R200+0x6100] ;  /* 0x00610000c848783b */ /* 0x000e640000000200 */
[C---:B------:R-:W-:Y:S02]  /*27f0*/  HMMA.16816.F32 R60, R4.reuse, R62, RZ ;  /* 0x0000003e043c723c */ /* 0x040fe400000018ff */
[----:B------:R-:W-:Y:S04]  /*2800*/  LDSM.16.M88.4 R80, [R192] ;  /* 0x00000000c050783b */ /* 0x000fe80000000200 */
[----:B------:R-:W-:Y:S02]  /*2810*/  LDSM.16.M88.4 R68, [R200+0x6900] ;  /* 0x00690000c844783b */ /* 0x000fe40000000200 */
[----:B------:R-:W-:Y:S02]  /*2820*/  HMMA.16816.F32 R4, R4, R10, RZ ;  /* 0x0000000a0404723c */ /* 0x000fe400000018ff */
[----:B------:R-:W4:Y:S04]  /*2830*/  LDSM.16.M88.4 R8, [R199+0xc100] ;  /* 0x00c10000c708783b */ /* 0x000f280000000200 */
[----:B--2---:R-:W2:Y:S02]  /*2840*/  LDSM.16.M88.4 R28, [R200+0x7100] ;  /* 0x00710000c81c783b */ /* 0x004ea40000000200 */
[C---:B-----5:R-:W-:Y:S02]  /*2850*/  HMMA.16816.F32 R12, R16.reuse, R76, R12 ;  /* 0x0000004c100c723c */ /* 0x060fe4000000180c */
[----:B---3--:R-:W3:Y:S04]  /*2860*/  LDSM.16.M88.4 R20, [R200+0x7900] ;  /* 0x00790000c814783b */ /* 0x008ee80000000200 */
[----:B------:R-:W0:Y:S02]  /*2870*/  LDGDEPBAR ;  /* 0x00000000000079af */ /* 0x000e240000000000 */
[C---:B------:R-:W-:Y:S02]  /*2880*/  HMMA.16816.F32 R60, R16.reuse, R78, R60 ;  /* 0x0000004e103c723c */ /* 0x040fe4000000183c */
[----:B------:R-:W-:Y:S06]  /*2890*/  LDSM.16.M88.4 R76, [R205+0x8100] ;  /* 0x00810000cd4c783b */ /* 0x000fec0000000200 */
[----:B------:R-:W-:Y:S08]  /*28a0*/  HMMA.16816.F32 R56, R16, R64, R56 ;  /* 0x000000401038723c */ /* 0x000ff00000001838 */
[----:B-1----:R-:W-:Y:S08]  /*28b0*/  HMMA.16816.F32 R12, R36, R72, R12 ;  /* 0x00000048240c723c */ /* 0x002ff0000000180c */
[C---:B------:R-:W-:Y:S01]  /*28c0*/  HMMA.16816.F32 R52, R16.reuse, R66, R52 ;  /* 0x000000421034723c */ /* 0x040fe20000001834 */
[----:B------:R-:W-:Y:S07]  /*28d0*/  LDSM.16.M88.4 R64, [R192+0x800] ;  /* 0x00080000c040783b */ /* 0x000fee0000000200 */
[C---:B------:R-:W-:Y:S08]  /*28e0*/  HMMA.16816.F32 R48, R16.reuse, R32, R48 ;  /* 0x000000201030723c */ /* 0x040ff00000001830 */
[C---:B------:R-:W-:Y:S01]  /*28f0*/  HMMA.16816.F32 R44, R16.reuse, R34, R44 ;  /* 0x00000022102c723c */ /* 0x040fe2000000182c */
[----:B------:R-:W-:Y:S07]  /*2900*/  LDSM.16.M88.4 R32, [R192+0x1000] ;  /* 0x00100000c020783b */ /* 0x000fee0000000200 */
[C---:B------:R-:W-:Y:S08]  /*2910*/  HMMA.16816.F32 R40, R16.reuse, R24, R40 ;  /* 0x000000181028723c */ /* 0x040ff00000001828 */
[----:B------:R-:W-:Y:S01]  /*2920*/  HMMA.16816.F32 R4, R16, R26, R4 ;  /* 0x0000001a1004723c */ /* 0x000fe20000001804 */
[----:B------:R-:W1:Y:S04]  /*2930*/  LDSM.16.M88.4 R16, [R206+0x10100] ;  /* 0x01010000ce10783b */ /* 0x000e680000000200 */
[----:B------:R-:W5:Y:S03]  /*2940*/  LDSM.16.M88.4 R24, [R192+0x1800] ;  /* 0x00180000c018783b */ /* 0x000f660000000200 */
[----:B------:R-:W-:Y:S01]  /*2950*/  HMMA.16816.F32 R60, R36, R74, R60 ;  /* 0x0000004a243c723c */ /* 0x000fe2000000183c */
[----:B------:R-:W-:Y:S07]  /*2960*/  LDSM.16.M88.4 R72, [R205+0x8900] ;  /* 0x00890000cd48783b */ /* 0x000fee0000000200 */
[----:B----4-:R-:W-:Y:S08]  /*2970*/  HMMA.16816.F32 R12, R8, R80, R12 ;  /* 0x00000050080c723c */ /* 0x010ff0000000180c */
[C---:B------:R-:W-:Y:S08]  /*2980*/  HMMA.16816.F32 R56, R36.reuse, R68, R56 ;  /* 0x000000442438723c */ /* 0x040ff00000001838 */
[C---:B------:R-:W-:Y:S01]  /*2990*/  HMMA.16816.F32 R52, R36.reuse, R70, R52 ;  /* 0x000000462434723c */ /* 0x040fe20000001834 */
[----:B------:R-:W-:Y:S07]  /*29a0*/  LDSM.16.M88.4 R68, [R204+0x2000] ;  /* 0x00200000cc44783b */ /* 0x000fee0000000200 */
[C---:B--2---:R-:W-:Y:S08]  /*29b0*/  HMMA.16816.F32 R48, R36.reuse, R28, R48 ;  /* 0x0000001c2430723c */ /* 0x044ff00000001830 */
[C---:B------:R-:W-:Y:S01]  /*29c0*/  HMMA.16816.F32 R44, R36.reuse, R30, R44 ;  /* 0x0000001e242c723c */ /* 0x040fe2000000182c */
[----:B------:R-:W-:Y:S07]  /*29d0*/  LDSM.16.M88.4 R28, [R205+0x9100] ;  /* 0x00910000cd1c783b */ /* 0x000fee0000000200 */
[C---:B---3--:R-:W-:Y:S08]  /*29e0*/  HMMA.16816.F32 R40, R36.reuse, R20, R40 ;  /* 0x000000142428723c */ /* 0x048ff00000001828 */
[----:B------:R-:W-:Y:S01]  /*29f0*/  HMMA.16816.F32 R36, R36, R22, R4 ;  /* 0x000000162424723c */ /* 0x000fe20000001804 */
[----:B------:R-:W2:Y:S04]  /*2a00*/  LDSM.16.M88.4 R4, [R202+0x10100] ;  /* 0x01010000ca04783b */ /* 0x000ea80000000200 */
[----:B------:R-:W3:Y:S03]  /*2a10*/  LDSM.16.M88.4 R20, [R205+0x9900] ;  /* 0x00990000cd14783b */ /* 0x000ee60000000200 */
[----:B------:R-:W-:Y:S01]  /*2a20*/  HMMA.16816.F32 R60, R8, R82, R60 ;  /* 0x00000052083c723c */ /* 0x000fe2000000183c */
[----:B------:R-:W-:Y:S07]  /*2a30*/  LDSM.16.M88.4 R80, [R200+0x8100] ;  /* 0x00810000c850783b */ /* 0x000fee0000000200 */
[----:B-1----:R-:W-:Y:S08]  /*2a40*/  HMMA.16816.F32 R12, R16, R76, R12 ;  /* 0x0000004c100c723c */ /* 0x002ff0000000180c */
[C---:B------:R-:W-:Y:S08]  /*2a50*/  HMMA.16816.F32 R56, R8.reuse, R64, R56 ;  /* 0x000000400838723c */ /* 0x040ff00000001838 */
[C---:B------:R-:W-:Y:S01]  /*2a60*/  HMMA.16816.F32 R52, R8.reuse, R66, R52 ;  /* 0x000000420834723c */ /* 0x040fe20000001834 */
[----:B------:R-:W-:Y:S07]  /*2a70*/  LDSM.16.M88.4 R64, [R204+0x2800] ;  /* 0x00280000cc40783b */ /* 0x000fee0000000200 */
[C---:B------:R-:W-:Y:S08]  /*2a80*/  HMMA.16816.F32 R48, R8.reuse, R32, R48 ;  /* 0x000000200830723c */ /* 0x040ff00000001830 */
[C---:B------:R-:W-:Y:S01]  /*2a90*/  HMMA.16816.F32 R44, R8.reuse, R34, R44 ;  /* 0x00000022082c723c */ /* 0x040fe2000000182c */
[----:B------:R-:W-:Y:S07]  /*2aa0*/  LDSM.16.M88.4 R32, [R204+0x3000] ;  /* 0x00300000cc20783b */ /* 0x000fee0000000200 */
[C---:B-----5:R-:W-:Y:S08]  /*2ab0*/  HMMA.16816.F32 R40, R8.reuse, R24, R40 ;  /* 0x000000180828723c */ /* 0x060ff00000001828 */
[----:B------:R-:W-:Y:S01]  /*2ac0*/  HMMA.16816.F32 R36, R8, R26, R36 ;  /* 0x0000001a0824723c */ /* 0x000fe20000001824 */
[----:B------:R-:W1:Y:S04]  /*2ad0*/  LDSM.16.M88.4 R8, [R201+0x10100] ;  /* 0x01010000c908783b */ /* 0x000e680000000200 */
[----:B------:R-:W4:Y:S03]  /*2ae0*/  LDSM.16.M88.4 R24, [R204+0x3800] ;  /* 0x00380000cc18783b */ /* 0x000f260000000200 */
[----:B------:R-:W-:Y:S01]  /*2af0*/  HMMA.16816.F32 R60, R16, R78, R60 ;  /* 0x0000004e103c723c */ /* 0x000fe2000000183c */
[----:B------:R-:W-:Y:S07]  /*2b00*/  LDSM.16.M88.4 R76, [R200+0x8900] ;  /* 0x00890000c84c783b */ /* 0x000fee0000000200 */
[----:B--2---:R-:W-:Y:S08]  /*2b10*/  HMMA.16816.F32 R12, R4, R68, R12 ;  /* 0x00000044040c723c */ /* 0x004ff0000000180c */
[C---:B------:R-:W-:Y:S08]  /*2b20*/  HMMA.16816.F32 R56, R16.reuse, R72, R56 ;  /* 0x000000481038723c */ /* 0x040ff00000001838 */
[C---:B------:R-:W-:Y:S01]  /*2b30*/  HMMA.16816.F32 R52, R16.reuse, R74, R52 ;  /* 0x0000004a1034723c */ /* 0x040fe20000001834 */
[----:B------:R-:W-:Y:S07]  /*2b40*/  LDSM.16.M88.4 R72, [R192+0x2000] ;  /* 0x00200000c048783b */ /* 0x000fee0000000200 */
[C---:B------:R-:W-:Y:S08]  /*2b50*/  HMMA.16816.F32 R48, R16.reuse, R28, R48 ;  /* 0x0000001c1030723c */ /* 0x040ff00000001830 */
[C---:B------:R-:W-:Y:S01]  /*2b60*/  HMMA.16816.F32 R44, R16.reuse, R30, R44 ;  /* 0x0000001e102c723c */ /* 0x040fe2000000182c */
[----:B------:R-:W2:Y:S07]  /*2b70*/  LDSM.16.M88.4 R28, [R199+0x10100] ;  /* 0x01010000c71c783b */ /* 0x000eae0000000200 */
[C---:B---3--:R-:W-:Y:S08]  /*2b80*/  HMMA.16816.F32 R40, R16.reuse, R20, R40 ;  /* 0x000000141028723c */ /* 0x048ff00000001828 */
[----:B------:R-:W-:Y:S01]  /*2b90*/  HMMA.16816.F32 R36, R16, R22, R36 ;  /* 0x000000161024723c */ /* 0x000fe20000001824 */
[----:B------:R-:W3:Y:S04]  /*2ba0*/  LDSM.16.M88.4 R20, [R200+0x9100] ;  /* 0x00910000c814783b */ /* 0x000ee80000000200 */
[----:B------:R-:W5:Y:S03]  /*2bb0*/  LDSM.16.M88.4 R16, [R200+0x9900] ;  /* 0x00990000c810783b */ /* 0x000f660000000200 */
        /* <DEDUP_REMOVED lines=9> */
[C---:B----4-:R-:W-:Y:S08]  /*2c50*/  HMMA.16816.F32 R40, R4.reuse, R24, R40 ;  /* 0x000000180428723c */ /* 0x050ff00000001828 */
[----:B------:R-:W-:Y:S01]  /*2c60*/  HMMA.16816.F32 R36, R4, R26, R36 ;  /* 0x0000001a0424723c */ /* 0x000fe20000001824 */
[----:B------:R-:W-:Y:S04]  /*2c70*/  LDSM.16.M88.4 R4, [R206+0x14100] ;  /* 0x01410000ce04783b */ /* 0x000fe80000000200 */
[----:B------:R-:W1:Y:S03]  /*2c80*/  LDSM.16.M88.4 R24, [R205+0xa100] ;  /* 0x00a10000cd18783b */ /* 0x000e660000000200 */
[----:B------:R-:W-:Y:S01]  /*2c90*/  HMMA.16816.F32 R60, R8, R82, R60 ;  /* 0x00000052083c723c */ /* 0x000fe2000000183c */
[----:B------:R-:W-:Y:S07]  /*2ca0*/  LDSM.16.M88.4 R80, [R204+0x4000] ;  /* 0x00400000cc50783b */ /* 0x000fee0000000200 */
[----:B--2---:R-:W-:Y:S08]  /*2cb0*/  HMMA.16816.F32 R12, R28, R72, R12 ;  /* 0x000000481c0c723c */ /* 0x004ff0000000180c */
[C---:B------:R-:W-:Y:S08]  /*2cc0*/  HMMA.16816.F32 R56, R8.reuse, R76, R56 ;  /* 0x0000004c0838723c */ /* 0x040ff00000001838 */
[C---:B------:R-:W-:Y:S01]  /*2cd0*/  HMMA.16816.F32 R52, R8.reuse, R78, R52 ;  /* 0x0000004e0834723c */ /* 0x040fe20000001834 */
[----:B------:R-:W2:Y:S07]  /*2ce0*/  LDSM.16.M88.4 R76, [R202+0x14100] ;  /* 0x01410000ca4c783b */ /* 0x000eae0000000200 */
[C---:B---3--:R-:W-:Y:S08]  /*2cf0*/  HMMA.16816.F32 R48, R8.reuse, R20, R48 ;  /* 0x000000140830723c */ /* 0x048ff00000001830 */
[C---:B------:R-:W-:Y:S01]  /*2d00*/  HMMA.16816.F32 R44, R8.reuse, R22, R44 ;  /* 0x00000016082c723c */ /* 0x040fe2000000182c */
[----:B------:R-:W3:Y:S07]  /*2d10*/  LDSM.16.M88.4 R20, [R205+0xa900] ;  /* 0x00a90000cd14783b */ /* 0x000eee0000000200 */
[C---:B-----5:R-:W-:Y:S08]  /*2d20*/  HMMA.16816.F32 R40, R8.reuse, R16, R40 ;  /* 0x000000100828723c */ /* 0x060ff00000001828 */
[----:B------:R-:W-:Y:S01]  /*2d30*/  HMMA.16816.F32 R36, R8, R18, R36 ;  /* 0x000000120824723c */ /* 0x000fe20000001824 */
[----:B------:R-:W4:Y:S04]  /*2d40*/  LDSM.16.M88.4 R16, [R205+0xb100] ;  /* 0x00b10000cd10783b */ /* 0x000f280000000200 */
        /* <DEDUP_REMOVED lines=12> */
[----:B------:R-:W-:Y:S04]  /*2e10*/  LDSM.16.M88.4 R32, [R201+0x14100] ;  /* 0x01410000c920783b */ /* 0x000fe80000000200 */
[----:B------:R-:W1:Y:S03]  /*2e20*/  LDSM.16.M88.4 R28, [R200+0xa100] ;  /* 0x00a10000c81c783b */ /* 0x000e660000000200 */
[----:B------:R-:W-:Y:S01]  /*2e30*/  HMMA.16816.F32 R60, R4, R26, R60 ;  /* 0x0000001a043c723c */ /* 0x000fe2000000183c */
[----:B------:R-:W-:Y:S07]  /*2e40*/  LDSM.16.M88.4 R24, [R200+0xa900] ;  /* 0x00a90000c818783b */ /* 0x000fee0000000200 */
[----:B--2---:R-:W-:Y:S08]  /*2e50*/  HMMA.16816.F32 R12, R76, R80, R12 ;  /* 0x000000504c0c723c */ /* 0x004ff0000000180c */
[C---:B---3--:R-:W-:Y:S08]  /*2e60*/  HMMA.16816.F32 R56, R4.reuse, R20, R56 ;  /* 0x000000140438723c */ /* 0x048ff00000001838 */
[C---:B------:R-:W-:Y:S01]  /*2e70*/  HMMA.16816.F32 R52, R4.reuse, R22, R52 ;  /* 0x000000160434723c */ /* 0x040fe20000001834 */
[----:B------:R-:W-:Y:S07]  /*2e80*/  LDSM.16.M88.4 R20, [R200+0xb100] ;  /* 0x00b10000c814783b */ /* 0x000fee0000000200 */
[C---:B----4-:R-:W-:Y:S08]  /*2e90*/  HMMA.16816.F32 R48, R4.reuse, R16, R48 ;  /* 0x000000100430723c */ /* 0x050ff00000001830 */
[C---:B------:R-:W-:Y:S01]  /*2ea0*/  HMMA.16816.F32 R44, R4.reuse, R18, R44 ;  /* 0x00000012042c723c */ /* 0x040fe2000000182c */
[----:B------:R-:W-:Y:S07]  /*2eb0*/  LDSM.16.M88.4 R16, [R200+0xb900] ;  /* 0x00b90000c810783b */ /* 0x000fee0000000200 */
[C---:B-----5:R-:W-:Y:S08]  /*2ec0*/  HMMA.16816.F32 R40, R4.reuse, R8, R40 ;  /* 0x000000080428723c */ /* 0x060ff00000001828 */
[----:B------:R-:W-:Y:S01]  /*2ed0*/  HMMA.16816.F32 R36, R4, R10, R36 ;  /* 0x0000000a0424723c */ /* 0x000fe20000001824 */
[----:B------:R-:W-:Y:S04]  /*2ee0*/  LDSM.16.M88.4 R8, [R199+0x14100] ;  /* 0x01410000c708783b */ /* 0x000fe80000000200 */
[----:B------:R-:W2:Y:S03]  /*2ef0*/  LDSM.16.M88.4 R4, [R192+0x4000] ;  /* 0x00400000c004783b */ /* 0x000ea60000000200 */
[----:B------:R-:W-:Y:S08]  /*2f00*/  HMMA.16816.F32 R60, R76, R82, R60 ;  /* 0x000000524c3c723c */ /* 0x000ff0000000183c */
[----:B-1----:R-:W-:Y:S08]  /*2f10*/  HMMA.16816.F32 R12, R32, R28, R12 ;  /* 0x0000001c200c723c */ /* 0x002ff0000000180c */
[C---:B------:R-:W-:Y:S08]  /*2f20*/  HMMA.16816.F32 R56, R76.reuse, R72, R56 ;  /* 0x000000484c38723c */ /* 0x040ff00000001838 */
[C---:B------:R-:W-:Y:S01]  /*2f30*/  HMMA.16816.F32 R52, R76.reuse, R74, R52 ;  /* 0x0000004a4c34723c */ /* 0x040fe20000001834 */
[----:B------:R-:W1:Y:S07]  /*2f40*/  LDSM.16.M88.4 R72, [R192+0x4800] ;  /* 0x00480000c048783b */ /* 0x000e6e0000000200 */
[C---:B------:R-:W-:Y:S08]  /*2f50*/  HMMA.16816.F32 R48, R76.reuse, R68, R48 ;  /* 0x000000444c30723c */ /* 0x040ff00000001830 */
[C---:B------:R-:W-:Y:S01]  /*2f60*/  HMMA.16816.F32 R44, R76.reuse, R70, R44 ;  /* 0x000000464c2c723c */ /* 0x040fe2000000182c */
[----:B------:R-:W3:Y:S07]  /*2f70*/  LDSM.16.M88.4 R68, [R192+0x5000] ;  /* 0x00500000c044783b */ /* 0x000eee0000000200 */
[C---:B------:R-:W-:Y:S08]  /*2f80*/  HMMA.16816.F32 R40, R76.reuse, R64, R40 ;  /* 0x000000404c28723c */ /* 0x040ff00000001828 */
[----:B------:R-:W-:Y:S01]  /*2f90*/  HMMA.16816.F32 R36, R76, R66, R36 ;  /* 0x000000424c24723c */ /* 0x000fe20000001824 */
[----:B------:R-:W4:Y:S01]  /*2fa0*/  LDSM.16.M88.4 R64, [R192+0x5800] ;  /* 0x00580000c040783b */ /* 0x000f220000000200 */
[----:B------:R-:W-:-:S06]  /*2fb0*/  DEPBAR.LE SB0, 0x0 ;  /* 0x000080000000791a */ /* 0x000fcc0000000000 */
[----:B------:R-:W-:Y:S08]  /*2fc0*/  HMMA.16816.F32 R60, R32, R30, R60 ;  /* 0x0000001e203c723c */ /* 0x000ff0000000183c */
[----:B--2---:R-:W-:Y:S08]  /*2fd0*/  HMMA.16816.F32 R12, R8, R4, R12 ;  /* 0x00000004080c723c */ /* 0x004ff0000000180c */
[C---:B------:R-:W-:Y:S08]  /*2fe0*/  HMMA.16816.F32 R56, R32.reuse, R24, R56 ;  /* 0x000000182038723c */ /* 0x040ff00000001838 */
[C---:B------:R-:W-:Y:S08]  /*2ff0*/  HMMA.16816.F32 R52, R32.reuse, R26, R52 ;  /* 0x0000001a2034723c */ /* 0x040ff00000001834 */
[----:B------:R-:W-:Y:S01]  /*3000*/  HMMA.16816.F32 R48, R32, R20, R48 ;  /* 0x000000142030723c */ /* 0x000fe20000001830 */
[----:B------:R-:W-:-:S02]  /*3010*/  FMUL.FTZ R0, R14, c[0x0][0x320] ;  /* 0x0000c8000e007a20 */ /* 0x000fc40000410000 */
[----:B------:R-:W-:-:S04]  /*3020*/  FMUL.FTZ R13, R13, c[0x0][0x320] ;  /* 0x0000c8000d0d7a20 */ /* 0x000fc80000410000 */
[----:B------:R-:W2:Y:S01]  /*3030*/  MUFU.TANH R0, R0 ;  /* 0x0000000000007308 */ /* 0x000ea20000002400 */
[C---:B------:R-:W-:Y:S08]  /*3040*/  HMMA.16816.F32 R44, R32.reuse, R22, R44 ;  /* 0x00000016202c723c */ /* 0x040ff0000000182c */
[C---:B------:R-:W-:Y:S08]  /*3050*/  HMMA.16816.F32 R40, R32.reuse, R16, R40 ;  /* 0x000000102028723c */ /* 0x040ff00000001828 */
[----:B------:R-:W-:Y:S01]  /*3060*/  HMMA.16816.F32 R36, R32, R18, R36 ;  /* 0x000000122024723c */ /* 0x000fe20000001824 */
[----:B------:R2:W2:Y:S07]  /*3070*/  MUFU.TANH R19, R13 ;  /* 0x0000000d00137308 */ /* 0x0004ae0000002400 */
[C---:B------:R-:W-:Y:S07]  /*3080*/  HMMA.16816.F32 R60, R8.reuse, R6, R60 ;  /* 0x00000006083c723c */ /* 0x040fee000000183c */
[----:B------:R-:W-:Y:S01]  /*3090*/  FMUL.FTZ R6, R12, c[0x0][0x320] ;  /* 0x0000c8000c067a20 */ /* 0x000fe20000410000 */
[C---:B-1----:R-:W-:Y:S05]  /*30a0*/  HMMA.16816.F32 R56, R8.reuse, R72, R56 ;  /* 0x000000480838723c */ /* 0x042fea0000001838 */
[----:B------:R-:W1:Y:S03]  /*30b0*/  MUFU.TANH R6, R6 ;  /* 0x0000000600067308 */ /* 0x000e660000002400 */
[C---:B------:R-:W-:Y:S08]  /*30c0*/  HMMA.16816.F32 R52, R8.reuse, R74, R52 ;  /* 0x0000004a0834723c */ /* 0x040ff00000001834 */
[C---:B---3--:R-:W-:Y:S08]  /*30d0*/  HMMA.16816.F32 R48, R8.reuse, R68, R48 ;  /* 0x000000440830723c */ /* 0x048ff00000001830 */
[C---:B------:R-:W-:Y:S08]  /*30e0*/  HMMA.16816.F32 R44, R8.reuse, R70, R44 ;  /* 0x00000046082c723c */ /* 0x040ff0000000182c */
[C---:B----4-:R-:W-:Y:S08]  /*30f0*/  HMMA.16816.F32 R40, R8.reuse, R64, R40 ;  /* 0x000000400828723c */ /* 0x050ff00000001828 */
[----:B------:R-:W-:Y:S01]  /*3100*/  HMMA.16816.F32 R36, R8, R66, R36 ;  /* 0x000000420824723c */ /* 0x000fe20000001824 */
        /* <DEDUP_REMOVED lines=14> */
[----:B------:R-:W-:Y:S01]  /*31f0*/  IADD3 R13, -R221, 0x10, RZ ;  /* 0x00000010dd0d7810 */ /* 0x000fe20007ffe1ff */
[----:B------:R-:W-:Y:S02]  /*3200*/  IMAD.SHL.U32 R7, R217, 0x2, RZ ;  /* 0x00000002d9077824 */ /* 0x000fe400078e00ff */
[----:B------:R-:W-:Y:S01]  /*3210*/  IMAD R209, R4, c[0x0][0x2b8], R209 ;  /* 0x0000ae0004d17a24 */ /* 0x000fe200078e02d1 */
[----:B------:R-:W-:-:S03]  /*3220*/  LOP3.LUT R13, R13, 0xf, RZ, 0xc0, !PT ;  /* 0x0000000f0d0d7812 */ /* 0x000fc600078ec0ff */
[----:B------:R-:W-:Y:S01]  /*3230*/  IMAD.WIDE.U32 R10, R209, c[0x0][0x1e0], RZ ;  /* 0x00007800d10a7a25 */ /* 0x000fe200078e00ff */
[----:B------:R-:W-:-:S05]  /*3240*/  SHF.R.S32.HI R4, RZ, 0x1f, R209 ;  /* 0x0000001fff047819 */ /* 0x000fca00000114d1 */
[----:B------:R-:W-:-:S04]  /*3250*/  IMAD R4, R4, c[0x0][0x1e0], RZ ;  /* 0x0000780004047a24 */ /* 0x000fc800078e02ff */
[----:B------:R-:W-:-:S04]  /*3260*/  IMAD R5, R209, c[0x0][0x1e4], R4 ;  /* 0x00007900d1057a24 */ /* 0x000fc800078e0204 */
[----:B------:R-:W-:Y:S01]  /*3270*/  IMAD.IADD R11, R11, 0x1, R5 ;  /* 0x000000010b0b7824 */ /* 0x000fe200078e0205 */
[----:B--2---:R-:W-:-:S03]  /*3280*/  SHF.R.S32.HI R5, RZ, 0x1f, R208 ;  /* 0x0000001fff057819 */ /* 0x004fc600000114d0 */
[----:B------:R-:W-:Y:S01]  /*3290*/  IMAD.WIDE.U32 R8, R208, c[0x0][0x1f0], R10 ;  /* 0x00007c00d0087a25 */ /* 0x000fe200078e000a */
[----:B------:R-:W-:-:S03]  /*32a0*/  SHF.L.U64.HI R11, R218, 0x1, R133 ;  /* 0x00000001da0b7819 */ /* 0x000fc60000010285 */
[----:B------:R-:W-:Y:S01]  /*32b0*/  IMAD R5, R5, c[0x0][0x1f0], RZ ;  /* 0x00007c0005057a24 */ /* 0x000fe200078e02ff */
[----:B------:R-:W-:Y:S01]  /*32c0*/  IADD3 R18, P0, R8, UR16, RZ ;  /* 0x0000001008127c10 */ /* 0x000fe2000ff1e0ff */
[----:B------:R-:W-:Y:S01]  /*32d0*/  IMAD.SHL.U32 R10, R218, 0x2, RZ ;  /* 0x00000002da0a7824 */ /* 0x000fe200078e00ff */
[----:B------:R-:W-:Y:S01]  /*32e0*/  SHF.L.U64.HI R8, R217, 0x1, R220 ;  /* 0x00000001d9087819 */ /* 0x000fe200000102dc */
[----:B------:R-:W-:Y:S01]  /*32f0*/  IMAD R4, R208, c[0x0][0x1f4], R5 ;  /* 0x00007d00d0047a24 */ /* 0x000fe200078e0205 */
[----:B------:R-:W-:-:S04]  /*3300*/  SEL R5, RZ, 0x10, P4 ;  /* 0x00000010ff057807 */ /* 0x000fc80002000000 */
[----:B------:R-:W-:Y:S02]  /*3310*/  IADD3.X R9, R9, UR9, R4, P0, !PT ;  /* 0x0000000909097c10 */ /* 0x000fe400087fe404 */
[C---:B------:R-:W-:Y:S02]  /*3320*/  LEA R4, P0, R18.reuse, c[0x0][0x1c8], 0x1 ;  /* 0x0000720012047a11 */ /* 0x040fe400078008ff */
[----:B------:R-:W-:Y:S02]  /*3330*/  IADD3 R20, -R5, 0x10, RZ ;  /* 0x0000001005147810 */ /* 0x000fe40007ffe1ff */
[----:B------:R-:W-:Y:S01]  /*3340*/  LEA.HI.X R18, R18, c[0x0][0x1cc], R9, 0x1, P0 ;  /* 0x0000730012127a11 */ /* 0x000fe200000f0c09 */
[----:B------:R-:W1:Y:S01]  /*3350*/  SHFL.IDX PT, R12, R4, 0x1, 0x181f ;  /* 0x00381f00040c7f89 */ /* 0x000e6200000e0000 */
[----:B------:R-:W-:Y:S02]  /*3360*/  SEL R9, RZ, 0x10, P5 ;  /* 0x00000010ff097807 */ /* 0x000fe40002800000 */
[----:B------:R-:W-:Y:S01]  /*3370*/  LOP3.LUT R20, R20, 0xf, RZ, 0xc0, !PT ;  /* 0x0000000f14147812 */ /* 0x000fe200078ec0ff */
[----:B------:R-:W2:Y:S01]  /*3380*/  SHFL.IDX PT, R14, R18, 0x1, 0x181f ;  /* 0x00381f00120e7f89 */ /* 0x000ea200000e0000 */
[----:B------:R-:W-:-:S03]  /*3390*/  IADD3 R23, -R9, 0x10, RZ ;  /* 0x0000001009177810 */ /* 0x000fc60007ffe1ff */
[----:B------:R3:W4:Y:S01]  /*33a0*/  SHFL.IDX PT, R17, R4, RZ, 0x181f ;  /* 0x00181fff04117589 */ /* 0x00072200000e0000 */
[----:B------:R-:W-:-:S03]  /*33b0*/  LOP3.LUT R23, R23, 0xf, RZ, 0xc0, !PT ;  /* 0x0000000f17177812 */ /* 0x000fc600078ec0ff */
[----:B------:R-:W5:Y:S01]  /*33c0*/  SHFL.IDX PT, R16, R18, RZ, 0x181f ;  /* 0x00181fff12107589 */ /* 0x000f6200000e0000 */
[----:B-1----:R-:W-:-:S04]  /*33d0*/  IADD3 R22, P6, P0, R23, R12, R10 ;  /* 0x0000000c17167210 */ /* 0x002fc800078de00a */
[----:B--2---:R-:W-:Y:S02]  /*33e0*/  IADD3.X R23, RZ, R14, R11, P6, P0 ;  /* 0x0000000eff177210 */ /* 0x004fe400037e040b */
[----:B------:R-:W-:Y:S01]  /*33f0*/  IADD3 R20, P6, P0, R20, R12, R7 ;  /* 0x0000000c14147210 */ /* 0x000fe200078de007 */
[----:B---3--:R-:W-:-:S03]  /*3400*/  IMAD.SHL.U32 R4, R216, 0x2, RZ ;  /* 0x00000002d8047824 */ /* 0x008fc600078e00ff */
[----:B------:R-:W-:Y:S02]  /*3410*/  IADD3.X R21, RZ, R14, R8, P6, P0 ;  /* 0x0000000eff157210 */ /* 0x000fe400037e0408 */
[----:B------:R-:W-:Y:S02]  /*3420*/  IADD3 R24, P6, P0, R13, R12, R4 ;  /* 0x0000000c0d187210 */ /* 0x000fe400078de004 */
[----:B------:R-:W-:-:S04]  /*3430*/  SHF.L.U64.HI R13, R216, 0x1, R219 ;  /* 0x00000001d80d7819 */ /* 0x000fc800000102db */
[----:B------:R-:W-:Y:S02]  /*3440*/  IADD3.X R25, RZ, R14, R13, P6, P0 ;  /* 0x0000000eff197210 */ /* 0x000fe400037e040d */
[C---:B----4-:R-:W-:Y:S02]  /*3450*/  IADD3 R10, P6, R17.reuse, R10, RZ ;  /* 0x0000000a110a7210 */ /* 0x050fe40007fde0ff */
[----:B------:R-:W-:-:S03]  /*3460*/  IADD3 R26, P0, R17, R7, RZ ;  /* 0x00000007111a7210 */ /* 0x000fc60007f1e0ff */
[C---:B-----5:R-:W-:Y:S01]  /*3470*/  IMAD.X R11, R16.reuse, 0x1, R11, P6 ;  /* 0x00000001100b7824 */ /* 0x060fe200030e060b */
        /* <DEDUP_REMOVED lines=12> */
.L_x_250:
[----:B-12---:R-:W-:Y:S01]  /*3540*/  LOP3.LUT R23, R90, 0xffffffe0, RZ, 0xc0, !PT ;  /* 0xffffffe05a177812 */ /* 0x006fe200078ec0ff */
[----:B------:R-:W-:Y:S01]  /*3550*/  UIADD3 UR19, UR8, 0x1, -UR19 ;  /* 0x0000000108137890 */ /* 0x000fe2000fffe813 */
[----:B------:R-:W-:Y:S01]  /*3560*/  LEA.HI R89, R89, R86, RZ, 0x2 ;  /* 0x0000005659597211 */ /* 0x000fe200078f10ff */
[----:B------:R-:W-:Y:S01]  /*3570*/  FMUL.FTZ R17, R60, c[0x0][0x320] ;  /* 0x0000c8003c117a20 */ /* 0x000fe20000410000 */
[----:B------:R-:W-:Y:S01]  /*3580*/  SHF.R.S32.HI R21, RZ, 0x1f, R88 ;  /* 0x0000001fff157819 */ /* 0x000fe20000011458 */
[----:B------:R-:W-:Y:S01]  /*3590*/  IMAD.IADD R8, R86, 0x1, -R23 ;  /* 0x0000000156087824 */ /* 0x000fe200078e0a17 */
[----:B------:R-:W-:Y:S01]  /*35a0*/  LOP3.LUT R89, R89, 0xfffffffc, RZ, 0xc0, !PT ;  /* 0xfffffffc59597812 */ /* 0x000fe200078ec0ff */
[----:B------:R-:W-:Y:S01]  /*35b0*/  FMUL.FTZ R13, R61, c[0x0][0x320] ;  /* 0x0000c8003d0d7a20 */ /* 0x000fe20000410000 */
        /* <DEDUP_REMOVED lines=8> */
[----:B------:R-:W-:Y:S01]  /*3640*/  LEA.HI R4, R89, R89, RZ, 0x1 ;  /* 0x0000005959047211 */ /* 0x000fe200078f08ff */
[----:B------:R-:W-:Y:S01]  /*3650*/  FMUL.FTZ R5, R53, c[0x0][0x320] ;  /* 0x0000c80035057a20 */ /* 0x000fe20000410000 */
[----:B------:R-:W-:Y:S01]  /*3660*/  IADD3 R21, -R21, R88, RZ ;  /* 0x0000005815157210 */ /* 0x000fe20007ffe1ff */
[----:B------:R-:W-:Y:S01]  /*3670*/  FMUL.FTZ R44, R44, c[0x0][0x320] ;  /* 0x0000c8002c2c7a20 */ /* 0x000fe20000410000 */
[----:B------:R-:W-:Y:S01]  /*3680*/  LEA.HI.SX32 R12, R10, UR26, 0x1e ;  /* 0x0000001a0a0c7c11 */ /* 0x000fe2000f8ff2ff */
[----:B------:R-:W-:Y:S01]  /*3690*/  FMUL.FTZ R45, R45, c[0x0][0x320] ;  /* 0x0000c8002d2d7a20 */ /* 0x000fe20000410000 */
[----:B------:R-:W-:Y:S01]  /*36a0*/  LOP3.LUT R4, R4, 0x1ffffffe, RZ, 0xc0, !PT ;  /* 0x1ffffffe04047812 */ /* 0x000fe200078ec0ff */
[----:B------:R-:W-:Y:S01]  /*36b0*/  FMUL.FTZ R40, R40, c[0x0][0x320] ;  /* 0x0000c80028287a20 */ /* 0x000fe20000410000 */
[----:B------:R-:W-:Y:S01]  /*36c0*/  PLOP3.LUT P6, PT, PT, PT, UP2, 0x80, 0x0 ;  /* 0x000000000000781c */ /* 0x000fe20003fcf028 */
[----:B------:R-:W-:Y:S01]  /*36d0*/  IMAD R12, R21, 0x10, R12 ;  /* 0x00000010150c7824 */ /* 0x000fe200078e020c */
[----:B------:R-:W-:Y:S01]  /*36e0*/  PLOP3.LUT P0, PT, PT, PT, UP2, 0x80, 0x0 ;  /* 0x000000000000781c */ /* 0x000fe20003f0f028 */
[----:B------:R-:W-:Y:S01]  /*36f0*/  IMAD.IADD R211, R89, 0x1, -R4 ;  /* 0x0000000159d37824 */ /* 0x000fe200078e0a04 */
[----:B------:R-:W-:Y:S01]  /*3700*/  LOP3.LUT R23, R10, 0x7ffffffc, RZ, 0xc0, !PT ;  /* 0x7ffffffc0a177812 */ /* 0x000fe200078ec0ff */
[----:B------:R-:W-:Y:S01]  /*3710*/  FMUL.FTZ R41, R41, c[0x0][0x320] ;  /* 0x0000c80029297a20 */ /* 0x000fe20000410000 */
[----:B------:R-:W1:Y:S01]  /*3720*/  MUFU.TANH R17, R17 ;  /* 0x0000001100117308 */ /* 0x000e620000002400 */
[----:B------:R-:W-:Y:S01]  /*3730*/  FMUL.FTZ R36, R36, c[0x0][0x320] ;  /* 0x0000c80024247a20 */ /* 0x000fe20000410000 */
[----:B------:R-:W-:Y:S01]  /*3740*/  LEA R211, R211, R12, 0x3 ;  /* 0x0000000cd3d37211 */ /* 0x000fe200078e18ff */
[----:B------:R-:W-:Y:S01]  /*3750*/  IMAD.IADD R212, R8, 0x1, -R23 ;  /* 0x0000000108d47824 */ /* 0x000fe200078e0a17 */
[----:B------:R-:W-:Y:S01]  /*3760*/  MOV R23, UR19 ;  /* 0x0000001300177c02 */ /* 0x000fe20008000f00 */
[----:B------:R-:W-:Y:S01]  /*3770*/  FMUL.FTZ R37, R37, c[0x0][0x320] ;  /* 0x0000c80025257a20 */ /* 0x000fe20000410000 */
[----:B------:R-:W-:Y:S01]  /*3780*/  ULDC UR19, c[0x0][0x324] ;  /* 0x0000c90000137ab9 */ /* 0x000fe20000000800 */
[----:B------:R-:W-:Y:S01]  /*3790*/  @P6 IMAD.HI.U32 R12, R211, c[0x0][0x2c8], RZ ;  /* 0x0000b200d30c6a27 */ /* 0x000fe200078e00ff */
[----:B------:R-:W2:Y:S01]  /*37a0*/  MUFU.TANH R13, R13 ;  /* 0x0000000d000d7308 */ /* 0x000ea20000002400 */
[----:B------:R-:W-:Y:S01]  /*37b0*/  ULOP3.LUT UR19, URZ, UR19, URZ, 0x33, !UPT ;  /* 0x000000133f137292 */ /* 0x000fe2000f8e333f */
[----:B------:R-:W0:Y:S01]  /*37c0*/  LDGDEPBAR ;  /* 0x00000000000079af */ /* 0x000e220000000000 */
[----:B------:R-:W-:Y:S01]  /*37d0*/  IMAD.MOV.U32 R4, RZ, RZ, R211 ;  /* 0x000000ffff047224 */ /* 0x000fe200078e00d3 */
[----:B------:R-:W-:Y:S01]  /*37e0*/  @P0 SHF.R.U32.HI R4, RZ, c[0x0][0x2cc], R12 ;  /* 0x0000b300ff040a19 */ /* 0x000fe2000001160c */
[----:B------:R-:W-:Y:S01]  /*37f0*/  IMAD.SHL.U32 R212, R212, 0x2, RZ ;  /* 0x00000002d4d47824 */ /* 0x000fe200078e00ff */
[----:B------:R-:W-:Y:S01]  /*3800*/  PLOP3.LUT P0, PT, PT, PT, UP1, 0x40, 0x0 ;  /* 0x000000000000781c */ /* 0x000fe20003f0e818 */
[----:B------:R-:W-:Y:S01]  /*3810*/  FMUL.FTZ R49, R49, c[0x0][0x320] ;  /* 0x0000c80031317a20 */ /* 0x000fe20000410000 */
[----:B------:R-:W3:Y:S01]  /*3820*/  MUFU.TANH R11, R11 ;  /* 0x0000000b000b7308 */ /* 0x000ee20000002400 */
[----:B------:R-:W4:Y:S01]  /*3830*/  SHFL.IDX PT, R21, R4, RZ, 0x1c1f ;  /* 0x001c1fff04157589 */ /* 0x000f2200000e0000 */
[----:B------:R-:W-:Y:S01]  /*3840*/  FMUL.FTZ R48, R48, c[0x0][0x320] ;  /* 0x0000c80030307a20 */ /* 0x000fe20000410000 */
[----:B------:R-:W-:Y:S01]  /*3850*/  IADD3 R10, R23, -UR12, -R212 ;  /* 0x8000000c170a7c10 */ /* 0x000fe2000fffe8d4 */
[----:B------:R-:W-:Y:S01]  /*3860*/  IMAD.IADD R203, R87, 0x1, R84 ;  /* 0x0000000157cb7824 */ /* 0x000fe200078e0254 */
[----:B------:R-:W-:-:S02]  /*3870*/  IADD3 R8, -R212, UR8, -R85 ;  /* 0x00000008d4087c10 */ /* 0x000fc4000fffe955 */
[C---:B------:R-:W-:Y:S01]  /*3880*/  IADD3 R12, R10.reuse, c[0x0][0x328], RZ ;  /* 0x0000ca000a0c7a10 */ /* 0x040fe20007ffe0ff */
[----:B------:R-:W1:Y:S01]  /*3890*/  MUFU.TANH R9, R9 ;  /* 0x0000000900097308 */ /* 0x000e620000002400 */
[----:B------:R-:W-:-:S07]  /*38a0*/  IADD3 R10, R10, UR19, RZ ;  /* 0x000000130a0a7c10 */ /* 0x000fce000fffe0ff */
[----:B------:R-:W1:Y:S08]  /*38b0*/  MUFU.TANH R7, R7 ;  /* 0x0000000700077308 */ /* 0x000e700000002400 */
[----:B------:R-:W1:Y:S01]  /*38c0*/  MUFU.TANH R5, R5 ;  /* 0x0000000500057308 */ /* 0x000e620000002400 */
[-C--:B----4-:R-:W-:Y:S02]  /*38d0*/  IADD3 R23, R12, R21.reuse, RZ ;  /* 0x000000150c177210 */ /* 0x090fe40007ffe0ff */
[----:B------:R-:W-:-:S02]  /*38e0*/  IADD3 R14, R10, R21, RZ ;  /* 0x000000150a0e7210 */ /* 0x000fc40007ffe0ff */
[----:B------:R-:W-:-:S03]  /*38f0*/  IMNMX R16, R23, R8, PT ;  /* 0x0000000817107217 */ /* 0x000fc60003800200 */
        /* <DEDUP_REMOVED lines=9> */
[----:B--23--:R-:W-:Y:S01]  /*3990*/  IMAD.U32 R18, RZ, RZ, UR12 ;  /* 0x0000000cff127e24 */ /* 0x00cfe2000f8e00ff */
[----:B------:R-:W-:Y:S04]  /*39a0*/  BSSY B0, `(.L_x_252) ;  /* 0x000000f000007945 */ /* 0x000fe80003800000 */
[----:B------:R-:W-:-:S04]  /*39b0*/  IADD3 R20, -R18, UR8, R21 ;  /* 0x0000000812147c10 */ /* 0x000fc8000fffe115 */
[----:B------:R-:W-:-:S13]  /*39c0*/  ISETP.GT.AND P0, PT, R20, -0x1, PT ;  /* 0xffffffff1400780c */ /* 0x000fda0003f04270 */
[----:B------:R-:W-:Y:S05]  /*39d0*/  @P0 BRA `(.L_x_253) ;  /* 0x0000007000000947 */ /* 0x000fea0003800000 */
[----:B------:R-:W-:Y:S01]  /*39e0*/  IMAD.MOV.U32 R18, RZ, RZ, 0x1 ;  /* 0x00000001ff127424 */ /* 0x000fe200078e00ff */
[----:B------:R-:W-:-:S04]  /*39f0*/  LOP3.LUT R20, RZ, R20, RZ, 0x33, !PT ;  /* 0x00000014ff147212 */ /* 0x000fc800078e33ff */
[----:B------:R-:W-:-:S13]  /*3a00*/  ISETP.NE.AND P0, PT, R18, c[0x0][0x32c], PT ;  /* 0x0000cb0012007a0c */ /* 0x000fda0003f05270 */
[----:B------:R-:W-:-:S05]  /*3a10*/  @P0 IMAD.HI.U32 R18, R20, c[0x0][0x330], RZ ;  /* 0x0000cc0014120a27 */ /* 0x000fca00078e00ff */
[----:B------:R-:W-:-:S04]  /*3a20*/  @P0 SHF.R.U32.HI R20, RZ, c[0x0][0x334], R18 ;  /* 0x0000cd00ff140a19 */ /* 0x000fc80000011612 */
[----:B------:R-:W-:Y:S01]  /*3a30*/  LOP3.LUT R20, RZ, R20, RZ, 0x33, !PT ;  /* 0x00000014ff147212 */ /* 0x000fe200078e33ff */
[----:B------:R-:W-:Y:S05]  /*3a40*/  BRA `(.L_x_254) ;  /* 0x0000004000007947 */ /* 0x000fea0003800000 */
.L_x_253:
[----:B------:R-:W-:-:S04]  /*3a50*/  MOV R18, 0x1 ;  /* 0x0000000100127802 */ /* 0x000fc80000000f00 */
[----:B------:R-:W-:-:S13]  /*3a60*/  ISETP.NE.AND P0, PT, R18, c[0x0][0x32c], PT ;  /* 0x0000cb0012007a0c */ /* 0x000fda0003f05270 */
[----:B------:R-:W-:-:S05]  /*3a70*/  @P0 IMAD.HI.U32 R18, R20, c[0x0][0x330], RZ ;  /* 0x0000cc0014120a27 */ /* 0x000fca00078e00ff */
[----:B------:R-:W-:Y:S02]  /*3a80*/  @P0 SHF.R.U32.HI R20, RZ, c[0x0][0x334], R18 ;  /* 0x0000cd00ff140a19 */ /* 0x000fe40000011612 */
.L_x_254:
[----:B------:R-:W-:Y:S05]  /*3a90*/  BSYNC B0 ;  /* 0x0000000000007941 */ /* 0x000fea0003800000 */
.L_x_252:
[----:B------:R-:W-:-:S04]  /*3aa0*/  IMAD R23, R20, c[0x0][0x32c], -R85 ;  /* 0x0000cb0014177a24 */ /* 0x000fc800078e0a55 */
[----:B------:R-:W-:-:S05]  /*3ab0*/  IMAD.IADD R23, R23, 0x1, -R212 ;  /* 0x0000000117177824 */ /* 0x000fca00078e0ad4 */
[----:B------:R-:W-:Y:S02]  /*3ac0*/  IADD3 R21, R23, c[0x0][0x32c], RZ ;  /* 0x0000cb0017157a10 */ /* 0x000fe40007ffe0ff */
[----:B------:R-:W-:Y:S02]  /*3ad0*/  IMNMX R14, R14, R23, !PT ;  /* 0x000000170e0e7217 */ /* 0x000fe40007800200 */
[----:B------:R-:W-:Y:S02]  /*3ae0*/  IMNMX R16, R16, R21, PT ;  /* 0x0000001510107217 */ /* 0x000fe40003800200 */
.L_x_251:
[----:B--23--:R-:W-:Y:S01]  /*3af0*/  ISETP.LT.AND P6, PT, RZ, UR22, PT ;  /* 0x00000016ff007c0c */ /* 0x00cfe2000bfc1270 */
[----:B------:R-:W2:Y:S01]  /*3b00*/  SHFL.IDX PT, R27, R4, 0x1, 0x1c1f ;  /* 0x003c1f00041b7f89 */ /* 0x000ea200000e0000 */
[----:B------:R-:W-:Y:S02]  /*3b10*/  FMUL.FTZ R22, R15, c[0x0][0x320] ;  /* 0x0000c8000f167a20 */ /* 0x000fe40000410000 */
        /* <DEDUP_REMOVED lines=20> */
[----:B------:R-:W-:Y:S01]  /*3c60*/  FMUL.FTZ R38, R38, c[0x0][0x320] ;  /* 0x0000c80026267a20 */ /* 0x000fe20000410000 */
[----:B------:R-:W-:Y:S01]  /*3c70*/  ISETP.LT.OR P0, PT, R16, 0x9, P0 ;  /* 0x000000091000780c */ /* 0x000fe20000701670 */
[----:B------:R-:W-:Y:S01]  /*3c80*/  FMUL.FTZ R39, R39, c[0x0][0x320] ;  /* 0x0000c80027277a20 */ /* 0x000fe20000410000 */
[----:B------:R4:W1:Y:S01]  /*3c90*/  MUFU.TANH R172, R51 ;  /* 0x0000003300ac7308 */ /* 0x0008620000002400 */
[----:B------:R-:W-:Y:S01]  /*3ca0*/  FMUL.FTZ R42, R42, c[0x0][0x320] ;  /* 0x0000c8002a2a7a20 */ /* 0x000fe20000410000 */
[----:B-1----:R-:W-:Y:S01]  /*3cb0*/  FSEL R17, R17, -INF , !P0 ;  /* 0xff80000011117808 */ /* 0x002fe20004000000 */
[----:B--2---:R-:W-:Y:S01]  /*3cc0*/  IMAD.IADD R25, R12, 0x1, R27 ;  /* 0x000000010c197824 */ /* 0x004fe200078e021b */
[----:B------:R-:W-:-:S04]  /*3cd0*/  ISETP.GT.AND P0, PT, R14, 0x9, P6 ;  /* 0x000000090e00780c */ /* 0x000fc80003704270 */
[----:B------:R-:W-:Y:S01]  /*3ce0*/  ISETP.LT.OR P0, PT, R16, 0xa, P0 ;  /* 0x0000000a1000780c */ /* 0x000fe20000701670 */
[----:B------:R-:W1:Y:S01]  /*3cf0*/  MUFU.TANH R20, R20 ;  /* 0x0000001400147308 */ /* 0x000e620000002400 */
[----:B------:R-:W-:Y:S01]  /*3d00*/  IMNMX R24, R25, R8, PT ;  /* 0x0000000819187217 */ /* 0x000fe20003800200 */
[----:B------:R-:W-:Y:S01]  /*3d10*/  IMAD.IADD R25, R10, 0x1, R27 ;  /* 0x000000010a197824 */ /* 0x000fe200078e021b */
[----:B------:R-:W-:Y:S02]  /*3d20*/  FSEL R13, R13, -INF , !P0 ;  /* 0xff8000000d0d7808 */ /* 0x000fe40004000000 */
[----:B------:R-:W-:-:S03]  /*3d30*/  ISETP.GT.AND P0, PT, R14, 0x10, P6 ;  /* 0x000000100e00780c */ /* 0x000fc60003704270 */
[----:B------:R-:W2:Y:S01]  /*3d40*/  MUFU.TANH R18, R18 ;  /* 0x0000001200127308 */ /* 0x000ea20000002400 */
[----:B------:R-:W-:-:S04]  /*3d50*/  ISETP.LT.OR P0, PT, R16, 0x11, P0 ;  /* 0x000000111000780c */ /* 0x000fc80000701670 */
[----:B------:R-:W-:Y:S02]  /*3d60*/  FSEL R11, R11, -INF , !P0 ;  /* 0xff8000000b0b7808 */ /* 0x000fe40004000000 */
[----:B------:R-:W-:Y:S01]  /*3d70*/  ISETP.GT.AND P0, PT, R14, 0x11, P6 ;  /* 0x000000110e00780c */ /* 0x000fe20003704270 */
[----:B------:R4:W1:Y:S03]  /*3d80*/  MUFU.TANH R164, R46 ;  /* 0x0000002e00a47308 */ /* 0x0008660000002400 */
[----:B------:R-:W-:-:S04]  /*3d90*/  ISETP.LT.OR P0, PT, R16, 0x12, P0 ;  /* 0x000000121000780c */ /* 0x000fc80000701670 */
[----:B------:R-:W-:Y:S01]  /*3da0*/  FSEL R9, R9, -INF , !P0 ;  /* 0xff80000009097808 */ /* 0x000fe20004000000 */
[----:B------:R4:W1:Y:S01]  /*3db0*/  MUFU.TANH R170, R47 ;  /* 0x0000002f00aa7308 */ /* 0x0008620000002400 */
[----:B------:R-:W-:-:S04]  /*3dc0*/  ISETP.GT.AND P0, PT, R14, 0x18, P6 ;  /* 0x000000180e00780c */ /* 0x000fc80003704270 */
[----:B------:R-:W-:-:S03]  /*3dd0*/  ISETP.LT.OR P0, PT, R16, 0x19, P0 ;  /* 0x000000191000780c */ /* 0x000fc60000701670 */
[----:B------:R-:W1:Y:S01]  /*3de0*/  MUFU.TANH R21, R21 ;  /* 0x0000001500157308 */ /* 0x000e620000002400 */
[----:B------:R-:W-:Y:S02]  /*3df0*/  FSEL R7, R7, -INF , !P0 ;  /* 0xff80000007077808 */ /* 0x000fe40004000000 */
[----:B------:R-:W-:-:S04]  /*3e00*/  ISETP.GT.AND P0, PT, R14, 0x19, P6 ;  /* 0x000000190e00780c */ /* 0x000fc80003704270 */
[----:B------:R-:W-:Y:S01]  /*3e10*/  ISETP.LT.OR P0, PT, R16, 0x1a, P0 ;  /* 0x0000001a1000780c */ /* 0x000fe20000701670 */
[----:B------:R4:W1:Y:S03]  /*3e20*/  MUFU.TANH R144, R63 ;  /* 0x0000003f00907308 */ /* 0x0008660000002400 */
[----:B------:R-:W-:Y:S02]  /*3e30*/  FSEL R5, R5, -INF , !P0 ;  /* 0xff80000005057808 */ /* 0x000fe40004000000 */
[----:B------:R-:W-:-:S03]  /*3e40*/  ISETP.GT.AND P0, PT, R14, 0x20, P6 ;  /* 0x000000200e00780c */ /* 0x000fc60003704270 */
[----:B------:R4:W1:Y:S01]  /*3e50*/  MUFU.TANH R142, R43 ;  /* 0x0000002b008e7308 */ /* 0x0008620000002400 */
        /* <DEDUP_REMOVED lines=28> */
[----:B------:R-:W-:-:S13]  /*4020*/  PLOP3.LUT P0, PT, PT, PT, UP1, 0x40, 0x0 ;  /* 0x000000000000781c */ /* 0x000fda0003f0e818 */
[----:B------:R-:W-:Y:S05]  /*4030*/  @P0 BRA `(.L_x_255) ;  /* 0x0000016000000947 */ /* 0x000fea0003800000 */
[----:B-1234-:R-:W-:Y:S01]  /*4040*/  IMAD.U32 R4, RZ, RZ, UR12 ;  /* 0x0000000cff047e24 */ /* 0x01efe2000f8e00ff */
        /* <DEDUP_REMOVED lines=11> */
.L_x_257:
[----:B------:R-:W-:-:S04]  /*4100*/  MOV R4, 0x1 ;  /* 0x0000000100047802 */ /* 0x000fc80000000f00 */
[----:B------:R-:W-:-:S13]  /*4110*/  ISETP.NE.AND P0, PT, R4, c[0x0][0x32c], PT ;  /* 0x0000cb0004007a0c */ /* 0x000fda0003f05270 */
[----:B------:R-:W-:-:S05]  /*4120*/  @P0 IMAD.HI.U32 R4, R8, c[0x0][0x330], RZ ;  /* 0x0000cc0008040a27 */ /* 0x000fca00078e00ff */
[----:B------:R-:W-:Y:S02]  /*4130*/  @P0 SHF.R.U32.HI R8, RZ, c[0x0][0x334], R4 ;  /* 0x0000cd00ff080a19 */ /* 0x000fe40000011604 */
.L_x_258:
[----:B------:R-:W-:Y:S05]  /*4140*/  BSYNC B0 ;  /* 0x0000000000007941 */ /* 0x000fea0003800000 */
.L_x_256:
[----:B------:R-:W-:-:S04]  /*4150*/  IMAD R85, R8, c[0x0][0x32c], -R85 ;  /* 0x0000cb0008557a24 */ /* 0x000fc800078e0a55 */
[----:B------:R-:W-:-:S05]  /*4160*/  IMAD.IADD R4, R85, 0x1, -R212 ;  /* 0x0000000155047824 */ /* 0x000fca00078e0ad4 */
[----:B------:R-:W-:Y:S02]  /*4170*/  IADD3 R27, R4, c[0x0][0x32c], RZ ;  /* 0x0000cb00041b7a10 */ /* 0x000fe40007ffe0ff */
[----:B------:R-:W-:Y:S02]  /*4180*/  IMNMX R25, R25, R4, !PT ;  /* 0x0000000419197217 */ /* 0x000fe40007800200 */
[----:B------:R-:W-:Y:S02]  /*4190*/  IMNMX R24, R24, R27, PT ;  /* 0x0000001b18187217 */ /* 0x000fe40003800200 */
.L_x_255:
[----:B-1234-:R-:W-:Y:S01]  /*41a0*/  ISETP.GT.AND P0, PT, R25, 0x1, P6 ;  /* 0x000000011900780c */ /* 0x01efe20003704270 */
[----:B------:R-:W-:Y:S01]  /*41b0*/  IMAD.SHL.U32 R203, R203, 0x2, RZ ;  /* 0x00000002cbcb7824 */ /* 0x000fe200078e00ff */
[----:B------:R-:W-:Y:S02]  /*41c0*/  @UP2 USHF.L.U32 UR27, UR27, 0x7, URZ ;  /* 0x000000071b1b2899 */ /* 0x000fe4000800063f */
[----:B------:R-:W-:Y:S01]  /*41d0*/  ISETP.LT.OR P0, PT, R24, 0x2, P0 ;  /* 0x000000021800780c */ /* 0x000fe20000701670 */
[--C-:B------:R-:W-:Y:S01]  /*41e0*/  IMAD R197, R3, 0x2, R203.reuse ;  /* 0x0000000203c57824 */ /* 0x100fe200078e02cb */
[----:B------:R-:W-:Y:S01]  /*41f0*/  LDSM.16.MT88.4 R40, [R203+0x2100] ;  /* 0x00210000cb28783b */ /* 0x000fe20000004200 */
[----:B------:R-:W-:Y:S01]  /*4200*/  IMAD R198, R2, 0x2, R203 ;  /* 0x0000000202c67824 */ /* 0x000fe200078e02cb */
[----:B------:R-:W-:Y:S01]  /*4210*/  FSEL R16, R22, -INF , !P0 ;  /* 0xff80000016107808 */ /* 0x000fe20004000000 */
[----:B------:R-:W-:Y:S01]  /*4220*/  ULDC.64 UR4, c[0x0][0x2c8] ;  /* 0x0000b20000047ab9 */ /* 0x000fe20000000a00 */
[----:B------:R-:W-:Y:S01]  /*4230*/  ISETP.GT.AND P0, PT, R25, 0x8, P6 ;  /* 0x000000081900780c */ /* 0x000fe20003704270 */
[----:B------:R-:W-:Y:S01]  /*4240*/  LDSM.16.MT88.4 R56, [R197+0x2100] ;  /* 0x00210000c538783b */ /* 0x000fe20000004200 */
[----:B------:R-:W-:Y:S01]  /*4250*/  IMAD R196, R3, 0x2, R198 ;  /* 0x0000000203c47824 */ /* 0x000fe200078e02c6 */
[----:B------:R-:W-:Y:S01]  /*4260*/  UIMAD.WIDE.U32 UR28, UR27, UR4, URZ ;  /* 0x000000041b1c72a5 */ /* 0x000fe2000f8e003f */
[----:B------:R-:W-:Y:S01]  /*4270*/  ISETP.LT.OR P0, PT, R24, 0x9, P0 ;  /* 0x000000091800780c */ /* 0x000fe20000701670 */
[----:B------:R-:W-:Y:S01]  /*4280*/  LDSM.16.MT88.4 R124, [R203+0x100] ;  /* 0x00010000cb7c783b */ /* 0x000fe20000004200 */
[----:B------:R-:W-:-:S02]  /*4290*/  UIADD3 UR22, UR22, -0x2, URZ ;  /* 0xfffffffe16167890 */ /* 0x000fc4000fffe03f */
[----:B------:R-:W-:Y:S01]  /*42a0*/  FSEL R4, R20, -INF , !P0 ;  /* 0xff80000014047808 */ /* 0x000fe20004000000 */
[----:B------:R-:W-:Y:S01]  /*42b0*/  LDSM.16.MT88.4 R116, [R198+0x100] ;  /* 0x00010000c674783b */ /* 0x000fe20000004200 */
[C---:B------:R-:W-:Y:S01]  /*42c0*/  ISETP.GT.AND P0, PT, R25.reuse, 0x9, P6 ;  /* 0x000000091900780c */ /* 0x040fe20003704270 */
[----:B------:R-:W-:Y:S02]  /*42d0*/  @UP2 UMOV UR27, UR29 ;  /* 0x0000001d001b2c82 */ /* 0x000fe40008000000 */
[----:B------:R-:W-:Y:S01]  /*42e0*/  LDSM.16.MT88.4 R108, [R197+0x100] ;  /* 0x00010000c56c783b */ /* 0x000fe20000004200 */
[----:B------:R-:W-:Y:S01]  /*42f0*/  ISETP.LT.OR P0, PT, R24, 0xa, P0 ;  /* 0x0000000a1800780c */ /* 0x000fe20000701670 */
[----:B------:R-:W-:Y:S02]  /*4300*/  @UP2 USHF.R.U32.HI UR26, URZ, UR5, UR27 ;  /* 0x000000053f1a2299 */ /* 0x000fe4000801161b */
[----:B------:R-:W-:Y:S01]  /*4310*/  LDSM.16.MT88.4 R100, [R196+0x100] ;  /* 0x00010000c464783b */ /* 0x000fe20000004200 */
[----:B------:R-:W-:Y:S01]  /*4320*/  FSEL R144, R144, -INF , !P0 ;  /* 0xff80000090907808 */ /* 0x000fe20004000000 */
[----:B------:R-:W-:Y:S01]  /*4330*/  UIADD3 UR4, UR23, UR26, URZ ;  /* 0x0000001a17047290 */ /* 0x000fe2000fffe03f */
[----:B------:R-:W-:Y:S01]  /*4340*/  ISETP.GT.AND P0, PT, R25, 0x10, P6 ;  /* 0x000000101900780c */ /* 0x000fe20003704270 */
[----:B------:R-:W-:Y:S01]  /*4350*/  LDSM.16.MT88.4 R48, [R198+0x2100] ;  /* 0x00210000c630783b */ /* 0x000fe20000004200 */
[----:B------:R-:W-:-:S02]  /*4360*/  ULDC UR23, c[0x0][0x328] ;  /* 0x0000ca0000177ab9 */ /* 0x000fc40000000800 */
[----:B------:R-:W-:Y:S01]  /*4370*/  ISETP.LT.OR P0, PT, R24, 0x11, P0 ;  /* 0x000000111800780c */ /* 0x000fe20000701670 */
[----:B------:R-:W-:Y:S01]  /*4380*/  LDSM.16.MT88.4 R64, [R196+0x2100] ;  /* 0x00210000c440783b */ /* 0x000fe20000004200 */
[----:B------:R-:W-:Y:S02]  /*4390*/  UIADD3 UR23, UR4, UR23, URZ ;  /* 0x0000001704177290 */ /* 0x000fe4000fffe03f */
[----:B------:R-:W-:Y:S01]  /*43a0*/  FSEL R14, R18, -INF , !P0 ;  /* 0xff800000120e7808 */ /* 0x000fe20004000000 */
[----:B------:R-:W-:Y:S01]  /*43b0*/  LDSM.16.MT88.4 R72, [R203+0x4100] ;  /* 0x00410000cb48783b */ /* 0x000fe20000004200 */
[----:B------:R-:W-:Y:S02]  /*43c0*/  ISETP.GT.AND P0, PT, R25, 0x11, P6 ;  /* 0x000000111900780c */ /* 0x000fe40003704270 */
[----:B------:R-:W-:Y:S01]  /*43d0*/  FMNMX.FTZ R18, R6, R19, !PT ;  /* 0x0000001306127209 */ /* 0x000fe20007810000 */
[----:B------:R-:W-:Y:S01]  /*43e0*/  LDSM.16.MT88.4 R80, [R198+0x4100] ;  /* 0x00410000c650783b */ /* 0x000fe20000004200 */
[----:B------:R-:W-:-:S02]  /*43f0*/  ISETP.LT.OR P0, PT, R24, 0x12, P0 ;  /* 0x000000121800780c */ /* 0x000fc40000701670 */
[----:B------:R-:W-:Y:S01]  /*4400*/  FMNMX.FTZ R18, R17, R18, !PT ;  /* 0x0000001211127209 */ /* 0x000fe20007810000 */
[----:B------:R-:W-:Y:S01]  /*4410*/  LDSM.16.MT88.4 R88, [R197+0x4100] ;  /* 0x00410000c558783b */ /* 0x000fe20000004200 */
[----:B------:R-:W-:Y:S02]  /*4420*/  FSEL R12, R21, -INF , !P0 ;  /* 0xff800000150c7808 */ /* 0x000fe40004000000 */
[----:B------:R-:W-:Y:S01]  /*4430*/  ISETP.GT.AND P0, PT, R25, 0x18, P6 ;  /* 0x000000181900780c */ /* 0x000fe20003704270 */
[----:B------:R-:W-:Y:S01]  /*4440*/  LDSM.16.MT88.4 R136, [R198+0x900] ;  /* 0x00090000c688783b */ /* 0x000fe20000004200 */
[----:B------:R-:W-:Y:S02]  /*4450*/  FMNMX.FTZ R18, R13, R18, !PT ;  /* 0x000000120d127209 */ /* 0x000fe40007810000 */
[----:B------:R-:W-:Y:S01]  /*4460*/  ISETP.LT.OR P0, PT, R24, 0x19, P0 ;  /* 0x000000191800780c */ /* 0x000fe20000701670 */
[----:B------:R-:W-:Y:S01]  /*4470*/  LDSM.16.MT88.4 R32, [R197+0x900] ;  /* 0x00090000c520783b */ /* 0x000fe20000004200 */
[----:B------:R-:W-:-:S02]  /*4480*/  FMNMX.FTZ R18, R11, R18, !PT ;  /* 0x000000120b127209 */ /* 0x000fc40007810000 */
[----:B------:R-:W-:Y:S01]  /*4490*/  FSEL R10, R15, -INF , !P0 ;  /* 0xff8000000f0a7808 */ /* 0x000fe20004000000 */
[----:B------:R-:W-:Y:S01]  /*44a0*/  LDSM.16.MT88.4 R28, [R196+0x900] ;  /* 0x00090000c41c783b */ /* 0x000fe20000004200 */
[----:B------:R-:W-:Y:S02]  /*44b0*/  ISETP.GT.AND P0, PT, R25, 0x19, P6 ;  /* 0x000000191900780c */ /* 0x000fe40003704270 */
[----:B------:R-:W-:Y:S02]  /*44c0*/  FMNMX.FTZ R18, R9, R18, !PT ;  /* 0x0000001209127209 */ /* 0x000fe40007810000 */
        /* <DEDUP_REMOVED lines=11> */
[----:B------:R-:W-:Y:S02]  /*4580*/  FMNMX.FTZ R0, R7, R18, !PT ;  /* 0x0000001207007209 */ /* 0x000fe40007810000 */
[----:B------:R-:W-:Y:S02]  /*4590*/  FMNMX.FTZ R23, R15, R16, !PT ;  /* 0x000000100f177209 */ /* 0x000fe40007810000 */
[----:B------:R-:W-:Y:S02]  /*45a0*/  FMNMX.FTZ R0, R5, R0, !PT ;  /* 0x0000000005007209 */ /* 0x000fe40007810000 */
[----:B------:R-:W-:Y:S02]  /*45b0*/  ISETP.GT.AND P0, PT, R25, 0x28, P6 ;  /* 0x000000281900780c */ /* 0x000fe40003704270 */
[----:B------:R-:W-:-:S02]  /*45c0*/  FMNMX.FTZ R0, R165, R0, !PT ;  /* 0x00000000a5007209 */ /* 0x000fc40007810000 */
[----:B------:R-:W-:Y:S02]  /*45d0*/  FMNMX.FTZ R23, R4, R23, !PT ;  /* 0x0000001704177209 */ /* 0x000fe40007810000 */
[----:B------:R-:W-:Y:S02]  /*45e0*/  FMNMX.FTZ R0, R159, R0, !PT ;  /* 0x000000009f007209 */ /* 0x000fe40007810000 */
[----:B------:R-:W-:Y:S02]  /*45f0*/  ISETP.LT.OR P0, PT, R24, 0x29, P0 ;  /* 0x000000291800780c */ /* 0x000fe40000701670 */
[----:B------:R-:W-:Y:S02]  /*4600*/  FMNMX.FTZ R23, R144, R23, !PT ;  /* 0x0000001790177209 */ /* 0x000fe40007810000 */
[----:B------:R-:W-:Y:S02]  /*4610*/  FMNMX.FTZ R0, R157, R0, !PT ;  /* 0x000000009d007209 */ /* 0x000fe40007810000 */
[----:B------:R-:W-:-:S02]  /*4620*/  FSEL R164, R164, -INF , !P0 ;  /* 0xff800000a4a47808 */ /* 0x000fc40004000000 */
[----:B------:R-:W-:Y:S02]  /*4630*/  FMNMX.FTZ R23, R14, R23, !PT ;  /* 0x000000170e177209 */ /* 0x000fe40007810000 */
[----:B------:R-:W-:Y:S02]  /*4640*/  ISETP.GT.AND P0, PT, R25, 0x29, P6 ;  /* 0x000000291900780c */ /* 0x000fe40003704270 */
[----:B------:R-:W-:Y:S02]  /*4650*/  FMNMX.FTZ R0, R163, R0, !PT ;  /* 0x00000000a3007209 */ /* 0x000fe40007810000 */
[----:B------:R-:W-:Y:S02]  /*4660*/  FMNMX.FTZ R23, R12, R23, !PT ;  /* 0x000000170c177209 */ /* 0x000fe40007810000 */
[----:B------:R-:W-:Y:S02]  /*4670*/  ISETP.LT.OR P0, PT, R24, 0x2a, P0 ;  /* 0x0000002a1800780c */ /* 0x000fe40000701670 */
[----:B------:R-:W-:-:S02]  /*4680*/  FMNMX.FTZ R0, R169, R0, !PT ;  /* 0x00000000a9007209 */ /* 0x000fc40007810000 */
[----:B------:R-:W-:Y:S02]  /*4690*/  FMNMX.FTZ R23, R10, R23, !PT ;  /* 0x000000170a177209 */ /* 0x000fe40007810000 */
[----:B------:R-:W-:Y:S02]  /*46a0*/  FSEL R170, R170, -INF , !P0 ;  /* 0xff800000aaaa7808 */ /* 0x000fe40004000000 */
[----:B------:R-:W-:Y:S02]  /*46b0*/  ISETP.GT.AND P0, PT, R25, 0x30, P6 ;  /* 0x000000301900780c */ /* 0x000fe40003704270 */
[----:B------:R-:W-:Y:S02]  /*46c0*/  FMNMX.FTZ R0, R167, R0, !PT ;  /* 0x00000000a7007209 */ /* 0x000fe40007810000 */
[----:B------:R-:W-:Y:S02]  /*46d0*/  FMNMX.FTZ R23, R8, R23, !PT ;  /* 0x0000001708177209 */ /* 0x000fe40007810000 */
[----:B------:R-:W-:-:S02]  /*46e0*/  ISETP.LT.OR P0, PT, R24, 0x31, P0 ;  /* 0x000000311800780c */ /* 0x000fc40000701670 */
[----:B------:R-:W-:Y:S02]  /*46f0*/  FMNMX.FTZ R0, R143, R0, !PT ;  /* 0x000000008f007209 */ /* 0x000fe40007810000 */
[----:B------:R-:W-:Y:S02]  /*4700*/  FMNMX.FTZ R23, R162, R23, !PT ;  /* 0x00000017a2177209 */ /* 0x000fe40007810000 */
[----:B------:R-:W-:Y:S02]  /*4710*/  FSEL R166, R166, -INF , !P0 ;  /* 0xff800000a6a67808 */ /* 0x000fe40004000000 */
[----:B------:R-:W-:Y:S02]  /*4720*/  ISETP.GT.AND P0, PT, R25, 0x31, P6 ;  /* 0x000000311900780c */ /* 0x000fe40003704270 */
[----:B------:R-:W-:Y:S02]  /*4730*/  FMNMX.FTZ R0, R141, R0, !PT ;  /* 0x000000008d007209 */ /* 0x000fe40007810000 */
[----:B------:R-:W-:-:S02]  /*4740*/  FMNMX.FTZ R23, R172, R23, !PT ;  /* 0x00000017ac177209 */ /* 0x000fc40007810000 */
[----:B------:R-:W-:Y:S01]  /*4750*/  ISETP.LT.OR P0, PT, R24, 0x32, P0 ;  /* 0x000000321800780c */ /* 0x000fe20000701670 */
[----:B------:R-:W1:Y:S01]  /*4760*/  SHFL.BFLY PT, R21, R0, 0x2, 0x1f ;  /* 0x0c401f0000157f89 */ /* 0x000e6200000e0000 */
[----:B------:R-:W-:Y:S02]  /*4770*/  FMNMX.FTZ R23, R164, R23, !PT ;  /* 0x00000017a4177209 */ /* 0x000fe40007810000 */
[----:B------:R-:W-:Y:S02]  /*4780*/  FSEL R142, R142, -INF , !P0 ;  /* 0xff8000008e8e7808 */ /* 0x000fe40004000000 */
[C---:B------:R-:W-:Y:S02]  /*4790*/  ISETP.GT.AND P0, PT, R25.reuse, 0x38, P6 ;  /* 0x000000381900780c */ /* 0x040fe40003704270 */
[----:B------:R-:W-:Y:S02]  /*47a0*/  FMNMX.FTZ R23, R170, R23, !PT ;  /* 0x00000017aa177209 */ /* 0x000fe40007810000 */
[----:B------:R-:W-:-:S02]  /*47b0*/  ISETP.GT.AND P6, PT, R25, 0x39, P6 ;  /* 0x000000391900780c */ /* 0x000fc400037c4270 */
[----:B------:R-:W-:Y:S02]  /*47c0*/  ISETP.LT.OR P0, PT, R24, 0x39, P0 ;  /* 0x000000391800780c */ /* 0x000fe40000701670 */
[----:B------:R-:W-:Y:S02]  /*47d0*/  FMNMX.FTZ R23, R166, R23, !PT ;  /* 0x00000017a6177209 */ /* 0x000fe40007810000 */
[----:B------:R-:W-:Y:S02]  /*47e0*/  ISETP.LT.OR P6, PT, R24, 0x3a, P6 ;  /* 0x0000003a1800780c */ /* 0x000fe400037c1670 */
[----:B------:R-:W-:Y:S01]  /*47f0*/  FSEL R140, R140, -INF , !P0 ;  /* 0xff8000008c8c7808 */ /* 0x000fe20004000000 */
[----:B------:R-:W-:Y:S01]  /*4800*/  LDSM.16.MT88.4 R24, [R198+0x2900] ;  /* 0x00290000c618783b */ /* 0x000fe20000004200 */
[----:B------:R-:W-:Y:S02]  /*4810*/  FMNMX.FTZ R23, R142, R23, !PT ;  /* 0x000000178e177209 */ /* 0x000fe40007810000 */
[----:B------:R-:W-:-:S02]  /*4820*/  FSEL R160, R160, -INF , !P6 ;  /* 0xff800000a0a07808 */ /* 0x000fc40007000000 */
        /* <DEDUP_REMOVED lines=30> */
[--C-:B------:R-:W-:Y:S01]  /*4a10*/  FFMA.FTZ R169, R169, c[0x0][0x2d0], -R168.reuse ;  /* 0x0000b400a9a97a23 */ /* 0x100fe200000108a8 */
[----:B------:R-:W-:Y:S01]  /*4a20*/  FSEL R161, R161, RZ, P0 ;  /* 0x000000ffa1a17208 */ /* 0x000fe20000000000 */
[----:B------:R-:W-:Y:S01]  /*4a30*/  FFMA.FTZ R214, R141, c[0x0][0x2d0], -R168 ;  /* 0x0000b4008dd67a23 */ /* 0x000fe200000108a8 */
        /* <DEDUP_REMOVED lines=24> */
[----:B------:R-:W-:Y:S02]  /*4bc0*/  FFMA.FTZ R167, R143, c[0x0][0x2d0], -R168 ;  /* 0x0000b4008fa77a23 */ /* 0x000fe400000108a8 */
[--C-:B------:R-:W-:Y:S01]  /*4bd0*/  FFMA.FTZ R166, R166, c[0x0][0x2d0], -R161.reuse ;  /* 0x0000b400a6a67a23 */ /* 0x100fe200000108a1 */
[----:B------:R-:W5:Y:S01]  /*4be0*/  MUFU.EX2 R144, R144 ;  /* 0x0000009000907308 */ /* 0x000f620000000800 */
[----:B----4-:R-:W-:Y:S01]  /*4bf0*/  F2FP.PACK_AB R97, R150, R149 ;  /* 0x000000959661723e */ /* 0x010fe200000000ff */
[--C-:B------:R-:W-:Y:S02]  /*4c00*/  FFMA.FTZ R171, R142, c[0x0][0x2d0], -R161.reuse ;  /* 0x0000b4008eab7a23 */ /* 0x100fe400000108a1 */
[--C-:B------:R-:W-:Y:S02]  /*4c10*/  FFMA.FTZ R168, R140, c[0x0][0x2d0], -R161.reuse ;  /* 0x0000b4008ca87a23 */ /* 0x100fe400000108a1 */
[----:B------:R-:W-:Y:S01]  /*4c20*/  FFMA.FTZ R215, R160, c[0x0][0x2d0], -R161 ;  /* 0x0000b400a0d77a23 */ /* 0x000fe200000108a1 */
[----:B------:R-:W-:Y:S01]  /*4c30*/  LDSM.16.MT88.4 R140, [R198+0x1900] ;  /* 0x00190000c68c783b */ /* 0x000fe20000004200 */
[----:B------:R-:W-:Y:S01]  /*4c40*/  MUFU.EX2 R152, R152 ;  /* 0x0000009800987308 */ /* 0x000fe20000000800 */
[----:B------:R-:W-:-:S02]  /*4c50*/  FADD.FTZ R154, R155, R154 ;  /* 0x0000009a9b9a7221 */ /* 0x000fc40000010000 */
[----:B------:R-:W-:Y:S02]  /*4c60*/  FADD.FTZ R150, R149, R150 ;  /* 0x0000009695967221 */ /* 0x000fe40000010000 */
[----:B------:R-:W-:Y:S01]  /*4c70*/  FADD.FTZ R153, R153, R154 ;  /* 0x0000009a99997221 */ /* 0x000fe20000010000 */
[----:B-----5:R-:W-:Y:S02]  /*4c80*/  F2FP.PACK_AB R99, R144, R151 ;  /* 0x000000979063723e */ /* 0x020fe400000000ff */
[----:B------:R-:W4:Y:S01]  /*4c90*/  MUFU.EX2 R147, R147 ;  /* 0x0000009300937308 */ /* 0x000f220000000800 */
        /* <DEDUP_REMOVED lines=186> */
[----:B------:R-:W-:-:S12]  /*5840*/  UIADD3 UR26, UR4, -0x1, URZ ;  /* 0xffffffff041a7890 */ /* 0x000fd8000fffe03f */
[----:B------:R-:W-:Y:S05]  /*5850*/  @P0 BRA `(.L_x_260) ;  /* 0x000000a000000947 */ /* 0x000fea0003800000 */
[----:B------:R-:W-:Y:S02]  /*5860*/  UMOV UR26, 0x1 ;  /* 0x00000001001a7882 */ /* 0x000fe40000000000 */
        /* <DEDUP_REMOVED lines=9> */
.L_x_260:
[----:B------:R-:W-:Y:S02]  /*5900*/  UMOV UR5, 0x1 ;  /* 0x0000000100057882 */ /* 0x000fe40000000000 */
[----:B------:R-:W-:Y:S02]  /*5910*/  ULDC UR4, c[0x0][0x32c] ;  /* 0x0000cb0000047ab9 */ /* 0x000fe40000000800 */
[----:B------:R-:W-:-:S03]  /*5920*/  UISETP.NE.AND UP0, UPT, UR5, UR4, UPT ;  /* 0x000000040500728c */ /* 0x000fc6000bf05270 */
[----:B------:R-:W-:Y:S02]  /*5930*/  ULDC.64 UR4, c[0x0][0x330] ;  /* 0x0000cc0000047ab9 */ /* 0x000fe40000000a00 */
[----:B------:R-:W-:-:S07]  /*5940*/  UIMAD.WIDE.U32 UR28, UR26, UR4, URZ ;  /* 0x000000041a1c72a5 */ /* 0x000fce000f8e003f */
[----:B------:R-:W-:Y:S02]  /*5950*/  @UP0 UMOV UR27, UR29 ;  /* 0x0000001d001b0c82 */ /* 0x000fe40008000000 */
[----:B------:R-:W-:Y:S02]  /*5960*/  @UP0 USHF.R.U32.HI UR26, URZ, UR5, UR27 ;  /* 0x000000053f1a0299 */ /* 0x000fe4000801161b */
.L_x_261:
[----:B------:R-:W-:Y:S02]  /*5970*/  ULDC UR4, c[0x0][0x32c] ;  /* 0x0000cb0000047ab9 */ /* 0x000fe40000000800 */
[----:B------:R-:W-:-:S04]  /*5980*/  UIMAD UR4, UR26, UR4, UR4 ;  /* 0x000000041a0472a4 */ /* 0x000fc8000f8e0204 */
[----:B------:R-:W-:-:S04]  /*5990*/  UISETP.LT.AND UP0, UPT, UR23, UR4, UPT ;  /* 0x000000041700728c */ /* 0x000fc8000bf01270 */
[----:B------:R-:W-:-:S04]  /*59a0*/  USEL UR23, UR23, UR4, UP0 ;  /* 0x0000000417177287 */ /* 0x000fc80008000000 */
.L_x_259:
        /* <DEDUP_REMOVED lines=17> */
.L_x_273:
        /* <DEDUP_REMOVED lines=23> */
[C---:B------:R-:W-:Y:S02]  /*5c30*/  IMAD R4, R208.reuse, c[0x0][0x21c], R4 ;  /* 0x00008700d0047a24 */ /* 0x040fe400078e0204 */
        /* <DEDUP_REMOVED lines=32> */
.L_x_263:
        /* <DEDUP_REMOVED lines=232> */
[----:B------:R-:W-:Y:S04]  /*6cc0*/  @!P1 LEA.HI.X R7, R8, c[0x0][0x2a4], R5, 0x2, P0 ;  /* 0x0000a90008079a11 */ /* 0x000fe800000f1405 */
[----:B------:R-:W-:Y:S01]  /*6cd0*/  SHF.R.S32.HI R5, RZ, 0x1f, R209 ;  /* 0x0000001fff057819 */ /* 0x000fe200000114d1 */
[----:B------:R2:W3:Y:S04]  /*6ce0*/  @!P1 LDG.E R208, [R6.64] ;  /* 0x0000001406d09981 */ /* 0x0004e8000c1e1900 */
[----:B------:R-:W-:Y:S04]  /*6cf0*/  IMAD R5, R5, c[0x0][0x1e0], RZ ;  /* 0x0000780005057a24 */ /* 0x000fe800078e02ff */
[C---:B------:R-:W-:Y:S02]  /*6d00*/  IMAD R5, R209.reuse, c[0x0][0x1e4], R5 ;  /* 0x00007900d1057a24 */ /* 0x040fe400078e0205 */
[----:B--2---:R-:W-:Y:S04]  /*6d10*/  IMAD.WIDE.U32 R6, R209, c[0x0][0x1e0], RZ ;  /* 0x00007800d1067a25 */ /* 0x004fe800078e00ff */
[----:B------:R-:W-:Y:S01]  /*6d20*/  IMAD.IADD R7, R7, 0x1, R5 ;  /* 0x0000000107077824 */ /* 0x000fe200078e0205 */
[----:B---3--:R-:W-:Y:S03]  /*6d30*/  SHF.R.S32.HI R4, RZ, 0x1f, R208 ;  /* 0x0000001fff047819 */ /* 0x008fe600000114d0 */
[----:B------:R-:W-:Y:S04]  /*6d40*/  IMAD.WIDE.U32 R6, R208, c[0x0][0x1f0], R6 ;  /* 0x00007c00d0067a25 */ /* 0x000fe800078e0006 */
        /* <DEDUP_REMOVED lines=30> */
.L_x_264:
[----:B--234-:R-:W-:Y:S01]  /*6f30*/  PLOP3.LUT P6, PT, PT, PT, UP2, 0x80, 0x0 ;  /* 0x000000000000781c */ /* 0x01cfe20003fcf028 */
[----:B------:R-:W0:Y:S01]  /*6f40*/  LDGDEPBAR ;  /* 0x00000000000079af */ /* 0x000e220000000000 */
[----:B------:R-:W-:Y:S01]  /*6f50*/  PLOP3.LUT P0, PT, PT, PT, UP2, 0x80, 0x0 ;  /* 0x000000000000781c */ /* 0x000fe20003f0f028 */
[----:B------:R-:W-:Y:S01]  /*6f60*/  IMAD.MOV.U32 R11, RZ, RZ, R211 ;  /* 0x000000ffff0b7224 */ /* 0x000fe200078e00d3 */
[----:B------:R-:W-:Y:S06]  /*6f70*/  USHF.L.U32 UR5, UR22, 0x6, URZ ;  /* 0x0000000616057899 */ /* 0x000fec000800063f */
[----:B------:R-:W-:Y:S03]  /*6f80*/  IMAD.U32 R5, RZ, RZ, UR5 ;  /* 0x00000005ff057e24 */ /* 0x000fe6000f8e00ff */
[----:B------:R-:W-:Y:S02]  /*6f90*/  @P6 IMAD.HI.U32 R4, R211, c[0x0][0x2c8], RZ ;  /* 0x0000b200d3046a27 */ /* 0x000fe400078e00ff */
[----:B------:R-:W-:Y:S03]  /*6fa0*/  IADD3 R5, -R212, 0x1, -R5 ;  /* 0x00000001d4057810 */ /* 0x000fe60007ffe905 */
[----:B------:R-:W-:Y:S01]  /*6fb0*/  @P0 SHF.R.U32.HI R11, RZ, c[0x0][0x2cc], R4 ;  /* 0x0000b300ff0b0a19 */ /* 0x000fe20000011604 */
[----:B------:R-:W-:Y:S01]  /*6fc0*/  IMAD.U32 R4, RZ, RZ, UR12 ;  /* 0x0000000cff047e24 */ /* 0x000fe2000f8e00ff */
[----:B------:R-:W-:Y:S03]  /*6fd0*/  PLOP3.LUT P0, PT, PT, PT, UP1, 0x40, 0x0 ;  /* 0x000000000000781c */ /* 0x000fe60003f0e818 */
[----:B------:R-:W2:Y:S01]  /*6fe0*/  SHFL.IDX PT, R6, R11, RZ, 0x1c1f ;  /* 0x001c1fff0b067589 */ /* 0x000ea200000e0000 */
[----:B------:R-:W-:Y:S04]  /*6ff0*/  IADD3 R4, -R4, UR8, R5 ;  /* 0x0000000804047c10 */ /* 0x000fe8000fffe105 */
[C---:B------:R-:W-:Y:S02]  /*7000*/  IADD3 R5, R4.reuse, c[0x0][0x328], RZ ;  /* 0x0000ca0004057a10 */ /* 0x040fe40007ffe0ff */
[----:B------:R-:W-:Y:S03]  /*7010*/  IADD3 R4, R4, UR19, RZ ;  /* 0x0000001304047c10 */ /* 0x000fe6000fffe0ff */
[--C-:B--2---:R-:W-:Y:S02]  /*7020*/  IMAD.IADD R9, R5, 0x1, R6.reuse ;  /* 0x0000000105097824 */ /* 0x104fe400078e0206 */
[----:B------:R-:W-:Y:S01]  /*7030*/  IMAD.IADD R7, R4, 0x1, R6 ;  /* 0x0000000104077824 */ /* 0x000fe200078e0206 */
[----:B------:R-:W-:-:S05]  /*7040*/  @P0 BRA `(.L_x_265) ;  /* 0x000001a000000947 */ /* 0x000fca0003800000 */
[----:B------:R-:W-:Y:S01]  /*7050*/  IMAD.U32 R13, RZ, RZ, UR12 ;  /* 0x0000000cff0d7e24 */ /* 0x000fe2000f8e00ff */
[----:B------:R-:W-:Y:S04]  /*7060*/  BSSY B0, `(.L_x_266) ;  /* 0x0000012000007945 */ /* 0x000fe80003800000 */
[----:B------:R-:W-:Y:S04]  /*7070*/  IADD3 R13, -R13, UR8, R6 ;  /* 0x000000080d0d7c10 */ /* 0x000fe8000fffe106 */
[----:B------:R-:W-:Y:S11]  /*7080*/  ISETP.GT.AND P0, PT, R13, -0x1, PT ;  /* 0xffffffff0d00780c */ /* 0x000ff60003f04270 */
[----:B------:R-:W-:Y:S02]  /*7090*/  @!UPT UIADD3 URZ, URZ, URZ, URZ ;  /* 0x0000003f3f3ff290 */ /* 0x000fe4000fffe03f */
[----:B------:R-:W-:-:S05]  /*70a0*/  @P0 BRA `(.L_x_267) ;  /* 0x0000008000000947 */ /* 0x000fca0003800000 */
[----:B------:R-:W-:Y:S01]  /*70b0*/  LOP3.LUT R13, RZ, R13, RZ, 0x33, !PT ;  /* 0x0000000dff0d7212 */ /* 0x000fe200078e33ff */
[----:B------:R-:W-:Y:S05]  /*70c0*/  IMAD.MOV.U32 R6, RZ, RZ, 0x1 ;  /* 0x00000001ff067424 */ /* 0x000fea00078e00ff */
[----:B------:R-:W-:Y:S11]  /*70d0*/  ISETP.NE.AND P0, PT, R6, c[0x0][0x32c], PT ;  /* 0x0000cb0006007a0c */ /* 0x000ff60003f05270 */
[----:B------:R-:W-:Y:S02]  /*70e0*/  @!UPT UIADD3 URZ, URZ, URZ, URZ ;  /* 0x0000003f3f3ff290 */ /* 0x000fe4000fffe03f */
[----:B------:R-:W-:Y:S05]  /*70f0*/  @P0 IMAD.HI.U32 R6, R13, c[0x0][0x330], RZ ;  /* 0x0000cc000d060a27 */ /* 0x000fea00078e00ff */
[----:B------:R-:W-:Y:S04]  /*7100*/  @P0 SHF.R.U32.HI R13, RZ, c[0x0][0x334], R6 ;  /* 0x0000cd00ff0d0a19 */ /* 0x000fe80000011606 */
[----:B------:R-:W-:Y:S01]  /*7110*/  LOP3.LUT R13, RZ, R13, RZ, 0x33, !PT ;  /* 0x0000000dff0d7212 */ /* 0x000fe200078e33ff */
[----:B------:R-:W-:-:S05]  /*7120*/  BRA `(.L_x_268) ;  /* 0x0000005000007947 */ /* 0x000fca0003800000 */
.L_x_267:
[----:B------:R-:W-:Y:S04]  /*7130*/  MOV R6, 0x1 ;  /* 0x0000000100067802 */ /* 0x000fe80000000f00 */
[----:B------:R-:W-:Y:S11]  /*7140*/  ISETP.NE.AND P0, PT, R6, c[0x0][0x32c], PT ;  /* 0x0000cb0006007a0c */ /* 0x000ff60003f05270 */
[----:B------:R-:W-:Y:S02]  /*7150*/  @!UPT UIADD3 URZ, URZ, URZ, URZ ;  /* 0x0000003f3f3ff290 */ /* 0x000fe4000fffe03f */
[----:B------:R-:W-:Y:S05]  /*7160*/  @P0 IMAD.HI.U32 R6, R13, c[0x0][0x330], RZ ;  /* 0x0000cc000d060a27 */ /* 0x000fea00078e00ff */
[----:B------:R-:W-:Y:S02]  /*7170*/  @P0 SHF.R.U32.HI R13, RZ, c[0x0][0x334], R6 ;  /* 0x0000cd00ff0d0a19 */ /* 0x000fe40000011606 */
.L_x_268:
[----:B------:R-:W-:Y:S05]  /*7180*/  BSYNC B0 ;  /* 0x0000000000007941 */ /* 0x000fea0003800000 */
.L_x_266:
[----:B------:R-:W-:Y:S04]  /*7190*/  IMAD.MOV.U32 R6, RZ, RZ, c[0x0][0x32c] ;  /* 0x0000cb00ff067624 */ /* 0x000fe800078e00ff */
[----:B------:R-:W-:Y:S04]  /*71a0*/  IMAD R13, R13, R6, -UR5 ;  /* 0x800000050d0d7e24 */ /* 0x000fe8000f8e0206 */
[----:B------:R-:W-:Y:S05]  /*71b0*/  IMAD.IADD R8, R13, 0x1, -R212 ;  /* 0x000000010d087824 */ /* 0x000fea00078e0ad4 */
[----:B------:R-:W-:Y:S02]  /*71c0*/  IADD3 R6, R8, c[0x0][0x32c], RZ ;  /* 0x0000cb0008067a10 */ /* 0x000fe40007ffe0ff */
[----:B------:R-:W-:Y:S02]  /*71d0*/  IMNMX R7, R7, R8, !PT ;  /* 0x0000000807077217 */ /* 0x000fe40007800200 */
[----:B------:R-:W-:Y:S02]  /*71e0*/  IMNMX R9, R9, R6, PT ;  /* 0x0000000609097217 */ /* 0x000fe40003800200 */
.L_x_265:
        /* <DEDUP_REMOVED lines=84> */
.L_x_271:
[----:B------:R-:W-:Y:S04]  /*7730*/  MOV R7, 0x1 ;  /* 0x0000000100077802 */ /* 0x000fe80000000f00 */
[----:B------:R-:W-:Y:S11]  /*7740*/  ISETP.NE.AND P0, PT, R7, c[0x0][0x32c], PT ;  /* 0x0000cb0007007a0c */ /* 0x000ff60003f05270 */
[----:B------:R-:W-:Y:S02]  /*7750*/  @!UPT UIADD3 URZ, URZ, URZ, URZ ;  /* 0x0000003f3f3ff290 */ /* 0x000fe4000fffe03f */
[----:B------:R-:W-:Y:S05]  /*7760*/  @P0 IMAD.HI.U32 R7, R12, c[0x0][0x330], RZ ;  /* 0x0000cc000c070a27 */ /* 0x000fea00078e00ff */
[----:B------:R-:W-:Y:S02]  /*7770*/  @P0 SHF.R.U32.HI R12, RZ, c[0x0][0x334], R7 ;  /* 0x0000cd00ff0c0a19 */ /* 0x000fe40000011607 */
.L_x_272:
[----:B------:R-:W-:Y:S05]  /*7780*/  BSYNC B0 ;  /* 0x0000000000007941 */ /* 0x000fea0003800000 */
.L_x_270:
[----:B------:R-:W-:Y:S04]  /*7790*/  IMAD.MOV.U32 R7, RZ, RZ, c[0x0][0x32c] ;  /* 0x0000cb00ff077624 */ /* 0x000fe800078e00ff */
[----:B------:R-:W-:Y:S04]  /*77a0*/  IMAD R7, R12, R7, -UR5 ;  /* 0x800000050c077e24 */ /* 0x000fe8000f8e0207 */
[----:B------:R-:W-:Y:S05]  /*77b0*/  IMAD.IADD R7, R7, 0x1, -R212 ;  /* 0x0000000107077824 */ /* 0x000fea00078e0ad4 */
[----:B------:R-:W-:Y:S02]  /*77c0*/  IADD3 R12, R7, c[0x0][0x32c], RZ ;  /* 0x0000cb00070c7a10 */ /* 0x000fe40007ffe0ff */
[----:B------:R-:W-:Y:S02]  /*77d0*/  IMNMX R4, R4, R7, !PT ;  /* 0x0000000704047217 */ /* 0x000fe40007800200 */
[----:B------:R-:W-:Y:S02]  /*77e0*/  IMNMX R5, R5, R12, PT ;  /* 0x0000000c05057217 */ /* 0x000fe40003800200 */
.L_x_269:
[----:B------:R-:W-:Y:S01]  /*77f0*/  PLOP3.LUT P6, PT, PT, PT, UP0, 0x80, 0x0 ;  /* 0x000000000000781c */ /* 0x000fe20003fcf008 */
[----:B------:R-:W-:Y:S01]  /*7800*/  LDSM.16.MT88.4 R20, [R198+0x100] ;  /* 0x00010000c614783b */ /* 0x000fe20000004200 */
[----:B------:R-:W-:Y:S02]  /*7810*/  PLOP3.LUT P0, PT, PT, PT, UP0, 0x80, 0x0 ;  /* 0x000000000000781c */ /* 0x000fe40003f0f008 */
[----:B------:R-:W-:Y:S02]  /*7820*/  ISETP.GT.AND P6, PT, R4, RZ, P6 ;  /* 0x000000ff0400720c */ /* 0x000fe400037c4270 */
[----:B------:R-:W-:Y:S02]  /*7830*/  FMNMX.FTZ R7, R10, R3, !PT ;  /* 0x000000030a077209 */ /* 0x000fe40007810000 */
[C---:B------:R-:W-:Y:S01]  /*7840*/  ISETP.LT.OR P6, PT, R5.reuse, 0x1, P6 ;  /* 0x000000010500780c */ /* 0x040fe200037c1670 */
[----:B------:R-:W-:Y:S01]  /*7850*/  LDSM.16.MT88.4 R28, [R197+0x100] ;  /* 0x00010000c51c783b */ /* 0x000fe20000004200 */
[----:B------:R-:W-:Y:S02]  /*7860*/  ISETP.GT.AND P0, PT, R4, 0x1, P0 ;  /* 0x000000010400780c */ /* 0x000fe40000704270 */
        /* <DEDUP_REMOVED lines=20> */
[C---:B------:R-:W-:Y:S02]  /*79b0*/  ISETP.LT.OR P6, PT, R5.reuse, 0x11, P6 ;  /* 0x000000110500780c */ /* 0x040fe400037c1670 */
        /* <DEDUP_REMOVED lines=11> */
[----:B------:R-:W-:Y:S02]  /*7a70*/  ISETP.LT.OR P6, PT, R5, 0x19, P6 ;  /* 0x000000190500780c */ /* 0x000fe400037c1670 */
[----:B------:R-:W-:Y:S02]  /*7a80*/  ISETP.GT.AND P0, PT, R4, 0x19, P0 ;  /* 0x000000190400780c */ /* 0x000fe40000704270 */
[----:B------:R-:W-:Y:S02]  /*7a90*/  FMNMX.FTZ R7, R156, R7, !PT ;  /* 0x000000079c077209 */ /* 0x000fe40007810000 */
[----:B------:R-:W-:Y:S02]  /*7aa0*/  FSEL R143, R235, -INF , !P6 ;  /* 0xff800000eb8f7808 */ /* 0x000fe40007000000 */
[----:B------:R-:W-:Y:S02]  /*7ab0*/  ISETP.LT.OR P0, PT, R5, 0x1a, P0 ;  /* 0x0000001a0500780c */ /* 0x000fe40000701670 */
[----:B------:R-:W-:Y:S02]  /*7ac0*/  FMNMX.FTZ R0, R225, R0, !PT ;  /* 0x00000000e1007209 */ /* 0x000fe40007810000 */
[----:B------:R-:W-:Y:S02]  /*7ad0*/  PLOP3.LUT P6, PT, PT, PT, UP0, 0x80, 0x0 ;  /* 0x000000000000781c */ /* 0x000fe40003fcf008 */
[----:B------:R-:W-:Y:S02]  /*7ae0*/  FMNMX.FTZ R7, R154, R7, !PT ;  /* 0x000000079a077209 */ /* 0x000fe40007810000 */
[----:B------:R-:W-:Y:S02]  /*7af0*/  FSEL R141, R234, -INF , !P0 ;  /* 0xff800000ea8d7808 */ /* 0x000fe40004000000 */
[----:B------:R-:W-:Y:S02]  /*7b00*/  FMNMX.FTZ R0, R11, R0, !PT ;  /* 0x000000000b007209 */ /* 0x000fe40007810000 */
[----:B------:R-:W-:Y:S02]  /*7b10*/  ISETP.GT.AND P6, PT, R4, 0x20, P6 ;  /* 0x000000200400780c */ /* 0x000fe400037c4270 */
[----:B------:R-:W-:Y:S02]  /*7b20*/  PLOP3.LUT P0, PT, PT, PT, UP0, 0x80, 0x0 ;  /* 0x000000000000781c */ /* 0x000fe40003f0f008 */
[----:B------:R-:W-:Y:S02]  /*7b30*/  FMNMX.FTZ R7, R152, R7, !PT ;  /* 0x0000000798077209 */ /* 0x000fe40007810000 */
[----:B------:R-:W-:Y:S02]  /*7b40*/  ISETP.LT.OR P6, PT, R5, 0x21, P6 ;  /* 0x000000210500780c */ /* 0x000fe400037c1670 */
[----:B------:R-:W-:Y:S02]  /*7b50*/  FMNMX.FTZ R0, R9, R0, !PT ;  /* 0x0000000009007209 */ /* 0x000fe40007810000 */
[----:B------:R-:W-:Y:S02]  /*7b60*/  ISETP.GT.AND P0, PT, R4, 0x21, P0 ;  /* 0x000000210400780c */ /* 0x000fe40000704270 */
        /* <DEDUP_REMOVED lines=12> */
[----:B------:R-:W-:Y:S01]  /*7c30*/  ISETP.LT.OR P6, PT, R5, 0x29, P6 ;  /* 0x000000290500780c */ /* 0x000fe200037c1670 */
[----:B------:R-:W1:Y:S01]  /*7c40*/  SHFL.BFLY PT, R7, R0, 0x2, 0x1f ;  /* 0x0c401f0000077f89 */ /* 0x000e6200000e0000 */
[----:B------:R-:W-:Y:S02]  /*7c50*/  ISETP.GT.AND P0, PT, R4, 0x29, P0 ;  /* 0x000000290400780c */ /* 0x000fe40000704270 */
[----:B------:R-:W-:Y:S02]  /*7c60*/  FSEL R155, R244, -INF , !P6 ;  /* 0xff800000f49b7808 */ /* 0x000fe40007000000 */
[----:B------:R-:W-:Y:S02]  /*7c70*/  FMNMX.FTZ R12, R141, R12, !PT ;  /* 0x0000000c8d0c7209 */ /* 0x000fe40007810000 */
[----:B------:R-:W-:Y:S02]  /*7c80*/  ISETP.LT.OR P0, PT, R5, 0x2a, P0 ;  /* 0x0000002a0500780c */ /* 0x000fe40000701670 */
[----:B------:R-:W-:Y:S02]  /*7c90*/  PLOP3.LUT P6, PT, PT, PT, UP0, 0x80, 0x0 ;  /* 0x000000000000781c */ /* 0x000fe40003fcf008 */
[----:B------:R-:W-:Y:S02]  /*7ca0*/  FSEL R153, R243, -INF , !P0 ;  /* 0xff800000f3997808 */ /* 0x000fe40004000000 */
[----:B------:R-:W-:Y:S02]  /*7cb0*/  FMNMX.FTZ R12, R159, R12, !PT ;  /* 0x0000000c9f0c7209 */ /* 0x000fe40007810000 */
[C---:B------:R-:W-:Y:S02]  /*7cc0*/  ISETP.GT.AND P6, PT, R4.reuse, 0x30, P6 ;  /* 0x000000300400780c */ /* 0x040fe400037c4270 */
[----:B------:R-:W-:Y:S02]  /*7cd0*/  PLOP3.LUT P0, PT, PT, PT, UP0, 0x80, 0x0 ;  /* 0x000000000000781c */ /* 0x000fe40003f0f008 */
[----:B------:R-:W-:Y:S02]  /*7ce0*/  FMNMX.FTZ R12, R157, R12, !PT ;  /* 0x0000000c9d0c7209 */ /* 0x000fe40007810000 */
[----:B------:R-:W-:Y:S02]  /*7cf0*/  ISETP.LT.OR P6, PT, R5, 0x31, P6 ;  /* 0x000000310500780c */ /* 0x000fe400037c1670 */
        /* <DEDUP_REMOVED lines=12> */
[----:B------:R-:W-:Y:S02]  /*7dc0*/  ISETP.LT.OR P6, PT, R5, 0x39, P6 ;  /* 0x000000390500780c */ /* 0x000fe400037c1670 */
[----:B------:R-:W-:Y:S02]  /*7dd0*/  ISETP.GT.AND P0, PT, R4, 0x39, P0 ;  /* 0x000000390400780c */ /* 0x000fe40000704270 */
        /* <DEDUP_REMOVED lines=381> */
.L_x_262:
[----:B------:R-:W1:Y:S01]  /*95b0*/  S2UR UR23, SR_CTAID.X ;  /* 0x00000000001779c3 */ /* 0x000e620000002500 */
[----:B------:R-:W-:Y:S01]  /*95c0*/  ULDC.64 UR4, c[0x0][0x2c8] ;  /* 0x0000b20000047ab9 */ /* 0x000fe20000000a00 */
[----:B------:R-:W-:Y:S01]  /*95d0*/  PLOP3.LUT P0, PT, PT, PT, UP1, 0x40, 0x0 ;  /* 0x000000000000781c */ /* 0x000fe20003f0e818 */
[----:B-1----:R-:W-:-:S04]  /*95e0*/  ULEA UR23, UR23, 0x7f, 0x7 ;  /* 0x0000007f17177891 */ /* 0x002fc8000f8e383f */
[----:B------:R-:W-:Y:S02]  /*95f0*/  UIMAD.WIDE.U32 UR28, UR23, UR4, URZ ;  /* 0x00000004171c72a5 */ /* 0x000fe4000f8e003f */
[----:B------:R-:W-:Y:S02]  /*9600*/  UIADD3 UR4, UR8, 0x1, -UR12 ;  /* 0x0000000108047890 */ /* 0x000fe4000fffe80c */
[----:B------:R-:W-:-:S03]  /*9610*/  UMOV UR26, UR23 ;  /* 0x00000017001a7c82 */ /* 0x000fc60008000000 */
[----:B------:R-:W-:Y:S02]  /*9620*/  @UP2 UMOV UR23, UR29 ;  /* 0x0000001d00172c82 */ /* 0x000fe40008000000 */
[----:B------:R-:W-:-:S03]  /*9630*/  @UP2 USHF.R.U32.HI UR26, URZ, UR5, UR23 ;  /* 0x000000053f1a2299 */ /* 0x000fc60008011617 */
[----:B------:R-:W-:Y:S02]  /*9640*/  ULDC UR23, c[0x0][0x324] ;  /* 0x0000c90000177ab9 */ /* 0x000fe40000000800 */
[----:B------:R-:W-:-:S04]  /*9650*/  UIADD3 UR26, UR4, UR26, URZ ;  /* 0x0000001a041a7290 */ /* 0x000fc8000fffe03f */
[----:B------:R-:W-:Y:S01]  /*9660*/  UIADD3 UR23, UR26, -UR23, URZ ;  /* 0x800000171a177290 */ /* 0x000fe2000fffe03f */
[----:B------:R-:W-:Y:S05]  /*9670*/  @P0 BRA `(.L_x_274) ;  /* 0x0000018000000947 */ /* 0x000fea0003800000 */
[----:B------:R-:W-:-:S06]  /*9680*/  UISETP.GT.AND UP0, UPT, UR26, -0x1, UPT ;  /* 0xffffffff1a00788c */ /* 0x000fcc000bf04270 */
[----:B------:R-:W-:-:S13]  /*9690*/  PLOP3.LUT P0, PT, PT, PT, UP0, 0x80, 0x0 ;  /* 0x000000000000781c */ /* 0x000fda0003f0f008 */
[----:B------:R-:W-:Y:S05]  /*96a0*/  @P0 BRA `(.L_x_275) ;  /* 0x000000a000000947 */ /* 0x000fea0003800000 */
[----:B------:R-:W-:Y:S02]  /*96b0*/  UMOV UR5, 0x1 ;  /* 0x0000000100057882 */ /* 0x000fe40000000000 */
[----:B------:R-:W-:Y:S02]  /*96c0*/  ULDC UR4, c[0x0][0x32c] ;  /* 0x0000cb0000047ab9 */ /* 0x000fe40000000800 */
[----:B------:R-:W-:Y:S02]  /*96d0*/  UISETP.NE.AND UP0, UPT, UR5, UR4, UPT ;  /* 0x000000040500728c */ /* 0x000fe4000bf05270 */
[----:B------:R-:W-:Y:S02]  /*96e0*/  ULOP3.LUT UR26, URZ, UR26, URZ, 0x33, !UPT ;  /* 0x0000001a3f1a7292 */ /* 0x000fe4000f8e333f */
[----:B------:R-:W-:Y:S02]  /*96f0*/  ULDC.64 UR4, c[0x0][0x330] ;  /* 0x0000cc0000047ab9 */ /* 0x000fe40000000a00 */
[----:B------:R-:W-:-:S07]  /*9700*/  UIMAD.WIDE.U32 UR28, UR26, UR4, URZ ;  /* 0x000000041a1c72a5 */ /* 0x000fce000f8e003f */
[----:B------:R-:W-:Y:S02]  /*9710*/  @UP0 UMOV UR27, UR29 ;  /* 0x0000001d001b0c82 */ /* 0x000fe40008000000 */
[----:B------:R-:W-:-:S04]  /*9720*/  @UP0 USHF.R.U32.HI UR26, URZ, UR5, UR27 ;  /* 0x000000053f1a0299 */ /* 0x000fc8000801161b */
[----:B------:R-:W-:Y:S01]  /*9730*/  ULOP3.LUT UR26, URZ, UR26, URZ, 0x33, !UPT ;  /* 0x0000001a3f1a7292 */ /* 0x000fe2000f8e333f */
[----:B------:R-:W-:Y:S05]  /*9740*/  BRA `(.L_x_276) ;  /* 0x0000007000007947 */ /* 0x000fea0003800000 */
.L_x_275:
[----:B------:R-:W-:Y:S02]  /*9750*/  UMOV UR5, 0x1 ;  /* 0x0000000100057882 */ /* 0x000fe40000000000 */
[----:B------:R-:W-:Y:S02]  /*9760*/  ULDC UR4, c[0x0][0x32c] ;  /* 0x0000cb0000047ab9 */ /* 0x000fe40000000800 */
[----:B------:R-:W-:-:S03]  /*9770*/  UISETP.NE.AND UP0, UPT, UR5, UR4, UPT ;  /* 0x000000040500728c */ /* 0x000fc6000bf05270 */
[----:B------:R-:W-:Y:S02]  /*9780*/  ULDC.64 UR4, c[0x0][0x330] ;  /* 0x0000cc0000047ab9 */ /* 0x000fe40000000a00 */
[----:B------:R-:W-:-:S07]  /*9790*/  UIMAD.WIDE.U32 UR28, UR26, UR4, URZ ;  /* 0x000000041a1c72a5 */ /* 0x000fce000f8e003f */
[----:B------:R-:W-:Y:S02]  /*97a0*/  @UP0 UMOV UR27, UR29 ;  /* 0x0000001d001b0c82 */ /* 0x000fe40008000000 */
[----:B------:R-:W-:Y:S02]  /*97b0*/  @UP0 USHF.R.U32.HI UR26, URZ, UR5, UR27 ;  /* 0x000000053f1a0299 */ /* 0x000fe4000801161b */
.L_x_276:
[----:B------:R-:W-:Y:S02]  /*97c0*/  ULDC UR4, c[0x0][0x32c] ;  /* 0x0000cb0000047ab9 */ /* 0x000fe40000000800 */
[----:B------:R-:W-:-:S04]  /*97d0*/  UIMAD UR4, UR26, UR4, URZ ;  /* 0x000000041a0472a4 */ /* 0x000fc8000f8e023f */
[----:B------:R-:W-:-:S04]  /*97e0*/  UISETP.LT.AND UP0, UPT, UR23, UR4, UPT ;  /* 0x000000041700728c */ /* 0x000fc8000bf01270 */
[----:B------:R-:W-:-:S04]  /*97f0*/  USEL UR23, UR23, UR4, !UP0 ;  /* 0x0000000417177287 */ /* 0x000fc8000c000000 */
.L_x_274:
        /* <DEDUP_REMOVED lines=19> */
.L_x_280:
        /* <DEDUP_REMOVED lines=56> */
.L_x_278:
        /* <DEDUP_REMOVED lines=223> */
[--C-:B------:R-:W-:Y:S01]  /*aaa0*/  IMAD.MOV.U32 R0, RZ, RZ, R209.reuse ;  /* 0x000000ffff007224 */ /* 0x100fe200078e00d1 */
[----:B------:R-:W-:Y:S04]  /*aab0*/  @P2 SHF.R.U32.HI R0, RZ, c[0x0][0x2c0], R2 ;  /* 0x0000b000ff002a19 */ /* 0x000fe80000011602 */
[C---:B------:R-:W-:Y:S04]  /*aac0*/  @!P1 IADD3 R7, P0, R0.reuse, UR14, RZ ;  /* 0x0000000e00079c10 */ /* 0x040fe8000ff1e0ff */
[----:B------:R-:W-:Y:S01]  /*aad0*/  @!P1 LEA.HI.X.SX32 R2, R0, UR6, 0x1, P0 ;  /* 0x0000000600029c11 */ /* 0x000fe200080f0eff */
[----:B------:R-:W-:Y:S01]  /*aae0*/  IMAD.MOV R0, RZ, RZ, -R0 ;  /* 0x000000ffff007224 */ /* 0x000fe200078e0a00 */
[C---:B------:R-:W-:Y:S03]  /*aaf0*/  @!P1 LEA R4, P0, R7.reuse, c[0x0][0x2a0], 0x2 ;  /* 0x0000a80007049a11 */ /* 0x040fe600078010ff */
        /* <DEDUP_REMOVED lines=42> */
.L_x_279:
        /* <DEDUP_REMOVED lines=407> */
.L_x_277:
        /* <DEDUP_REMOVED lines=12> */
.L_x_291:
        /* <DEDUP_REMOVED lines=9> */
[C---:B------:R-:W-:Y:S03]  /*c860*/  IMAD R6, R208.reuse, c[0x0][0x21c], R6 ;  /* 0x00008700d0067a24 */ /* 0x040fe600078e0206 */
        /* <DEDUP_REMOVED lines=305> */
.L_x_282:
[----:B--234-:R-:W-:Y:S01]  /*db80*/  PLOP3.LUT P6, PT, PT, PT, UP2, 0x80, 0x0 ;  /* 0x000000000000781c */ /* 0x01cfe20003fcf028 */
[----:B------:R-:W0:Y:S01]  /*db90*/  LDGDEPBAR ;  /* 0x00000000000079af */ /* 0x000e220000000000 */
[----:B------:R-:W-:Y:S01]  /*dba0*/  PLOP3.LUT P0, PT, PT, PT, UP2, 0x80, 0x0 ;  /* 0x000000000000781c */ /* 0x000fe20003f0f028 */
[----:B-1----:R-:W-:Y:S01]  /*dbb0*/  IMAD.MOV.U32 R14, RZ, RZ, R211 ;  /* 0x000000ffff0e7224 */ /* 0x002fe200078e00d3 */
[----:B------:R-:W-:Y:S01]  /*dbc0*/  USHF.L.U32 UR4, UR22, 0x6, URZ ;  /* 0x0000000616047899 */ /* 0x000fe2000800063f */
[----:B------:R-:W-:Y:S05]  /*dbd0*/  IMAD.U32 R7, RZ, RZ, UR12 ;  /* 0x0000000cff077e24 */ /* 0x000fea000f8e00ff */
[----:B------:R-:W-:Y:S03]  /*dbe0*/  IMAD.U32 R9, RZ, RZ, UR4 ;  /* 0x00000004ff097e24 */ /* 0x000fe6000f8e00ff */
[----:B------:R-:W-:Y:S02]  /*dbf0*/  @P6 IMAD.HI.U32 R6, R211, c[0x0][0x2c8], RZ ;  /* 0x0000b200d3066a27 */ /* 0x000fe400078e00ff */
[----:B------:R-:W-:Y:S03]  /*dc00*/  IADD3 R8, -R212, 0x1, -R9 ;  /* 0x00000001d4087810 */ /* 0x000fe60007ffe909 */
[----:B------:R-:W-:Y:S02]  /*dc10*/  @P0 SHF.R.U32.HI R14, RZ, c[0x0][0x2cc], R6 ;  /* 0x0000b300ff0e0a19 */ /* 0x000fe40000011606 */
[----:B------:R-:W-:Y:S02]  /*dc20*/  PLOP3.LUT P0, PT, PT, PT, UP1, 0x40, 0x0 ;  /* 0x000000000000781c */ /* 0x000fe40003f0e818 */
[----:B------:R-:W-:Y:S01]  /*dc30*/  IADD3 R7, -R7, UR8, R8 ;  /* 0x0000000807077c10 */ /* 0x000fe2000fffe108 */
[----:B------:R-:W1:Y:S03]  /*dc40*/  SHFL.IDX PT, R6, R14, RZ, 0x1c1f ;  /* 0x001c1fff0e067589 */ /* 0x000e6600000e0000 */
[C---:B------:R-:W-:Y:S02]  /*dc50*/  IADD3 R9, R7.reuse, c[0x0][0x328], RZ ;  /* 0x0000ca0007097a10 */ /* 0x040fe40007ffe0ff */
[----:B------:R-:W-:Y:S03]  /*dc60*/  IADD3 R7, R7, UR19, RZ ;  /* 0x0000001307077c10 */ /* 0x000fe6000fffe0ff */
[--C-:B-1----:R-:W-:Y:S02]  /*dc70*/  IMAD.IADD R13, R9, 0x1, R6.reuse ;  /* 0x00000001090d7824 */ /* 0x102fe400078e0206 */
        /* <DEDUP_REMOVED lines=16> */
.L_x_285:
[----:B------:R-:W-:Y:S04]  /*dd80*/  MOV R6, 0x1 ;  /* 0x0000000100067802 */ /* 0x000fe80000000f00 */
[----:B------:R-:W-:Y:S11]  /*dd90*/  ISETP.NE.AND P0, PT, R6, c[0x0][0x32c], PT ;  /* 0x0000cb0006007a0c */ /* 0x000ff60003f05270 */
[----:B------:R-:W-:Y:S02]  /*dda0*/  @!UPT UIADD3 URZ, URZ, URZ, URZ ;  /* 0x0000003f3f3ff290 */ /* 0x000fe4000fffe03f */
[----:B------:R-:W-:Y:S05]  /*ddb0*/  @P0 IMAD.HI.U32 R6, R15, c[0x0][0x330], RZ ;  /* 0x0000cc000f060a27 */ /* 0x000fea00078e00ff */
[----:B------:R-:W-:Y:S02]  /*ddc0*/  @P0 SHF.R.U32.HI R15, RZ, c[0x0][0x334], R6 ;  /* 0x0000cd00ff0f0a19 */ /* 0x000fe40000011606 */
.L_x_286:
[----:B------:R-:W-:Y:S05]  /*ddd0*/  BSYNC B0 ;  /* 0x0000000000007941 */ /* 0x000fea0003800000 */
.L_x_284:
[----:B------:R-:W-:Y:S04]  /*dde0*/  IMAD.MOV.U32 R6, RZ, RZ, c[0x0][0x32c] ;  /* 0x0000cb00ff067624 */ /* 0x000fe800078e00ff */
[----:B------:R-:W-:Y:S04]  /*ddf0*/  IMAD R15, R15, R6, -UR4 ;  /* 0x800000040f0f7e24 */ /* 0x000fe8000f8e0206 */
[----:B------:R-:W-:Y:S05]  /*de00*/  IMAD.IADD R8, R15, 0x1, -R212 ;  /* 0x000000010f087824 */ /* 0x000fea00078e0ad4 */
[----:B------:R-:W-:Y:S02]  /*de10*/  IADD3 R6, R8, c[0x0][0x32c], RZ ;  /* 0x0000cb0008067a10 */ /* 0x000fe40007ffe0ff */
[----:B------:R-:W-:Y:S02]  /*de20*/  IMNMX R11, R11, R8, !PT ;  /* 0x000000080b0b7217 */ /* 0x000fe40007800200 */
[----:B------:R-:W-:Y:S02]  /*de30*/  IMNMX R13, R13, R6, PT ;  /* 0x000000060d0d7217 */ /* 0x000fe40003800200 */
.L_x_283:
[----:B------:R-:W-:Y:S06]  /*de40*/  UISETP.GT.AND UP0, UPT, UR22, -0x1, UPT ;  /* 0xffffffff1600788c */ /* 0x000fec000bf04270 */
        /* <DEDUP_REMOVED lines=9> */
[----:B------:R-:W-:Y:S02]  /*dee0*/  ISETP.GT.AND P0, PT, R11, 0x8, P0 ;  /* 0x000000080b00780c */ /* 0x000fe40000704270 */
[----:B------:R-:W-:Y:S02]  /*def0*/  PLOP3.LUT P6, PT, PT, PT, UP0, 0x80, 0x0 ;  /* 0x000000000000781c */ /* 0x000fe40003fcf008 */
[----:B------:R-:W-:Y:S02]  /*df00*/  ISETP.LT.OR P0, PT, R13, 0x9, P0 ;  /* 0x000000090d00780c */ /* 0x000fe40000701670 */
        /* <DEDUP_REMOVED lines=8> */
[----:B------:R-:W-:Y:S02]  /*df90*/  FSEL R164, R12, -INF , !P0 ;  /* 0xff8000000ca47808 */ /* 0x000fe40004000000 */
[----:B------:R-:W-:Y:S01]  /*dfa0*/  PLOP3.LUT P0, PT, PT, PT, UP0, 0x80, 0x0 ;  /* 0x000000000000781c */ /* 0x000fe20003f0f008 */
[----:B------:R-:W1:Y:S01]  /*dfb0*/  SHFL.IDX PT, R12, R14, 0x1, 0x1c1f ;  /* 0x003c1f000e0c7f89 */ /* 0x000e6200000e0000 */
        /* <DEDUP_REMOVED lines=11> */
[----:B------:R-:W-:Y:S01]  /*e070*/  ISETP.LT.OR P6, PT, R13, 0x1a, P6 ;  /* 0x0000001a0d00780c */ /* 0x000fe200037c1670 */
[--C-:B-1----:R-:W-:Y:S01]  /*e080*/  IMAD.IADD R7, R7, 0x1, R12.reuse ;  /* 0x0000000107077824 */ /* 0x102fe200078e020c */
[----:B------:R-:W-:Y:S02]  /*e090*/  FSEL R160, R160, -INF , !P0 ;  /* 0xff800000a0a07808 */ /* 0x000fe40004000000 */
[----:B------:R-:W-:Y:S02]  /*e0a0*/  PLOP3.LUT P0, PT, PT, PT, UP0, 0x80, 0x0 ;  /* 0x000000000000781c */ /* 0x000fe40003f0f008 */
[----:B------:R-:W-:Y:S01]  /*e0b0*/  FSEL R140, R4, -INF , !P6 ;  /* 0xff800000048c7808 */ /* 0x000fe20007000000 */
[----:B------:R-:W-:Y:S01]  /*e0c0*/  IMAD.IADD R4, R9, 0x1, R12 ;  /* 0x0000000109047824 */ /* 0x000fe200078e020c */
        /* <DEDUP_REMOVED lines=43> */
.L_x_289:
[----:B------:R-:W-:Y:S04]  /*e380*/  MOV R9, 0x1 ;  /* 0x0000000100097802 */ /* 0x000fe80000000f00 */
[----:B------:R-:W-:Y:S11]  /*e390*/  ISETP.NE.AND P0, PT, R9, c[0x0][0x32c], PT ;  /* 0x0000cb0009007a0c */ /* 0x000ff60003f05270 */
[----:B------:R-:W-:Y:S02]  /*e3a0*/  @!UPT UIADD3 URZ, URZ, URZ, URZ ;  /* 0x0000003f3f3ff290 */ /* 0x000fe4000fffe03f */
[----:B------:R-:W-:Y:S05]  /*e3b0*/  @P0 IMAD.HI.U32 R9, R12, c[0x0][0x330], RZ ;  /* 0x0000cc000c090a27 */ /* 0x000fea00078e00ff */
[----:B------:R-:W-:Y:S02]  /*e3c0*/  @P0 SHF.R.U32.HI R12, RZ, c[0x0][0x334], R9 ;  /* 0x0000cd00ff0c0a19 */ /* 0x000fe40000011609 */
.L_x_290:
[----:B------:R-:W-:Y:S05]  /*e3d0*/  BSYNC B0 ;  /* 0x0000000000007941 */ /* 0x000fea0003800000 */
.L_x_288:
[----:B------:R-:W-:Y:S04]  /*e3e0*/  IMAD.MOV.U32 R9, RZ, RZ, c[0x0][0x32c] ;  /* 0x0000cb00ff097624 */ /* 0x000fe800078e00ff */
[----:B------:R-:W-:Y:S04]  /*e3f0*/  IMAD R9, R12, R9, -UR4 ;  /* 0x800000040c097e24 */ /* 0x000fe8000f8e0209 */
[----:B------:R-:W-:Y:S05]  /*e400*/  IMAD.IADD R12, R9, 0x1, -R212 ;  /* 0x00000001090c7824 */ /* 0x000fea00078e0ad4 */
[----:B------:R-:W-:Y:S02]  /*e410*/  IADD3 R9, R12, c[0x0][0x32c], RZ ;  /* 0x0000cb000c097a10 */ /* 0x000fe40007ffe0ff */
[----:B------:R-:W-:Y:S02]  /*e420*/  IMNMX R7, R7, R12, !PT ;  /* 0x0000000c07077217 */ /* 0x000fe40007800200 */
[----:B------:R-:W-:Y:S02]  /*e430*/  IMNMX R4, R4, R9, PT ;  /* 0x0000000904047217 */ /* 0x000fe40003800200 */
.L_x_287:
[----:B------:R-:W-:Y:S01]  /*e440*/  PLOP3.LUT P6, PT, PT, PT, UP0, 0x80, 0x0 ;  /* 0x000000000000781c */ /* 0x000fe20003fcf008 */
[----:B------:R-:W-:Y:S01]  /*e450*/  LDSM.16.MT88.4 R20, [R198+0x100] ;  /* 0x00010000c614783b */ /* 0x000fe20000004200 */
[----:B------:R-:W-:Y:S02]  /*e460*/  PLOP3.LUT P0, PT, PT, PT, UP0, 0x80, 0x0 ;  /* 0x000000000000781c */ /* 0x000fe40003f0f008 */
[C---:B------:R-:W-:Y:S02]  /*e470*/  ISETP.GT.AND P6, PT, R7.reuse, RZ, P6 ;  /* 0x000000ff0700720c */ /* 0x040fe400037c4270 */
[----:B------:R-:W-:Y:S02]  /*e480*/  FMNMX.FTZ R17, R10, R3, !PT ;  /* 0x000000030a117209 */ /* 0x000fe40007810000 */
[----:B------:R-:W-:Y:S01]  /*e490*/  ISETP.LT.OR P6, PT, R4, 0x1, P6 ;  /* 0x000000010400780c */ /* 0x000fe200037c1670 */
[----:B------:R-:W-:Y:S01]  /*e4a0*/  LDSM.16.MT88.4 R28, [R197+0x100] ;  /* 0x00010000c51c783b */ /* 0x000fe20000004200 */
[C---:B------:R-:W-:Y:S02]  /*e4b0*/  ISETP.GT.AND P0, PT, R7.reuse, 0x1, P0 ;  /* 0x000000010700780c */ /* 0x040fe40000704270 */
[----:B------:R-:W-:Y:S02]  /*e4c0*/  FMNMX.FTZ R17, R138, R17, !PT ;  /* 0x000000118a117209 */ /* 0x000fe40007810000 */
[----:B------:R-:W-:Y:S02]  /*e4d0*/  FSEL R15, R0, -INF , !P6 ;  /* 0xff800000000f7808 */ /* 0x000fe40007000000 */
[----:B------:R-:W-:Y:S02]  /*e4e0*/  ISETP.LT.OR P0, PT, R4, 0x2, P0 ;  /* 0x000000020400780c */ /* 0x000fe40000701670 */
[----:B------:R-:W-:Y:S02]  /*e4f0*/  PLOP3.LUT P6, PT, PT, PT, UP0, 0x80, 0x0 ;  /* 0x000000000000781c */ /* 0x000fe40003fcf008 */
[----:B------:R-:W-:Y:S02]  /*e500*/  FMNMX.FTZ R17, R8, R17, !PT ;  /* 0x0000001108117209 */ /* 0x000fe40007810000 */
[----:B------:R-:W-:Y:S02]  /*e510*/  FSEL R13, R136, -INF , !P0 ;  /* 0xff800000880d7808 */ /* 0x000fe40004000000 */
        /* <DEDUP_REMOVED lines=14> */
[----:B------:R-:W-:Y:S02]  /*e600*/  ISETP.LT.OR P6, PT, R4, 0x11, P6 ;  /* 0x000000110400780c */ /* 0x000fe400037c1670 */
        /* <DEDUP_REMOVED lines=39> */
[C---:B------:R-:W-:Y:S01]  /*e880*/  ISETP.LT.OR P6, PT, R4.reuse, 0x29, P6 ;  /* 0x000000290400780c */ /* 0x040fe200037c1670 */
[----:B------:R-:W1:Y:S01]  /*e890*/  SHFL.BFLY PT, R17, R0, 0x2, 0x1f ;  /* 0x0c401f0000117f89 */ /* 0x000e6200000e0000 */
[----:B------:R-:W-:Y:S02]  /*e8a0*/  ISETP.GT.AND P0, PT, R7, 0x29, P0 ;  /* 0x000000290700780c */ /* 0x000fe40000704270 */
[----:B------:R-:W-:Y:S02]  /*e8b0*/  FSEL R155, R155, -INF , !P6 ;  /* 0xff8000009b9b7808 */ /* 0x000fe40007000000 */
[----:B------:R-:W-:Y:S02]  /*e8c0*/  FMNMX.FTZ R12, R141, R12, !PT ;  /* 0x0000000c8d0c7209 */ /* 0x000fe40007810000 */
[C---:B------:R-:W-:Y:S02]  /*e8d0*/  ISETP.LT.OR P0, PT, R4.reuse, 0x2a, P0 ;  /* 0x0000002a0400780c */ /* 0x040fe40000701670 */
[----:B------:R-:W-:Y:S02]  /*e8e0*/  PLOP3.LUT P6, PT, PT, PT, UP0, 0x80, 0x0 ;  /* 0x000000000000781c */ /* 0x000fe40003fcf008 */
[----:B------:R-:W-:Y:S02]  /*e8f0*/  FSEL R153, R153, -INF , !P0 ;  /* 0xff80000099997808 */ /* 0x000fe40004000000 */
[----:B------:R-:W-:Y:S02]  /*e900*/  FMNMX.FTZ R12, R159, R12, !PT ;  /* 0x0000000c9f0c7209 */ /* 0x000fe40007810000 */
[----:B------:R-:W-:Y:S02]  /*e910*/  ISETP.GT.AND P6, PT, R7, 0x30, P6 ;  /* 0x000000300700780c */ /* 0x000fe400037c4270 */
[----:B------:R-:W-:Y:S02]  /*e920*/  PLOP3.LUT P0, PT, PT, PT, UP0, 0x80, 0x0 ;  /* 0x000000000000781c */ /* 0x000fe40003f0f008 */
[----:B------:R-:W-:Y:S02]  /*e930*/  FMNMX.FTZ R12, R157, R12, !PT ;  /* 0x0000000c9d0c7209 */ /* 0x000fe40007810000 */
[C---:B------:R-:W-:Y:S02]  /*e940*/  ISETP.LT.OR P6, PT, R4.reuse, 0x31, P6 ;  /* 0x000000310400780c */ /* 0x040fe400037c1670 */
        /* <DEDUP_REMOVED lines=8> */
[----:B------:R-:W-:Y:S01]  /*e9d0*/  PLOP3.LUT P0, PT, PT, PT, UP0, 0x80, 0x0 ;  /* 0x000000000000781c */ /* 0x000fe20003f0f008 */
[----:B------:R-:W-:Y:S01]  /*e9e0*/  UISETP.GT.AND UP0, UPT, UR22, UR7, UPT ;  /* 0x000000071600728c */ /* 0x000fe2000bf04270 */
[----:B------:R-:W-:Y:S01]  /*e9f0*/  FMNMX.FTZ R12, R149, R12, !PT ;  /* 0x0000000c950c7209 */ /* 0x000fe20007810000 */
[----:B------:R-:W-:Y:S01]  /*ea00*/  UIADD3 UR22, UR22, -0x1, URZ ;  /* 0xffffffff16167890 */ /* 0x000fe2000fffe03f */
[----:B------:R-:W-:Y:S02]  /*ea10*/  ISETP.LT.OR P6, PT, R4, 0x39, P6 ;  /* 0x000000390400780c */ /* 0x000fe400037c1670 */
[----:B------:R-:W-:Y:S02]  /*ea20*/  ISETP.GT.AND P0, PT, R7, 0x39, P0 ;  /* 0x000000390700780c */ /* 0x000fe40000704270 */
[----:B------:R-:W-:Y:S02]  /*ea30*/  FSEL R145, R145, -INF , !P6 ;  /* 0xff80000091917808 */ /* 0x000fe40007000000 */
[----:B-1----:R-:W-:Y:S02]  /*ea40*/  FMNMX.FTZ R17, R0, R17, !PT ;  /* 0x0000001100117209 */ /* 0x002fe40007810000 */
[----:B------:R-:W-:Y:S02]  /*ea50*/  FMNMX.FTZ R0, R147, R12, !PT ;  /* 0x0000000c93007209 */ /* 0x000fe40007810000 */
[----:B------:R-:W-:Y:S01]  /*ea60*/  ISETP.LT.OR P0, PT, R4, 0x3a, P0 ;  /* 0x0000003a0400780c */ /* 0x000fe20000701670 */
[----:B------:R-:W1:Y:S01]  /*ea70*/  SHFL.BFLY PT, R12, R17, 0x1, 0x1f ;  /* 0x0c201f00110c7f89 */ /* 0x000e6200000e0000 */
        /* <DEDUP_REMOVED lines=8> */
[----:B--2---:R-:W-:Y:S02]  /*eb00*/  FMNMX.FTZ R5, R4, R7, !PT ;  /* 0x0000000704057209 */ /* 0x004fe40007810000 */
[----:B------:R-:W-:Y:S01]  /*eb10*/  FSEL R4, R0, RZ, P0 ;  /* 0x000000ff00047208 */ /* 0x000fe20000000000 */
[--C-:B------:R-:W-:Y:S02]  /*eb20*/  FFMA.FTZ R168, R10, c[0x0][0x2d0], -R151.reuse ;  /* 0x0000b4000aa87a23 */ /* 0x100fe40000010897 */
[----:B------:R-:W1:Y:S01]  /*eb30*/  SHFL.BFLY PT, R132, R5, 0x1, 0x1f ;  /* 0x0c201f0005847f89 */ /* 0x000e6200000e0000 */
[----:B------:R-:W-:Y:S02]  /*eb40*/  FFMA.FTZ R135, R138, c[0x0][0x2d0], -R151 ;  /* 0x0000b4008a877a23 */ /* 0x000fe40000010897 */
[----:B------:R-:W-:Y:S01]  /*eb50*/  FADD.FTZ R4, -R4, R3 ;  /* 0x0000000304047221 */ /* 0x000fe20000010100 */
[----:B------:R-:W-:Y:S01]  /*eb60*/  MUFU.EX2 R168, R168 ;  /* 0x000000a800a87308 */ /* 0x000fe20000000800 */
[--C-:B------:R-:W-:Y:S02]  /*eb70*/  FFMA.FTZ R134, R8, c[0x0][0x2d0], -R151.reuse ;  /* 0x0000b40008867a23 */ /* 0x100fe40000010897 */
        /* <DEDUP_REMOVED lines=10> */
[----:B-1----:R-:W-:Y:S01]  /*ec20*/  FMNMX.FTZ R132, R132, R5, !PT ;  /* 0x0000000584847209 */ /* 0x002fe20007810000 */
[----:B------:R-:W-:Y:S01]  /*ec30*/  MUFU.EX2 R134, R134 ;  /* 0x0000008600867308 */ /* 0x000fe20000000800 */
[--C-:B------:R-:W-:Y:S02]  /*ec40*/  FFMA.FTZ R221, R156, c[0x0][0x2d0], -R151.reuse ;  /* 0x0000b4009cdd7a23 */ /* 0x100fe40000010897 */
[C---:B------:R-:W-:Y:S01]  /*ec50*/  FSETP.NEU.FTZ.AND P0, PT, R132.reuse, -INF , PT ;  /* 0xff8000008400780b */ /* 0x040fe20003f1d000 */
[----:B------:R-:W-:Y:S02]  /*ec60*/  FMUL.FTZ R144, R132, c[0x0][0x2d0] ;  /* 0x0000b40084907a20 */ /* 0x000fe40000410000 */
[--C-:B------:R-:W-:Y:S01]  /*ec70*/  FFMA.FTZ R224, R154, c[0x0][0x2d0], -R151.reuse ;  /* 0x0000b4009ae07a23 */ /* 0x100fe20000010897 */
[----:B------:R-:W-:Y:S01]  /*ec80*/  FSEL R5, R132, RZ, P0 ;  /* 0x000000ff84057208 */ /* 0x000fe20000000000 */
[--C-:B------:R-:W-:Y:S01]  /*ec90*/  FFMA.FTZ R227, R152, c[0x0][0x2d0], -R151.reuse ;  /* 0x0000b40098e37a23 */ /* 0x100fe20000010897 */
[----:B------:R-:W-:Y:S01]  /*eca0*/  FSEL R144, R144, RZ, P0 ;  /* 0x000000ff90907208 */ /* 0x000fe20000000000 */
[----:B------:R-:W1:Y:S01]  /*ecb0*/  MUFU.EX2 R169, R169 ;  /* 0x000000a900a97308 */ /* 0x000e620000000800 */
[--C-:B------:R-:W-:Y:S01]  /*ecc0*/  FFMA.FTZ R230, R150, c[0x0][0x2d0], -R151.reuse ;  /* 0x0000b40096e67a23 */ /* 0x100fe20000010897 */
[----:B------:R-:W-:Y:S01]  /*ecd0*/  PLOP3.LUT P0, PT, PT, PT, UP0, 0x80, 0x0 ;  /* 0x000000000000781c */ /* 0x000fe20003f0f008 */
[----:B------:R-:W-:Y:S01]  /*ece0*/  FADD.FTZ R5, -R5, R2 ;  /* 0x0000000205057221 */ /* 0x000fe20000010100 */
[----:B--2---:R-:W-:Y:S01]  /*ecf0*/  F2FP.PACK_AB R136, R135, R168 ;  /* 0x000000a88788723e */ /* 0x004fe200000000ff */
        /* <DEDUP_REMOVED lines=39> */
[--C-:B------:R-:W-:Y:S02]  /*ef70*/  FFMA.FTZ R233, R145, c[0x0][0x2d0], -R144.reuse ;  /* 0x0000b40091e97a23 */ /* 0x100fe40000010890 */
[----:B------:R-:W-:Y:S02]  /*ef80*/  FFMA.FTZ R151, R146, c[0x0][0x2d0], -R151 ;  /* 0x0000b40092977a23 */ /* 0x000fe40000010897 */
[----:B------:R-:W-:Y:S02]  /*ef90*/  FFMA.FTZ R144, R133, c[0x0][0x2d0], -R144 ;  /* 0x0000b40085907a23 */ /* 0x000fe40000010890 */
        /* <DEDUP_REMOVED lines=126> */
[C---:B------:R-:W-:Y:S02]  /*f780*/  FMUL.FTZ R84, R3.reuse, R84 ;  /* 0x0000005403547220 */ /* 0x040fe40000410000 */
[----:B------:R-:W-:Y:S01]  /*f790*/  FMUL.FTZ R85, R3, R85 ;  /* 0x0000005503557220 */ /* 0x000fe20000410000 */
[----:B------:R-:W-:Y:S01]  /*f7a0*/  F2FP.PACK_AB R100, R175, R174 ;  /* 0x000000aeaf64723e */ /* 0x000fe200000000ff */
[C---:B------:R-:W-:Y:S01]  /*f7b0*/  HMMA.16816.F32 R80, R136.reuse, R102, R80 ;  /* 0x000000668850723c */ /* 0x040fe20000001850 */
[----:B------:R-:W-:Y:S03]  /*f7c0*/  MUFU.EX2 R229, R229 ;  /* 0x000000e500e57308 */ /* 0x000fe60000000800 */
[C---:B------:R-:W-:Y:S01]  /*f7d0*/  FMUL.FTZ R86, R2.reuse, R86 ;  /* 0x0000005602567220 */ /* 0x040fe20000410000 */
[----:B----4-:R-:W-:Y:S01]  /*f7e0*/  F2FP.PACK_AB R101, R179, R178 ;  /* 0x000000b2b365723e */ /* 0x010fe200000000ff */
[----:B------:R-:W-:Y:S01]  /*f7f0*/  FMUL.FTZ R87, R2, R87 ;  /* 0x0000005702577220 */ /* 0x000fe20000410000 */
[----:B------:R-:W-:Y:S01]  /*f800*/  F2FP.PACK_AB R102, R177, R176 ;  /* 0x000000b0b166723e */ /* 0x000fe200000000ff */
[C---:B------:R-:W-:Y:S01]  /*f810*/  FMUL.FTZ R88, R3.reuse, R88 ;  /* 0x0000005803587220 */ /* 0x040fe20000410000 */
[----:B-----5:R-:W-:Y:S02]  /*f820*/  F2FP.PACK_AB R103, R182, R181 ;  /* 0x000000b5b667723e */ /* 0x020fe400000000ff */
[----:B------:R-:W-:Y:S01]  /*f830*/  MUFU.EX2 R231, R231 ;  /* 0x000000e700e77308 */ /* 0x000fe20000000800 */
[C---:B------:R-:W-:Y:S01]  /*f840*/  FMUL.FTZ R89, R3.reuse, R89 ;  /* 0x0000005903597220 */ /* 0x040fe20000410000 */
[C---:B--2---:R-:W-:Y:S03]  /*f850*/  HMMA.16816.F32 R84, R136.reuse, R108, R84 ;  /* 0x0000006c8854723c */ /* 0x044fe60000001854 */
[C---:B------:R-:W-:Y:S02]  /*f860*/  FMUL.FTZ R90, R2.reuse, R90 ;  /* 0x0000005a025a7220 */ /* 0x040fe40000410000 */
        /* <DEDUP_REMOVED lines=153> */
.L_x_281:
[----:B------:R-:W1:Y:S01]  /*10200*/  SHFL.BFLY PT, R3, R214, 0x2, 0x1f ;  /* 0x0c401f00d6037f89 */ /* 0x000e6200000e0000 */
[----:B------:R-:W-:-:S02]  /*10210*/  MOV R4, RZ ;  /* 0x000000ff00047202 */ /* 0x000fc40000000f00 */
[----:B------:R-:W-:Y:S01]  /*10220*/  PLOP3.LUT P2, PT, PT, PT, PT, 0x8, 0x0 ;  /* 0x000000000000781c */ /* 0x000fe20003f4e170 */
[----:B------:R-:W2:Y:S01]  /*10230*/  SHFL.BFLY PT, R2, R215, 0x2, 0x1f ;  /* 0x0c401f00d7027f89 */ /* 0x000ea200000e0000 */
[----:B-1----:R-:W-:Y:S01]  /*10240*/  FADD.FTZ R6, R3, R214 ;  /* 0x000000d603067221 */ /* 0x002fe20000010000 */
[----:B------:R-:W-:Y:S01]  /*10250*/  MOV R3, RZ ;  /* 0x000000ff00037202 */ /* 0x000fe20000000f00 */
[----:B--2---:R-:W-:-:S03]  /*10260*/  FADD.FTZ R7, R2, R215 ;  /* 0x000000d702077221 */ /* 0x004fc60000010000 */
[----:B------:R-:W1:Y:S04]  /*10270*/  SHFL.BFLY PT, R5, R6, 0x1, 0x1f ;  /* 0x0c201f0006057f89 */ /* 0x000e6800000e0000 */
[----:B------:R-:W2:Y:S01]  /*10280*/  SHFL.BFLY PT, R2, R7, 0x1, 0x1f ;  /* 0x0c201f0007027f89 */ /* 0x000ea200000e0000 */
[----:B-1----:R-:W-:Y:S01]  /*10290*/  FADD.FTZ R5, R6, R5 ;  /* 0x0000000506057221 */ /* 0x002fe20000010000 */
[----:B------:R-:W-:Y:S01]  /*102a0*/  MOV R6, 0xff800000 ;  /* 0xff80000000067802 */ /* 0x000fe20000000f00 */
        /* <DEDUP_REMOVED lines=19> */
[C---:B------:R-:W-:Y:S02]  /*103e0*/  FMUL.FTZ R117, R4.reuse, R117 ;  /* 0x0000007504757220 */ /* 0x040fe40000410000 */
        /* <DEDUP_REMOVED lines=92> */
.L_x_243:
[----:B------:R-:W-:Y:S01]  /*109b0*/  USHF.R.S32.HI UR8, URZ, 0x1f, UR10 ;  /* 0x0000001f3f087899 */ /* 0x000fe2000801140a */
[----:B------:R-:W-:Y:S05]  /*109c0*/  @P2 BRA `(.L_x_292) ;  /* 0x000017e000002947 */ /* 0x000fea0003800000 */
[----:B------:R-:W1:Y:S01]  /*109d0*/  S2R R0, SR_TID.X ;  /* 0x0000000000007919 */ /* 0x000e620000002100 */
        /* <DEDUP_REMOVED lines=18> */
[----:B-1----:R-:W-:Y:S02]  /*10b00*/  SHF.R.S32.HI R5, RZ, 0x1f, R0 ;  /* 0x0000001fff057819 */ /* 0x002fe40000011400 */
[----:B------:R-:W-:Y:S02]  /*10b10*/  F2FP.PACK_AB R104, R105, R104 ;  /* 0x000000686968723e */ /* 0x000fe400000000ff */
[----:B------:R-:W-:Y:S02]  /*10b20*/  LEA.HI R2, R5, R0, RZ, 0x2 ;  /* 0x0000000005027211 */ /* 0x000fe400078f10ff */
        /* <DEDUP_REMOVED lines=40> */
[----:B------:R-:W-:Y:S02]  /*10db0*/  F2FP.PACK_AB R54, R55, R54 ;  /* 0x000000363736723e */ /* 0x000fe400000000ff */
        /* <DEDUP_REMOVED lines=9> */
[----:B------:R-:W-:Y:S01]  /*10e50*/  F2FP.PACK_AB R62, R63, R62 ;  /* 0x0000003e3f3e723e */ /* 0x000fe200000000ff */
[----:B------:R-:W-:Y:S01]  /*10e60*/  IMAD.U32 R12, RZ, RZ, UR4 ;  /* 0x00000004ff0c7e24 */ /* 0x000fe2000f8e00ff */
[----:B------:R-:W-:Y:S01]  /*10e70*/  STS [R15], R124 ;  /* 0x0000007c0f007388 */ /* 0x000fe20000000800 */
        /* <DEDUP_REMOVED lines=69> */
[----:B------:R-:W3:Y:S02]  /*112d0*/  @P1 LDG.E R10, [R12.64] ;  /* 0x000000140c0a1981 */ /* 0x000ee4000c1e1900 */
        /* <DEDUP_REMOVED lines=9> */
[----:B---3--:R-:W2:Y:S02]  /*11370*/  @P1 R2UR UR5, R10 ;  /* 0x000000000a0513c2 */ /* 0x008ea400000e0000 */
        /* <DEDUP_REMOVED lines=8> */
.L_x_293:
[----:B-1----:R-:W-:Y:S01]  /*11400*/  SHF.R.S32.HI R13, RZ, 0x1f, R2 ;  /* 0x0000001fff0d7819 */ /* 0x002fe20000011402 */
        /* <DEDUP_REMOVED lines=25> */
[----:B------:R-:W-:Y:S01]  /*115a0*/  UIMAD.WIDE.U32 UR14, UR10, UR6, UR14 ;  /* 0x000000060a0e72a5 */ /* 0x000fe2000f8e000e */
[-C--:B------:R-:W-:Y:S01]  /*115b0*/  LEA.HI R4, R5, R0.reuse, RZ, 0x3 ;  /* 0x0000000005047211 */ /* 0x080fe200078f18ff */
[----:B------:R-:W-:Y:S01]  /*115c0*/  UIMAD UR9, UR10, UR7, UR9 ;  /* 0x000000070a0972a4 */ /* 0x000fe2000f8e0209 */
[----:B------:R-:W-:Y:S01]  /*115d0*/  IMAD R8, R11, 0x8, R2 ;  /* 0x000000080b087824 */ /* 0x000fe200078e0202 */
[----:B------:R-:W-:Y:S01]  /*115e0*/  UIMAD.WIDE.U32 UR16, UR18, UR4, URZ ;  /* 0x00000004121072a5 */ /* 0x000fe2000f8e003f */
[----:B------:R-:W-:Y:S01]  /*115f0*/  LEA.HI R5, R5, R0, RZ, 0x6 ;  /* 0x0000000005057211 */ /* 0x000fe200078f30ff */
[----:B------:R-:W-:-:S02]  /*11600*/  ULDC.64 UR6, c[0x0][0x498] ;  /* 0x0001260000067ab9 */ /* 0x000fc40000000a00 */
[----:B-1----:R-:W-:Y:S01]  /*11610*/  LEA R8, R57, R8, 0x7 ;  /* 0x0000000839087211 */ /* 0x002fe200078e38ff */
[----:B------:R-:W-:Y:S02]  /*11620*/  UIMAD UR12, UR18, UR5, UR12 ;  /* 0x00000005120c72a4 */ /* 0x000fe4000f8e020c */
[----:B------:R-:W-:Y:S02]  /*11630*/  USEL UR13, UR13, URZ, !UP1 ;  /* 0x0000003f0d0d7287 */ /* 0x000fe4000c800000 */
[----:B------:R-:W-:Y:S01]  /*11640*/  @P1 IMAD.HI.U32 R3, R8, c[0x0][0x4ec], RZ ;  /* 0x00013b0008031a27 */ /* 0x000fe200078e00ff */
[----:B------:R-:W-:Y:S02]  /*11650*/  UIMAD UR18, UR11, UR6, URZ ;  /* 0x000000060b1272a4 */ /* 0x000fe4000f8e023f */
[----:B------:R-:W-:Y:S01]  /*11660*/  UIADD3 UR15, UR15, UR9, URZ ;  /* 0x000000090f0f7290 */ /* 0x000fe2000fffe03f */
[----:B------:R-:W-:Y:S01]  /*11670*/  IMAD.MOV.U32 R14, RZ, RZ, R8 ;  /* 0x000000ffff0e7224 */ /* 0x000fe200078e0008 */
[----:B------:R-:W-:Y:S01]  /*11680*/  @P1 SHF.R.U32.HI R14, RZ, c[0x0][0x4f0], R3 ;  /* 0x00013c00ff0e1a19 */ /* 0x000fe20000011603 */
[----:B------:R-:W-:Y:S01]  /*11690*/  UIMAD UR7, UR13, UR7, UR18 ;  /* 0x000000070d0772a4 */ /* 0x000fe2000f8e0212 */
[----:B------:R-:W-:Y:S01]  /*116a0*/  LOP3.LUT R3, R4, 0xfffffff8, RZ, 0xc0, !PT ;  /* 0xfffffff804037812 */ /* 0x000fe200078ec0ff */
[----:B------:R-:W-:Y:S01]  /*116b0*/  UIMAD.WIDE.U32 UR14, UR13, UR6, UR14 ;  /* 0x000000060d0e72a5 */ /* 0x000fe2000f8e000e */
[--C-:B------:R-:W-:Y:S01]  /*116c0*/  SHF.R.S32.HI R13, RZ, 0x1f, R14.reuse ;  /* 0x0000001fff0d7819 */ /* 0x100fe2000001140e */
[----:B------:R-:W-:Y:S01]  /*116d0*/  IMAD.MOV R11, RZ, RZ, -R14 ;  /* 0x000000ffff0b7224 */ /* 0x000fe200078e0a0e */
[----:B------:R-:W-:Y:S01]  /*116e0*/  SHF.R.S32.HI R4, RZ, 0x3, R4 ;  /* 0x00000003ff047819 */ /* 0x000fe20000011404 */
[----:B------:R-:W-:Y:S01]  /*116f0*/  IMAD.IADD R3, R0, 0x1, -R3 ;  /* 0x0000000100037824 */ /* 0x000fe200078e0a03 */
[----:B------:R-:W-:Y:S01]  /*11700*/  ULDC.64 UR4, c[0x0][0x3e8] ;  /* 0x0000fa0000047ab9 */ /* 0x000fe20000000a00 */
[----:B------:R-:W-:Y:S01]  /*11710*/  IMAD R8, R11, c[0x0][0x4e8], R8 ;  /* 0x00013a000b087a24 */ /* 0x000fe200078e0208 */
[----:B------:R-:W-:Y:S01]  /*11720*/  IADD3 R14, P0, R14, UR14, RZ ;  /* 0x0000000e0e0e7c10 */ /* 0x000fe2000ff1e0ff */
[----:B------:R-:W-:Y:S01]  /*11730*/  IMAD.U32 R0, RZ, RZ, UR7 ;  /* 0x00000007ff007e24 */ /* 0x000fe2000f8e00ff */
[----:B------:R-:W-:Y:S01]  /*11740*/  UIMAD UR8, UR8, UR4, URZ ;  /* 0x00000004080872a4 */ /* 0x000fe2000f8e023f */
[----:B------:R-:W-:Y:S01]  /*11750*/  IMAD.SHL.U32 R17, R4, 0x40, RZ ;  /* 0x0000004004117824 */ /* 0x000fe200078e00ff */
[----:B------:R-:W-:Y:S01]  /*11760*/  SHF.R.S32.HI R11, RZ, 0x1f, R8 ;  /* 0x0000001fff0b7819 */ /* 0x000fe20000011408 */
[----:B------:R-:W-:Y:S01]  /*11770*/  UIADD3 UR17, UR17, UR12, URZ ;  /* 0x0000000c11117290 */ /* 0x000fe2000fffe03f */
[----:B------:R-:W-:Y:S01]  /*11780*/  IADD3.X R15, R13, UR15, R0, P0, !PT ;  /* 0x0000000f0d0f7c10 */ /* 0x000fe200087fe400 */
[----:B------:R-:W-:Y:S01]  /*11790*/  UIMAD UR5, UR10, UR5, UR8 ;  /* 0x000000050a0572a4 */ /* 0x000fe2000f8e0208 */
[----:B------:R-:W-:Y:S01]  /*117a0*/  LEA R0, R3, R4, 0x5 ;  /* 0x0000000403007211 */ /* 0x000fe200078e28ff */
[----:B------:R-:W-:Y:S01]  /*117b0*/  IMAD R11, R11, c[0x0][0x488], RZ ;  /* 0x000122000b0b7a24 */ /* 0x000fe200078e02ff */
[----:B------:R-:W-:Y:S01]  /*117c0*/  UIMAD.WIDE.U32 UR16, UR10, UR4, UR16 ;  /* 0x000000040a1072a5 */ /* 0x000fe2000f8e0010 */
[----:B------:R-:W-:Y:S01]  /*117d0*/  IMAD.WIDE.U32 R14, R8, c[0x0][0x488], R14 ;  /* 0x00012200080e7a25 */ /* 0x000fe200078e000e */
[----:B------:R-:W-:Y:S01]  /*117e0*/  ULDC.64 UR6, c[0x0][0x3f0] ;  /* 0x0000fc0000067ab9 */ /* 0x000fe20000000a00 */
[----:B------:R-:W-:Y:S01]  /*117f0*/  LOP3.LUT R17, R17, 0x1c0, RZ, 0xc0, !PT ;  /* 0x000001c011117812 */ /* 0x000fe200078ec0ff */
[----:B------:R-:W-:Y:S01]  /*11800*/  UIMAD UR11, UR11, UR6, URZ ;  /* 0x000000060b0b72a4 */ /* 0x000fe2000f8e023f */
[----:B------:R-:W-:Y:S01]  /*11810*/  IMAD R13, R57, 0x80, R0 ;  /* 0x00000080390d7824 */ /* 0x000fe200078e0200 */
[----:B------:R-:W-:Y:S01]  /*11820*/  LEA R12, P0, R14, c[0x0][0x450], 0x2 ;  /* 0x000114000e0c7a11 */ /* 0x000fe200078010ff */
[----:B------:R-:W-:Y:S01]  /*11830*/  IMAD R11, R8, c[0x0][0x48c], R11 ;  /* 0x00012300080b7a24 */ /* 0x000fe200078e020b */
[----:B------:R-:W-:Y:S01]  /*11840*/  UIADD3 UR17, UR17, UR5, URZ ;  /* 0x0000000511117290 */ /* 0x000fe2000fffe03f */
[----:B------:R-:W-:Y:S01]  /*11850*/  @P1 IMAD.HI.U32 R16, R13, c[0x0][0x4ec], RZ ;  /* 0x00013b000d101a27 */ /* 0x000fe200078e00ff */
[----:B------:R-:W-:Y:S01]  /*11860*/  UIMAD UR7, UR13, UR7, UR11 ;  /* 0x000000070d0772a4 */ /* 0x000fe2000f8e020b */
[----:B------:R-:W-:Y:S01]  /*11870*/  SHFL.IDX PT, R48, R12, RZ, 0x1c1f ;  /* 0x001c1fff0c307589 */ /* 0x000fe200000e0000 */
[----:B------:R-:W-:Y:S01]  /*11880*/  UIMAD.WIDE.U32 UR16, UR13, UR6, UR16 ;  /* 0x000000060d1072a5 */ /* 0x000fe2000f8e0010 */
[----:B------:R-:W-:-:S02]  /*11890*/  IMAD.IADD R11, R15, 0x1, R11 ;  /* 0x000000010f0b7824 */ /* 0x000fc400078e020b */
[----:B------:R-:W-:Y:S01]  /*118a0*/  IMAD.MOV.U32 R8, RZ, RZ, R13 ;  /* 0x000000ffff087224 */ /* 0x000fe200078e000d */
[----:B------:R-:W-:Y:S01]  /*118b0*/  @P1 SHF.R.U32.HI R8, RZ, c[0x0][0x4f0], R16 ;  /* 0x00013c00ff081a19 */ /* 0x000fe20000011610 */
[----:B------:R-:W-:Y:S01]  /*118c0*/  IMAD.SHL.U32 R0, R3, 0x8, RZ ;  /* 0x0000000803007824 */ /* 0x000fe200078e00ff */
[----:B------:R-:W-:Y:S01]  /*118d0*/  LEA.HI.X R11, R14, c[0x0][0x454], R11, 0x2, P0 ;  /* 0x000115000e0b7a11 */ /* 0x000fe200000f140b */
[----:B------:R-:W-:Y:S01]  /*118e0*/  SHFL.IDX PT, R34, R12, 0x1, 0x1c1f ;  /* 0x003c1f000c227f89 */ /* 0x000fe200000e0000 */
[----:B------:R-:W-:Y:S01]  /*118f0*/  SHF.R.U32.HI R3, RZ, 0x3, R17 ;  /* 0x00000003ff037819 */ /* 0x000fe20000011611 */
[----:B------:R-:W-:Y:S01]  /*11900*/  IMAD.MOV R32, RZ, RZ, -R8 ;  /* 0x000000ffff207224 */ /* 0x000fe200078e0a08 */
[----:B------:R-:W-:Y:S01]  /*11910*/  LOP3.LUT R10, R17, 0x38, R0, 0xf8, !PT ;  /* 0x00000038110a7812 */ /* 0x000fe200078ef800 */
[----:B------:R-:W1:Y:S01]  /*11920*/  SHFL.IDX PT, R49, R11, RZ, 0x1c1f ;  /* 0x001c1fff0b317589 */ /* 0x000e6200000e0000 */
[----:B------:R-:W-:Y:S01]  /*11930*/  UIADD3 UR7, UR17, UR7, URZ ;  /* 0x0000000711077290 */ /* 0x000fe2000fffe03f */
[----:B------:R-:W-:Y:S01]  /*11940*/  IMAD R32, R32, c[0x0][0x4e8], R13 ;  /* 0x00013a0020207a24 */ /* 0x000fe200078e020d */
[----:B------:R-:W-:Y:S01]  /*11950*/  LOP3.LUT R3, R10, R3, RZ, 0x3c, !PT ;  /* 0x000000030a037212 */ /* 0x000fe200078e3cff */
[----:B------:R-:W2:Y:S01]  /*11960*/  SHFL.IDX PT, R35, R11, 0x1, 0x1c1f ;  /* 0x003c1f000b237f89 */ /* 0x000ea200000e0000 */
[----:B------:R-:W-:Y:S01]  /*11970*/  IMAD R13, R57, 0x80, R2 ;  /* 0x00000080390d7824 */ /* 0x000fe200078e0202 */
[----:B------:R-:W-:Y:S01]  /*11980*/  SHF.R.S32.HI R10, RZ, 0x1f, R8 ;  /* 0x0000001fff0a7819 */ /* 0x000fe20000011408 */
[----:B-----5:R-:W-:Y:S01]  /*11990*/  IMAD R2, R9, c[0x0][0x4e8], RZ ;  /* 0x00013a0009027a24 */ /* 0x020fe200078e02ff */
[----:B------:R-:W-:Y:S01]  /*119a0*/  MOV R14, UR16 ;  /* 0x00000010000e7c02 */ /* 0x000fe20008000f00 */
[----:B------:R-:W-:Y:S01]  /*119b0*/  IMAD.U32 R15, RZ, RZ, UR17 ;  /* 0x00000011ff0f7e24 */ /* 0x000fe2000f8e00ff */
[C---:B------:R-:W-:Y:S01]  /*119c0*/  IADD3 R9, R13.reuse, 0x8, RZ ;  /* 0x000000080d097810 */ /* 0x040fe20007ffe0ff */
[----:B------:R-:W-:Y:S01]  /*119d0*/  IMAD.U32 R15, RZ, RZ, UR7 ;  /* 0x00000007ff0f7e24 */ /* 0x000fe2000f8e00ff */
[-C--:B------:R-:W-:Y:S01]  /*119e0*/  ISETP.GE.OR P0, PT, R13, R2.reuse, P2 ;  /* 0x000000020d00720c */ /* 0x080fe20001706670 */
[----:B------:R-:W-:Y:S01]  /*119f0*/  IMAD R17, R10, c[0x0][0x3e0], RZ ;  /* 0x0000f8000a117a24 */ /* 0x000fe200078e02ff */
[----:B------:R-:W-:Y:S01]  /*11a00*/  ISETP.GE.OR P2, PT, R9, R2, P2 ;  /* 0x000000020900720c */ /* 0x000fe20001746670 */
[----:B------:R-:W-:-:S02]  /*11a10*/  IMAD.SHL.U32 R10, R5, 0x8, RZ ;  /* 0x00000008050a7824 */ /* 0x000fc400078e00ff */
        /* <DEDUP_REMOVED lines=9> */
[C---:B------:R-:W-:Y:S01]  /*11ab0*/  IMAD R3, R32.reuse, c[0x0][0x3dc], R5 ;  /* 0x0000f70020037a24 */ /* 0x040fe200078e0205 */
[----:B--2---:R1:W-:Y:S01]  /*11ac0*/  @!P2 ST.E [R34.64], R7 ;  /* 0x000000072200a985 */ /* 0x0043e2000c101914 */
[----:B------:R-:W-:-:S03]  /*11ad0*/  IMAD.WIDE.U32 R32, R32, c[0x0][0x3d8], R14 ;  /* 0x0000f60020207a25 */ /* 0x000fc600078e000e */
[----:B------:R1:W2:Y:S01]  /*11ae0*/  LDS.128 R44, [R58+0x1080] ;  /* 0x001080003a2c7984 */ /* 0x0002a20000000c00 */
[----:B------:R-:W-:Y:S01]  /*11af0*/  IMAD.IADD R3, R33, 0x1, R3 ;  /* 0x0000000121037824 */ /* 0x000fe200078e0203 */
[C---:B------:R-:W-:Y:S02]  /*11b00*/  LEA R56, P0, R32.reuse, c[0x0][0x380], 0x1 ;  /* 0x0000e00020387a11 */ /* 0x040fe400078008ff */
[----:B------:R1:W3:Y:S02]  /*11b10*/  LDS.128 R40, [R58+0x2080] ;  /* 0x002080003a287984 */ /* 0x0002e40000000c00 */
[----:B------:R-:W-:Y:S02]  /*11b20*/  LEA.HI.X R55, R32, c[0x0][0x384], R3, 0x1, P0 ;  /* 0x0000e10020377a11 */ /* 0x000fe400000f0c03 */
[----:B------:R1:W4:Y:S01]  /*11b30*/  LDS.128 R36, [R58+0x3080] ;  /* 0x003080003a247984 */ /* 0x0003220000000c00 */
[----:B------:R-:W-:-:S03]  /*11b40*/  ISETP.GE.AND P0, PT, R57, R2, PT ;  /* 0x000000023900720c */ /* 0x000fc60003f06270 */
        /* <DEDUP_REMOVED lines=29> */
.L_x_295:
[----:B--2---:R-:W-:Y:S05]  /*11d20*/  BSYNC B0 ;  /* 0x0000000000007941 */ /* 0x004fea0003800000 */
.L_x_294:
        /* <DEDUP_REMOVED lines=23> */
.L_x_297:
[----:B------:R-:W-:Y:S05]  /*11ea0*/  BSYNC B0 ;  /* 0x0000000000007941 */ /* 0x000fea0003800000 */
.L_x_296:
[----:B------:R-:W-:Y:S01]  /*11eb0*/  IADD3 R3, R57, 0x40, RZ ;  /* 0x0000004039037810 */ /* 0x000fe20007ffe0ff */
[----:B--2---:R2:W1:Y:S01]  /*11ec0*/  SHFL.IDX PT, R17, R55, 0x2, 0x181f ;  /* 0x00581f0037117f89 */ /* 0x00446200000e0000 */
        /* <DEDUP_REMOVED lines=21> */
.L_x_299:
[----:B------:R-:W-:Y:S05]  /*12020*/  BSYNC B0 ;  /* 0x0000000000007941 */ /* 0x000fea0003800000 */
.L_x_298:
        /* <DEDUP_REMOVED lines=24> */
.L_x_292:
        /* <DEDUP_REMOVED lines=17> */
[----:B------:R-:W-:Y:S01]  /*122c0*/  MOV R4, UR4 ;  /* 0x0000000400047c02 */ /* 0x000fe20008000f00 */
        /* <DEDUP_REMOVED lines=13> */
.L_x_300:
[----:B-1----:R-:W1:Y:S01]  /*123a0*/  S2R R7, SR_TID.X ;  /* 0x0000000000077919 */ /* 0x002e620000002100 */
[----:B------:R-:W-:Y:S01]  /*123b0*/  USHF.R.S32.HI UR6, URZ, 0x1f, UR13 ;  /* 0x0000001f3f067899 */ /* 0x000fe2000801140d */
[----:B------:R-:W-:Y:S01]  /*123c0*/  BSSY B0, `(.L_x_301) ;  /* 0x0000029000007945 */ /* 0x000fe20003800000 */
[----:B------:R-:W-:-:S02]  /*123d0*/  USEL UR13, UR13, URZ, !UP1 ;  /* 0x0000003f0d0d7287 */ /* 0x000fc4000c800000 */
[----:B------:R-:W-:Y:S01]  /*123e0*/  USEL UR6, UR6, URZ, !UP1 ;  /* 0x0000003f06067287 */ /* 0x000fe2000c800000 */
[----:B-1----:R-:W-:-:S13]  /*123f0*/  ISETP.GT.AND P0, PT, R7, 0x7f, PT ;  /* 0x0000007f0700780c */ /* 0x002fda0003f04270 */
        /* <DEDUP_REMOVED lines=22> */
[----:B------:R-:W-:-:S03]  /*12560*/  IADD3 R4, -R8, RZ, RZ ;  /* 0x000000ff08047210 */ /* 0x000fc60007ffe1ff */
[----:B------:R-:W-:Y:S02]  /*12570*/  IMAD.U32 R0, RZ, RZ, UR5 ;  /* 0x00000005ff007e24 */ /* 0x000fe4000f8e00ff */
[----:B------:R-:W-:Y:S01]  /*12580*/  IMAD R4, R4, c[0x0][0x4e8], R5 ;  /* 0x00013a0004047a24 */ /* 0x000fe200078e0205 */
[----:B------:R-:W-:Y:S02]  /*12590*/  SHF.R.S32.HI R5, RZ, 0x1f, R8 ;  /* 0x0000001fff057819 */ /* 0x000fe40000011408 */
[----:B------:R-:W-:Y:S02]  /*125a0*/  IADD3 R8, P0, R8, UR16, RZ ;  /* 0x0000001008087c10 */ /* 0x000fe4000ff1e0ff */
[----:B------:R-:W-:Y:S02]  /*125b0*/  SHF.R.S32.HI R2, RZ, 0x1f, R4 ;  /* 0x0000001fff027819 */ /* 0x000fe40000011404 */
[----:B------:R-:W-:-:S03]  /*125c0*/  IADD3.X R9, R5, UR17, R0, P0, !PT ;  /* 0x0000001105097c10 */ /* 0x000fc600087fe400 */
[----:B------:R-:W-:Y:S02]  /*125d0*/  IMAD R5, R2, c[0x0][0x488], RZ ;  /* 0x0001220002057a24 */ /* 0x000fe400078e02ff */
[----:B------:R-:W-:-:S04]  /*125e0*/  IMAD.WIDE.U32 R8, R4, c[0x0][0x488], R8 ;  /* 0x0001220004087a25 */ /* 0x000fc800078e0008 */
[----:B------:R-:W-:Y:S01]  /*125f0*/  IMAD R0, R4, c[0x0][0x48c], R5 ;  /* 0x0001230004007a24 */ /* 0x000fe200078e0205 */
[----:B------:R-:W-:-:S04]  /*12600*/  LEA R4, P0, R8, c[0x0][0x450], 0x2 ;  /* 0x0001140008047a11 */ /* 0x000fc800078010ff */
[----:B------:R-:W-:Y:S01]  /*12610*/  IADD3 R5, R9, R0, RZ ;  /* 0x0000000009057210 */ /* 0x000fe20007ffe0ff */
[----:B------:R-:W-:-:S03]  /*12620*/  IMAD.MOV.U32 R9, RZ, RZ, -0x800000 ;  /* 0xff800000ff097424 */ /* 0x000fc600078e00ff */
[----:B------:R-:W-:-:S05]  /*12630*/  LEA.HI.X R5, R8, c[0x0][0x454], R5, 0x2, P0 ;  /* 0x0001150008057a11 */ /* 0x000fca00000f1405 */
[----:B------:R1:W-:Y:S02]  /*12640*/  STG.E [R4.64], R9 ;  /* 0x0000000904007986 */ /* 0x0003e4000c101914 */
.L_x_302:
[----:B------:R-:W-:Y:S05]  /*12650*/  BSYNC B0 ;  /* 0x0000000000007941 */ /* 0x000fea0003800000 */
.L_x_301:
        /* <DEDUP_REMOVED lines=17> */
[C---:B------:R-:W-:Y:S02]  /*12770*/  LEA R0, R7.reuse, R4, 0x5 ;  /* 0x0000000407007211 */ /* 0x040fe400078e28ff */
[----:B------:R-:W-:Y:S01]  /*12780*/  UIMAD UR7, UR10, UR5, UR7 ;  /* 0x000000050a0772a4 */ /* 0x000fe2000f8e0207 */
[----:B------:R-:W-:Y:S01]  /*12790*/  SHF.L.U32 R7, R7, 0x3, RZ ;  /* 0x0000000307077819 */ /* 0x000fe200000006ff */
[----:B------:R-:W-:Y:S01]  /*127a0*/  UIMAD.WIDE.U32 UR10, UR10, UR4, UR16 ;  /* 0x000000040a0a72a5 */ /* 0x000fe2000f8e0010 */
[----:B-1----:R-:W-:-:S02]  /*127b0*/  IMAD R0, R5, 0x80, R0 ;  /* 0x0000008005007824 */ /* 0x002fc400078e0200 */
[----:B------:R-:W-:Y:S01]  /*127c0*/  ULDC.64 UR4, c[0x0][0x3f0] ;  /* 0x0000fc0000047ab9 */ /* 0x000fe20000000a00 */
[----:B------:R-:W-:Y:S01]  /*127d0*/  IMAD R4, R5, 0x80, R4 ;  /* 0x0000008005047824 */ /* 0x000fe200078e0204 */
[----:B------:R-:W-:Y:S01]  /*127e0*/  UIMAD UR6, UR6, UR4, URZ ;  /* 0x00000004060672a4 */ /* 0x000fe2000f8e023f */
[----:B------:R-:W-:Y:S01]  /*127f0*/  @P0 IMAD.HI.U32 R2, R0, c[0x0][0x4ec], RZ ;  /* 0x00013b0000020a27 */ /* 0x000fe200078e00ff */
[----:B------:R-:W-:Y:S01]  /*12800*/  UIADD3 UR11, UR7, UR11, URZ ;  /* 0x0000000b070b7290 */ /* 0x000fe2000fffe03f */
[----:B------:R-:W-:Y:S01]  /*12810*/  MOV R8, R0 ;  /* 0x0000000000087202 */ /* 0x000fe20000000f00 */
[----:B------:R-:W-:Y:S01]  /*12820*/  UIMAD UR5, UR13, UR5, UR6 ;  /* 0x000000050d0572a4 */ /* 0x000fe2000f8e0206 */
[----:B------:R-:W-:Y:S01]  /*12830*/  IADD3 R5, R7, 0x80, RZ ;  /* 0x0000008007057810 */ /* 0x000fe20007ffe0ff */
[----:B------:R-:W-:Y:S01]  /*12840*/  UIMAD.WIDE.U32 UR10, UR13, UR4, UR10 ;  /* 0x000000040d0a72a5 */ /* 0x000fe2000f8e000a */
[----:B------:R-:W-:-:S03]  /*12850*/  @P0 SHF.R.U32.HI R8, RZ, c[0x0][0x4f0], R2 ;  /* 0x00013c00ff080a19 */ /* 0x000fc60000011602 */
[----:B------:R-:W-:Y:S01]  /*12860*/  UIADD3 UR5, UR11, UR5, URZ ;  /* 0x000000050b057290 */ /* 0x000fe2000fffe03f */
[--C-:B------:R-:W-:Y:S01]  /*12870*/  SHF.R.S32.HI R9, RZ, 0x1f, R8.reuse ;  /* 0x0000001fff097819 */ /* 0x100fe20000011408 */
[----:B------:R-:W-:Y:S01]  /*12880*/  IMAD.MOV R11, RZ, RZ, -R8 ;  /* 0x000000ffff0b7224 */ /* 0x000fe200078e0a08 */
[----:B------:R-:W-:-:S03]  /*12890*/  MOV R10, UR10 ;  /* 0x0000000a000a7c02 */ /* 0x000fc60008000f00 */
[----:B------:R-:W-:Y:S02]  /*128a0*/  IMAD R6, R11, c[0x0][0x4e8], R0 ;  /* 0x00013a000b067a24 */ /* 0x000fe400078e0200 */
[----:B------:R-:W-:Y:S01]  /*128b0*/  IMAD.U32 R11, RZ, RZ, UR11 ;  /* 0x0000000bff0b7e24 */ /* 0x000fe2000f8e00ff */
[----:B------:R-:W-:Y:S01]  /*128c0*/  MOV R11, UR5 ;  /* 0x00000005000b7c02 */ /* 0x000fe20008000f00 */
[----:B------:R-:W-:Y:S01]  /*128d0*/  IMAD R9, R9, c[0x0][0x3e0], RZ ;  /* 0x0000f80009097a24 */ /* 0x000fe200078e02ff */
[----:B------:R-:W-:-:S03]  /*128e0*/  SHF.R.S32.HI R2, RZ, 0x1f, R6 ;  /* 0x0000001fff027819 */ /* 0x000fc60000011406 */
[C---:B------:R-:W-:Y:S02]  /*128f0*/  IMAD R0, R8.reuse, c[0x0][0x3e4], R9 ;  /* 0x0000f90008007a24 */ /* 0x040fe400078e0209 */
        /* <DEDUP_REMOVED lines=8> */
[----:B------:R-:W-:Y:S02]  /*12980*/  LEA.HI.X R8, R10, c[0x0][0x384], R11, 0x1, P0 ;  /* 0x0000e1000a087a11 */ /* 0x000fe400000f0c0b */
[----:B------:R-:W-:Y:S01]  /*12990*/  ISETP.GE.AND P0, PT, R4, R3, PT ;  /* 0x000000030400720c */ /* 0x000fe20003f06270 */
[----:B------:R1:W2:Y:S04]  /*129a0*/  SHFL.IDX PT, R10, R9, RZ, 0x181f ;  /* 0x00181fff090a7589 */ /* 0x0002a800000e0000 */
        /* <DEDUP_REMOVED lines=17> */
.L_x_304:
[----:B------:R-:W-:Y:S05]  /*12ac0*/  BSYNC B0 ;  /* 0x0000000000007941 */ /* 0x000fea0003800000 */
.L_x_303:
        /* <DEDUP_REMOVED lines=21> */
.L_x_306:
[----:B------:R-:W-:Y:S05]  /*12c20*/  BSYNC B0 ;  /* 0x0000000000007941 */ /* 0x000fea0003800000 */
.L_x_305:
        /* <DEDUP_REMOVED lines=21> */
.L_x_308:
[----:B------:R-:W-:Y:S05]  /*12d80*/  BSYNC B0 ;  /* 0x0000000000007941 */ /* 0x000fea0003800000 */
.L_x_307:
        /* <DEDUP_REMOVED lines=22> */
.L_x_309:
        /* <DEDUP_REMOVED lines=9> */
.L_x_1498:


//--------------------- .text._ZN7cutlass13device_kernelIN5flash19enable_sm80_to_sm89INS1_16FlashAttnFwdSm80INS1_25CollectiveMainloopFwdSm80ILi8ELi1ELb0EN4cute5tupleIJNS5_1CILi128EEENS7_ILi64EEENS7_ILi192EEEEEELi192ENS_6half_tEfNS_4arch4Sm80ELb0ELb1ELb1ELb1ELb1ELb1ELb1ELb0EEENS1_21CollectiveEpilogueFwdINS6_IJS8_SA_S9_EEENS6_IJNS7_ILi1EEESI_SI_EEESC_SE_Li256ELb1ELb1ELb0ELb0EEENS1_19SingleTileSchedulerILb1ELb0ELb1ELi128EEEEEEEEEvNT_6ParamsE --------------------------
	.section	.text._ZN7cutlass13device_kernelIN5flash19enable_sm80_to_sm89INS1_16FlashAttnFwdSm80INS1_25CollectiveMainloopFwdSm80ILi8ELi1ELb0EN4cute5tupleIJNS5_1CILi128EEENS7_ILi64EEENS7_ILi192EEEEEELi192ENS_6half_tEfNS_4arch4Sm80ELb0ELb1ELb1ELb1ELb1ELb1ELb1ELb0EEENS1_21CollectiveEpilogueFwdINS6_IJS8_SA_S9_EEENS6_IJNS7_ILi1EEESI_SI_EEESC_SE_Li256ELb1ELb1ELb0ELb0EEENS1_19SingleTileSchedulerILb1ELb0ELb1ELi128EEEEEEEEEvNT_6ParamsE,"ax",@progbits
	.sectioninfo	@"SHI_REGISTERS=251"
	.align	128
.text._ZN7cutlass13device_kernelIN5flash19enable_sm80_to_sm89INS1_16FlashAttnFwdSm80INS1_25CollectiveMainloopFwdSm80ILi8ELi1ELb0EN4cute5tupleIJNS5_1CILi128EEENS7_ILi64EEENS7_ILi192EEEEEELi192ENS_6half_tEfNS_4arch4Sm80ELb0ELb1ELb1ELb1ELb1ELb1ELb1ELb0EEENS1_21CollectiveEpilogueFwdINS6_IJS8_SA_S9_EEENS6_IJNS7_ILi1EEESI_SI_EEESC_SE_Li256ELb1ELb1ELb0ELb0EEENS1_19SingleTileSchedulerILb1ELb0ELb1ELi128EEEEEEEEEvNT_6ParamsE:
        .type           _ZN7cutlass13device_kernelIN5flash19enable_sm80_to_sm89INS1_16FlashAttnFwdSm80INS1_25CollectiveMainloopFwdSm80ILi8ELi1ELb0EN4cute5tupleIJNS5_1CILi128EEENS7_ILi64EEENS7_ILi192EEEEEELi192ENS_6half_tEfNS_4arch4Sm80ELb0ELb1ELb1ELb1ELb1ELb1ELb1ELb0EEENS1_21CollectiveEpilogueFwdINS6_IJS8_SA_S9_EEENS6_IJNS7_ILi1EEESI_SI_EEESC_SE_Li256ELb1ELb1ELb0ELb0EEENS1_19SingleTileSchedulerILb1ELb0ELb1ELi128EEEEEEEEEvNT_6ParamsE,@function
        .size           _ZN7cutlass13device_kernelIN5flash19enable_sm80_to_sm89INS1_16FlashAttnFwdSm80INS1_25CollectiveMainloopFwdSm80ILi8ELi1ELb0EN4cute5tupleIJNS5_1CILi128EEENS7_ILi64EEENS7_ILi192EEEEEELi192ENS_6half_tEfNS_4arch4Sm80ELb0ELb1ELb1ELb1ELb1ELb1ELb1ELb0EEENS1_21CollectiveEpilogueFwdINS6_IJS8_SA_S9_EEENS6_IJNS7_ILi1EEESI_SI_EEESC_SE_Li256ELb1ELb1ELb0ELb0EEENS1_19SingleTileSchedulerILb1ELb0ELb1ELi128EEEEEEEEEvNT_6ParamsE,(.L_x_1499 - _ZN7cutlass13device_kernelIN5flash19enable_sm80_to_sm89INS1_16FlashAttnFwdSm80INS1_25CollectiveMainloopFwdSm80ILi8ELi1ELb0EN4cute5tupleIJNS5_1CILi128EEENS7_ILi64EEENS7_ILi192EEEEEELi192ENS_6half_tEfNS_4arch4Sm80ELb0ELb1ELb1ELb1ELb1ELb1ELb1ELb0EEENS1_21CollectiveEpilogueFwdINS6_IJS8_SA_S9_EEENS6_IJNS7_ILi1EEESI_SI_EEESC_SE_Li256ELb1ELb1ELb0ELb0EEENS1_19SingleTileSchedulerILb1ELb0ELb1ELi128EEEEEEEEEvNT_6ParamsE)
        .other          _ZN7cutlass13device_kernelIN5flash19enable_sm80_to_sm89INS1_16FlashAttnFwdSm80INS1_25CollectiveMainloopFwdSm80ILi8ELi1ELb0EN4cute5tupleIJNS5_1CILi128EEENS7_ILi64EEENS7_ILi192EEEEEELi192ENS_6half_tEfNS_4arch4Sm80ELb0ELb1ELb1ELb1ELb1ELb1ELb1ELb0EEENS1_21CollectiveEpilogueFwdINS6_IJS8_SA_S9_EEENS6_IJNS7_ILi1EEESI_SI_EEESC_SE_Li256ELb1ELb1ELb0ELb0EEENS1_19SingleTileSchedulerILb1ELb0ELb1ELi128EEEEEEEEEvNT_6ParamsE,@"STO_CUDA_ENTRY STV_DEFAULT"
_ZN7cutlass13device_kernelIN5flash19enable_sm80_to_sm89INS1_16FlashAttnFwdSm80INS1_25CollectiveMainloopFwdSm80ILi8ELi1ELb0EN4cute5tupleIJNS5_1CILi128EEENS7_ILi64EEENS7_ILi192EEEEEELi192ENS_6half_tEfNS_4arch4Sm80ELb0ELb1ELb1ELb1ELb1ELb1ELb1ELb0EEENS1_21CollectiveEpilogueFwdINS6_IJS8_SA_S9_EEENS6_IJNS7_ILi1EEESI_SI_EEESC_SE_Li256ELb1ELb1ELb0ELb0EEENS1_19SingleTileSchedulerILb1ELb0ELb1ELi128EEEEEEEEEvNT_6ParamsE:
        /* <DEDUP_REMOVED lines=20> */
.L_x_311:
        /* <DEDUP_REMOVED lines=13> */
.L_x_313:
[----:B------:R-:W-:Y:S02]  /*0210*/  ULDC UR5, c[0x0][0x54c] ;  /* 0x0001530000057ab9 */ /* 0x000fe40000000800 */
.L_x_312:
[----:B------:R-:W-:Y:S02]  /*0220*/  ULDC UR4, c[0x0][0x548] ;  /* 0x0001520000047ab9 */ /* 0x000fe40000000800 */
[----:B------:R-:W-:-:S02]  /*0230*/  USHF.L.U32 UR17, UR15, 0x7, URZ ;  /* 0x000000070f117899 */ /* 0x000fc4000800063f */
[----:B------:R-:W-:-:S04]  /*0240*/  UIMAD UR4, UR5, UR4, URZ ;  /* 0x00000004050472a4 */ /* 0x000fc8000f8e023f */
[----:B------:R-:W-:-:S04]  /*0250*/  UISETP.GE.AND UP0, UPT, UR17, UR4, UPT ;  /* 0x000000041100728c */ /* 0x000fc8000bf06270 */
[----:B------:R-:W-:Y:S01]  /*0260*/  USEL UR20, UR20, 0xffffffff, !UP0 ;  /* 0xffffffff14147887 */ /* 0x000fe2000c000000 */
[----:B------:R-:W-:Y:S05]  /*0270*/  BRA `(.L_x_314) ;  /* 0x000001b000007947 */ /* 0x000fea0003800000 */
.L_x_310:
        /* <DEDUP_REMOVED lines=8> */
.L_x_315:
        /* <DEDUP_REMOVED lines=13> */
.L_x_317:
[----:B------:R-:W-:Y:S02]  /*03d0*/  ULDC UR5, c[0x0][0x54c] ;  /* 0x0001530000057ab9 */ /* 0x000fe40000000800 */
.L_x_316:
[----:B------:R-:W-:Y:S02]  /*03e0*/  ULDC UR4, c[0x0][0x548] ;  /* 0x0001520000047ab9 */ /* 0x000fe40000000800 */
[----:B------:R-:W-:-:S02]  /*03f0*/  USHF.L.U32 UR17, UR15, 0x7, URZ ;  /* 0x000000070f117899 */ /* 0x000fc4000800063f */
[----:B------:R-:W-:-:S04]  /*0400*/  UIMAD UR4, UR5, UR4, URZ ;  /* 0x00000004050472a4 */ /* 0x000fc8000f8e023f */
[----:B------:R-:W-:-:S04]  /*0410*/  UISETP.GE.AND UP0, UPT, UR17, UR4, UPT ;  /* 0x000000041100728c */ /* 0x000fc8000bf06270 */
[----:B------:R-:W-:-:S06]  /*0420*/  USEL UR20, UR20, 0xffffffff, !UP0 ;  /* 0xffffffff14147887 */ /* 0x000fcc000c000000 */
.L_x_314:
[----:B------:R-:W-:-:S13]  /*0430*/  ISETP.LE.AND P0, PT, RZ, UR20, PT ;  /* 0x00000014ff007c0c */ /* 0x000fda000bf03270 */
[----:B------:R-:W-:Y:S05]  /*0440*/  @!P0 EXIT ;  /* 0x000000000000894d */ /* 0x000fea0003800000 */
[----:B------:R-:W-:Y:S01]  /*0450*/  ULDC.64 UR4, c[0x0][0x370] ;  /* 0x0000dc0000047ab9 */ /* 0x000fe20000000a00 */
[----:B------:R-:W-:Y:S01]  /*0460*/  ISETP.NE.U32.AND P0, PT, RZ, c[0x0][0x348], PT ;  /* 0x0000d200ff007a0c */ /* 0x000fe20003f05070 */
[----:B------:R-:W-:Y:S02]  /*0470*/  UISETP.NE.U32.AND UP1, UPT, URZ, UR4, UPT ;  /* 0x000000043f00728c */ /* 0x000fe4000bf25070 */
[----:B------:R-:W-:Y:S01]  /*0480*/  ULDC.64 UR8, c[0x0][0x358] ;  /* 0x0000d60000087ab9 */ /* 0x000fe20000000a00 */
[----:B------:R-:W-:Y:S01]  /*0490*/  ISETP.NE.AND.EX P3, PT, RZ, c[0x0][0x34c], PT, P0 ;  /* 0x0000d300ff007a0c */ /* 0x000fe20003f65300 */
[----:B------:R-:W-:Y:S02]  /*04a0*/  UISETP.NE.AND.EX UP1, UPT, URZ, UR5, UPT, UP1 ;  /* 0x000000053f00728c */ /* 0x000fe4000bf25310 */
[----:B------:R-:W-:Y:S02]  /*04b0*/  UISETP.NE.U32.AND UP4, UPT, URZ, UR8, UPT ;  /* 0x000000083f00728c */ /* 0x000fe4000bf85070 */
[----:B------:R-:W-:-:S02]  /*04c0*/  ULDC.64 UR4, c[0x0][0x360] ;  /* 0x0000d80000047ab9 */ /* 0x000fc40000000a00 */
[----:B------:R-:W-:Y:S02]  /*04d0*/  UISETP.NE.U32.AND UP0, UPT, URZ, UR4, UPT ;  /* 0x000000043f00728c */ /* 0x000fe4000bf05070 */
[----:B------:R-:W-:Y:S02]  /*04e0*/  ULDC.64 UR10, c[0x0][0x348] ;  /* 0x0000d200000a7ab9 */ /* 0x000fe40000000a00 */
[----:B------:R-:W-:Y:S02]  /*04f0*/  UISETP.NE.AND.EX UP0, UPT, URZ, UR5, UPT, UP0 ;  /* 0x000000053f00728c */ /* 0x000fe4000bf05300 */
[----:B------:R-:W-:Y:S02]  /*0500*/  UIMAD.WIDE UR10, UR20, UR6, UR10 ;  /* 0x00000006140a72a5 */ /* 0x000fe4000f8e020a */
[----:B------:R-:W-:Y:S01]  /*0510*/  UISETP.NE.AND.EX UP4, UPT, URZ, UR9, UPT, UP4 ;  /* 0x000000093f00728c */ /* 0x000fe2000bf85340 */
[----:B------:R-:W-:Y:S01]  /*0520*/  ISETP.NE.U32.AND P4, PT, RZ, c[0x0][0x350], PT ;  /* 0x0000d400ff007a0c */ /* 0x000fe20003f85070 */
[----:B------:R-:W-:Y:S01]  /*0530*/  ULDC.64 UR4, c[0x0][0x360] ;  /* 0x0000d80000047ab9 */ /* 0x000fe20000000a00 */
[----:B------:R-:W-:Y:S01]  /*0540*/  PLOP3.LUT P1, PT, PT, PT, UP0, 0x80, 0x0 ;  /* 0x000000000000781c */ /* 0x000fe20003f2f008 */
[----:B------:R-:W-:Y:S01]  /*0550*/  IMAD.U32 R8, RZ, RZ, UR10 ;  /* 0x0000000aff087e24 */ /* 0x000fe2000f8e00ff */
[----:B------:R-:W-:Y:S01]  /*0560*/  ULDC.64 UR8, c[0x0][0x358] ;  /* 0x0000d60000087ab9 */ /* 0x000fe20000000a00 */
[----:B------:R-:W-:Y:S01]  /*0570*/  IMAD.U32 R9, RZ, RZ, UR11 ;  /* 0x0000000bff097e24 */ /* 0x000fe2000f8e00ff */
[----:B------:R-:W-:Y:S01]  /*0580*/  ULDC.64 UR10, c[0x0][0x350] ;  /* 0x0000d400000a7ab9 */ /* 0x000fe20000000a00 */
[----:B------:R-:W-:Y:S01]  /*0590*/  ISETP.NE.AND.EX P4, PT, RZ, c[0x0][0x354], PT, P4 ;  /* 0x0000d500ff007a0c */ /* 0x000fe20003f85340 */
[----:B------:R-:W-:Y:S01]  /*05a0*/  ULDC.64 UR12, c[0x0][0x370] ;  /* 0x0000dc00000c7ab9 */ /* 0x000fe20000000a00 */
[----:B------:R-:W-:Y:S01]  /*05b0*/  PLOP3.LUT P0, PT, PT, PT, UP4, 0x80, 0x0 ;  /* 0x000000000000781c */ /* 0x000fe20003f0f048 */
[----:B------:R-:W-:Y:S01]  /*05c0*/  UIMAD.WIDE UR10, UR20, UR6, UR10 ;  /* 0x00000006140a72a5 */ /* 0x000fe2000f8e020a */
[----:B------:R-:W2:Y:S01]  /*05d0*/  @P3 LDG.E R0, [R8.64] ;  /* 0x0000001608003981 */ /* 0x000ea2000c1e1900 */
[----:B------:R-:W-:Y:S01]  /*05e0*/  @UP0 UIMAD.WIDE UR4, UR20, UR6, UR4 ;  /* 0x00000006140402a5 */ /* 0x000fe2000f8e0204 */
[----:B------:R-:W-:Y:S01]  /*05f0*/  MOV R210, c[0x0][0x168] ;  /* 0x00005a0000d27a02 */ /* 0x000fe20000000f00 */
[----:B------:R-:W-:Y:S01]  /*0600*/  UIMAD.WIDE UR8, UR20, UR6, UR8 ;  /* 0x00000006140872a5 */ /* 0x000fe2000f8e0208 */
[----:B------:R-:W-:-:S02]  /*0610*/  IMAD.MOV.U32 R82, RZ, RZ, RZ ;  /* 0x000000ffff527224 */ /* 0x000fc400078e00ff */
[----:B------:R-:W-:Y:S01]  /*0620*/  IMAD.MOV.U32 R144, RZ, RZ, RZ ;  /* 0x000000ffff907224 */ /* 0x000fe200078e00ff */
[----:B------:R-:W-:Y:S01]  /*0630*/  MOV R11, UR5 ;  /* 0x00000005000b7c02 */ /* 0x000fe20008000f00 */
[----:B------:R-:W-:Y:S01]  /*0640*/  IMAD.U32 R10, RZ, RZ, UR4 ;  /* 0x00000004ff0a7e24 */ /* 0x000fe2000f8e00ff */
[----:B------:R-:W-:Y:S01]  /*0650*/  MOV R2, UR8 ;  /* 0x0000000800027c02 */ /* 0x000fe20008000f00 */
[----:B------:R-:W-:Y:S01]  /*0660*/  IMAD.U32 R6, RZ, RZ, UR10 ;  /* 0x0000000aff067e24 */ /* 0x000fe2000f8e00ff */
[----:B------:R-:W1:Y:S01]  /*0670*/  S2UR UR14, SR_CTAID.Y ;  /* 0x00000000000e79c3 */ /* 0x000e620000002600 */
[----:B------:R-:W-:Y:S01]  /*0680*/  IMAD.U32 R7, RZ, RZ, UR11 ;  /* 0x0000000bff077e24 */ /* 0x000fe2000f8e00ff */
[----:B------:R3:W5:Y:S01]  /*0690*/  @P1 LDG.E R210, [R10.64] ;  /* 0x000000160ad21981 */ /* 0x000762000c1e1900 */
[----:B------:R-:W-:Y:S01]  /*06a0*/  IMAD.U32 R3, RZ, RZ, UR9 ;  /* 0x00000009ff037e24 */ /* 0x000fe2000f8e00ff */
[----:B------:R-:W-:Y:S01]  /*06b0*/  PLOP3.LUT P2, PT, PT, PT, UP1, 0x80, 0x0 ;  /* 0x000000000000781c */ /* 0x000fe20003f4f018 */
[----:B------:R-:W-:Y:S01]  /*06c0*/  @UP1 UIMAD.WIDE UR12, UR20, UR6, UR12 ;  /* 0x00000006140c12a5 */ /* 0x000fe2000f8e020c */
[----:B------:R3:W5:Y:S01]  /*06d0*/  @P4 LDG.E R82, [R6.64] ;  /* 0x0000001606524981 */ /* 0x000762000c1e1900 */
[----:B------:R-:W-:-:S03]  /*06e0*/  IMAD.MOV.U32 R208, RZ, RZ, RZ ;  /* 0x000000ffffd07224 */ /* 0x000fc600078e00ff */
[----:B------:R3:W5:Y:S01]  /*06f0*/  @P0 LDG.E R144, [R2.64] ;  /* 0x0000001602900981 */ /* 0x000762000c1e1900 */
[----:B------:R-:W-:Y:S01]  /*0700*/  ULDC UR5, c[0x0][0x2ac] ;  /* 0x0000ab0000057ab9 */ /* 0x000fe20000000800 */
[----:B------:R-:W-:Y:S01]  /*0710*/  MOV R4, UR12 ;  /* 0x0000000c00047c02 */ /* 0x000fe20008000f00 */
[----:B------:R-:W-:Y:S01]  /*0720*/  ULDC UR4, c[0x0][0x1d0] ;  /* 0x0000740000047ab9 */ /* 0x000fe20000000800 */
[----:B------:R-:W-:Y:S01]  /*0730*/  IMAD.U32 R5, RZ, RZ, UR13 ;  /* 0x0000000dff057e24 */ /* 0x000fe2000f8e00ff */
[----:B------:R-:W-:Y:S02]  /*0740*/  UIMAD UR4, UR5, UR4, URZ ;  /* 0x00000004050472a4 */ /* 0x000fe4000f8e023f */
[----:B------:R-:W-:Y:S02]  /*0750*/  UMOV UR18, URZ ;  /* 0x0000003f00127c82 */ /* 0x000fe40008000000 */
[----:B------:R4:W5:Y:S01]  /*0760*/  @P2 LDG.E R208, [R4.64] ;  /* 0x0000001604d02981 */ /* 0x000962000c1e1900 */
[----:B------:R-:W-:-:S02]  /*0770*/  ULDC UR19, c[0x0][0x228] ;  /* 0x00008a0000137ab9 */ /* 0x000fc40000000800 */
[----:B-1----:R-:W-:Y:S01]  /*0780*/  USHF.R.S32.HI UR13, URZ, 0x1f, UR14 ;  /* 0x0000001f3f0d7899 */ /* 0x002fe2000801140e */
[----:B----4-:R-:W-:Y:S01]  /*0790*/  MOV R5, UR4 ;  /* 0x0000000400057c02 */ /* 0x010fe20008000f00 */
[----:B--2---:R3:W1:Y:S01]  /*07a0*/  @P3 R2UR UR18, R0 ;  /* 0x00000000001233c2 */ /* 0x00466200000e0000 */
[----:B------:R-:W-:Y:S07]  /*07b0*/  @P1 BRA `(.L_x_318) ;  /* 0x0000004000001947 */ /* 0x000fee0003800000 */
[----:B------:R-:W-:Y:S05]  /*07c0*/  @!P3 BRA `(.L_x_318) ;  /* 0x000000300000b947 */ /* 0x000fea0003800000 */
[----:B-----5:R-:W2:Y:S04]  /*07d0*/  LDG.E R210, [R8.64] ;  /* 0x0000001608d27981 */ /* 0x020ea8000c1e1900 */
[----:B---3--:R-:W2:Y:S02]  /*07e0*/  LDG.E R11, [R8.64+0x4] ;  /* 0x00000416080b7981 */ /* 0x008ea4000c1e1900 */
[----:B--2---:R-:W-:Y:S02]  /*07f0*/  IADD3 R210, -R210, R11, RZ ;  /* 0x0000000bd2d27210 */ /* 0x004fe40007ffe1ff */
.L_x_318:
        /* <DEDUP_REMOVED lines=9> */
.L_x_319:
[----:B------:R-:W-:Y:S05]  /*0890*/  @!P4 BRA `(.L_x_320) ;  /* 0x000000300000c947 */ /* 0x000fea0003800000 */
[----:B------:R-:W2:Y:S04]  /*08a0*/  LDG.E R5, [R6.64] ;  /* 0x0000001606057981 */ /* 0x000ea8000c1e1900 */
[----:B---3--:R-:W2:Y:S02]  /*08b0*/  LDG.E R0, [R6.64+0x4] ;  /* 0x0000041606007981 */ /* 0x008ea4000c1e1900 */
[----:B--2---:R-:W-:Y:S02]  /*08c0*/  IADD3 R5, -R5, R0, RZ ;  /* 0x0000000005057210 */ /* 0x004fe40007ffe1ff */
.L_x_320:
[----:B--2---:R-:W2:Y:S01]  /*08d0*/  @P0 LDG.E R4, [R2.64] ;  /* 0x0000001602040981 */ /* 0x004ea2000c1e1900 */
[----:B------:R-:W-:-:S03]  /*08e0*/  ULDC.64 UR4, c[0x0][0x378] ;  /* 0x0000de0000047ab9 */ /* 0x000fc60000000a00 */
[----:B---3--:R-:W3:Y:S01]  /*08f0*/  @P0 LDG.E R6, [R2.64+0x4] ;  /* 0x0000041602060981 */ /* 0x008ee2000c1e1900 */
[----:B------:R-:W-:Y:S01]  /*0900*/  UISETP.NE.U32.AND UP0, UPT, URZ, UR4, UPT ;  /* 0x000000043f00728c */ /* 0x000fe2000bf05070 */
[----:B-----5:R-:W-:-:S03]  /*0910*/  IMAD.MOV.U32 R76, RZ, RZ, R5 ;  /* 0x000000ffff4c7224 */ /* 0x020fc600078e0005 */
[----:B------:R-:W-:-:S03]  /*0920*/  UISETP.NE.AND.EX UP0, UPT, URZ, UR5, UPT, UP0 ;  /* 0x000000053f00728c */ /* 0x000fc6000bf05300 */
[----:B------:R-:W-:-:S03]  /*0930*/  ULDC.64 UR4, c[0x0][0x378] ;  /* 0x0000de0000047ab9 */ /* 0x000fc60000000a00 */
[----:B------:R-:W-:-:S05]  /*0940*/  PLOP3.LUT P1, PT, PT, PT, UP0, 0x80, 0x0 ;  /* 0x000000000000781c */ /* 0x000fca0003f2f008 */
[----:B------:R-:W-:-:S06]  /*0950*/  @UP0 UIMAD.WIDE UR4, UR20, UR6, UR4 ;  /* 0x00000006140402a5 */ /* 0x000fcc000f8e0204 */
[----:B------:R-:W-:Y:S02]  /*0960*/  IMAD.U32 R8, RZ, RZ, UR4 ;  /* 0x00000004ff087e24 */ /* 0x000fe4000f8e00ff */
[----:B------:R-:W-:-:S05]  /*0970*/  IMAD.U32 R9, RZ, RZ, UR5 ;  /* 0x00000005ff097e24 */ /* 0x000fca000f8e00ff */
[----:B------:R4:W5:Y:S01]  /*0980*/  @P1 LDG.E R76, [R8.64] ;  /* 0x00000016084c1981 */ /* 0x000962000c1e1900 */
[----:B------:R-:W-:Y:S01]  /*0990*/  ULDC UR4, c[0x0][0x2c4] ;  /* 0x0000b10000047ab9 */ /* 0x000fe20000000800 */
[----:B------:R-:W-:Y:S01]  /*09a0*/  IMAD.IADD R0, R5, 0x1, -R208 ;  /* 0x0000000105007824 */ /* 0x000fe200078e0ad0 */
[----:B------:R-:W-:-:S03]  /*09b0*/  UISETP.NE.AND UP3, UPT, UR4, 0x1, UPT ;  /* 0x000000010400788c */ /* 0x000fc6000bf65270 */
[----:B------:R-:W-:-:S08]  /*09c0*/  ULDC.64 UR4, c[0x0][0x2c8] ;  /* 0x0000b20000047ab9 */ /* 0x000fd00000000a00 */
[----:B------:R-:W-:Y:S01]  /*09d0*/  @UP3 UIADD3 UR8, UR17, 0x7f, URZ ;  /* 0x0000007f11083890 */ /* 0x000fe2000fffe03f */
[----:B--2---:R-:W2:Y:S08]  /*09e0*/  @P0 R2UR UR7, R4 ;  /* 0x00000000040703c2 */ /* 0x004eb000000e0000 */
[----:B---3--:R-:W2:Y:S02]  /*09f0*/  @P0 R2UR UR9, R6 ;  /* 0x00000000060903c2 */ /* 0x008ea400000e0000 */
[----:B--2---:R-:W-:-:S02]  /*0a00*/  @UP4 UIADD3 UR19, -UR7, UR9, URZ ;  /* 0x0000000907134290 */ /* 0x004fc4000fffe13f */
[----:B------:R-:W-:Y:S02]  /*0a10*/  UIMAD.WIDE.U32 UR8, UR8, UR4, URZ ;  /* 0x00000004080872a5 */ /* 0x000fe4000f8e003f */
[----:B------:R-:W-:Y:S02]  /*0a20*/  UIADD3 UR4, UR17, 0x7f, URZ ;  /* 0x0000007f11047890 */ /* 0x000fe4000fffe03f */
[----:B------:R-:W-:Y:S01]  /*0a30*/  IADD3 R207, R0, UR19, RZ ;  /* 0x0000001300cf7c10 */ /* 0x000fe2000fffe0ff */
[----:B------:R-:W-:Y:S02]  /*0a40*/  @UP3 USHF.R.U32.HI UR4, URZ, UR5, UR9 ;  /* 0x000000053f043299 */ /* 0x000fe40008011609 */
[----:B------:R-:W-:Y:S01]  /*0a50*/  ULDC UR8, c[0x0][0x32c] ;  /* 0x0000cb0000087ab9 */ /* 0x000fe20000000800 */
[----:B------:R-:W-:Y:S01]  /*0a60*/  IADD3 R91, R207, 0x1, -R210 ;  /* 0x00000001cf5b7810 */ /* 0x000fe20007ffe8d2 */
[----:B------:R-:W-:-:S03]  /*0a70*/  UISETP.GE.AND UP2, UPT, UR8, 0x1, UPT ;  /* 0x000000010800788c */ /* 0x000fc6000bf46270 */
[----:B------:R-:W-:-:S03]  /*0a80*/  IADD3 R2, R91, UR4, RZ ;  /* 0x000000045b027c10 */ /* 0x000fc6000fffe0ff */
[----:B------:R-:W-:Y:S02]  /*0a90*/  PLOP3.LUT P0, PT, PT, PT, UP2, 0x40, 0x0 ;  /* 0x000000000000781c */ /* 0x000fe40003f0e828 */
[----:B------:R-:W-:-:S04]  /*0aa0*/  IADD3 R3, R2, c[0x0][0x328], RZ ;  /* 0x0000ca0002037a10 */ /* 0x000fc80007ffe0ff */
[----:B------:R4:W2:Y:S07]  /*0ab0*/  R2UR UR7, R3 ;  /* 0x00000000030773c2 */ /* 0x0008ae00000e0000 */
[----:B--2-4-:R-:W-:Y:S05]  /*0ac0*/  @P0 BRA `(.L_x_321) ;  /* 0x0000014000000947 */ /* 0x014fea0003800000 */
[C---:B------:R-:W-:Y:S02]  /*0ad0*/  ISETP.GT.AND P0, PT, R2.reuse, RZ, PT ;  /* 0x000000ff0200720c */ /* 0x040fe40003f04270 */
[----:B------:R-:W-:-:S04]  /*0ae0*/  IADD3 R3, R2, -0x1, RZ ;  /* 0xffffffff02037810 */ /* 0x000fc80007ffe0ff */
[----:B------:R2:W3:Y:S07]  /*0af0*/  R2UR UR9, R3 ;  /* 0x00000000030973c2 */ /* 0x0004ee00000e0000 */
[----:B--23--:R-:W-:Y:S05]  /*0b00*/  @P0 BRA `(.L_x_322) ;  /* 0x0000008000000947 */ /* 0x00cfea0003800000 */
[----:B------:R-:W2:Y:S01]  /*0b10*/  R2UR UR9, R2 ;  /* 0x00000000020973c2 */ /* 0x000ea200000e0000 */
[----:B------:R-:W-:Y:S02]  /*0b20*/  UISETP.NE.AND UP0, UPT, UR8, 0x1, UPT ;  /* 0x000000010800788c */ /* 0x000fe4000bf05270 */
[----:B------:R-:W-:-:S02]  /*0b30*/  ULDC.64 UR4, c[0x0][0x330] ;  /* 0x0000cc0000047ab9 */ /* 0x000fc40000000a00 */
[----:B--2---:R-:W-:-:S04]  /*0b40*/  UIADD3 UR9, -UR9, URZ, URZ ;  /* 0x0000003f09097290 */ /* 0x004fc8000fffe13f */
[----:B------:R-:W-:-:S04]  /*0b50*/  UIMAD.WIDE.U32 UR10, UR9, UR4, URZ ;  /* 0x00000004090a72a5 */ /* 0x000fc8000f8e003f */
[----:B------:R-:W-:-:S04]  /*0b60*/  @UP0 USHF.R.U32.HI UR9, URZ, UR5, UR11 ;  /* 0x000000053f090299 */ /* 0x000fc8000801160b */
[----:B------:R-:W-:Y:S01]  /*0b70*/  ULOP3.LUT UR9, URZ, UR9, URZ, 0x33, !UPT ;  /* 0x000000093f097292 */ /* 0x000fe2000f8e333f */
[----:B------:R-:W-:Y:S05]  /*0b80*/  BRA `(.L_x_323) ;  /* 0x0000004000007947 */ /* 0x000fea0003800000 */
.L_x_322:
[----:B------:R-:W-:Y:S02]  /*0b90*/  UISETP.NE.AND UP0, UPT, UR8, 0x1, UPT ;  /* 0x000000010800788c */ /* 0x000fe4000bf05270 */
[----:B------:R-:W-:Y:S02]  /*0ba0*/  ULDC.64 UR4, c[0x0][0x330] ;  /* 0x0000cc0000047ab9 */ /* 0x000fe40000000a00 */
[----:B------:R-:W-:-:S07]  /*0bb0*/  UIMAD.WIDE.U32 UR10, UR9, UR4, URZ ;  /* 0x00000004090a72a5 */ /* 0x000fce000f8e003f */
[----:B------:R-:W-:Y:S02]  /*0bc0*/  @UP0 USHF.R.U32.HI UR9, URZ, UR5, UR11 ;  /* 0x000000053f090299 */ /* 0x000fe4000801160b */
.L_x_323:
[----:B------:R-:W-:Y:S02]  /*0bd0*/  ULDC UR4, c[0x0][0x32c] ;  /* 0x0000cb0000047ab9 */ /* 0x000fe40000000800 */
[----:B------:R-:W-:-:S04]  /*0be0*/  UIMAD UR4, UR9, UR8, UR4 ;  /* 0x00000008090472a4 */ /* 0x000fc8000f8e0204 */
[----:B------:R-:W-:-:S04]  /*0bf0*/  UISETP.LT.AND UP0, UPT, UR7, UR4, UPT ;  /* 0x000000040700728c */ /* 0x000fc8000bf01270 */
[----:B------:R-:W-:-:S03]  /*0c00*/  USEL UR7, UR7, UR4, UP0 ;  /* 0x0000000407077287 */ /* 0x000fc60008000000 */
.L_x_321:
[----:B------:R-:W-:Y:S01]  /*0c10*/  ULDC.64 UR4, c[0x0][0x2c8] ;  /* 0x0000b20000047ab9 */ /* 0x000fe20000000a00 */
[C---:B------:R-:W-:Y:S01]  /*0c20*/  IMAD.IADD R90, R207.reuse, 0x1, -R210 ;  /* 0x00000001cf5a7824 */ /* 0x040fe200078e0ad2 */
[----:B------:R-:W-:Y:S01]  /*0c30*/  UIMAD.WIDE.U32 UR10, UR17, UR4, URZ ;  /* 0x00000004110a72a5 */ /* 0x000fe2000f8e003f */
[----:B------:R-:W-:Y:S02]  /*0c40*/  PLOP3.LUT P0, PT, PT, PT, UP2, 0x40, 0x0 ;  /* 0x000000000000781c */ /* 0x000fe40003f0e828 */
[----:B------:R-:W-:Y:S01]  /*0c50*/  UMOV UR4, UR17 ;  /* 0x0000001100047c82 */ /* 0x000fe20008000000 */
[----:B------:R-:W-:-:S03]  /*0c60*/  IADD3 R4, R207, 0x3f, RZ ;  /* 0x0000003fcf047810 */ /* 0x000fc60007ffe0ff */
[----:B------:R-:W-:Y:S01]  /*0c70*/  @UP3 UMOV UR9, UR11 ;  /* 0x0000000b00093c82 */ /* 0x000fe20008000000 */
[----:B------:R-:W-:Y:S01]  /*0c80*/  SHF.R.S32.HI R3, RZ, 0x1f, R4 ;  /* 0x0000001fff037819 */ /* 0x000fe20000011404 */
[----:B------:R-:W-:-:S03]  /*0c90*/  @UP3 USHF.R.U32.HI UR4, URZ, UR5, UR9 ;  /* 0x000000053f043299 */ /* 0x000fc60008011609 */
[----:B------:R-:W-:-:S03]  /*0ca0*/  LEA.HI R3, R3, R4, RZ, 0x6 ;  /* 0x0000000403037211 */ /* 0x000fc600078f30ff */
[----:B------:R-:W-:Y:S02]  /*0cb0*/  IADD3 R2, R90, UR4, RZ ;  /* 0x000000045a027c10 */ /* 0x000fe4000fffe0ff */
[----:B------:R-:W-:Y:S02]  /*0cc0*/  SHF.R.S32.HI R89, RZ, 0x6, R3 ;  /* 0x00000006ff597819 */ /* 0x000fe40000011403 */
[----:B------:R-:W-:-:S04]  /*0cd0*/  IADD3 R6, R2, -c[0x0][0x324], RZ ;  /* 0x8000c90002067a10 */ /* 0x000fc80007ffe0ff */
[----:B------:R2:W3:Y:S02]  /*0ce0*/  R2UR UR9, R6 ;  /* 0x00000000060973c2 */ /* 0x0004e400000e0000 */
[----:B--23--:R-:W-:Y:S05]  /*0cf0*/  @P0 BRA `(.L_x_324) ;  /* 0x0000015000000947 */ /* 0x00cfea0003800000 */
[----:B------:R-:W2:Y:S02]  /*0d00*/  R2UR UR10, R2 ;  /* 0x00000000020a73c2 */ /* 0x000ea400000e0000 */
[----:B--2---:R-:W-:-:S06]  /*0d10*/  UISETP.GT.AND UP0, UPT, UR10, -0x1, UPT ;  /* 0xffffffff0a00788c */ /* 0x004fcc000bf04270 */
        /* <DEDUP_REMOVED lines=10> */
.L_x_325:
[----:B------:R-:W-:Y:S02]  /*0dc0*/  UISETP.NE.AND UP0, UPT, UR8, 0x1, UPT ;  /* 0x000000010800788c */ /* 0x000fe4000bf05270 */
[----:B------:R-:W-:Y:S02]  /*0dd0*/  ULDC.64 UR4, c[0x0][0x330] ;  /* 0x0000cc0000047ab9 */ /* 0x000fe40000000a00 */
[----:B------:R-:W-:-:S07]  /*0de0*/  UIMAD.WIDE.U32 UR24, UR10, UR4, URZ ;  /* 0x000000040a1872a5 */ /* 0x000fce000f8e003f */
[----:B------:R-:W-:Y:S02]  /*0df0*/  @UP0 UMOV UR11, UR25 ;  /* 0x00000019000b0c82 */ /* 0x000fe40008000000 */
[----:B------:R-:W-:Y:S02]  /*0e00*/  @UP0 USHF.R.U32.HI UR10, URZ, UR5, UR11 ;  /* 0x000000053f0a0299 */ /* 0x000fe4000801160b */
.L_x_326:
[----:B------:R-:W-:Y:S02]  /*0e10*/  ULDC UR4, c[0x0][0x32c] ;  /* 0x0000cb0000047ab9 */ /* 0x000fe40000000800 */
[----:B------:R-:W-:-:S04]  /*0e20*/  UIMAD UR4, UR10, UR4, URZ ;  /* 0x000000040a0472a4 */ /* 0x000fc8000f8e023f */
[----:B------:R-:W-:-:S04]  /*0e30*/  UISETP.LT.AND UP0, UPT, UR9, UR4, UPT ;  /* 0x000000040900728c */ /* 0x000fc8000bf01270 */
[----:B------:R-:W-:-:S03]  /*0e40*/  USEL UR9, UR9, UR4, !UP0 ;  /* 0x0000000409097287 */ /* 0x000fc6000c000000 */
.L_x_324:
[----:B------:R-:W2:Y:S01]  /*0e50*/  R2UR UR4, R89 ;  /* 0x00000000590473c2 */ /* 0x000ea200000e0000 */
[----:B------:R-:W-:Y:S02]  /*0e60*/  UIADD3 UR10, UR7, 0x3f, URZ ;  /* 0x0000003f070a7890 */ /* 0x000fe4000fffe03f */
[----:B------:R-:W-:Y:S02]  /*0e70*/  USHF.R.S32.HI UR7, URZ, 0x1f, UR9 ;  /* 0x0000001f3f077899 */ /* 0x000fe40008011409 */
[----:B------:R-:W-:Y:S02]  /*0e80*/  USHF.R.S32.HI UR8, URZ, 0x1f, UR10 ;  /* 0x0000001f3f087899 */ /* 0x000fe4000801140a */
[----:B------:R-:W-:Y:S01]  /*0e90*/  ULEA.HI UR7, UR7, UR9, URZ, 0x6 ;  /* 0x0000000907077291 */ /* 0x000fe2000f8f303f */
[----:B------:R-:W3:Y:S01]  /*0ea0*/  R2UR UR5, R0 ;  /* 0x00000000000573c2 */ /* 0x000ee200000e0000 */
[----:B------:R-:W-:Y:S02]  /*0eb0*/  ULEA.HI UR8, UR8, UR10, URZ, 0x6 ;  /* 0x0000000a08087291 */ /* 0x000fe4000f8f303f */
[----:B------:R-:W-:-:S02]  /*0ec0*/  USHF.R.S32.HI UR7, URZ, 0x6, UR7 ;  /* 0x000000063f077899 */ /* 0x000fc40008011407 */
[----:B------:R-:W-:Y:S02]  /*0ed0*/  USHF.R.S32.HI UR8, URZ, 0x6, UR8 ;  /* 0x000000063f087899 */ /* 0x000fe40008011408 */
[----:B------:R-:W-:-:S04]  /*0ee0*/  UISETP.LT.AND UP1, UPT, URZ, UR7, UPT ;  /* 0x000000073f00728c */ /* 0x000fc8000bf21270 */
[----:B------:R-:W-:Y:S02]  /*0ef0*/  USEL UR7, URZ, UR7, !UP1 ;  /* 0x000000073f077287 */ /* 0x000fe4000c800000 */
[----:B--2---:R-:W-:-:S04]  /*0f00*/  UISETP.LT.AND UP0, UPT, UR8, UR4, UPT ;  /* 0x000000040800728c */ /* 0x004fc8000bf01270 */
[----:B------:R-:W-:Y:S02]  /*0f10*/  USEL UR4, UR8, UR4, UP0 ;  /* 0x0000000408047287 */ /* 0x000fe40008000000 */
[----:B---3--:R-:W-:Y:S02]  /*0f20*/  ULEA UR7, UR7, -UR5, 0x6 ;  /* 0x8000000507077291 */ /* 0x008fe4000f8e303f */
[----:B------:R-:W-:Y:S02]  /*0f30*/  ULEA UR4, UR4, -UR5, 0x6 ;  /* 0x8000000504047291 */ /* 0x000fe4000f8e303f */
[----:B------:R-:W-:Y:S02]  /*0f40*/  UISETP.LT.AND UP1, UPT, URZ, UR7, UPT ;  /* 0x000000073f00728c */ /* 0x000fe4000bf21270 */
[----:B------:R-:W-:Y:S02]  /*0f50*/  UISETP.LT.AND UP0, UPT, UR4, UR19, UPT ;  /* 0x000000130400728c */ /* 0x000fe4000bf01270 */
[----:B------:R-:W-:-:S02]  /*0f60*/  USEL UR7, URZ, UR7, !UP1 ;  /* 0x000000073f077287 */ /* 0x000fc4000c800000 */
[----:B------:R-:W-:Y:S02]  /*0f70*/  USEL UR4, UR4, UR19, UP0 ;  /* 0x0000001304047287 */ /* 0x000fe40008000000 */
[----:B------:R-:W-:Y:S02]  /*0f80*/  USHF.R.U32.HI UR8, URZ, 0x6, UR7 ;  /* 0x000000063f087899 */ /* 0x000fe40008011607 */
[----:B------:R-:W-:-:S05]  /*0f90*/  UISETP.GT.AND UP0, UPT, UR4, UR7, UPT ;  /* 0x000000070400728c */ /* 0x000fca000bf04270 */
[----:B------:R-:W-:-:S06]  /*0fa0*/  UMOV UR7, UR8 ;  /* 0x0000000800077c82 */ /* 0x000fcc0008000000 */
[----:B------:R-:W-:-:S04]  /*0fb0*/  @UP0 UIADD3 UR5, UR4, 0x3f, URZ ;  /* 0x0000003f04050890 */ /* 0x000fc8000fffe03f */
[----:B------:R-:W-:-:S04]  /*0fc0*/  @UP0 USHF.R.S32.HI UR4, URZ, 0x1f, UR5 ;  /* 0x0000001f3f040899 */ /* 0x000fc80008011405 */
[----:B------:R-:W-:-:S04]  /*0fd0*/  @UP0 ULEA.HI UR4, UR4, UR5, URZ, 0x6 ;  /* 0x0000000504040291 */ /* 0x000fc8000f8f303f */
[----:B------:R-:W-:-:S04]  /*0fe0*/  @UP0 USHF.R.S32.HI UR7, URZ, 0x6, UR4 ;  /* 0x000000063f070899 */ /* 0x000fc80008011404 */
[----:B------:R-:W-:-:S06]  /*0ff0*/  UISETP.GT.AND UP0, UPT, UR7, UR8, UPT ;  /* 0x000000080700728c */ /* 0x000fcc000bf04270 */
[----:B------:R-:W-:-:S13]  /*1000*/  PLOP3.LUT P0, PT, PT, PT, UP0, 0x80, 0x0 ;  /* 0x000000000000781c */ /* 0x000fda0003f0f008 */
        /* <DEDUP_REMOVED lines=10> */
[----:B------:R-:W-:Y:S01]  /*10b0*/  UIADD3 UR16, UR7, -0x1, URZ ;  /* 0xffffffff07107890 */ /* 0x000fe2000fffe03f */
[----:B------:R-:W-:Y:S01]  /*10c0*/  IMAD.IADD R82, R82, 0x1, R5 ;  /* 0x0000000152527824 */ /* 0x000fe200078e0205 */
[----:B------:R-:W-:Y:S01]  /*10d0*/  SHF.R.S32.HI R4, RZ, 0x1f, R144 ;  /* 0x0000001fff047819 */ /* 0x000fe20000011490 */
[----:B------:R2:W3:Y:S01]  /*10e0*/  @P2 LDG.E R3, [R2.64] ;  /* 0x0000001602032981 */ /* 0x0004e2000c1e1900 */
[-C--:B------:R-:W-:Y:S01]  /*10f0*/  LEA.HI R8, R108, R71.reuse, RZ, 0x3 ;  /* 0x000000476c087211 */ /* 0x080fe200078f18ff */
[----:B------:R-:W-:Y:S01]  /*1100*/  UMOV UR6, 0x5 ;  /* 0x0000000500067882 */ /* 0x000fe20000000000 */
[----:B------:R-:W-:Y:S01]  /*1110*/  IMAD.U32 R7, RZ, RZ, UR16 ;  /* 0x00000010ff077e24 */ /* 0x000fe2000f8e00ff */
[----:B------:R-:W-:Y:S01]  /*1120*/  ULDC UR11, c[0x0][0x23c] ;  /* 0x00008f00000b7ab9 */ /* 0x000fe20000000800 */
[----:B------:R-:W-:Y:S01]  /*1130*/  SHF.R.S32.HI R5, RZ, 0x3, R8 ;  /* 0x00000003ff057819 */ /* 0x000fe20000011408 */
[----:B------:R-:W-:Y:S01]  /*1140*/  ULDC.64 UR4, c[0x0][0x238] ;  /* 0x00008e0000047ab9 */ /* 0x000fe20000000a00 */
[----:B------:R-:W-:Y:S01]  /*1150*/  LOP3.LUT R8, R8, 0x1ffffff8, RZ, 0xc0, !PT ;  /* 0x1ffffff808087812 */ /* 0x000fe200078ec0ff */
[----:B------:R-:W-:Y:S01]  /*1160*/  UMOV UR28, 0x6 ;  /* 0x00000006001c7882 */ /* 0x000fe20000000000 */
[C---:B------:R-:W-:Y:S01]  /*1170*/  IADD3 R88, -R5.reuse, UR19, RZ ;  /* 0x0000001305587c10 */ /* 0x040fe2000fffe1ff */
[----:B------:R-:W-:Y:S01]  /*1180*/  USHF.L.U64.HI UR11, UR4, UR6, UR11 ;  /* 0x00000006040b7299 */ /* 0x000fe2000801020b */
[----:B------:R-:W-:Y:S01]  /*1190*/  IADD3 R144, P0, R5, R144, RZ ;  /* 0x0000009005907210 */ /* 0x000fe20007f1e0ff */
[----:B------:R-:W-:Y:S01]  /*11a0*/  IMAD.IADD R8, R71, 0x1, -R8 ;  /* 0x0000000147087824 */ /* 0x000fe200078e0a08 */
[----:B------:R-:W-:Y:S01]  /*11b0*/  USHF.L.U64.HI UR9, UR4, UR28, UR5 ;  /* 0x0000001c04097299 */ /* 0x000fe20008010205 */
[----:B------:R-:W-:Y:S01]  /*11c0*/  IMAD R0, R7, -0x40, R88 ;  /* 0xffffffc007007824 */ /* 0x000fe200078e0258 */
[----:B------:R-:W-:Y:S01]  /*11d0*/  LEA.HI.X.SX32 R145, R5, R4, 0x1, P0 ;  /* 0x0000000405917211 */ /* 0x000fe200000f0eff */
[----:B------:R-:W-:Y:S01]  /*11e0*/  IMAD.SHL.U32 R8, R8, 0x8, RZ ;  /* 0x0000000808087824 */ /* 0x000fe200078e00ff */
[----:B------:R-:W-:Y:S01]  /*11f0*/  USHF.L.U32 UR10, UR4, 0x6, URZ ;  /* 0x00000006040a7899 */ /* 0x000fe2000800063f */
[----:B------:R-:W-:Y:S01]  /*1200*/  IMAD.U32 R142, RZ, RZ, UR14 ;  /* 0x0000000eff8e7e24 */ /* 0x000fe2000f8e00ff */
[C---:B------:R-:W-:Y:S01]  /*1210*/  ISETP.GE.AND P1, PT, R0.reuse, 0x1, PT ;  /* 0x000000010000780c */ /* 0x040fe20003f26270 */
[----:B------:R-:W-:Y:S01]  /*1220*/  IMAD R7, R145, c[0x0][0x238], RZ ;  /* 0x00008e0091077a24 */ /* 0x000fe200078e02ff */
[----:B------:R-:W-:Y:S01]  /*1230*/  ISETP.GT.AND P0, PT, R0, 0x20, PT ;  /* 0x000000200000780c */ /* 0x000fe20003f04270 */
[----:B------:R-:W-:Y:S01]  /*1240*/  USHF.L.U32 UR12, UR4, 0x5, URZ ;  /* 0x00000005040c7899 */ /* 0x000fe2000800063f */
[----:B------:R-:W-:Y:S01]  /*1250*/  IADD3 R0, R8, 0x40, RZ ;  /* 0x0000004008007810 */ /* 0x000fe20007ffe0ff */
[----:B------:R-:W-:Y:S01]  /*1260*/  ULDC.64 UR6, c[0x0][0x240] ;  /* 0x0000900000067ab9 */ /* 0x000fe20000000a00 */
[--C-:B------:R-:W-:Y:S01]  /*1270*/  SHF.R.S32.HI R9, RZ, 0x1f, R8.reuse ;  /* 0x0000001fff097819 */ /* 0x100fe20000011408 */
[----:B------:R-:W-:Y:S01]  /*1280*/  ULDC.64 UR4, c[0x0][0x260] ;  /* 0x0000980000047ab9 */ /* 0x000fe20000000a00 */
[----:B------:R-:W-:Y:S01]  /*1290*/  ISETP.GE.AND P6, PT, R0, c[0x0][0x1d4], PT ;  /* 0x0000750000007a0c */ /* 0x000fe20003fc6270 */
[C---:B------:R-:W-:Y:S01]  /*12a0*/  IMAD R0, R144.reuse, c[0x0][0x23c], R7 ;  /* 0x00008f0090007a24 */ /* 0x040fe200078e0207 */
[----:B------:R-:W-:Y:S01]  /*12b0*/  UIMAD UR6, UR13, UR6, URZ ;  /* 0x000000060d0672a4 */ /* 0x000fe2000f8e023f */
[----:B------:R-:W-:Y:S01]  /*12c0*/  IMAD.WIDE.U32 R6, R144, c[0x0][0x238], R8 ;  /* 0x00008e0090067a25 */ /* 0x000fe200078e0008 */
[----:B------:R-:W-:Y:S01]  /*12d0*/  UIMAD UR4, UR13, UR4, URZ ;  /* 0x000000040d0472a4 */ /* 0x000fe2000f8e023f */
[-C--:B------:R-:W-:Y:S01]  /*12e0*/  LEA.HI R4, R108, R71.reuse, RZ, 0x2 ;  /* 0x000000476c047211 */ /* 0x080fe200078f10ff */
[----:B------:R-:W-:Y:S01]  /*12f0*/  USHF.R.S32.HI UR21, URZ, 0x1f, UR20 ;  /* 0x0000001f3f157899 */ /* 0x000fe20008011414 */
[----:B------:R-:W-:Y:S01]  /*1300*/  IMAD.IADD R7, R7, 0x1, R0 ;  /* 0x0000000107077824 */ /* 0x000fe200078e0200 */
[----:B------:R-:W-:Y:S01]  /*1310*/  UIMAD UR7, UR14, UR7, UR6 ;  /* 0x000000070e0772a4 */ /* 0x000fe2000f8e0206 */
[----:B--2---:R-:W-:Y:S01]  /*1320*/  IMAD.SHL.U32 R2, R5, 0x40, RZ ;  /* 0x0000004005027824 */ /* 0x004fe200078e00ff */
[----:B------:R-:W-:Y:S01]  /*1330*/  USEL UR25, UR20, URZ, !UP4 ;  /* 0x0000003f14197287 */ /* 0x000fe2000e000000 */
[----:B------:R-:W-:Y:S01]  /*1340*/  IMAD.WIDE.U32 R142, R142, c[0x0][0x240], R6 ;  /* 0x000090008e8e7a25 */ /* 0x000fe200078e0006 */
[----:B------:R-:W-:Y:S01]  /*1350*/  USEL UR24, UR21, URZ, !UP4 ;  /* 0x0000003f15187287 */ /* 0x000fe2000e000000 */
[----:B------:R-:W-:Y:S01]  /*1360*/  LOP3.LUT R0, R4, 0xfffffffc, RZ, 0xc0, !PT ;  /* 0xfffffffc04007812 */ /* 0x000fe200078ec0ff */
[----:B------:R-:W-:Y:S01]  /*1370*/  UIMAD UR6, UR14, UR5, UR4 ;  /* 0x000000050e0672a4 */ /* 0x000fe2000f8e0204 */
[----:B------:R-:W-:Y:S01]  /*1380*/  LOP3.LUT R5, R2, 0x1c0, RZ, 0xc0, !PT ;  /* 0x000001c002057812 */ /* 0x000fe200078ec0ff */
[----:B------:R-:W-:Y:S01]  /*1390*/  IMAD.U32 R140, RZ, RZ, UR25 ;  /* 0x00000019ff8c7e24 */ /* 0x000fe2000f8e00ff */
[----:B------:R-:W-:Y:S01]  /*13a0*/  ULDC.64 UR4, c[0x0][0x248] ;  /* 0x0000920000047ab9 */ /* 0x000fe20000000a00 */
[----:B------:R-:W-:Y:S01]  /*13b0*/  IADD3 R143, R143, UR7, RZ ;  /* 0x000000078f8f7c10 */ /* 0x000fe2000fffe0ff */
[----:B------:R-:W-:Y:S01]  /*13c0*/  UIMAD UR4, UR24, UR4, URZ ;  /* 0x00000004180472a4 */ /* 0x000fe2000f8e023f */
[----:B------:R-:W-:Y:S01]  /*13d0*/  LOP3.LUT R2, R5, 0x38, R8, 0xf8, !PT ;  /* 0x0000003805027812 */ /* 0x000fe200078ef808 */
[----:B------:R-:W-:Y:S01]  /*13e0*/  USHF.R.S32.HI UR7, URZ, 0x1f, UR16 ;  /* 0x0000001f3f077899 */ /* 0x000fe20008011410 */
[----:B------:R-:W-:Y:S01]  /*13f0*/  SHF.R.U32.HI R5, RZ, 0x3, R5 ;  /* 0x00000003ff057819 */ /* 0x000fe20000011605 */
[----:B------:R-:W-:Y:S01]  /*1400*/  UIMAD UR5, UR25, UR5, UR4 ;  /* 0x00000005190572a4 */ /* 0x000fe2000f8e0204 */
[----:B------:R-:W-:Y:S01]  /*1410*/  IMAD.WIDE.U32 R142, R140, c[0x0][0x248], R142 ;  /* 0x000092008c8e7a25 */ /* 0x000fe200078e008e */
[----:B------:R-:W-:Y:S01]  /*1420*/  LEA.HI R122, R108, R71, RZ, 0x6 ;  /* 0x000000476c7a7211 */ /* 0x000fe200078f30ff */
[----:B------:R-:W-:Y:S01]  /*1430*/  UIMAD UR4, UR9, UR16, URZ ;  /* 0x00000010090472a4 */ /* 0x000fe2000f8e023f */
[----:B------:R-:W-:Y:S01]  /*1440*/  LOP3.LUT R5, R2, R5, RZ, 0x3c, !PT ;  /* 0x0000000502057212 */ /* 0x000fe200078e3cff */
[----:B------:R-:W-:Y:S01]  /*1450*/  IMAD.U32 R77, RZ, RZ, UR10 ;  /* 0x0000000aff4d7e24 */ /* 0x000fe2000f8e00ff */
[----:B------:R-:W-:Y:S01]  /*1460*/  IADD3 R147, R143, UR5, RZ ;  /* 0x000000058f937c10 */ /* 0x000fe2000fffe0ff */
[----:B------:R-:W-:Y:S01]  /*1470*/  IMAD.MOV.U32 R146, RZ, RZ, R142 ;  /* 0x000000ffff927224 */ /* 0x000fe200078e008e */
[----:B------:R-:W-:Y:S01]  /*1480*/  IADD3 R2, R8, 0x80, RZ ;  /* 0x0000008008027810 */ /* 0x000fe20007ffe0ff */
[----:B------:R-:W-:Y:S01]  /*1490*/  IMAD.IADD R0, R71, 0x1, -R0 ;  /* 0x0000000147007824 */ /* 0x000fe200078e0a00 */
[----:B------:R-:W-:Y:S01]  /*14a0*/  UIMAD UR4, UR7, UR10, UR4 ;  /* 0x0000000a070472a4 */ /* 0x000fe2000f8e0204 */
[----:B------:R-:W-:Y:S01]  /*14b0*/  IMAD.SHL.U32 R122, R122, 0x8, RZ ;  /* 0x000000087a7a7824 */ /* 0x000fe200078e00ff */
[----:B------:R-:W-:Y:S01]  /*14c0*/  ISETP.GE.AND P4, PT, R8, c[0x0][0x1d4], PT ;  /* 0x0000750008007a0c */ /* 0x000fe20003f86270 */
[----:B------:R-:W-:Y:S01]  /*14d0*/  IMAD.WIDE.U32 R6, R77, UR16, R146 ;  /* 0x000000104d067c25 */ /* 0x000fe2000f8e0092 */
[----:B------:R-:W-:-:S02]  /*14e0*/  ISETP.GE.AND P5, PT, R2, c[0x0][0x1d4], PT ;  /* 0x0000750002007a0c */ /* 0x000fc40003fa6270 */
[----:B------:R-:W-:Y:S01]  /*14f0*/  LOP3.LUT R122, R5, 0xfffffe00, R122, 0xf8, !PT ;  /* 0xfffffe00057a7812 */ /* 0x000fe200078ef87a */
[----:B------:R-:W-:Y:S01]  /*1500*/  IMAD.SHL.U32 R18, R0, 0x4, RZ ;  /* 0x0000000400127824 */ /* 0x000fe200078e00ff */
[----:B------:R-:W-:Y:S01]  /*1510*/  IADD3 R2, R7, UR4, RZ ;  /* 0x0000000407027c10 */ /* 0x000fe2000fffe0ff */
[----:B------:R-:W-:Y:S01]  /*1520*/  IMAD.U32 R10, RZ, RZ, UR14 ;  /* 0x0000000eff0a7e24 */ /* 0x000fe2000f8e00ff */
[----:B------:R-:W-:Y:S01]  /*1530*/  @P1 LEA R24, P3, R6, c[0x0][0x220], 0x1 ;  /* 0x0000880006181a11 */ /* 0x000fe200078608ff */
[----:B------:R-:W-:Y:S01]  /*1540*/  IMAD.SHL.U32 R122, R122, 0x2, RZ ;  /* 0x000000027a7a7824 */ /* 0x000fe200078e00ff */
[----:B------:R-:W-:Y:S01]  /*1550*/  IADD3 R15, R18, 0x20, RZ ;  /* 0x00000020120f7810 */ /* 0x000fe20007ffe0ff */
[----:B------:R-:W-:Y:S01]  /*1560*/  IMAD.WIDE.U32 R10, R10, c[0x0][0x260], R8 ;  /* 0x000098000a0a7a25 */ /* 0x000fe200078e0008 */
[C---:B------:R-:W-:Y:S01]  /*1570*/  @P1 LEA.HI.X R25, R6.reuse, c[0x0][0x224], R2, 0x1, P3 ;  /* 0x0000890006191a11 */ /* 0x040fe200018f0c02 */
[----:B------:R-:W-:Y:S01]  /*1580*/  ULDC.64 UR4, c[0x0][0x280] ;  /* 0x0000a00000047ab9 */ /* 0x000fe20000000a00 */
[----:B------:R-:W-:Y:S01]  /*1590*/  @P0 IADD3 R5, P3, R6, UR12, RZ ;  /* 0x0000000c06050c10 */ /* 0x000fe2000ff7e0ff */
[----:B------:R-:W-:Y:S01]  /*15a0*/  IMAD.IADD R12, R18, 0x1, R15 ;  /* 0x00000001120c7824 */ /* 0x000fe200078e020f */
[--C-:B------:R-:W-:Y:S01]  /*15b0*/  SHF.R.S32.HI R127, RZ, 0x2, R4.reuse ;  /* 0x00000002ff7f7819 */ /* 0x100fe20000011404 */
[----:B------:R-:W-:Y:S01]  /*15c0*/  @!PT LDS RZ, [RZ] ;  /* 0x00000000fffff984 */ /* 0x000fe20000000800 */
[----:B------:R-:W-:Y:S01]  /*15d0*/  @!PT LDS RZ, [RZ] ;  /* 0x00000000fffff984 */ /* 0x000fe20000000800 */
[----:B------:R-:W-:Y:S01]  /*15e0*/  @!PT LDS RZ, [RZ] ;  /* 0x00000000fffff984 */ /* 0x000fe20000000800 */
[----:B------:R2:W-:Y:S01]  /*15f0*/  @P1 LDGSTS.E.BYPASS.LTC128B.128 [R122+0x6100], [R24.64], !P4 ;  /* 0x06100000187a1fae */ /* 0x0005e2000e101d56 */
[----:B------:R-:W-:Y:S01]  /*1600*/  @P0 IADD3.X R2, R2, UR11, RZ, P3, !PT ;  /* 0x0000000b02020c10 */ /* 0x000fe20009ffe4ff */
[C---:B------:R-:W-:Y:S01]  /*1610*/  IMAD.SHL.U32 R16, R0.reuse, 0x8, RZ ;  /* 0x0000000800107824 */ /* 0x040fe200078e00ff */
[C---:B------:R-:W-:Y:S01]  /*1620*/  @P0 LEA R8, P3, R5.reuse, c[0x0][0x220], 0x1 ;  /* 0x0000880005080a11 */ /* 0x040fe200078608ff */
[----:B------:R2:W-:Y:S01]  /*1630*/  @P1 LDGSTS.E.BYPASS.LTC128B.128 [R122+0x8100], [R24.64+0x80], !P6 ;  /* 0x08100080187a1fae */ /* 0x0005e2000f101d56 */
[----:B------:R-:W-:Y:S01]  /*1640*/  SHF.R.S32.HI R4, RZ, 0x1f, R4 ;  /* 0x0000001fff047819 */ /* 0x000fe20000011404 */
[----:B------:R-:W-:Y:S01]  /*1650*/  IMAD R121, R0, 0x40, R127 ;  /* 0x0000004000797824 */ /* 0x000fe200078e027f */
[----:B------:R-:W-:Y:S01]  /*1660*/  IADD3 R14, R18, 0x40, RZ ;  /* 0x00000040120e7810 */ /* 0x000fe20007ffe0ff */
[----:B------:R2:W-:Y:S01]  /*1670*/  @P1 LDGSTS.E.BYPASS.LTC128B.128 [R122+0xa100], [R24.64+0x100], !P5 ;  /* 0x0a100100187a1fae */ /* 0x0005e2000e901d56 */
[----:B------:R-:W-:Y:S01]  /*1680*/  ISETP.GE.AND P1, PT, R12, c[0x0][0x27c], PT ;  /* 0x00009f000c007a0c */ /* 0x000fe20003f26270 */
[----:B------:R-:W-:Y:S01]  /*1690*/  USHF.L.U64.HI UR26, UR4, UR28, UR5 ;  /* 0x0000001c041a7299 */ /* 0x000fe20008010205 */
[----:B------:R-:W-:Y:S01]  /*16a0*/  @P0 LEA.HI.X R9, R5, c[0x0][0x224], R2, 0x1, P3 ;  /* 0x0000890005090a11 */ /* 0x000fe200018f0c02 */
[----:B------:R-:W-:Y:S01]  /*16b0*/  IMAD.IADD R13, R18, 0x1, R14 ;  /* 0x00000001120d7824 */ /* 0x000fe200078e020e */
[----:B------:R-:W-:Y:S01]  /*16c0*/  SEL R5, RZ, c[0x0][0x27c], !P1 ;  /* 0x00009f00ff057a07 */ /* 0x000fe20004800000 */
[----:B------:R-:W-:Y:S01]  /*16d0*/  USHF.L.U32 UR27, UR4, 0x6, URZ ;  /* 0x00000006041b7899 */ /* 0x000fe2000800063f */
[----:B------:R-:W-:Y:S01]  /*16e0*/  LEA.HI R4, R4, R127, RZ, 0x3 ;  /* 0x0000007f04047211 */ /* 0x000fe200078f18ff */
[----:B------:R4:W-:Y:S01]  /*16f0*/  @P0 LDGSTS.E.BYPASS.LTC128B.128 [R122+0x7100], [R8.64], !P4 ;  /* 0x07100000087a0fae */ /* 0x0009e2000e101d56 */
[----:B------:R-:W-:Y:S01]  /*1700*/  P2R R129, PR, RZ, 0x2 ;  /* 0x00000002ff817803 */ /* 0x000fe20000000000 */
[----:B------:R-:W-:Y:S01]  /*1710*/  IMAD.IADD R5, R5, 0x1, R12 ;  /* 0x0000000105057824 */ /* 0x000fe200078e020c */
[----:B------:R-:W-:Y:S01]  /*1720*/  LOP3.LUT R4, R4, 0xfffffff8, RZ, 0xc0, !PT ;  /* 0xfffffff804047812 */ /* 0x000fe200078ec0ff */
[----:B------:R4:W-:Y:S01]  /*1730*/  @P0 LDGSTS.E.BYPASS.LTC128B.128 [R122+0x9100], [R8.64+0x80], !P6 ;  /* 0x09100080087a0fae */ /* 0x0009e2000f101d56 */
[----:B------:R-:W-:Y:S01]  /*1740*/  ISETP.GE.AND P1, PT, R13, c[0x0][0x27c], PT ;  /* 0x00009f000d007a0c */ /* 0x000fe20003f26270 */
[----:B------:R-:W-:Y:S01]  /*1750*/  ULDC.64 UR4, c[0x0][0x290] ;  /* 0x0000a40000047ab9 */ /* 0x000fe20000000a00 */
[----:B------:R-:W-:Y:S01]  /*1760*/  ISETP.GE.AND P3, PT, R16, c[0x0][0x27c], PT ;  /* 0x00009f0010007a0c */ /* 0x000fe20003f66270 */
[----:B------:R-:W-:Y:S01]  /*1770*/  IMAD.IADD R123, R127, 0x1, -R4 ;  /* 0x000000017f7b7824 */ /* 0x000fe200078e0a04 */
[----:B------:R-:W-:Y:S01]  /*1780*/  SHF.R.S32.HI R2, RZ, 0x1f, R5 ;  /* 0x0000001fff027819 */ /* 0x000fe20000011405 */
[----:B------:R4:W-:Y:S01]  /*1790*/  @P0 LDGSTS.E.BYPASS.LTC128B.128 [R122+0xb100], [R8.64+0x100], !P5 ;  /* 0x0b100100087a0fae */ /* 0x0009e2000e901d56 */
[----:B------:R-:W-:Y:S01]  /*17a0*/  SEL R4, RZ, c[0x0][0x27c], !P1 ;  /* 0x00009f00ff047a07 */ /* 0x000fe20004800000 */
[----:B------:R-:W-:Y:S01]  /*17b0*/  USHF.L.U64.HI UR28, UR4, UR28, UR5 ;  /* 0x0000001c041c7299 */ /* 0x000fe20008010205 */
[----:B------:R-:W-:Y:S01]  /*17c0*/  SEL R7, RZ, c[0x0][0x27c], !P3 ;  /* 0x00009f00ff077a07 */ /* 0x000fe20005800000 */
[----:B------:R-:W-:Y:S01]  /*17d0*/  USHF.L.U32 UR29, UR4, 0x6, URZ ;  /* 0x00000006041d7899 */ /* 0x000fe2000800063f */
[CC--:B------:R-:W-:Y:S01]  /*17e0*/  LEA.HI R96, R2.reuse, R5.reuse, RZ, 0x3 ;  /* 0x0000000502607211 */ /* 0x0c0fe200078f18ff */
[----:B------:R-:W0:Y:S01]  /*17f0*/  LDGDEPBAR ;  /* 0x00000000000079af */ /* 0x000e220000000000 */
[----:B------:R-:W-:Y:S01]  /*1800*/  LEA.HI R2, R2, R5, RZ, 0x6 ;  /* 0x0000000502027211 */ /* 0x000fe200078f30ff */
[----:B------:R-:W-:Y:S01]  /*1810*/  IMAD.IADD R5, R4, 0x1, R13 ;  /* 0x0000000104057824 */ /* 0x000fe200078e020d */
[C---:B------:R-:W-:Y:S01]  /*1820*/  LOP3.LUT P0, RZ, R123.reuse, 0x4, RZ, 0xc0, !PT ;  /* 0x000000047bff7812 */ /* 0x040fe2000780c0ff */
[C---:B------:R-:W-:Y:S01]  /*1830*/  IMAD.IADD R7, R16.reuse, 0x1, R7 ;  /* 0x0000000110077824 */ /* 0x040fe200078e0207 */
[----:B------:R-:W-:Y:S01]  /*1840*/  IADD3 R126, R16, 0x60, RZ ;  /* 0x00000060107e7810 */ /* 0x000fe20007ffe0ff */
[----:B------:R-:W-:Y:S01]  /*1850*/  IMAD.SHL.U32 R123, R123, 0x40, RZ ;  /* 0x000000407b7b7824 */ /* 0x000fe200078e00ff */
[----:B------:R-:W-:Y:S01]  /*1860*/  SHF.R.S32.HI R104, RZ, 0x1f, R5 ;  /* 0x0000001fff687819 */ /* 0x000fe20000011405 */
[----:B------:R-:W-:Y:S01]  /*1870*/  IMAD.SHL.U32 R2, R2, 0x40, RZ ;  /* 0x0000004002027824 */ /* 0x000fe200078e00ff */
[----:B------:R-:W-:Y:S01]  /*1880*/  SHF.R.S32.HI R106, RZ, 0x1f, R7 ;  /* 0x0000001fff6a7819 */ /* 0x000fe20000011407 */
[----:B------:R-:W-:Y:S01]  /*1890*/  ULDC.64 UR4, c[0x0][0x1e8] ;  /* 0x00007a0000047ab9 */ /* 0x000fe20000000a00 */
[CC--:B------:R-:W-:Y:S01]  /*18a0*/  LEA.HI R98, R104.reuse, R5.reuse, RZ, 0x3 ;  /* 0x0000000568627211 */ /* 0x0c0fe200078f18ff */
[----:B------:R-:W-:Y:S01]  /*18b0*/  UIMAD UR34, UR13, UR4, URZ ;  /* 0x000000040d2272a4 */ /* 0x000fe2000f8e023f */
[----:B------:R-:W-:Y:S01]  /*18c0*/  LEA.HI R104, R104, R5, RZ, 0x6 ;  /* 0x0000000568687211 */ /* 0x000fe200078f30ff */
[----:B------:R-:W-:Y:S01]  /*18d0*/  UIMAD.WIDE.U32 UR30, UR14, UR4, URZ ;  /* 0x000000040e1e72a5 */ /* 0x000fe2000f8e003f */
[----:B------:R-:W-:Y:S01]  /*18e0*/  LEA.HI R94, R106, R7, RZ, 0x3 ;  /* 0x000000076a5e7211 */ /* 0x000fe200078f18ff */
[----:B------:R-:W-:Y:S01]  /*18f0*/  UIMAD UR34, UR14, UR5, UR34 ;  /* 0x000000050e2272a4 */ /* 0x000fe2000f8e0222 */
[----:B------:R-:W-:Y:S01]  /*1900*/  LEA.HI R108, R108, R71, RZ, 0x5 ;  /* 0x000000476c6c7211 */ /* 0x000fe200078f28ff */
[----:B------:R-:W-:Y:S01]  /*1910*/  IMAD.SHL.U32 R104, R104, 0x40, RZ ;  /* 0x0000004068687824 */ /* 0x000fe200078e00ff */
[----:B------:R-:W-:Y:S01]  /*1920*/  SHF.R.S32.HI R5, RZ, 0x1f, R126 ;  /* 0x0000001fff057819 */ /* 0x000fe2000001147e */
[----:B------:R-:W-:Y:S01]  /*1930*/  ULDC.64 UR4, c[0x0][0x210] ;  /* 0x0000840000047ab9 */ /* 0x000fe20000000a00 */
[----:B------:R-:W-:Y:S01]  /*1940*/  LEA.HI R106, R106, R7, RZ, 0x6 ;  /* 0x000000076a6a7211 */ /* 0x000fe200078f30ff */
[----:B------:R-:W-:Y:S01]  /*1950*/  IMAD.SHL.U32 R108, R108, 0x10, RZ ;  /* 0x000000106c6c7824 */ /* 0x000fe200078e00ff */
[----:B------:R-:W-:Y:S01]  /*1960*/  SHF.R.S32.HI R0, RZ, 0x1f, R13 ;  /* 0x0000001fff007819 */ /* 0x000fe2000001140d */
[----:B------:R-:W-:Y:S01]  /*1970*/  UIMAD UR35, UR13, UR4, URZ ;  /* 0x000000040d2372a4 */ /* 0x000fe2000f8e023f */
[----:B------:R-:W-:Y:S01]  /*1980*/  LOP3.LUT R123, R123, 0x1c0, RZ, 0xc0, !PT ;  /* 0x000001c07b7b7812 */ /* 0x000fe200078ec0ff */
[----:B------:R-:W-:Y:S01]  /*1990*/  IMAD.SHL.U32 R106, R106, 0x40, RZ ;  /* 0x000000406a6a7824 */ /* 0x000fe200078e00ff */
[----:B------:R-:W-:Y:S01]  /*19a0*/  LEA.HI R118, R5, R126, RZ, 0x3 ;  /* 0x0000007e05767211 */ /* 0x000fe200078f18ff */
[----:B------:R-:W-:Y:S01]  /*19b0*/  IMAD.MOV.U32 R78, RZ, RZ, c[0x0][0x27c] ;  /* 0x00009f00ff4e7624 */ /* 0x000fe200078e00ff */
[----:B------:R-:W-:Y:S01]  /*19c0*/  SHF.R.S32.HI R5, RZ, 0x1f, R12 ;  /* 0x0000001fff057819 */ /* 0x000fe2000001140c */
[----:B------:R-:W-:Y:S01]  /*19d0*/  IMAD.MOV.U32 R92, RZ, RZ, c[0x0][0x2b8] ;  /* 0x0000ae00ff5c7624 */ /* 0x000fe200078e00ff */
[----:B------:R-:W-:Y:S01]  /*19e0*/  LEA.HI R119, R0, R13, RZ, 0x3 ;  /* 0x0000000d00777211 */ /* 0x000fe200078f18ff */
[----:B------:R-:W-:Y:S01]  /*19f0*/  UIMAD.WIDE.U32 UR32, UR14, UR4, URZ ;  /* 0x000000040e2072a5 */ /* 0x000fe2000f8e003f */
[----:B------:R-:W-:Y:S01]  /*1a00*/  SHF.R.U32.HI R109, RZ, 0x3, R123 ;  /* 0x00000003ff6d7819 */ /* 0x000fe2000001167b */
[----:B------:R-:W-:Y:S01]  /*1a10*/  IMAD.MOV.U32 R107, RZ, RZ, c[0x0][0x27c] ;  /* 0x00009f00ff6b7624 */ /* 0x000fe200078e00ff */
[----:B------:R-:W-:-:S02]  /*1a20*/  LOP3.LUT R0, R123, 0x18, R16, 0xf8, !PT ;  /* 0x000000187b007812 */ /* 0x000fc400078ef810 */
[----:B------:R-:W-:Y:S01]  /*1a30*/  LOP3.LUT R4, R123, 0x38, R94, 0xf8, !PT ;  /* 0x000000387b047812 */ /* 0x000fe200078ef85e */
[----:B------:R-:W-:Y:S01]  /*1a40*/  IMAD.SHL.U32 R107, R107, 0x2, RZ ;  /* 0x000000026b6b7824 */ /* 0x000fe200078e00ff */
[----:B------:R-:W-:Y:S02]  /*1a50*/  SHF.R.S32.HI R132, RZ, 0x1f, R127 ;  /* 0x0000001fff847819 */ /* 0x000fe4000001147f */
[----:B------:R-:W-:Y:S02]  /*1a60*/  LEA.HI R120, R5, R12, RZ, 0x3 ;  /* 0x0000000c05787211 */ /* 0x000fe400078f18ff */
[----:B------:R-:W-:Y:S01]  /*1a70*/  LOP3.LUT R108, R108, 0xfffffe00, RZ, 0xc0, !PT ;  /* 0xfffffe006c6c7812 */ /* 0x000fe200078ec0ff */
[C---:B------:R-:W-:Y:S01]  /*1a80*/  IMAD R134, R132.reuse, c[0x0][0x280], RZ ;  /* 0x0000a00084867a24 */ /* 0x040fe200078e02ff */
[----:B------:R-:W-:Y:S01]  /*1a90*/  LOP3.LUT R6, R123, 0x38, R96, 0xf8, !PT ;  /* 0x000000387b067812 */ /* 0x000fe200078ef860 */
[----:B------:R-:W-:Y:S01]  /*1aa0*/  IMAD R132, R132, c[0x0][0x290], RZ ;  /* 0x0000a40084847a24 */ /* 0x000fe200078e02ff */
[----:B------:R-:W-:Y:S01]  /*1ab0*/  LOP3.LUT R5, R0, R109, RZ, 0x3c, !PT ;  /* 0x0000006d00057212 */ /* 0x000fe200078e3cff */
[C---:B------:R-:W-:Y:S01]  /*1ac0*/  IMAD R134, R127.reuse, c[0x0][0x284], R134 ;  /* 0x0000a1007f867a24 */ /* 0x040fe200078e0286 */
[----:B------:R-:W-:Y:S01]  /*1ad0*/  LOP3.LUT R106, R106, 0x7ffff000, RZ, 0xc0, !PT ;  /* 0x7ffff0006a6a7812 */ /* 0x000fe200078ec0ff */
[----:B------:R-:W-:Y:S01]  /*1ae0*/  IMAD R132, R127, c[0x0][0x294], R132 ;  /* 0x0000a5007f847a24 */ /* 0x000fe200078e0284 */
[----:B------:R-:W-:Y:S01]  /*1af0*/  SHF.R.S32.HI R19, RZ, 0x1f, R18 ;  /* 0x0000001fff137819 */ /* 0x000fe20000011412 */
[----:B------:R-:W-:Y:S01]  /*1b00*/  IMAD.IADD R116, R5, 0x1, R108 ;  /* 0x0000000105747824 */ /* 0x000fe200078e026c */
[----:B------:R-:W-:-:S02]  /*1b10*/  SHF.R.S32.HI R17, RZ, 0x1f, R16 ;  /* 0x0000001fff117819 */ /* 0x000fc40000011410 */
[----:B------:R-:W-:Y:S01]  /*1b20*/  LOP3.LUT R2, R2, 0x7ffff000, RZ, 0xc0, !PT ;  /* 0x7ffff00002027812 */ /* 0x000fe200078ec0ff */
[C-C-:B------:R-:W-:Y:S01]  /*1b30*/  IMAD.WIDE.U32 R138, R127.reuse, c[0x0][0x280], R18.reuse ;  /* 0x0000a0007f8a7a25 */ /* 0x140fe200078e0012 */
[----:B------:R-:W-:Y:S02]  /*1b40*/  LOP3.LUT R105, R6, R109, RZ, 0x3c, !PT ;  /* 0x0000006d06697212 */ /* 0x000fe400078e3cff */
[C---:B------:R-:W-:Y:S01]  /*1b50*/  IADD3 R125, R16.reuse, 0x80, RZ ;  /* 0x00000080107d7810 */ /* 0x040fe20007ffe0ff */
[C---:B------:R-:W-:Y:S01]  /*1b60*/  IMAD.WIDE.U32 R136, R127.reuse, c[0x0][0x290], R18 ;  /* 0x0000a4007f887a25 */ /* 0x040fe200078e0012 */
[----:B------:R-:W-:Y:S02]  /*1b70*/  IADD3 R124, R16, 0xa0, RZ ;  /* 0x000000a0107c7810 */ /* 0x000fe40007ffe0ff */
[----:B------:R-:W-:Y:S01]  /*1b80*/  LOP3.LUT R104, R104, 0x7ffff000, RZ, 0xc0, !PT ;  /* 0x7ffff00068687812 */ /* 0x000fe200078ec0ff */
[----:B------:R-:W-:Y:S01]  /*1b90*/  IMAD.WIDE.U32 R22, R127, c[0x0][0x280], R16 ;  /* 0x0000a0007f167a25 */ /* 0x000fe200078e0010 */
[----:B-----5:R-:W-:-:S02]  /*1ba0*/  SHF.R.S32.HI R83, RZ, 0x1f, R76 ;  /* 0x0000001fff537819 */ /* 0x020fc4000001144c */
[----:B------:R-:W-:Y:S01]  /*1bb0*/  IADD3 R11, R11, UR6, RZ ;  /* 0x000000060b0b7c10 */ /* 0x000fe2000fffe0ff */
[----:B------:R-:W-:Y:S01]  /*1bc0*/  IMAD.WIDE.U32 R20, R127, c[0x0][0x290], R16 ;  /* 0x0000a4007f147a25 */ /* 0x000fe200078e0010 */
[----:B------:R-:W-:Y:S01]  /*1bd0*/  IADD3 R105, R105, R2, R108 ;  /* 0x0000000269697210 */ /* 0x000fe20007ffe06c */
[----:B------:R-:W-:Y:S01]  /*1be0*/  ULDC.64 UR6, c[0x0][0x268] ;  /* 0x00009a0000067ab9 */ /* 0x000fe20000000a00 */
[----:B------:R-:W-:Y:S01]  /*1bf0*/  SHF.R.S32.HI R2, RZ, 0x1f, R125 ;  /* 0x0000001fff027819 */ /* 0x000fe2000001147d */
[----:B------:R-:W-:Y:S01]  /*1c00*/  UIMAD UR24, UR24, UR6, URZ ;  /* 0x00000006181872a4 */ /* 0x000fe2000f8e023f */
[----:B------:R-:W-:Y:S01]  /*1c10*/  SHF.R.S32.HI R7, RZ, 0x1f, R124 ;  /* 0x0000001fff077819 */ /* 0x000fe2000001147c */
[----:B------:R-:W-:Y:S01]  /*1c20*/  IMAD.IADD R139, R139, 0x1, R134 ;  /* 0x000000018b8b7824 */ /* 0x000fe200078e0286 */
[----:B------:R-:W-:Y:S01]  /*1c30*/  LEA R116, R116, 0x100, 0x1 ;  /* 0x0000010074747811 */ /* 0x000fe200078e08ff */
[----:B------:R-:W-:Y:S01]  /*1c40*/  IMAD.IADD R137, R137, 0x1, R132 ;  /* 0x0000000189897824 */ /* 0x000fe200078e0284 */
[----:B------:R-:W-:Y:S01]  /*1c50*/  SHF.R.S32.HI R117, RZ, 0x3, R94 ;  /* 0x00000003ff757819 */ /* 0x000fe2000001145e */
[----:B------:R-:W-:Y:S01]  /*1c60*/  IMAD.IADD R135, R134, 0x1, R23 ;  /* 0x0000000186877824 */ /* 0x000fe200078e0217 */
[----:B------:R-:W-:Y:S01]  /*1c70*/  SHF.R.S32.HI R114, RZ, 0x3, R96 ;  /* 0x00000003ff727819 */ /* 0x000fe20000011460 */
[----:B------:R-:W-:Y:S01]  /*1c80*/  IMAD.IADD R133, R132, 0x1, R21 ;  /* 0x0000000184857824 */ /* 0x000fe200078e0215 */
[----:B------:R-:W-:Y:S01]  /*1c90*/  SHF.R.S32.HI R111, RZ, 0x3, R98 ;  /* 0x00000003ff6f7819 */ /* 0x000fe20000011462 */
[----:B------:R-:W-:Y:S01]  /*1ca0*/  IMAD.MOV.U32 R134, RZ, RZ, R22 ;  /* 0x000000ffff867224 */ /* 0x000fe200078e0016 */
[----:B------:R-:W-:Y:S01]  /*1cb0*/  LOP3.LUT R94, R94, 0xfffffff8, RZ, 0xc0, !PT ;  /* 0xfffffff85e5e7812 */ /* 0x000fe200078ec0ff */
[----:B------:R-:W-:Y:S01]  /*1cc0*/  IMAD.MOV.U32 R132, RZ, RZ, R20 ;  /* 0x000000ffff847224 */ /* 0x000fe200078e0014 */
[----:B------:R-:W-:Y:S01]  /*1cd0*/  LOP3.LUT R96, R96, 0xfffffff8, RZ, 0xc0, !PT ;  /* 0xfffffff860607812 */ /* 0x000fe200078ec0ff */
[----:B------:R-:W-:Y:S01]  /*1ce0*/  UIMAD UR6, UR14, UR5, UR35 ;  /* 0x000000050e0672a4 */ /* 0x000fe2000f8e0223 */
[----:B------:R-:W-:Y:S01]  /*1cf0*/  LEA.HI R113, R2, R125, RZ, 0x3 ;  /* 0x0000007d02717211 */ /* 0x000fe200078f18ff */
[----:B------:R-:W-:Y:S01]  /*1d00*/  UIMAD UR7, UR25, UR7, UR24 ;  /* 0x00000007190772a4 */ /* 0x000fe2000f8e0218 */
[----:B------:R-:W-:Y:S01]  /*1d10*/  LEA.HI R112, R7, R124, RZ, 0x3 ;  /* 0x0000007c07707211 */ /* 0x000fe200078f18ff */
[----:B------:R-:W-:Y:S01]  /*1d20*/  ULDC.64 UR4, c[0x0][0x2b0] ;  /* 0x0000ac0000047ab9 */ /* 0x000fe20000000a00 */
[----:B------:R-:W-:Y:S01]  /*1d30*/  IADD3 R115, R116, 0x40, RZ ;  /* 0x0000004074737810 */ /* 0x000fe20007ffe0ff */
[----:B------:R-:W-:Y:S01]  /*1d40*/  IMAD.WIDE.U32 R140, R140, c[0x0][0x268], R10 ;  /* 0x00009a008c8c7a25 */ /* 0x000fe200078e000a */
[----:B------:R-:W-:Y:S01]  /*1d50*/  @P0 IADD3 R115, R116, -0x40, RZ ;  /* 0xffffffc074730810 */ /* 0x000fe20007ffe0ff */
[----:B------:R-:W-:Y:S01]  /*1d60*/  UIADD3 UR25, UR33, UR6, URZ ;  /* 0x0000000621197290 */ /* 0x000fe2000fffe03f */
[----:B------:R-:W-:Y:S01]  /*1d70*/  P2R R128, PR, RZ, 0x2 ;  /* 0x00000002ff807803 */ /* 0x000fe20000000000 */
[C---:B------:R-:W-:Y:S01]  /*1d80*/  IMAD.WIDE.U32 R136, R76.reuse, c[0x0][0x290], R136 ;  /* 0x0000a4004c887a25 */ /* 0x040fe200078e0088 */
[----:B------:R-:W-:Y:S01]  /*1d90*/  SHF.R.S32.HI R93, RZ, 0x1f, R94 ;  /* 0x0000001fff5d7819 */ /* 0x000fe2000001145e */
[----:B------:R-:W-:Y:S01]  /*1da0*/  UIADD3 UR24, UR31, UR34, URZ ;  /* 0x000000221f187290 */ /* 0x000fe2000fffe03f */
[----:B------:R-:W-:Y:S01]  /*1db0*/  SHF.R.S32.HI R95, RZ, 0x1f, R96 ;  /* 0x0000001fff5f7819 */ /* 0x000fe20000011460 */
[----:B------:R-:W-:Y:S01]  /*1dc0*/  IMAD.WIDE.U32 R138, R76, c[0x0][0x280], R138 ;  /* 0x0000a0004c8a7a25 */ /* 0x000fe200078e008a */
[----:B------:R-:W-:Y:S01]  /*1dd0*/  ISETP.GE.AND P0, PT, R78, 0x1, PT ;  /* 0x000000014e00780c */ /* 0x000fe20003f06270 */
[----:B------:R-:W-:Y:S01]  /*1de0*/  ULDC.U8 UR6, c[0x0][0x298] ;  /* 0x0000a60000067ab9 */ /* 0x000fe20000000000 */
[----:B------:R-:W-:Y:S01]  /*1df0*/  LOP3.LUT R118, R118, 0xfffffff8, RZ, 0xc0, !PT ;  /* 0xfffffff876767812 */ /* 0x000fe200078ec0ff */
[----:B------:R-:W-:Y:S01]  /*1e00*/  IMAD.WIDE.U32 R134, R76, c[0x0][0x280], R134 ;  /* 0x0000a0004c867a25 */ /* 0x000fe200078e0086 */
[----:B------:R-:W-:-:S02]  /*1e10*/  LOP3.LUT R113, R113, 0xfffffff8, RZ, 0xc0, !PT ;  /* 0xfffffff871717812 */ /* 0x000fc400078ec0ff */
[----:B------:R-:W-:Y:S01]  /*1e20*/  LOP3.LUT R112, R112, 0xfffffff8, RZ, 0xc0, !PT ;  /* 0xfffffff870707812 */ /* 0x000fe200078ec0ff */
[----:B------:R-:W-:Y:S01]  /*1e30*/  IMAD.WIDE.U32 R132, R76, c[0x0][0x290], R132 ;  /* 0x0000a4004c847a25 */ /* 0x000fe200078e0084 */
[----:B------:R-:W-:Y:S02]  /*1e40*/  LOP3.LUT R120, R120, 0xfffffff8, RZ, 0xc0, !PT ;  /* 0xfffffff878787812 */ /* 0x000fe400078ec0ff */
[----:B------:R-:W-:Y:S01]  /*1e50*/  LOP3.LUT R119, R119, 0xfffffff8, RZ, 0xc0, !PT ;  /* 0xfffffff877777812 */ /* 0x000fe200078ec0ff */
[----:B------:R-:W-:Y:S01]  /*1e60*/  IMAD.SHL.U32 R105, R105, 0x2, RZ ;  /* 0x0000000269697824 */ /* 0x000fe200078e00ff */
[----:B------:R-:W-:Y:S02]  /*1e70*/  ISETP.NE.AND P1, PT, R92, 0x1, PT ;  /* 0x000000015c00780c */ /* 0x000fe40003f25270 */
[C---:B------:R-:W-:Y:S01]  /*1e80*/  SHF.L.U64.HI R93, R94.reuse, 0x1, R93 ;  /* 0x000000015e5d7819 */ /* 0x040fe2000001025d */
[----:B------:R-:W-:Y:S01]  /*1e90*/  IMAD.SHL.U32 R94, R94, 0x2, RZ ;  /* 0x000000025e5e7824 */ /* 0x000fe200078e00ff */
[C---:B------:R-:W-:Y:S01]  /*1ea0*/  SHF.L.U64.HI R95, R96.reuse, 0x1, R95 ;  /* 0x00000001605f7819 */ /* 0x040fe2000001025f */
[----:B------:R-:W-:Y:S01]  /*1eb0*/  IMAD.SHL.U32 R96, R96, 0x2, RZ ;  /* 0x0000000260607824 */ /* 0x000fe200078e00ff */
[----:B------:R-:W-:-:S02]  /*1ec0*/  P2R R0, PR, RZ, 0x1 ;  /* 0x00000001ff007803 */ /* 0x000fc40000000000 */
[----:B------:R-:W-:Y:S02]  /*1ed0*/  P2R R131, PR, RZ, 0x10 ;  /* 0x00000010ff837803 */ /* 0x000fe40000000000 */
[----:B------:R-:W-:Y:S02]  /*1ee0*/  P2R R130, PR, RZ, 0x8 ;  /* 0x00000008ff827803 */ /* 0x000fe40000000000 */
[C---:B------:R-:W-:Y:S02]  /*1ef0*/  IADD3 R11, R18.reuse, 0x50, RZ ;  /* 0x00000050120b7810 */ /* 0x040fe40007ffe0ff */
[C---:B------:R-:W-:Y:S02]  /*1f00*/  IADD3 R10, R18.reuse, 0x10, RZ ;  /* 0x00000010120a7810 */ /* 0x040fe40007ffe0ff */
[----:B----4-:R-:W-:Y:S02]  /*1f10*/  IADD3 R9, R18, 0x30, RZ ;  /* 0x0000003012097810 */ /* 0x010fe40007ffe0ff */
[----:B------:R-:W-:-:S02]  /*1f20*/  SHF.R.S32.HI R101, RZ, 0x1f, R118 ;  /* 0x0000001fff657819 */ /* 0x000fc40000011476 */
[----:B------:R-:W-:Y:S02]  /*1f30*/  SHF.R.S32.HI R100, RZ, 0x1f, R113 ;  /* 0x0000001fff647819 */ /* 0x000fe40000011471 */
[----:B------:R-:W-:Y:S02]  /*1f40*/  SHF.R.S32.HI R99, RZ, 0x1f, R112 ;  /* 0x0000001fff637819 */ /* 0x000fe40000011470 */
[----:B------:R-:W-:Y:S02]  /*1f50*/  SHF.R.S32.HI R103, RZ, 0x1f, R120 ;  /* 0x0000001fff677819 */ /* 0x000fe40000011478 */
[----:B------:R-:W-:Y:S02]  /*1f60*/  SHF.R.S32.HI R102, RZ, 0x1f, R119 ;  /* 0x0000001fff667819 */ /* 0x000fe40000011477 */
[----:B------:R-:W-:Y:S02]  /*1f70*/  IADD3 R87, R141, UR7, RZ ;  /* 0x000000078d577c10 */ /* 0x000fe4000fffe0ff */
[----:B------:R-:W-:Y:S01]  /*1f80*/  P2R R0, PR, RZ, 0x2 ;  /* 0x00000002ff007803 */ /* 0x000fe20000000000 */
[----:B---3--:R3:W4:Y:S02]  /*1f90*/  @P2 R2UR UR36, R3 ;  /* 0x00000000032423c2 */ /* 0x00872400000e0000 */
[-C--:B---3--:R-:W-:Y:S01]  /*1fa0*/  LOP3.LUT R3, R4, R109.reuse, RZ, 0x3c, !PT ;  /* 0x0000006d04037212 */ /* 0x088fe200078e3cff */
[----:B----4-:R-:W-:Y:S01]  /*1fb0*/  @UP0 USHF.R.S32.HI UR39, URZ, 0x1f, UR36 ;  /* 0x0000001f3f270899 */ /* 0x010fe20008011424 */
[----:B------:R-:W-:Y:S01]  /*1fc0*/  LOP3.LUT R4, R123, 0x38, R98, 0xf8, !PT ;  /* 0x000000387b047812 */ /* 0x000fe200078ef862 */
[----:B------:R-:W-:Y:S01]  /*1fd0*/  @UP0 UMOV UR38, UR36 ;  /* 0x0000002400260c82 */ /* 0x000fe20008000000 */
[--C-:B------:R-:W-:Y:S01]  /*1fe0*/  IADD3 R106, R3, R106, R108.reuse ;  /* 0x0000006a036a7210 */ /* 0x100fe20007ffe06c */
[----:B------:R-:W-:Y:S01]  /*1ff0*/  @!UP0 UMOV UR38, UR20 ;  /* 0x0000001400268c82 */ /* 0x000fe20008000000 */
[----:B------:R-:W-:Y:S01]  /*2000*/  LOP3.LUT R3, R4, R109, RZ, 0x3c, !PT ;  /* 0x0000006d04037212 */ /* 0x000fe200078e3cff */
[----:B------:R-:W-:Y:S01]  /*2010*/  UIMAD.WIDE.U32 UR36, UR38, UR4, URZ ;  /* 0x00000004262472a5 */ /* 0x000fe2000f8e003f */
[----:B------:R-:W-:Y:S01]  /*2020*/  LOP3.LUT R98, R98, 0xfffffff8, RZ, 0xc0, !PT ;  /* 0xfffffff862627812 */ /* 0x000fe200078ec0ff */
[----:B------:R-:W-:Y:S01]  /*2030*/  @!UP0 UMOV UR39, UR21 ;  /* 0x0000001500278c82 */ /* 0x000fe20008000000 */
[----:B------:R-:W-:Y:S01]  /*2040*/  IADD3 R104, R3, R104, R108 ;  /* 0x0000006803687210 */ /* 0x000fe20007ffe06c */
[C---:B------:R-:W-:Y:S01]  /*2050*/  IMAD R3, R83.reuse, c[0x0][0x280], RZ ;  /* 0x0000a00053037a24 */ /* 0x040fe200078e02ff */
[----:B------:R-:W-:Y:S01]  /*2060*/  UIMAD UR21, UR39, UR4, URZ ;  /* 0x00000004271572a4 */ /* 0x000fe2000f8e023f */
[----:B------:R-:W-:Y:S01]  /*2070*/  IMAD R83, R83, c[0x0][0x290], RZ ;  /* 0x0000a40053537a24 */ /* 0x000fe200078e02ff */
[----:B------:R-:W-:Y:S01]  /*2080*/  SHF.R.S32.HI R97, RZ, 0x1f, R98 ;  /* 0x0000001fff617819 */ /* 0x000fe20000011462 */
[C---:B------:R-:W-:Y:S01]  /*2090*/  IMAD R3, R76.reuse, c[0x0][0x284], R3 ;  /* 0x0000a1004c037a24 */ /* 0x040fe200078e0203 */
[----:B------:R-:W-:Y:S01]  /*20a0*/  UIMAD UR5, UR38, UR5, UR21 ;  /* 0x00000005260572a4 */ /* 0x000fe2000f8e0215 */
[----:B------:R-:W-:Y:S01]  /*20b0*/  IMAD R83, R76, c[0x0][0x294], R83 ;  /* 0x0000a5004c537a24 */ /* 0x000fe200078e0253 */
[----:B------:R-:W-:Y:S01]  /*20c0*/  SHF.L.U64.HI R97, R98, 0x1, R97 ;  /* 0x0000000162617819 */ /* 0x000fe20000010261 */
[----:B------:R-:W-:Y:S01]  /*20d0*/  IMAD.IADD R86, R139, 0x1, R3 ;  /* 0x000000018b567824 */ /* 0x000fe200078e0203 */
[----:B------:R-:W-:Y:S01]  /*20e0*/  UIADD3 UR5, UR37, UR5, URZ ;  /* 0x0000000525057290 */ /* 0x000fe2000fffe03f */
[----:B------:R-:W-:-:S02]  /*20f0*/  IMAD.IADD R85, R137, 0x1, R83 ;  /* 0x0000000189557824 */ /* 0x000fc400078e0253 */
[----:B------:R-:W-:Y:S02]  /*2100*/  IMAD.IADD R84, R3, 0x1, R135 ;  /* 0x0000000103547824 */ /* 0x000fe400078e0287 */
[----:B------:R-:W-:Y:S02]  /*2110*/  IMAD.IADD R83, R83, 0x1, R133 ;  /* 0x0000000153537824 */ /* 0x000fe400078e0285 */
[----:B------:R-:W-:Y:S02]  /*2120*/  IMAD.SHL.U32 R106, R106, 0x2, RZ ;  /* 0x000000026a6a7824 */ /* 0x000fe400078e00ff */
[----:B------:R-:W-:Y:S02]  /*2130*/  IMAD.SHL.U32 R98, R98, 0x2, RZ ;  /* 0x0000000262627824 */ /* 0x000fe400078e00ff */
[----:B------:R-:W-:Y:S01]  /*2140*/  IMAD.SHL.U32 R104, R104, 0x2, RZ ;  /* 0x0000000268687824 */ /* 0x000fe200078e00ff */
[----:B--2---:R-:W-:Y:S06]  /*2150*/  BAR.SYNC.DEFER_BLOCKING 0x0 ;  /* 0x0000000000007b1d */ /* 0x004fec0000010000 */
.L_x_352:
[----:B------:R-:W-:Y:S01]  /*2160*/  IMAD.MOV.U32 R110, RZ, RZ, RZ ;  /* 0x000000ffff6e7224 */ /* 0x000fe200078e00ff */
[----:B------:R-:W-:Y:S01]  /*2170*/  ISETP.NE.AND P1, PT, R92, 0x1, PT ;  /* 0x000000015c00780c */ /* 0x000fe20003f25270 */
[----:B------:R-:W-:Y:S01]  /*2180*/  USHF.L.U32 UR4, UR16, 0x6, URZ ;  /* 0x0000000610047899 */ /* 0x000fe2000800063f */
[----:B------:R-:W-:Y:S01]  /*2190*/  ISETP.GE.AND P2, PT, R78, 0x1, PT ;  /* 0x000000014e00780c */ /* 0x000fe20003f46270 */
[----:B------:R-:W-:Y:S04]  /*21a0*/  DEPBAR.LE SB0, 0x0 ;  /* 0x000080000000791a */ /* 0x000fe80000000000 */
[----:B--2---:R-:W-:Y:S01]  /*21b0*/  IADD3 R3, R121, UR4, RZ ;  /* 0x0000000479037c10 */ /* 0x004fe2000fffe0ff */
[----:B------:R-:W-:Y:S03]  /*21c0*/  BSSY B1, `(.L_x_328) ;  /* 0x00003db000017945 */ /* 0x000fe60003800000 */
[----:B------:R-:W-:Y:S01]  /*21d0*/  ISETP.GE.AND P0, PT, R3, UR19, PT ;  /* 0x0000001303007c0c */ /* 0x000fe2000bf06270 */
[----:B------:R-:W-:Y:S03]  /*21e0*/  IMAD.IADD R81, R82, 0x1, R3 ;  /* 0x0000000152517824 */ /* 0x000fe600078e0203 */
[----:B------:R-:W-:Y:S01]  /*21f0*/  ISETP.GT.OR P0, PT, R121, 0x3f, P0 ;  /* 0x0000003f7900780c */ /* 0x000fe20000704670 */
[----:B------:R-:W-:Y:S04]  /*2200*/  @P1 IMAD.HI.U32 R2, R81, c[0x0][0x2bc], RZ ;  /* 0x0000af0051021a27 */ /* 0x000fe800078e00ff */
[--C-:B------:R-:W-:Y:S01]  /*2210*/  IMAD.MOV.U32 R0, RZ, RZ, R81.reuse ;  /* 0x000000ffff007224 */ /* 0x100fe200078e0051 */
[----:B------:R-:W-:Y:S07]  /*2220*/  @P1 SHF.R.U32.HI R0, RZ, c[0x0][0x2c0], R2 ;  /* 0x0000b000ff001a19 */ /* 0x000fee0000011602 */
[C---:B------:R-:W-:Y:S04]  /*2230*/  @!P0 IADD3 R3, P1, R0.reuse, UR36, RZ ;  /* 0x0000002400038c10 */ /* 0x040fe8000ff3e0ff */
[----:B------:R-:W-:Y:S01]  /*2240*/  @!P0 LEA.HI.X.SX32 R2, R0, UR5, 0x1, P1 ;  /* 0x0000000500028c11 */ /* 0x000fe200088f0eff */
[----:B------:R-:W-:Y:S01]  /*2250*/  IMAD.MOV R0, RZ, RZ, -R0 ;  /* 0x000000ffff007224 */ /* 0x000fe200078e0a00 */
[C---:B------:R-:W-:Y:S03]  /*2260*/  @!P0 LEA R6, P1, R3.reuse, c[0x0][0x2a0], 0x2 ;  /* 0x0000a80003068a11 */ /* 0x040fe600078210ff */
        /* <DEDUP_REMOVED lines=17> */
[----:B------:R-:W-:-:S05]  /*2380*/  @!P2 BRA `(.L_x_329) ;  /* 0x000039700000a947 */ /* 0x000fca0003800000 */
[----:B------:R-:W-:Y:S01]  /*2390*/  USHF.R.S32.HI UR34, URZ, 0x1f, UR16 ;  /* 0x0000001f3f227899 */ /* 0x000fe20008011410 */
[----:B------:R-:W-:Y:S01]  /*23a0*/  ISETP.NE.AND P0, PT, RZ, UR6, PT ;  /* 0x00000006ff007c0c */ /* 0x000fe2000bf05270 */
[----:B------:R-:W-:Y:S02]  /*23b0*/  UIMAD UR21, UR26, UR16, URZ ;  /* 0x000000101a1572a4 */ /* 0x000fe4000f8e023f */
[----:B------:R-:W-:Y:S02]  /*23c0*/  UIMAD UR7, UR28, UR16, URZ ;  /* 0x000000101c0772a4 */ /* 0x000fe4000f8e023f */
[----:B------:R-:W-:Y:S02]  /*23d0*/  UIADD3 UR35, -UR4, UR19, URZ ;  /* 0x0000001304237290 */ /* 0x000fe4000fffe13f */
[----:B------:R-:W-:Y:S02]  /*23e0*/  UIMAD.WIDE.U32 UR40, UR27, UR16, URZ ;  /* 0x000000101b2872a5 */ /* 0x000fe4000f8e003f */
[----:B------:R-:W-:Y:S02]  /*23f0*/  UIMAD.WIDE.U32 UR38, UR29, UR16, URZ ;  /* 0x000000101d2672a5 */ /* 0x000fe4000f8e003f */
[----:B------:R-:W-:Y:S02]  /*2400*/  UIMAD UR21, UR34, UR27, UR21 ;  /* 0x0000001b221572a4 */ /* 0x000fe4000f8e0215 */
[----:B------:R-:W-:Y:S02]  /*2410*/  UIMAD UR7, UR34, UR29, UR7 ;  /* 0x0000001d220772a4 */ /* 0x000fe4000f8e0207 */
[----:B------:R-:W-:Y:S02]  /*2420*/  UISETP.LT.AND UP0, UPT, UR35, 0x40, UPT ;  /* 0x000000402300788c */ /* 0x000fe4000bf01270 */
[----:B------:R-:W-:Y:S02]  /*2430*/  UIADD3 UR21, UR41, UR21, URZ ;  /* 0x0000001529157290 */ /* 0x000fe4000fffe03f */
[----:B------:R-:W-:Y:S02]  /*2440*/  UIADD3 UR7, UR39, UR7, URZ ;  /* 0x0000000727077290 */ /* 0x000fe4000fffe03f */
[----:B------:R-:W-:Y:S01]  /*2450*/  USEL UR35, UR35, 0x40, UP0 ;  /* 0x0000004023237887 */ /* 0x000fe20008000000 */
[----:B------:R-:W-:-:S05]  /*2460*/  @!P0 BRA `(.L_x_330) ;  /* 0x00001c0000008947 */ /* 0x000fca0003800000 */
[----:B------:R-:W-:Y:S01]  /*2470*/  ISETP.GE.AND P1, PT, R127, UR35, PT ;  /* 0x000000237f007c0c */ /* 0x000fe2000bf26270 */
        /* <DEDUP_REMOVED lines=14> */
[----:B------:R-:W-:Y:S01]  /*2560*/  IADD3 R5, P0, R138, UR40, RZ ;  /* 0x000000288a057c10 */ /* 0x000fe2000ff1e0ff */
[----:B------:R-:W-:Y:S01]  /*2570*/  CS2R R62, SRZ ;  /* 0x00000000003e7805 */ /* 0x000fe2000001ff00 */
[----:B------:R-:W-:Y:S01]  /*2580*/  CS2R R34, SRZ ;  /* 0x0000000000227805 */ /* 0x000fe2000001ff00 */
[----:B------:R-:W-:Y:S01]  /*2590*/  CS2R R60, SRZ ;  /* 0x00000000003c7805 */ /* 0x000fe2000001ff00 */
[----:B------:R-:W-:Y:S01]  /*25a0*/  IADD3.X R4, R86, UR21, RZ, P0, !PT ;  /* 0x0000001556047c10 */ /* 0x000fe200087fe4ff */
[----:B------:R-:W-:Y:S01]  /*25b0*/  CS2R R38, SRZ ;  /* 0x0000000000267805 */ /* 0x000fe2000001ff00 */
[----:B------:R-:W-:Y:S01]  /*25c0*/  IADD3 R8, P0, R136, UR38, RZ ;  /* 0x0000002688087c10 */ /* 0x000fe2000ff1e0ff */
[----:B------:R-:W-:Y:S01]  /*25d0*/  CS2R R58, SRZ ;  /* 0x00000000003a7805 */ /* 0x000fe2000001ff00 */
[----:B------:R-:W-:Y:S01]  /*25e0*/  CS2R R32, SRZ ;  /* 0x0000000000207805 */ /* 0x000fe2000001ff00 */
[----:B------:R-:W-:Y:S01]  /*25f0*/  CS2R R54, SRZ ;  /* 0x0000000000367805 */ /* 0x000fe2000001ff00 */
[----:B------:R-:W-:Y:S01]  /*2600*/  IADD3.X R3, R85, UR7, RZ, P0, !PT ;  /* 0x0000000755037c10 */ /* 0x000fe200087fe4ff */
[----:B------:R-:W-:Y:S01]  /*2610*/  CS2R R28, SRZ ;  /* 0x00000000001c7805 */ /* 0x000fe2000001ff00 */
        /* <DEDUP_REMOVED lines=32> */
.L_x_332:
[----:B------:R-:W-:Y:S05]  /*2820*/  BSYNC B0 ;  /* 0x0000000000007941 */ /* 0x000fea0003800000 */
.L_x_331:
[----:B------:R3:W4:Y:S04]  /*2830*/  SHFL.IDX PT, R67, R2, RZ, 0x1c1f ;  /* 0x001c1fff02437589 */ /* 0x00072800000e0000 */
[----:B------:R3:W2:Y:S01]  /*2840*/  SHFL.IDX PT, R65, R0, RZ, 0x1c1f ;  /* 0x001c1fff00417589 */ /* 0x0006a200000e0000 */
[----:B------:R-:W-:-:S05]  /*2850*/  @P1 BRA `(.L_x_333) ;  /* 0x0000371000001947 */ /* 0x000fca0003800000 */
[----:B------:R-:W-:Y:S01]  /*2860*/  ISETP.GE.AND P0, PT, R16, c[0x0][0x1d4], PT ;  /* 0x0000750010007a0c */ /* 0x000fe20003f06270 */
[----:B-----5:R-:W-:Y:S01]  /*2870*/  IMAD.MOV.U32 R21, RZ, RZ, R52 ;  /* 0x000000ffff157224 */ /* 0x020fe200078e0034 */
[----:B------:R-:W-:Y:S01]  /*2880*/  MOV R20, R53 ;  /* 0x0000003500147202 */ /* 0x000fe20000000f00 */
[----:B---3--:R-:W-:Y:S01]  /*2890*/  IMAD.MOV.U32 R2, RZ, RZ, R24 ;  /* 0x000000ffff027224 */ /* 0x008fe200078e0018 */
        /* <DEDUP_REMOVED lines=29> */
[C---:B------:R-:W-:Y:S01]  /*2a70*/  LEA R74, P0, R16.reuse, R65, 0x1 ;  /* 0x00000041104a7211 */ /* 0x040fe200078008ff */
[----:B------:R-:W2:Y:S01]  /*2a80*/  LDS.128 R20, [R116+0x6000] ;  /* 0x0060000074147984 */ /* 0x000ea20000000c00 */
[----:B------:R-:W-:Y:S01]  /*2a90*/  MOV R40, R34 ;  /* 0x0000002200287202 */ /* 0x000fe20000000f00 */
[----:B------:R-:W-:Y:S01]  /*2aa0*/  IMAD.MOV.U32 R42, RZ, RZ, R62 ;  /* 0x000000ffff2a7224 */ /* 0x000fe200078e003e */
[----:B----4-:R-:W-:Y:S02]  /*2ab0*/  LEA.HI.X R75, R16, R67, R17, 0x1, P0 ;  /* 0x00000043104b7211 */ /* 0x010fe400000f0c11 */
        /* <DEDUP_REMOVED lines=13> */
[----:B--2---:R-:W-:Y:S02]  /*2b90*/  @!P0 MOV R31, R20 ;  /* 0x00000014001f8202 */ /* 0x004fe40000000f00 */
        /* <DEDUP_REMOVED lines=38> */
.L_x_335:
[----:B------:R-:W-:Y:S05]  /*2e00*/  BSYNC B0 ;  /* 0x0000000000007941 */ /* 0x000fea0003800000 */
.L_x_334:
[----:B------:R-:W-:Y:S01]  /*2e10*/  ISETP.GE.AND P0, PT, R12, c[0x0][0x1d4], PT ;  /* 0x000075000c007a0c */ /* 0x000fe20003f06270 */
[----:B------:R-:W-:Y:S01]  /*2e20*/  @!UPT UIADD3 URZ, URZ, URZ, URZ ;  /* 0x0000003f3f3ff290 */ /* 0x000fe2000fffe03f */
[----:B------:R-:W-:Y:S11]  /*2e30*/  BSSY B0, `(.L_x_336) ;  /* 0x0000038000007945 */ /* 0x000ff60003800000 */
[----:B------:R-:W-:-:S05]  /*2e40*/  @P0 BRA `(.L_x_337) ;  /* 0x0000036000000947 */ /* 0x000fca0003800000 */
[C---:B------:R-:W-:Y:S01]  /*2e50*/  LEA R68, P0, R120.reuse, R65, 0x1 ;  /* 0x0000004178447211 */ /* 0x040fe200078008ff */
[----:B--2---:R-:W2:Y:S03]  /*2e60*/  LDS.128 R20, [R115+0x6000] ;  /* 0x0060000073147984 */ /* 0x004ea60000000c00 */
[----:B----4-:R-:W-:Y:S02]  /*2e70*/  LEA.HI.X R69, R120, R67, R103, 0x1, P0 ;  /* 0x0000004378457211 */ /* 0x010fe400000f0c67 */
        /* <DEDUP_REMOVED lines=14> */
[----:B--2---:R-:W-:Y:S02]  /*2f60*/  @!P0 MOV R34, R20 ;  /* 0x0000001400228202 */ /* 0x004fe40000000f00 */
        /* <DEDUP_REMOVED lines=36> */
.L_x_337:
[----:B------:R-:W-:Y:S05]  /*31b0*/  BSYNC B0 ;  /* 0x0000000000007941 */ /* 0x000fea0003800000 */
.L_x_336:
        /* <DEDUP_REMOVED lines=58> */
.L_x_339:
[----:B------:R-:W-:Y:S05]  /*3560*/  BSYNC B0 ;  /* 0x0000000000007941 */ /* 0x000fea0003800000 */
.L_x_338:
        /* <DEDUP_REMOVED lines=58> */
.L_x_341:
[----:B------:R-:W-:Y:S05]  /*3910*/  BSYNC B0 ;  /* 0x0000000000007941 */ /* 0x000fea0003800000 */
.L_x_340:
        /* <DEDUP_REMOVED lines=58> */
.L_x_343:
[----:B------:R-:W-:Y:S05]  /*3cc0*/  BSYNC B0 ;  /* 0x0000000000007941 */ /* 0x000fea0003800000 */
.L_x_342:
[----:B------:R-:W-:Y:S11]  /*3cd0*/  ISETP.GE.AND P0, PT, R124, c[0x0][0x1d4], PT ;  /* 0x000075007c007a0c */ /* 0x000ff60003f06270 */
[----:B------:R-:W-:Y:S02]  /*3ce0*/  @!UPT UIADD3 URZ, URZ, URZ, URZ ;  /* 0x0000003f3f3ff290 */ /* 0x000fe4000fffe03f */
[----:B------:R-:W-:-:S05]  /*3cf0*/  @P0 BRA `(.L_x_333) ;  /* 0x0000227000000947 */ /* 0x000fca0003800000 */
[C---:B------:R-:W-:Y:S01]  /*3d00*/  LEA R34, P0, R112.reuse, R65, 0x1 ;  /* 0x0000004170227211 */ /* 0x040fe200078008ff */
[----:B--2---:R-:W2:Y:S03]  /*3d10*/  LDS.128 R20, [R115+0xa000] ;  /* 0x00a0000073147984 */ /* 0x004ea60000000c00 */
[----:B----4-:R-:W-:Y:S02]  /*3d20*/  LEA.HI.X R35, R112, R67, R99, 0x1, P0 ;  /* 0x0000004370237211 */ /* 0x010fe400000f0c63 */
        /* <DEDUP_REMOVED lines=52> */
.L_x_330:
        /* <DEDUP_REMOVED lines=47> */
.L_x_345:
[----:B------:R-:W-:Y:S05]  /*4360*/  BSYNC B0 ;  /* 0x0000000000007941 */ /* 0x000fea0003800000 */
.L_x_344:
[----:B------:R3:W4:Y:S04]  /*4370*/  SHFL.IDX PT, R149, R2, RZ, 0x1c1f ;  /* 0x001c1fff02957589 */ /* 0x00072800000e0000 */
[----:B------:R3:W2:Y:S01]  /*4380*/  SHFL.IDX PT, R148, R0, RZ, 0x1c1f ;  /* 0x001c1fff00947589 */ /* 0x0006a200000e0000 */
[----:B------:R-:W-:-:S05]  /*4390*/  @P1 BRA `(.L_x_333) ;  /* 0x00001bd000001947 */ /* 0x000fca0003800000 */
[----:B------:R-:W-:Y:S01]  /*43a0*/  ISETP.GE.AND P0, PT, R16, c[0x0][0x1d4], PT ;  /* 0x0000750010007a0c */ /* 0x000fe20003f06270 */
[----:B-----5:R-:W-:Y:S01]  /*43b0*/  IMAD.MOV.U32 R8, RZ, RZ, R62 ;  /* 0x000000ffff087224 */ /* 0x020fe200078e003e */
[----:B--2---:R-:W-:Y:S01]  /*43c0*/  MOV R4, R22 ;  /* 0x0000001600047202 */ /* 0x004fe20000000f00 */
[----:B------:R-:W-:Y:S01]  /*43d0*/  IMAD.MOV.U32 R7, RZ, RZ, R63 ;  /* 0x000000ffff077224 */ /* 0x000fe200078e003f */
[----:B---3--:R-:W-:Y:S01]  /*43e0*/  MOV R0, R21 ;  /* 0x0000001500007202 */ /* 0x008fe20000000f00 */
[----:B------:R-:W-:Y:S01]  /*43f0*/  IMAD.MOV.U32 R6, RZ, RZ, R60 ;  /* 0x000000ffff067224 */ /* 0x000fe200078e003c */
[----:B------:R-:W-:Y:S01]  /*4400*/  IADD3 R150, -R107, c[0x0][0x1d4], RZ ;  /* 0x000075006b967a10 */ /* 0x000fe20007ffe1ff */
        /* <DEDUP_REMOVED lines=23> */
[----:B------:R-:W2:Y:S01]  /*4580*/  LDS.128 R24, [R106+0x6100] ;  /* 0x006100006a187984 */ /* 0x000ea20000000c00 */
        /* <DEDUP_REMOVED lines=30> */
[----:B--2---:R-:W-:Y:S01]  /*4770*/  @!P0 IMAD.MOV.U32 R46, RZ, RZ, R24 ;  /* 0x000000ffff2e8224 */ /* 0x004fe200078e0018 */
[----:B------:R-:W-:Y:S01]  /*4780*/  @!P0 SHF.R.U32.HI R43, RZ, 0x10, R37 ;  /* 0x00000010ff2b8819 */ /* 0x000fe20000011625 */
[----:B------:R-:W-:Y:S01]  /*4790*/  IMAD.MOV.U32 R37, RZ, RZ, R38 ;  /* 0x000000ffff257224 */ /* 0x000fe200078e0026 */
[----:B------:R-:W-:Y:S01]  /*47a0*/  SHF.L.U32 R152, R153, 0x1, RZ ;  /* 0x0000000199987819 */ /* 0x000fe200000006ff */
[----:B------:R-:W-:Y:S01]  /*47b0*/  @!P0 HADD2.F32 R59, -RZ, R59.H0_H0 ;  /* 0x2000003bff3b8230 */ /* 0x000fe20000004100 */
[--C-:B------:R-:W-:Y:S01]  /*47c0*/  @!P0 SHF.R.U64 R38, R38, 0x10, R39.reuse ;  /* 0x0000001026268819 */ /* 0x100fe20000001227 */
[--C-:B------:R-:W-:Y:S01]  /*47d0*/  @!P0 HADD2.F32 R41, -RZ, R46.reuse.H0_H0 ;  /* 0x2000002eff298230 */ /* 0x100fe20000004100 */
[----:B------:R-:W-:Y:S01]  /*47e0*/  MOV R36, R39 ;  /* 0x0000002700247202 */ /* 0x000fe20000000f00 */
[----:B------:R-:W2:Y:S01]  /*47f0*/  LDS.128 R72, [R152+0x6100] ;  /* 0x0061000098487984 */ /* 0x000ea20000000c00 */
[----:B------:R-:W-:Y:S01]  /*4800*/  @!P0 HADD2.F32 R42, -RZ, R46.H1_H1 ;  /* 0x3000002eff2a8230 */ /* 0x000fe20000004100 */
[----:B------:R-:W-:Y:S01]  /*4810*/  @!P0 SHF.R.U32.HI R39, RZ, 0x10, R39 ;  /* 0x00000010ff278819 */ /* 0x000fe20000011627 */
[----:B------:R-:W-:Y:S01]  /*4820*/  @!P0 FMUL.FTZ R0, R41, R44 ;  /* 0x0000002c29008220 */ /* 0x000fe20000410000 */
[----:B------:R-:W-:Y:S02]  /*4830*/  @!P0 HADD2.F32 R43, -RZ, R43.H0_H0 ;  /* 0x2000002bff2b8230 */ /* 0x000fe40000004100 */
[C---:B------:R-:W-:Y:S01]  /*4840*/  @!P0 FMUL.FTZ R2, R42.reuse, R45 ;  /* 0x0000002d2a028220 */ /* 0x040fe20000410000 */
[----:B------:R-:W-:Y:S02]  /*4850*/  @!P0 HADD2.F32 R38, -RZ, R38.H0_H0 ;  /* 0x20000026ff268230 */ /* 0x000fe40000004100 */
[----:B------:R-:W-:Y:S01]  /*4860*/  @!P0 HADD2.F32 R39, -RZ, R39.H0_H0 ;  /* 0x20000027ff278230 */ /* 0x000fe20000004100 */
[----:B--2---:R-:W-:Y:S01]  /*4870*/  @!P0 IMAD.MOV.U32 R50, RZ, RZ, R73 ;  /* 0x000000ffff328224 */ /* 0x004fe200078e0049 */
        /* <DEDUP_REMOVED lines=36> */
[----:B------:R-:W-:Y:S01]  /*4ac0*/  @!P0 FMUL.FTZ R6, R37, R38 ;  /* 0x0000002625068220 */ /* 0x000fe20000410000 */
[----:B------:R-:W-:Y:S01]  /*4ad0*/  @!P0 F2FP.PACK_AB R153, R153, R152 ;  /* 0x000000989999823e */ /* 0x000fe200000000ff */
[----:B------:R-:W-:Y:S01]  /*4ae0*/  @!P0 FFMA.FTZ R157, R37, R54, -R157 ;  /* 0x00000036259d8223 */ /* 0x000fe2000001089d */
[----:B------:R-:W-:Y:S01]  /*4af0*/  @!P0 HADD2.F32 R37, -RZ, R36.H0_H0 ;  /* 0x20000024ff258230 */ /* 0x000fe20000004100 */
[-C--:B------:R-:W-:Y:S01]  /*4b00*/  @!P0 FMUL.FTZ R5, R41, R40.reuse ;  /* 0x0000002829058220 */ /* 0x080fe20000410000 */
[----:B------:R-:W-:Y:S01]  /*4b10*/  @!P0 MOV R36, R27 ;  /* 0x0000001b00248202 */ /* 0x000fe20000000f00 */
[C---:B------:R-:W-:Y:S01]  /*4b20*/  @!P0 FMUL.FTZ R156, R50.reuse, R40 ;  /* 0x00000028329c8220 */ /* 0x040fe20000410000 */
        /* <DEDUP_REMOVED lines=28> */
[----:B------:R-:W-:Y:S04]  /*4cf0*/  IADD3 R152, P0, R148, R94, RZ ;  /* 0x0000005e94987210 */ /* 0x000fe80007f1e0ff */
[----:B----4-:R-:W-:Y:S02]  /*4d00*/  IADD3.X R153, R149, R93, RZ, P0, !PT ;  /* 0x0000005d95997210 */ /* 0x010fe400007fe4ff */
[C---:B------:R-:W-:Y:S03]  /*4d10*/  ISETP.GE.AND P0, PT, R151.reuse, c[0x0][0x1d4], PT ;  /* 0x0000750097007a0c */ /* 0x040fe60003f06270 */
[----:B------:R2:W-:Y:S10]  /*4d20*/  ST.E.128 [R152.64], R24 ;  /* 0x0000001898007985 */ /* 0x0005f4000c101d16 */
[----:B------:R-:W-:Y:S05]  /*4d30*/  @!P0 IMAD.WIDE R154, R151, 0x2, R148 ;  /* 0x00000002979a8825 */ /* 0x000fea00078e0294 */
[----:B------:R2:W-:Y:S02]  /*4d40*/  @!P0 ST.E.128 [R154.64], R72 ;  /* 0x000000489a008985 */ /* 0x0005e4000c101d16 */
.L_x_347:
[----:B------:R-:W-:Y:S05]  /*4d50*/  BSYNC B0 ;  /* 0x0000000000007941 */ /* 0x000fea0003800000 */
.L_x_346:
[----:B------:R-:W-:Y:S01]  /*4d60*/  ISETP.GE.AND P0, PT, R12, c[0x0][0x1d4], PT ;  /* 0x000075000c007a0c */ /* 0x000fe20003f06270 */
[----:B------:R-:W-:Y:S01]  /*4d70*/  @!UPT UIADD3 URZ, URZ, URZ, URZ ;  /* 0x0000003f3f3ff290 */ /* 0x000fe2000fffe03f */
[----:B------:R-:W-:Y:S11]  /*4d80*/  BSSY B0, `(.L_x_348) ;  /* 0x0000079000007945 */ /* 0x000ff60003800000 */
[----:B------:R-:W-:-:S05]  /*4d90*/  @P0 BRA `(.L_x_349) ;  /* 0x0000077000000947 */ /* 0x000fca0003800000 */
[----:B------:R-:W-:Y:S01]  /*4da0*/  ISETP.NE.AND P1, PT, R129, RZ, PT ;  /* 0x000000ff8100720c */ /* 0x000fe20003f25270 */
[----:B--2---:R-:W2:Y:S01]  /*4db0*/  LDS.128 R24, [R105+0x6100] ;  /* 0x0061000069187984 */ /* 0x004ea20000000c00 */
        /* <DEDUP_REMOVED lines=24> */
[----:B--2---:R-:W-:Y:S01]  /*4f40*/  @!P0 IMAD.MOV.U32 R39, RZ, RZ, R24 ;  /* 0x000000ffff278224 */ /* 0x004fe200078e0018 */
[----:B------:R-:W-:Y:S02]  /*4f50*/  @!P0 SHF.R.U32.HI R64, RZ, 0x10, R65 ;  /* 0x00000010ff408819 */ /* 0x000fe40000011641 */
[----:B------:R-:W-:Y:S02]  /*4f60*/  SHF.L.U32 R57, R59, 0x1, RZ ;  /* 0x000000013b397819 */ /* 0x000fe400000006ff */
[--C-:B------:R-:W-:Y:S01]  /*4f70*/  @!P0 HADD2.F32 R31, -RZ, R39.reuse.H0_H0 ;  /* 0x20000027ff1f8230 */ /* 0x100fe20000004100 */
[--C-:B------:R-:W-:Y:S01]  /*4f80*/  @!P0 SHF.R.U32.HI R51, RZ, 0x10, R67.reuse ;  /* 0x00000010ff338819 */ /* 0x100fe20000011643 */
[----:B------:R-:W-:Y:S01]  /*4f90*/  @!P0 HADD2.F32 R36, -RZ, R39.H1_H1 ;  /* 0x30000027ff248230 */ /* 0x000fe20000004100 */
[----:B------:R-:W2:Y:S01]  /*4fa0*/  LDS.128 R52, [R57+0x6100] ;  /* 0x0061000039347984 */ /* 0x000ea20000000c00 */
[----:B------:R-:W-:Y:S01]  /*4fb0*/  @!P0 SHF.R.U64 R47, R66, 0x10, R67 ;  /* 0x00000010422f8819 */ /* 0x000fe20000001243 */
[----:B------:R-:W-:Y:S01]  /*4fc0*/  @!P0 FMUL.FTZ R0, R31, R38 ;  /* 0x000000261f008220 */ /* 0x000fe20000410000 */
[----:B------:R-:W-:Y:S01]  /*4fd0*/  @!P0 HADD2.F32 R51, -RZ, R51.H0_H0 ;  /* 0x20000033ff338230 */ /* 0x000fe20000004100 */
[-C--:B------:R-:W-:Y:S02]  /*4fe0*/  @!P0 FMUL.FTZ R2, R36, R37.reuse ;  /* 0x0000002524028220 */ /* 0x080fe40000410000 */
[----:B------:R-:W-:Y:S01]  /*4ff0*/  @!P0 HADD2.F32 R47, -RZ, R47.H0_H0 ;  /* 0x2000002fff2f8230 */ /* 0x000fe20000004100 */
[----:B--2---:R-:W-:Y:S01]  /*5000*/  @!P0 IMAD.MOV.U32 R44, RZ, RZ, R53 ;  /* 0x000000ffff2c8224 */ /* 0x004fe200078e0035 */
        /* <DEDUP_REMOVED lines=80> */
.L_x_349:
[----:B------:R-:W-:Y:S05]  /*5510*/  BSYNC B0 ;  /* 0x0000000000007941 */ /* 0x000fea0003800000 */
.L_x_348:
[----:B------:R-:W-:Y:S11]  /*5520*/  ISETP.GE.AND P0, PT, R13, c[0x0][0x1d4], PT ;  /* 0x000075000d007a0c */ /* 0x000ff60003f06270 */
[----:B------:R-:W-:Y:S02]  /*5530*/  @!UPT UIADD3 URZ, URZ, URZ, URZ ;  /* 0x0000003f3f3ff290 */ /* 0x000fe4000fffe03f */
[----:B------:R-:W-:-:S05]  /*5540*/  @P0 BRA `(.L_x_333) ;  /* 0x00000a2000000947 */ /* 0x000fca0003800000 */
[----:B------:R-:W-:Y:S01]  /*5550*/  ISETP.NE.AND P1, PT, R128, RZ, PT ;  /* 0x000000ff8000720c */ /* 0x000fe20003f25270 */
[----:B--2---:R-:W2:Y:S01]  /*5560*/  LDS.128 R24, [R104+0x6100] ;  /* 0x0061000068187984 */ /* 0x004ea20000000c00 */
[----:B------:R-:W-:Y:S02]  /*5570*/  IADD3 R52, P0, R148, R98, RZ ;  /* 0x0000006294347210 */ /* 0x000fe40007f1e0ff */
[----:B------:R-:W-:Y:S02]  /*5580*/  SEL R47, R107, R150, !P1 ;  /* 0x000000966b2f7207 */ /* 0x000fe40004800000 */
[----:B----4-:R-:W-:Y:S02]  /*5590*/  IADD3.X R53, R149, R97, RZ, P0, !PT ;  /* 0x0000006195357210 */ /* 0x010fe400007fe4ff */
        /* <DEDUP_REMOVED lines=20> */
[----:B--2---:R-:W-:Y:S01]  /*56e0*/  @!P0 MOV R31, R24 ;  /* 0x00000018001f8202 */ /* 0x004fe20000000f00 */
[----:B------:R-:W-:Y:S01]  /*56f0*/  IMAD.SHL.U32 R46, R54, 0x2, RZ ;  /* 0x00000002362e7824 */ /* 0x000fe200078e00ff */
[----:B------:R-:W-:Y:S02]  /*5700*/  @!P0 SHF.R.U64 R22, R22, 0x10, R23 ;  /* 0x0000001016168819 */ /* 0x000fe40000001217 */
[--C-:B------:R-:W-:Y:S01]  /*5710*/  @!P0 SHF.R.U64 R37, R60, 0x10, R61.reuse ;  /* 0x000000103c258819 */ /* 0x100fe2000000123d */
[--C-:B------:R-:W-:Y:S01]  /*5720*/  @!P0 HADD2.F32 R23, -RZ, R31.reuse.H0_H0 ;  /* 0x2000001fff178230 */ /* 0x100fe20000004100 */
[----:B------:R-:W2:Y:S01]  /*5730*/  LDS.128 R48, [R46+0x6100] ;  /* 0x006100002e307984 */ /* 0x000ea20000000c00 */
        /* <DEDUP_REMOVED lines=9> */
[----:B--2---:R-:W-:Y:S01]  /*57d0*/  @!P0 IMAD.MOV.U32 R36, RZ, RZ, R48 ;  /* 0x000000ffff248224 */ /* 0x004fe200078e0030 */
        /* <DEDUP_REMOVED lines=82> */
.L_x_329:
[----:B------:R2:W3:Y:S01]  /*5d00*/  SHFL.IDX PT, R3, R2, RZ, 0x1c1f ;  /* 0x001c1fff02037589 */ /* 0x0004e200000e0000 */
[----:B------:R-:W-:Y:S03]  /*5d10*/  UIADD3 UR35, -UR4, UR19, URZ ;  /* 0x0000001304237290 */ /* 0x000fe6000fffe13f */
[----:B------:R2:W4:Y:S01]  /*5d20*/  SHFL.IDX PT, R25, R0, RZ, 0x1c1f ;  /* 0x001c1fff00197589 */ /* 0x00052200000e0000 */
[----:B------:R-:W-:Y:S04]  /*5d30*/  UISETP.LT.AND UP0, UPT, UR35, 0x40, UPT ;  /* 0x000000402300788c */ /* 0x000fe8000bf01270 */
[----:B------:R-:W-:Y:S06]  /*5d40*/  USEL UR35, UR35, 0x40, UP0 ;  /* 0x0000004023237887 */ /* 0x000fec0008000000 */
[----:B------:R-:W-:Y:S11]  /*5d50*/  ISETP.LT.AND P0, PT, R127, UR35, PT ;  /* 0x000000237f007c0c */ /* 0x000ff6000bf01270 */
[----:B------:R-:W-:Y:S02]  /*5d60*/  @!UPT UIADD3 URZ, URZ, URZ, URZ ;  /* 0x0000003f3f3ff290 */ /* 0x000fe4000fffe03f */
[----:B------:R-:W-:-:S05]  /*5d70*/  @!P0 BRA `(.L_x_333) ;  /* 0x000001f000008947 */ /* 0x000fca0003800000 */
[----:B--234-:R-:W-:Y:S02]  /*5d80*/  ISETP.GE.AND P2, PT, R16, c[0x0][0x1d4], PT ;  /* 0x0000750010007a0c */ /* 0x01cfe40003f46270 */
[----:B------:R-:W-:Y:S02]  /*5d90*/  ISETP.GE.AND P1, PT, R12, c[0x0][0x1d4], PT ;  /* 0x000075000c007a0c */ /* 0x000fe40003f26270 */
[----:B------:R-:W-:Y:S02]  /*5da0*/  ISETP.GE.AND P4, PT, R13, c[0x0][0x1d4], PT ;  /* 0x000075000d007a0c */ /* 0x000fe40003f86270 */
[----:B------:R-:W-:Y:S07]  /*5db0*/  ISETP.GE.AND P3, PT, R126, c[0x0][0x1d4], PT ;  /* 0x000075007e007a0c */ /* 0x000fee0003f66270 */
[----:B------:R-:W2:Y:S01]  /*5dc0*/  @!P2 LDS.128 R20, [R116+0x6000] ;  /* 0x006000007414a984 */ /* 0x000ea20000000c00 */
        /* <DEDUP_REMOVED lines=8> */
[----:B--2---:R-:W-:Y:S04]  /*5e50*/  @!P2 ST.E.128 [R26.64], R20 ;  /* 0x000000141a00a985 */ /* 0x004fe8000c101d16 */
[----:B------:R-:W2:Y:S04]  /*5e60*/  @!P1 LDS.128 R4, [R115+0x6000] ;  /* 0x0060000073049984 */ /* 0x000ea80000000c00 */
[----:B--2---:R-:W-:Y:S01]  /*5e70*/  @!P1 ST.E.128 [R38.64], R4 ;  /* 0x0000000426009985 */ /* 0x004fe2000c101d16 */
[----:B------:R-:W-:Y:S03]  /*5e80*/  ISETP.GE.AND P1, PT, R125, c[0x0][0x1d4], PT ;  /* 0x000075007d007a0c */ /* 0x000fe60003f26270 */
[----:B------:R-:W2:Y:S10]  /*5e90*/  @!P4 LDS.128 R28, [R116+0x8000] ;  /* 0x00800000741cc984 */ /* 0x000eb40000000c00 */
[C---:B------:R-:W-:Y:S04]  /*5ea0*/  @!P1 LEA R32, P0, R113.reuse, R25, 0x1 ;  /* 0x0000001971209211 */ /* 0x040fe800078008ff */
[----:B------:R-:W-:Y:S02]  /*5eb0*/  @!P1 LEA.HI.X R33, R113, R3, R100, 0x1, P0 ;  /* 0x0000000371219211 */ /* 0x000fe400000f0c64 */
[----:B------:R-:W-:Y:S11]  /*5ec0*/  ISETP.GE.AND P0, PT, R124, c[0x0][0x1d4], PT ;  /* 0x000075007c007a0c */ /* 0x000ff60003f06270 */
[----:B------:R-:W-:Y:S02]  /*5ed0*/  @!UPT UIADD3 URZ, URZ, URZ, URZ ;  /* 0x0000003f3f3ff290 */ /* 0x000fe4000fffe03f */
[C---:B------:R-:W-:Y:S04]  /*5ee0*/  @!P0 LEA R2, P2, R112.reuse, R25, 0x1 ;  /* 0x0000001970028211 */ /* 0x040fe800078408ff */
[----:B------:R-:W-:Y:S01]  /*5ef0*/  @!P0 LEA.HI.X R3, R112, R3, R99, 0x1, P2 ;  /* 0x0000000370038211 */ /* 0x000fe200010f0c63 */
[----:B--2---:R-:W-:Y:S04]  /*5f00*/  @!P4 ST.E.128 [R36.64], R28 ;  /* 0x0000001c2400c985 */ /* 0x004fe8000c101d16 */
[----:B------:R-:W2:Y:S04]  /*5f10*/  @!P3 LDS.128 R24, [R115+0x8000] ;  /* 0x008000007318b984 */ /* 0x000ea80000000c00 */
[----:B--2---:R-:W-:Y:S04]  /*5f20*/  @!P3 ST.E.128 [R34.64], R24 ;  /* 0x000000182200b985 */ /* 0x004fe8000c101d16 */
[----:B------:R-:W2:Y:S04]  /*5f30*/  @!P1 LDS.128 R20, [R116+0xa000] ;  /* 0x00a0000074149984 */ /* 0x000ea80000000c00 */
[----:B--2---:R-:W-:Y:S04]  /*5f40*/  @!P1 ST.E.128 [R32.64], R20 ;  /* 0x0000001420009985 */ /* 0x004fe8000c101d16 */
[----:B------:R-:W2:Y:S04]  /*5f50*/  @!P0 LDS.128 R4, [R115+0xa000] ;  /* 0x00a0000073048984 */ /* 0x000ea80000000c00 */
[----:B--2---:R2:W-:Y:S02]  /*5f60*/  @!P0 ST.E.128 [R2.64], R4 ;  /* 0x0000000402008985 */ /* 0x0045e4000c101d16 */
.L_x_333:
[----:B--234-:R-:W-:Y:S05]  /*5f70*/  BSYNC B1 ;  /* 0x0000000000017941 */ /* 0x01cfea0003800000 */
.L_x_328:
[----:B------:R-:W-:Y:S01]  /*5f80*/  IMAD.U32 R3, RZ, RZ, UR16 ;  /* 0x00000010ff037e24 */ /* 0x000fe2000f8e00ff */
[----:B------:R-:W-:Y:S01]  /*5f90*/  IADD3 R0, R88, -UR4, RZ ;  /* 0x8000000458007c10 */ /* 0x000fe2000fffe0ff */
[----:B------:R-:W-:Y:S01]  /*5fa0*/  IMAD R80, R80, c[0x0][0x208], RZ ;  /* 0x0000820050507a24 */ /* 0x000fe200078e02ff */
[----:B------:R-:W-:Y:S01]  /*5fb0*/  ISETP.NE.AND P3, PT, R131, RZ, PT ;  /* 0x000000ff8300720c */ /* 0x000fe20003f65270 */
[----:B------:R-:W-:Y:S01]  /*5fc0*/  IMAD.WIDE.U32 R4, R81, c[0x0][0x208], RZ ;  /* 0x0000820051047a25 */ /* 0x000fe200078e00ff */
[----:B------:R-:W-:Y:S01]  /*5fd0*/  LEA R6, P0, R3, R144, 0x6 ;  /* 0x0000009003067211 */ /* 0x000fe200078030ff */
[----:B------:R-:W-:Y:S02]  /*5fe0*/  BSSY B0, `(.L_x_350) ;  /* 0x000004f000007945 */ /* 0x000fe40003800000 */
[----:B------:R-:W-:Y:S01]  /*5ff0*/  IMAD R80, R81, c[0x0][0x20c], R80 ;  /* 0x0000830051507a24 */ /* 0x000fe200078e0250 */
[----:B------:R-:W-:Y:S01]  /*6000*/  LEA.HI.X.SX32 R7, R3, R145, 0x6, P0 ;  /* 0x0000009103077211 */ /* 0x000fe200000f36ff */
[----:B------:R-:W-:Y:S01]  /*6010*/  IMAD R79, R79, c[0x0][0x218], RZ ;  /* 0x000086004f4f7a24 */ /* 0x000fe200078e02ff */
[----:B------:R-:W-:Y:S02]  /*6020*/  ISETP.GE.AND P0, PT, R0, 0x21, PT ;  /* 0x000000210000780c */ /* 0x000fe40003f06270 */
[----:B------:R-:W-:Y:S01]  /*6030*/  IADD3 R5, R5, R80, RZ ;  /* 0x0000005005057210 */ /* 0x000fe20007ffe0ff */
[C---:B------:R-:W-:Y:S04]  /*6040*/  IMAD R79, R110.reuse, c[0x0][0x21c], R79 ;  /* 0x000087006e4f7a24 */ /* 0x040fe800078e024f */
[----:B------:R-:W-:Y:S06]  /*6050*/  IMAD.WIDE.U32 R4, R110, c[0x0][0x218], R4 ;  /* 0x000086006e047a25 */ /* 0x000fec00078e0004 */
[----:B------:R-:W-:Y:S05]  /*6060*/  @P0 IADD3 R3, P1, R6, 0x20, RZ ;  /* 0x0000002006030810 */ /* 0x000fea0007f3e0ff */
[----:B------:R-:W-:Y:S01]  /*6070*/  @P0 IMAD.X R2, RZ, RZ, R7, P1 ;  /* 0x000000ffff020224 */ /* 0x000fe200008e0607 */
[----:B------:R-:W-:Y:S03]  /*6080*/  IADD3 R4, P1, R4, UR32, RZ ;  /* 0x0000002004047c10 */ /* 0x000fe6000ff3e0ff */
[----:B------:R-:W-:Y:S01]  /*6090*/  @P0 IMAD R2, R2, c[0x0][0x258], RZ ;  /* 0x0000960002020a24 */ /* 0x000fe200078e02ff */
[----:B------:R-:W-:Y:S01]  /*60a0*/  IADD3.X R79, R5, UR25, R79, P1, !PT ;  /* 0x00000019054f7c10 */ /* 0x000fe20008ffe44f */
[----:B------:R-:W-:Y:S01]  /*60b0*/  @P0 IMAD.MOV.U32 R5, RZ, RZ, R87 ;  /* 0x000000ffff050224 */ /* 0x000fe200078e0057 */
[----:B------:R-:W-:Y:S01]  /*60c0*/  ISETP.GE.AND P1, PT, R0, 0x1, PT ;  /* 0x000000010000780c */ /* 0x000fe20003f26270 */
[----:B------:R-:W-:Y:S11]  /*60d0*/  @P0 IMAD R2, R3, c[0x0][0x25c], R2 ;  /* 0x0000970003020a24 */ /* 0x000ff600078e0202 */
[----:B------:R-:W-:Y:S01]  /*60e0*/  @!UPT UIADD3 URZ, URZ, URZ, URZ ;  /* 0x0000003f3f3ff290 */ /* 0x000fe2000fffe03f */
[----:B-----5:R-:W-:Y:S01]  /*60f0*/  @P1 MOV R21, R87 ;  /* 0x0000005700151202 */ /* 0x020fe20000000f00 */
[----:B------:R-:W-:Y:S02]  /*6100*/  @P1 IMAD R0, R7, c[0x0][0x258], RZ ;  /* 0x0000960007001a24 */ /* 0x000fe400078e02ff */
[----:B------:R-:W-:Y:S02]  /*6110*/  @P1 IMAD.MOV.U32 R20, RZ, RZ, R140 ;  /* 0x000000ffff141224 */ /* 0x000fe400078e008c */
[C---:B------:R-:W-:Y:S02]  /*6120*/  @P1 IMAD R0, R6.reuse, c[0x0][0x25c], R0 ;  /* 0x0000970006001a24 */ /* 0x040fe400078e0200 */
[----:B------:R-:W-:Y:S04]  /*6130*/  @P1 IMAD.WIDE.U32 R20, R6, c[0x0][0x258], R20 ;  /* 0x0000960006141a25 */ /* 0x000fe800078e0014 */
[----:B------:R-:W-:Y:S01]  /*6140*/  @P1 IMAD.IADD R0, R21, 0x1, R0 ;  /* 0x0000000115001824 */ /* 0x000fe200078e0200 */
[C---:B------:R-:W-:Y:S04]  /*6150*/  @P1 LEA R6, P2, R20.reuse, c[0x0][0x250], 0x1 ;  /* 0x0000940014061a11 */ /* 0x040fe800078408ff */
[----:B------:R-:W-:Y:S02]  /*6160*/  @P1 LEA.HI.X R7, R20, c[0x0][0x254], R0, 0x1, P2 ;  /* 0x0000950014071a11 */ /* 0x000fe400010f0c00 */
[C---:B------:R-:W-:Y:S03]  /*6170*/  LEA R0, P2, R4.reuse, c[0x0][0x1f8], 0x1 ;  /* 0x00007e0004007a11 */ /* 0x040fe600078408ff */
[----:B------:R-:W-:Y:S01]  /*6180*/  @!PT LDS RZ, [RZ] ;  /* 0x00000000fffff984 */ /* 0x000fe20000000800 */
[----:B------:R-:W-:Y:S01]  /*6190*/  @!PT LDS RZ, [RZ] ;  /* 0x00000000fffff984 */ /* 0x000fe20000000800 */
[----:B------:R-:W-:Y:S01]  /*61a0*/  @!PT LDS RZ, [RZ] ;  /* 0x00000000fffff984 */ /* 0x000fe20000000800 */
[----:B------:R2:W-:Y:S01]  /*61b0*/  @P1 LDGSTS.E.BYPASS.LTC128B.128 [R122+0x100], [R6.64], !P3 ;  /* 0x00100000067a1fae */ /* 0x0005e2000d901d56 */
[----:B------:R-:W-:Y:S02]  /*61c0*/  LEA.HI.X R25, R4, c[0x0][0x1fc], R79, 0x1, P2 ;  /* 0x00007f0004197a11 */ /* 0x000fe400010f0c4f */
[----:B------:R-:W-:Y:S01]  /*61d0*/  @P0 MOV R4, R140 ;  /* 0x0000008c00040202 */ /* 0x000fe20000000f00 */
[----:B------:R2:W-:Y:S04]  /*61e0*/  @P1 LDGSTS.E.BYPASS.LTC128B.128 [R122+0x2100], [R6.64+0x80], !P6 ;  /* 0x02100080067a1fae */ /* 0x0005e8000f101d56 */
[----:B------:R2:W-:Y:S01]  /*61f0*/  @P1 LDGSTS.E.BYPASS.LTC128B.128 [R122+0x4100], [R6.64+0x100], !P5 ;  /* 0x04100100067a1fae */ /* 0x0005e2000e901d56 */
[----:B------:R-:W-:Y:S03]  /*6200*/  @P0 IMAD.WIDE.U32 R4, R3, c[0x0][0x258], R4 ;  /* 0x0000960003040a25 */ /* 0x000fe600078e0004 */
[----:B------:R2:W3:Y:S02]  /*6210*/  SHFL.IDX PT, R3, R0, RZ, 0x1c1f ;  /* 0x001c1fff00037589 */ /* 0x0004e400000e0000 */
[C---:B------:R-:W-:Y:S02]  /*6220*/  @P0 LEA R20, P2, R4.reuse, c[0x0][0x250], 0x1 ;  /* 0x0000940004140a11 */ /* 0x040fe400078408ff */
[----:B------:R-:W4:Y:S01]  /*6230*/  SHFL.IDX PT, R25, R25, RZ, 0x1c1f ;  /* 0x001c1fff19197589 */ /* 0x000f2200000e0000 */
[----:B------:R-:W-:Y:S04]  /*6240*/  @P0 IADD3 R2, R5, R2, RZ ;  /* 0x0000000205020210 */ /* 0x000fe80007ffe0ff */
[----:B------:R-:W-:Y:S05]  /*6250*/  @P0 LEA.HI.X R21, R4, c[0x0][0x254], R2, 0x1, P2 ;  /* 0x0000950004150a11 */ /* 0x000fea00010f0c02 */
[----:B------:R2:W-:Y:S04]  /*6260*/  @P0 LDGSTS.E.BYPASS.LTC128B.128 [R122+0x1100], [R20.64], !P3 ;  /* 0x01100000147a0fae */ /* 0x0005e8000d901d56 */
[----:B------:R2:W-:Y:S04]  /*6270*/  @P0 LDGSTS.E.BYPASS.LTC128B.128 [R122+0x3100], [R20.64+0x80], !P6 ;  /* 0x03100080147a0fae */ /* 0x0005e8000f101d56 */
[----:B------:R2:W-:Y:S01]  /*6280*/  @P0 LDGSTS.E.BYPASS.LTC128B.128 [R122+0x5100], [R20.64+0x100], !P5 ;  /* 0x05100100147a0fae */ /* 0x0005e2000e901d56 */
[----:B------:R-:W-:Y:S03]  /*6290*/  ISETP.LT.AND P0, PT, R127, UR35, PT ;  /* 0x000000237f007c0c */ /* 0x000fe6000bf01270 */
[----:B------:R-:W0:Y:S01]  /*62a0*/  LDGDEPBAR ;  /* 0x00000000000079af */ /* 0x000e220000000000 */
[----:B------:R-:W-:Y:S04]  /*62b0*/  DEPBAR.LE SB0, 0x0 ;  /* 0x000080000000791a */ /* 0x000fe80000000000 */
[----:B------:R-:W-:Y:S06]  /*62c0*/  BAR.SYNC.DEFER_BLOCKING 0x0 ;  /* 0x0000000000007b1d */ /* 0x000fec0000010000 */
[----:B------:R-:W-:-:S05]  /*62d0*/  @!P0 BRA `(.L_x_351) ;  /* 0x000001f000008947 */ /* 0x000fca0003800000 */
[----:B--234-:R-:W-:Y:S02]  /*62e0*/  ISETP.GE.AND P2, PT, R16, c[0x0][0x1d4], PT ;  /* 0x0000750010007a0c */ /* 0x01cfe40003f46270 */
[----:B------:R-:W-:Y:S02]  /*62f0*/  ISETP.GE.AND P1, PT, R12, c[0x0][0x1d4], PT ;  /* 0x000075000c007a0c */ /* 0x000fe40003f26270 */
[----:B------:R-:W-:Y:S02]  /*6300*/  ISETP.GE.AND P4, PT, R13, c[0x0][0x1d4], PT ;  /* 0x000075000d007a0c */ /* 0x000fe40003f86270 */
[----:B------:R-:W-:Y:S07]  /*6310*/  ISETP.GE.AND P3, PT, R126, c[0x0][0x1d4], PT ;  /* 0x000075007e007a0c */ /* 0x000fee0003f66270 */
[----:B------:R-:W2:Y:S01]  /*6320*/  @!P2 LDS.128 R20, [R116] ;  /* 0x000000007414a984 */ /* 0x000ea20000000c00 */
        /* <DEDUP_REMOVED lines=9> */
[----:B------:R-:W2:Y:S04]  /*63c0*/  @!P1 LDS.128 R4, [R115] ;  /* 0x0000000073049984 */ /* 0x000ea80000000c00 */
        /* <DEDUP_REMOVED lines=16> */
.L_x_351:
[----:B--234-:R-:W-:Y:S05]  /*64d0*/  BSYNC B0 ;  /* 0x0000000000007941 */ /* 0x01cfea0003800000 */
.L_x_350:
[----:B------:R-:W-:Y:S01]  /*64e0*/  ISETP.NE.AND P2, PT, R131, RZ, PT ;  /* 0x000000ff8300720c */ /* 0x000fe20003f45270 */
[----:B------:R-:W-:Y:S01]  /*64f0*/  UISETP.GT.AND UP0, UPT, UR16, UR8, UPT ;  /* 0x000000081000728c */ /* 0x000fe2000bf04270 */
[----:B------:R-:W-:Y:S01]  /*6500*/  IMAD.U32 R0, RZ, RZ, UR11 ;  /* 0x0000000bff007e24 */ /* 0x000fe2000f8e00ff */
[----:B------:R-:W-:Y:S04]  /*6510*/  UIADD3 UR16, UR16, -0x1, URZ ;  /* 0xffffffff10107890 */ /* 0x000fe8000fffe03f */
[----:B------:R-:W-:Y:S05]  /*6520*/  PLOP3.LUT P0, PT, PT, PT, UP0, 0x80, 0x0 ;  /* 0x000000000000781c */ /* 0x000fea0003f0f008 */
[----:B------:R-:W-:Y:S02]  /*6530*/  @UP0 USHF.R.S32.HI UR7, URZ, 0x1f, UR16 ;  /* 0x0000001f3f070899 */ /* 0x000fe40008011410 */
[----:B------:R-:W-:Y:S04]  /*6540*/  @UP0 UIMAD UR4, UR9, UR16, URZ ;  /* 0x00000010090402a4 */ /* 0x000fe8000f8e023f */
[----:B------:R-:W-:Y:S02]  /*6550*/  @UP0 UIMAD UR4, UR7, UR10, UR4 ;  /* 0x0000000a070402a4 */ /* 0x000fe4000f8e0204 */
[----:B------:R-:W-:Y:S02]  /*6560*/  @P0 IMAD.MOV.U32 R2, RZ, RZ, R142 ;  /* 0x000000ffff020224 */ /* 0x000fe400078e008e */
[----:B------:R-:W-:Y:S01]  /*6570*/  @P0 IMAD.MOV.U32 R3, RZ, RZ, R147 ;  /* 0x000000ffff030224 */ /* 0x000fe200078e0093 */
[----:B------:R-:W-:Y:S11]  /*6580*/  PLOP3.LUT P0, PT, PT, PT, UP0, 0x80, 0x0 ;  /* 0x000000000000781c */ /* 0x000ff60003f0f008 */
[----:B------:R-:W-:Y:S02]  /*6590*/  @!UPT UIADD3 URZ, URZ, URZ, URZ ;  /* 0x0000003f3f3ff290 */ /* 0x000fe4000fffe03f */
[----:B------:R-:W-:Y:S01]  /*65a0*/  @P0 IMAD.WIDE.U32 R2, R77, UR16, R2 ;  /* 0x000000104d020c25 */ /* 0x000fe2000f8e0002 */
[----:B------:R-:W-:Y:S11]  /*65b0*/  PLOP3.LUT P0, PT, PT, PT, UP0, 0x80, 0x0 ;  /* 0x000000000000781c */ /* 0x000ff60003f0f008 */
[----:B------:R-:W-:Y:S02]  /*65c0*/  @!UPT UIADD3 URZ, URZ, URZ, URZ ;  /* 0x0000003f3f3ff290 */ /* 0x000fe4000fffe03f */
[----:B------:R-:W-:Y:S01]  /*65d0*/  @P0 IADD3 R5, R3, UR4, RZ ;  /* 0x0000000403050c10 */ /* 0x000fe2000fffe0ff */
[----:B------:R-:W-:Y:S01]  /*65e0*/  IMAD.U32 R3, RZ, RZ, UR12 ;  /* 0x0000000cff037e24 */ /* 0x000fe2000f8e00ff */
[----:B------:R-:W-:Y:S11]  /*65f0*/  PLOP3.LUT P0, PT, PT, PT, UP0, 0x80, 0x0 ;  /* 0x000000000000781c */ /* 0x000ff60003f0f008 */
[----:B------:R-:W-:Y:S02]  /*6600*/  @!UPT UIADD3 URZ, URZ, URZ, URZ ;  /* 0x0000003f3f3ff290 */ /* 0x000fe4000fffe03f */
[C---:B------:R-:W-:Y:S02]  /*6610*/  @P0 LEA R4, P1, R2.reuse, c[0x0][0x220], 0x1 ;  /* 0x0000880002040a11 */ /* 0x040fe400078208ff */
[----:B------:R-:W-:Y:S11]  /*6620*/  PLOP3.LUT P0, PT, PT, PT, UP0, 0x80, 0x0 ;  /* 0x000000000000781c */ /* 0x000ff60003f0f008 */
[----:B------:R-:W-:Y:S02]  /*6630*/  @!UPT UIADD3 URZ, URZ, URZ, URZ ;  /* 0x0000003f3f3ff290 */ /* 0x000fe4000fffe03f */
[----:B------:R-:W-:Y:S02]  /*6640*/  @P0 LEA.HI.X R5, R2, c[0x0][0x224], R5, 0x1, P1 ;  /* 0x0000890002050a11 */ /* 0x000fe400008f0c05 */
[----:B------:R-:W-:Y:S11]  /*6650*/  PLOP3.LUT P0, PT, PT, PT, UP0, 0x80, 0x0 ;  /* 0x000000000000781c */ /* 0x000ff60003f0f008 */
[----:B------:R-:W-:Y:S02]  /*6660*/  @!UPT UIADD3 URZ, URZ, URZ, URZ ;  /* 0x0000003f3f3ff290 */ /* 0x000fe4000fffe03f */
[C---:B------:R-:W-:Y:S02]  /*6670*/  @P0 LEA R2, P1, R3.reuse, R4, 0x1 ;  /* 0x0000000403020211 */ /* 0x040fe400078208ff */
[----:B------:R-:W-:Y:S11]  /*6680*/  PLOP3.LUT P0, PT, PT, PT, UP0, 0x80, 0x0 ;  /* 0x000000000000781c */ /* 0x000ff60003f0f008 */
[----:B------:R-:W-:Y:S02]  /*6690*/  @!UPT UIADD3 URZ, URZ, URZ, URZ ;  /* 0x0000003f3f3ff290 */ /* 0x000fe4000fffe03f */
[----:B------:R-:W-:Y:S02]  /*66a0*/  @P0 LEA.HI.X R3, R3, R5, R0, 0x1, P1 ;  /* 0x0000000503030211 */ /* 0x000fe400008f0c00 */
[----:B------:R-:W-:Y:S02]  /*66b0*/  PLOP3.LUT P0, PT, PT, PT, UP0, 0x80, 0x0 ;  /* 0x000000000000781c */ /* 0x000fe40003f0f008 */
[----:B------:R-:W-:Y:S02]  /*66c0*/  PLOP3.LUT P0, PT, PT, PT, UP0, 0x80, 0x0 ;  /* 0x000000000000781c */ /* 0x000fe40003f0f008 */
[----:B------:R-:W-:Y:S11]  /*66d0*/  PLOP3.LUT P0, PT, PT, PT, UP0, 0x80, 0x0 ;  /* 0x000000000000781c */ /* 0x000ff60003f0f008 */
[----:B------:R-:W-:Y:S02]  /*66e0*/  @!UPT UIADD3 URZ, URZ, URZ, URZ ;  /* 0x0000003f3f3ff290 */ /* 0x000fe4000fffe03f */
[----:B------:R-:W-:Y:S01]  /*66f0*/  @!PT LDS RZ, [RZ] ;  /* 0x00000000fffff984 */ /* 0x000fe20000000800 */
[----:B------:R-:W-:Y:S01]  /*6700*/  @!PT LDS RZ, [RZ] ;  /* 0x00000000fffff984 */ /* 0x000fe20000000800 */
[----:B------:R-:W-:Y:S01]  /*6710*/  @!PT LDS RZ, [RZ] ;  /* 0x00000000fffff984 */ /* 0x000fe20000000800 */
[----:B------:R2:W-:Y:S01]  /*6720*/  @P0 LDGSTS.E.BYPASS.LTC128B.128 [R122+0x6100], [R4.64], !P2 ;  /* 0x06100000047a0fae */ /* 0x0005e2000d101d56 */
[----:B------:R-:W-:Y:S11]  /*6730*/  PLOP3.LUT P0, PT, PT, PT, UP0, 0x80, 0x0 ;  /* 0x000000000000781c */ /* 0x000ff60003f0f008 */
[----:B------:R-:W-:Y:S02]  /*6740*/  @!UPT UIADD3 URZ, URZ, URZ, URZ ;  /* 0x0000003f3f3ff290 */ /* 0x000fe4000fffe03f */
[----:B------:R2:W-:Y:S01]  /*6750*/  @P0 LDGSTS.E.BYPASS.LTC128B.128 [R122+0x8100], [R4.64+0x80], !P6 ;  /* 0x08100080047a0fae */ /* 0x0005e2000f101d56 */
[----:B------:R-:W-:Y:S11]  /*6760*/  PLOP3.LUT P0, PT, PT, PT, UP0, 0x80, 0x0 ;  /* 0x000000000000781c */ /* 0x000ff60003f0f008 */
[----:B------:R-:W-:Y:S02]  /*6770*/  @!UPT UIADD3 URZ, URZ, URZ, URZ ;  /* 0x0000003f3f3ff290 */ /* 0x000fe4000fffe03f */
[----:B------:R2:W-:Y:S01]  /*6780*/  @P0 LDGSTS.E.BYPASS.LTC128B.128 [R122+0xa100], [R4.64+0x100], !P5 ;  /* 0x0a100100047a0fae */ /* 0x0005e2000e901d56 */
[----:B------:R-:W-:Y:S11]  /*6790*/  PLOP3.LUT P0, PT, PT, PT, UP0, 0x80, 0x0 ;  /* 0x000000000000781c */ /* 0x000ff60003f0f008 */
[----:B------:R-:W-:Y:S02]  /*67a0*/  @!UPT UIADD3 URZ, URZ, URZ, URZ ;  /* 0x0000003f3f3ff290 */ /* 0x000fe4000fffe03f */
[----:B------:R2:W-:Y:S01]  /*67b0*/  @P0 LDGSTS.E.BYPASS.LTC128B.128 [R122+0x7100], [R2.64], !P2 ;  /* 0x07100000027a0fae */ /* 0x0005e2000d101d56 */
[----:B------:R-:W-:Y:S11]  /*67c0*/  PLOP3.LUT P0, PT, PT, PT, UP0, 0x80, 0x0 ;  /* 0x000000000000781c */ /* 0x000ff60003f0f008 */
[----:B------:R-:W-:Y:S02]  /*67d0*/  @!UPT UIADD3 URZ, URZ, URZ, URZ ;  /* 0x0000003f3f3ff290 */ /* 0x000fe4000fffe03f */
[----:B------:R2:W-:Y:S01]  /*67e0*/  @P0 LDGSTS.E.BYPASS.LTC128B.128 [R122+0x9100], [R2.64+0x80], !P6 ;  /* 0x09100080027a0fae */ /* 0x0005e2000f101d56 */
[----:B------:R-:W-:Y:S11]  /*67f0*/  PLOP3.LUT P0, PT, PT, PT, UP0, 0x80, 0x0 ;  /* 0x000000000000781c */ /* 0x000ff60003f0f008 */
[----:B------:R-:W-:Y:S02]  /*6800*/  @!UPT UIADD3 URZ, URZ, URZ, URZ ;  /* 0x0000003f3f3ff290 */ /* 0x000fe4000fffe03f */
[----:B------:R2:W-:Y:S01]  /*6810*/  @P0 LDGSTS.E.BYPASS.LTC128B.128 [R122+0xb100], [R2.64+0x100], !P5 ;  /* 0x0b100100027a0fae */ /* 0x0005e2000e901d56 */
[----:B------:R-:W-:Y:S03]  /*6820*/  PLOP3.LUT P0, PT, PT, PT, UP0, 0x80, 0x0 ;  /* 0x000000000000781c */ /* 0x000fe60003f0f008 */
[----:B------:R-:W0:Y:S10]  /*6830*/  LDGDEPBAR ;  /* 0x00000000000079af */ /* 0x000e340000000000 */
[----:B------:R-:W-:-:S05]  /*6840*/  @P0 BRA `(.L_x_352) ;  /* 0xffffb91000000947 */ /* 0x000fca000383ffff */
[----:B------:R-:W-:Y:S06]  /*6850*/  BAR.SYNC.DEFER_BLOCKING 0x0 ;  /* 0x0000000000007b1d */ /* 0x000fec0000010000 */
.L_x_327:
[----:B------:R-:W-:Y:S01]  /*6860*/  UIADD3 UR6, UR17, 0x7f, URZ ;  /* 0x0000007f11067890 */ /* 0x000fe2000fffe03f */
[----:B------:R-:W-:Y:S01]  /*6870*/  PLOP3.LUT P0, PT, PT, PT, UP2, 0x40, 0x0 ;  /* 0x000000000000781c */ /* 0x000fe20003f0e828 */
[----:B------:R-:W-:-:S02]  /*6880*/  ULDC.64 UR4, c[0x0][0x2c8] ;  /* 0x0000b20000047ab9 */ /* 0x000fc40000000a00 */
[----:B------:R-:W-:-:S04]  /*6890*/  UIMAD.WIDE.U32 UR8, UR6, UR4, URZ ;  /* 0x00000004060872a5 */ /* 0x000fc8000f8e003f */
[----:B------:R-:W-:-:S06]  /*68a0*/  @UP3 USHF.R.U32.HI UR6, URZ, UR5, UR9 ;  /* 0x000000053f063299 */ /* 0x000fcc0008011609 */
[----:B--2---:R-:W-:-:S04]  /*68b0*/  IADD3 R3, R91, UR6, RZ ;  /* 0x000000065b037c10 */ /* 0x004fc8000fffe0ff */
[----:B------:R-:W-:Y:S01]  /*68c0*/  IADD3 R4, R3, c[0x0][0x328], RZ ;  /* 0x0000ca0003047a10 */ /* 0x000fe20007ffe0ff */
[----:B------:R-:W-:Y:S05]  /*68d0*/  @P0 BRA `(.L_x_353) ;  /* 0x000000f000000947 */ /* 0x000fea0003800000 */
[C---:B------:R-:W-:Y:S01]  /*68e0*/  ISETP.GT.AND P0, PT, R3.reuse, RZ, PT ;  /* 0x000000ff0300720c */ /* 0x040fe20003f04270 */
[----:B------:R-:W-:Y:S01]  /*68f0*/  IMAD.MOV.U32 R0, RZ, RZ, c[0x0][0x32c] ;  /* 0x0000cb00ff007624 */ /* 0x000fe200078e00ff */
[----:B------:R-:W-:-:S11]  /*6900*/  IADD3 R5, R3, -0x1, RZ ;  /* 0xffffffff03057810 */ /* 0x000fd60007ffe0ff */
[----:B------:R-:W-:Y:S05]  /*6910*/  @P0 BRA `(.L_x_354) ;  /* 0x0000006000000947 */ /* 0x000fea0003800000 */
[----:B------:R-:W-:Y:S01]  /*6920*/  ISETP.NE.AND P0, PT, R0, 0x1, PT ;  /* 0x000000010000780c */ /* 0x000fe20003f05270 */
[----:B------:R-:W-:-:S12]  /*6930*/  IMAD.MOV R3, RZ, RZ, -R3 ;  /* 0x000000ffff037224 */ /* 0x000fd800078e0a03 */
[----:B------:R-:W-:-:S05]  /*6940*/  @P0 IMAD.HI.U32 R2, R3, c[0x0][0x330], RZ ;  /* 0x0000cc0003020a27 */ /* 0x000fca00078e00ff */
[----:B------:R-:W-:-:S04]  /*6950*/  @P0 SHF.R.U32.HI R3, RZ, c[0x0][0x334], R2 ;  /* 0x0000cd00ff030a19 */ /* 0x000fc80000011602 */
[----:B------:R-:W-:Y:S01]  /*6960*/  LOP3.LUT R5, RZ, R3, RZ, 0x33, !PT ;  /* 0x00000003ff057212 */ /* 0x000fe200078e33ff */
[----:B------:R-:W-:Y:S05]  /*6970*/  BRA `(.L_x_355) ;  /* 0x0000003000007947 */ /* 0x000fea0003800000 */
.L_x_354:
[----:B------:R-:W-:-:S13]  /*6980*/  ISETP.NE.AND P0, PT, R0, 0x1, PT ;  /* 0x000000010000780c */ /* 0x000fda0003f05270 */
[----:B------:R-:W-:-:S05]  /*6990*/  @P0 IMAD.HI.U32 R2, R5, c[0x0][0x330], RZ ;  /* 0x0000cc0005020a27 */ /* 0x000fca00078e00ff */
[----:B------:R-:W-:-:S05]  /*69a0*/  @P0 SHF.R.U32.HI R5, RZ, c[0x0][0x334], R2 ;  /* 0x0000cd00ff050a19 */ /* 0x000fca0000011602 */
.L_x_355:
[----:B------:R-:W-:-:S05]  /*69b0*/  IMAD R5, R5, R0, c[0x0][0x32c] ;  /* 0x0000cb0005057624 */ /* 0x000fca00078e0200 */
[----:B------:R-:W-:-:S03]  /*69c0*/  IMNMX R4, R4, R5, PT ;  /* 0x0000000504047217 */ /* 0x000fc60003800200 */
.L_x_353:
[----:B------:R-:W-:Y:S01]  /*69d0*/  ULDC.64 UR4, c[0x0][0x2c8] ;  /* 0x0000b20000047ab9 */ /* 0x000fe20000000a00 */
[----:B------:R-:W-:Y:S01]  /*69e0*/  IADD3 R3, R4, 0x3f, RZ ;  /* 0x0000003f04037810 */ /* 0x000fe20007ffe0ff */
[----:B------:R-:W-:Y:S01]  /*69f0*/  UIMAD.WIDE.U32 UR6, UR17, UR4, URZ ;  /* 0x00000004110672a5 */ /* 0x000fe2000f8e003f */
[----:B------:R-:W-:Y:S02]  /*6a00*/  PLOP3.LUT P0, PT, PT, PT, UP2, 0x40, 0x0 ;  /* 0x000000000000781c */ /* 0x000fe40003f0e828 */
[----:B------:R-:W-:Y:S01]  /*6a10*/  SHF.R.S32.HI R0, RZ, 0x1f, R3 ;  /* 0x0000001fff007819 */ /* 0x000fe20000011403 */
[----:B------:R-:W-:Y:S02]  /*6a20*/  UMOV UR4, UR17 ;  /* 0x0000001100047c82 */ /* 0x000fe40008000000 */
[----:B------:R-:W-:Y:S01]  /*6a30*/  @UP3 USHF.R.U32.HI UR4, URZ, UR5, UR7 ;  /* 0x000000053f043299 */ /* 0x000fe20008011607 */
[----:B------:R-:W-:-:S04]  /*6a40*/  LEA.HI R0, R0, R3, RZ, 0x6 ;  /* 0x0000000300007211 */ /* 0x000fc800078f30ff */
[----:B------:R-:W-:Y:S02]  /*6a50*/  SHF.R.S32.HI R134, RZ, 0x6, R0 ;  /* 0x00000006ff867819 */ /* 0x000fe40000011400 */
[----:B------:R-:W-:Y:S02]  /*6a60*/  IADD3 R2, R90, UR4, RZ ;  /* 0x000000045a027c10 */ /* 0x000fe4000fffe0ff */
[----:B------:R-:W-:Y:S02]  /*6a70*/  IMNMX R134, R134, R89, PT ;  /* 0x0000005986867217 */ /* 0x000fe40003800200 */
[----:B------:R-:W-:Y:S01]  /*6a80*/  IADD3 R211, R2, -c[0x0][0x324], RZ ;  /* 0x8000c90002d37a10 */ /* 0x000fe20007ffe0ff */
[----:B------:R-:W-:Y:S05]  /*6a90*/  @P0 BRA `(.L_x_356) ;  /* 0x000000f000000947 */ /* 0x000fea0003800000 */
        /* <DEDUP_REMOVED lines=9> */
.L_x_357:
[----:B------:R-:W-:-:S04]  /*6b30*/  MOV R0, c[0x0][0x32c] ;  /* 0x0000cb0000007a02 */ /* 0x000fc80000000f00 */
[----:B------:R-:W-:-:S13]  /*6b40*/  ISETP.NE.AND P0, PT, R0, 0x1, PT ;  /* 0x000000010000780c */ /* 0x000fda0003f05270 */
[----:B------:R-:W-:-:S05]  /*6b50*/  @P0 IMAD.HI.U32 R0, R2, c[0x0][0x330], RZ ;  /* 0x0000cc0002000a27 */ /* 0x000fca00078e00ff */
[----:B------:R-:W-:-:S05]  /*6b60*/  @P0 SHF.R.U32.HI R2, RZ, c[0x0][0x334], R0 ;  /* 0x0000cd00ff020a19 */ /* 0x000fca0000011600 */
.L_x_358:
[----:B------:R-:W-:-:S05]  /*6b70*/  IMAD R2, R2, c[0x0][0x32c], RZ ;  /* 0x0000cb0002027a24 */ /* 0x000fca00078e02ff */
[----:B------:R-:W-:-:S04]  /*6b80*/  IMNMX R211, R211, R2, !PT ;  /* 0x00000002d3d37217 */ /* 0x000fc80007800200 */
.L_x_356:
[----:B------:R-:W-:Y:S01]  /*6b90*/  SHF.R.S32.HI R0, RZ, 0x1f, R211 ;  /* 0x0000001fff007819 */ /* 0x000fe200000114d3 */
[----:B------:R-:W-:Y:S01]  /*6ba0*/  IMAD.MOV.U32 R3, RZ, RZ, RZ ;  /* 0x000000ffff037224 */ /* 0x000fe200078e00ff */
[----:B------:R-:W-:Y:S01]  /*6bb0*/  PLOP3.LUT P2, PT, PT, PT, PT, 0x80, 0x0 ;  /* 0x000000000000781c */ /* 0x000fe20003f4f070 */
[----:B------:R-:W-:Y:S01]  /*6bc0*/  IMAD.MOV.U32 R98, RZ, RZ, RZ ;  /* 0x000000ffff627224 */ /* 0x000fe200078e00ff */
[----:B------:R-:W-:Y:S01]  /*6bd0*/  LEA.HI R211, R0, R211, RZ, 0x6 ;  /* 0x000000d300d37211 */ /* 0x000fe200078f30ff */
[----:B------:R-:W-:Y:S01]  /*6be0*/  CS2R R96, SRZ ;  /* 0x0000000000607805 */ /* 0x000fe2000001ff00 */
[----:B------:R-:W-:Y:S01]  /*6bf0*/  CS2R R94, SRZ ;  /* 0x00000000005e7805 */ /* 0x000fe2000001ff00 */
[----:B------:R-:W-:Y:S01]  /*6c00*/  CS2R R92, SRZ ;  /* 0x00000000005c7805 */ /* 0x000fe2000001ff00 */
[----:B------:R-:W-:Y:S01]  /*6c10*/  SHF.R.S32.HI R211, RZ, 0x6, R211 ;  /* 0x00000006ffd37819 */ /* 0x000fe200000114d3 */
[----:B------:R-:W-:Y:S01]  /*6c20*/  CS2R R90, SRZ ;  /* 0x00000000005a7805 */ /* 0x000fe2000001ff00 */
[----:B------:R-:W-:Y:S01]  /*6c30*/  CS2R R88, SRZ ;  /* 0x0000000000587805 */ /* 0x000fe2000001ff00 */
[----:B------:R-:W-:Y:S01]  /*6c40*/  CS2R R86, SRZ ;  /* 0x0000000000567805 */ /* 0x000fe2000001ff00 */
[----:B------:R-:W-:Y:S01]  /*6c50*/  IMNMX R211, RZ, R211, !PT ;  /* 0x000000d3ffd37217 */ /* 0x000fe20007800200 */
[----:B------:R-:W-:Y:S01]  /*6c60*/  CS2R R84, SRZ ;  /* 0x0000000000547805 */ /* 0x000fe2000001ff00 */
[----:B------:R-:W-:Y:S01]  /*6c70*/  CS2R R82, SRZ ;  /* 0x0000000000527805 */ /* 0x000fe2000001ff00 */
[----:B------:R-:W-:Y:S01]  /*6c80*/  CS2R R80, SRZ ;  /* 0x0000000000507805 */ /* 0x000fe2000001ff00 */
[----:B------:R-:W-:Y:S01]  /*6c90*/  ISETP.GT.AND P0, PT, R134, R211, PT ;  /* 0x000000d38600720c */ /* 0x000fe20003f04270 */
[----:B------:R-:W-:Y:S01]  /*6ca0*/  CS2R R78, SRZ ;  /* 0x00000000004e7805 */ /* 0x000fe2000001ff00 */
[----:B------:R-:W-:Y:S01]  /*6cb0*/  IMAD.MOV.U32 R77, RZ, RZ, RZ ;  /* 0x000000ffff4d7224 */ /* 0x000fe200078e00ff */
[----:B------:R-:W-:Y:S01]  /*6cc0*/  CS2R R6, SRZ ;  /* 0x0000000000067805 */ /* 0x000fe2000001ff00 */
[----:B------:R-:W-:Y:S01]  /*6cd0*/  CS2R R74, SRZ ;  /* 0x00000000004a7805 */ /* 0x000fe2000001ff00 */
[----:B------:R-:W-:Y:S01]  /*6ce0*/  CS2R R72, SRZ ;  /* 0x0000000000487805 */ /* 0x000fe2000001ff00 */
[----:B------:R-:W-:Y:S01]  /*6cf0*/  IMAD.MOV.U32 R70, RZ, RZ, RZ ;  /* 0x000000ffff467224 */ /* 0x000fe200078e00ff */
        /* <DEDUP_REMOVED lines=37> */
[----:B------:R-:W-:Y:S02]  /*6f50*/  UISETP.NE.U32.AND UP1, UPT, URZ, UR4, UPT ;  /* 0x000000043f00728c */ /* 0x000fe4000bf25070 */
        /* <DEDUP_REMOVED lines=8> */
[----:B-1----:R-:W-:Y:S02]  /*6fe0*/  USHF.R.S32.HI UR6, URZ, 0x1f, UR18 ;  /* 0x0000001f3f067899 */ /* 0x002fe40008011412 */
        /* <DEDUP_REMOVED lines=9> */
[----:B------:R-:W-:Y:S01]  /*7080*/  BSSY B0, `(.L_x_360) ;  /* 0x000005b000007945 */ /* 0x000fe20003800000 */
[----:B------:R-:W-:Y:S01]  /*7090*/  ULDC.64 UR6, c[0x0][0x348] ;  /* 0x0000d20000067ab9 */ /* 0x000fe20000000a00 */
[----:B------:R-:W-:Y:S01]  /*70a0*/  IMAD.IADD R38, R71, 0x1, -R38 ;  /* 0x0000000147267824 */ /* 0x000fe200078e0a26 */
[----:B------:R-:W-:Y:S01]  /*70b0*/  UISETP.NE.U32.AND UP0, UPT, URZ, UR6, UPT ;  /* 0x000000063f00728c */ /* 0x000fe2000bf05070 */
[----:B------:R-:W-:Y:S01]  /*70c0*/  PLOP3.LUT P0, PT, PT, PT, UP3, 0x80, 0x0 ;  /* 0x000000000000781c */ /* 0x000fe20003f0f038 */
[----:B------:R-:W-:Y:S01]  /*70d0*/  ULDC.64 UR4, c[0x0][0x1b8] ;  /* 0x00006e0000047ab9 */ /* 0x000fe20000000a00 */
[----:B------:R-:W-:Y:S01]  /*70e0*/  IMAD R215, R38, 0x20, R49 ;  /* 0x0000002026d77824 */ /* 0x000fe200078e0231 */
[----:B------:R-:W-:Y:S01]  /*70f0*/  UISETP.NE.AND.EX UP0, UPT, URZ, UR7, UPT, UP0 ;  /* 0x000000073f00728c */ /* 0x000fe2000bf05300 */
[----:B------:R-:W-:Y:S01]  /*7100*/  LEA.HI R52, R70, R71, RZ, 0x4 ;  /* 0x0000004746347211 */ /* 0x000fe200078f20ff */
[----:B------:R-:W-:Y:S01]  /*7110*/  USHF.R.S32.HI UR7, URZ, 0x1f, UR20 ;  /* 0x0000001f3f077899 */ /* 0x000fe20008011414 */
[----:B------:R-:W-:Y:S01]  /*7120*/  IMAD.SHL.U32 R222, R38, 0x8, RZ ;  /* 0x0000000826de7824 */ /* 0x000fe200078e00ff */
[----:B------:R-:W-:Y:S01]  /*7130*/  UIADD3 UR9, UR9, UR18, URZ ;  /* 0x0000001209097290 */ /* 0x000fe2000fffe03f */
[----:B------:R-:W-:Y:S01]  /*7140*/  IADD3 R0, R215, UR17, RZ ;  /* 0x00000011d7007c10 */ /* 0x000fe2000fffe0ff */
[----:B------:R-:W-:-:S02]  /*7150*/  UIMAD UR6, UR13, UR4, URZ ;  /* 0x000000040d0672a4 */ /* 0x000fc4000f8e023f */
[----:B------:R-:W-:Y:S01]  /*7160*/  USEL UR7, UR7, URZ, !UP0 ;  /* 0x0000003f07077287 */ /* 0x000fe2000c000000 */
[----:B------:R-:W-:Y:S01]  /*7170*/  IADD3 R37, R222, 0x80, RZ ;  /* 0x00000080de257810 */ /* 0x000fe20007ffe0ff */
[----:B------:R-:W-:Y:S01]  /*7180*/  UIMAD UR6, UR14, UR5, UR6 ;  /* 0x000000050e0672a4 */ /* 0x000fe2000f8e0206 */
[----:B-1----:R-:W-:Y:S01]  /*7190*/  @P1 IMAD.HI.U32 R3, R0, c[0x0][0x2c8], RZ ;  /* 0x0000b20000031a27 */ /* 0x002fe200078e00ff */
[----:B------:R-:W-:Y:S01]  /*71a0*/  UIMAD.WIDE.U32 UR10, UR14, UR4, UR8 ;  /* 0x000000040e0a72a5 */ /* 0x000fe2000f8e0008 */
[C---:B------:R-:W-:Y:S01]  /*71b0*/  IADD3 R214, R222.reuse, 0x40, RZ ;  /* 0x00000040ded67810 */ /* 0x040fe20007ffe0ff */
[----:B------:R-:W-:Y:S01]  /*71c0*/  USEL UR8, UR20, URZ, !UP0 ;  /* 0x0000003f14087287 */ /* 0x000fe2000c000000 */
[--C-:B------:R-:W-:Y:S01]  /*71d0*/  IMAD.MOV.U32 R5, RZ, RZ, R0.reuse ;  /* 0x000000ffff057224 */ /* 0x100fe200078e0000 */
[----:B------:R-:W-:Y:S01]  /*71e0*/  ULDC.64 UR4, c[0x0][0x1c0] ;  /* 0x0000700000047ab9 */ /* 0x000fe20000000a00 */
[----:B------:R-:W-:Y:S01]  /*71f0*/  @P0 SHF.R.U32.HI R5, RZ, c[0x0][0x2cc], R3 ;  /* 0x0000b300ff050a19 */ /* 0x000fe20000011603 */
[----:B------:R-:W-:Y:S01]  /*7200*/  UIMAD UR7, UR7, UR4, URZ ;  /* 0x00000004070772a4 */ /* 0x000fe2000f8e023f */
[----:B------:R-:W-:Y:S01]  /*7210*/  ISETP.GE.AND P5, PT, R222, c[0x0][0x198], PT ;  /* 0x00006600de007a0c */ /* 0x000fe20003fa6270 */
[----:B------:R-:W-:Y:S01]  /*7220*/  UIADD3 UR11, UR11, UR6, URZ ;  /* 0x000000060b0b7290 */ /* 0x000fe2000fffe03f */
[--C-:B------:R-:W-:Y:S01]  /*7230*/  SHF.R.S32.HI R4, RZ, 0x1f, R5.reuse ;  /* 0x0000001fff047819 */ /* 0x100fe20000011405 */
[----:B------:R-:W-:Y:S01]  /*7240*/  UIMAD UR5, UR8, UR5, UR7 ;  /* 0x00000005080572a4 */ /* 0x000fe2000f8e0207 */
[----:B------:R-:W-:Y:S01]  /*7250*/  IMAD.MOV R3, RZ, RZ, -R5 ;  /* 0x000000ffff037224 */ /* 0x000fe200078e0a05 */
[----:B------:R-:W-:Y:S01]  /*7260*/  UIMAD.WIDE.U32 UR8, UR8, UR4, UR10 ;  /* 0x00000004080872a5 */ /* 0x000fe2000f8e000a */
[----:B------:R-:W-:Y:S01]  /*7270*/  ISETP.GE.AND P4, PT, R37, c[0x0][0x198], PT ;  /* 0x0000660025007a0c */ /* 0x000fe20003f86270 */
[----:B------:R-:W-:Y:S01]  /*7280*/  IMAD R4, R4, c[0x0][0x1b0], RZ ;  /* 0x00006c0004047a24 */ /* 0x000fe200078e02ff */
[----:B------:R-:W-:Y:S01]  /*7290*/  ISETP.GE.AND P3, PT, R214, c[0x0][0x198], PT ;  /* 0x00006600d6007a0c */ /* 0x000fe20003f66270 */
[----:B------:R-:W-:Y:S01]  /*72a0*/  UIADD3 UR5, UR9, UR5, URZ ;  /* 0x0000000509057290 */ /* 0x000fe2000fffe03f */
[----:B------:R-:W-:-:S02]  /*72b0*/  IMAD R3, R3, c[0x0][0x2c4], R0 ;  /* 0x0000b10003037a24 */ /* 0x000fc400078e0200 */
[----:B------:R-:W-:Y:S02]  /*72c0*/  IMAD.U32 R7, RZ, RZ, UR9 ;  /* 0x00000009ff077e24 */ /* 0x000fe4000f8e00ff */
[----:B------:R-:W-:Y:S01]  /*72d0*/  IMAD.U32 R6, RZ, RZ, UR8 ;  /* 0x00000008ff067e24 */ /* 0x000fe2000f8e00ff */
[----:B------:R-:W-:Y:S01]  /*72e0*/  SHF.R.S32.HI R0, RZ, 0x1f, R3 ;  /* 0x0000001fff007819 */ /* 0x000fe20000011403 */
[----:B------:R-:W-:Y:S02]  /*72f0*/  IMAD.U32 R7, RZ, RZ, UR5 ;  /* 0x00000005ff077e24 */ /* 0x000fe4000f8e00ff */
[C---:B------:R-:W-:Y:S02]  /*7300*/  IMAD R4, R5.reuse, c[0x0][0x1b4], R4 ;  /* 0x00006d0005047a24 */ /* 0x040fe400078e0204 */
[----:B------:R-:W-:-:S04]  /*7310*/  IMAD.WIDE.U32 R6, R5, c[0x0][0x1b0], R6 ;  /* 0x00006c0005067a25 */ /* 0x000fc800078e0006 */
[----:B------:R-:W-:Y:S02]  /*7320*/  IMAD R0, R0, c[0x0][0x1a8], RZ ;  /* 0x00006a0000007a24 */ /* 0x000fe400078e02ff */
[----:B------:R-:W-:Y:S02]  /*7330*/  IMAD.IADD R5, R7, 0x1, R4 ;  /* 0x0000000107057824 */ /* 0x000fe400078e0204 */
[----:B------:R-:W-:Y:S02]  /*7340*/  IMAD.MOV.U32 R4, RZ, RZ, R6 ;  /* 0x000000ffff047224 */ /* 0x000fe400078e0006 */
[C---:B------:R-:W-:Y:S01]  /*7350*/  IMAD R7, R3.reuse, c[0x0][0x1ac], R0 ;  /* 0x00006b0003077a24 */ /* 0x040fe200078e0200 */
[----:B------:R-:W-:Y:S01]  /*7360*/  LOP3.LUT R0, R52, 0xfffffff0, RZ, 0xc0, !PT ;  /* 0xfffffff034007812 */ /* 0x000fe200078ec0ff */
[----:B------:R-:W-:-:S04]  /*7370*/  IMAD.WIDE.U32 R4, R3, c[0x0][0x1a8], R4 ;  /* 0x00006a0003047a25 */ /* 0x000fc800078e0004 */
[----:B------:R-:W-:Y:S01]  /*7380*/  IMAD.IADD R5, R5, 0x1, R7 ;  /* 0x0000000105057824 */ /* 0x000fe200078e0207 */
[C---:B------:R-:W-:Y:S01]  /*7390*/  LEA R10, P0, R4.reuse, c[0x0][0x160], 0x1 ;  /* 0x00005800040a7a11 */ /* 0x040fe200078008ff */
[----:B------:R-:W-:Y:S02]  /*73a0*/  IMAD.IADD R3, R71, 0x1, -R0 ;  /* 0x0000000147037824 */ /* 0x000fe400078e0a00 */
[----:B------:R-:W-:Y:S01]  /*73b0*/  IMAD.SHL.U32 R7, R49, 0x40, RZ ;  /* 0x0000004031077824 */ /* 0x000fe200078e00ff */
[----:B------:R-:W-:Y:S01]  /*73c0*/  LEA.HI.X R5, R4, c[0x0][0x164], R5, 0x1, P0 ;  /* 0x0000590004057a11 */ /* 0x000fe200000f0c05 */
[----:B------:R-:W-:Y:S01]  /*73d0*/  IMAD R4, R210, c[0x0][0x2c4], RZ ;  /* 0x0000b100d2047a24 */ /* 0x000fe200078e02ff */
[----:B------:R-:W-:Y:S01]  /*73e0*/  SHF.R.S32.HI R0, RZ, 0x1f, R3 ;  /* 0x0000001fff007819 */ /* 0x000fe20000011403 */
[----:B------:R1:W3:Y:S01]  /*73f0*/  SHFL.IDX PT, R12, R10, RZ, 0x181f ;  /* 0x00181fff0a0c7589 */ /* 0x0002e200000e0000 */
[----:B------:R-:W-:Y:S02]  /*7400*/  LOP3.LUT R7, R7, 0x1c0, RZ, 0xc0, !PT ;  /* 0x000001c007077812 */ /* 0x000fe400078ec0ff */
[----:B------:R-:W-:Y:S01]  /*7410*/  LEA.HI R39, R0, R3, RZ, 0x3 ;  /* 0x0000000300277211 */ /* 0x000fe200078f18ff */
[----:B------:R1:W4:Y:S01]  /*7420*/  SHFL.IDX PT, R13, R5, RZ, 0x181f ;  /* 0x00181fff050d7589 */ /* 0x00032200000e0000 */
[----:B------:R-:W-:-:S02]  /*7430*/  SHF.R.U32.HI R9, RZ, 0x3, R7 ;  /* 0x00000003ff097819 */ /* 0x000fc40000011607 */
[----:B------:R-:W-:Y:S02]  /*7440*/  LOP3.LUT R0, R7, 0x38, R222, 0xf8, !PT ;  /* 0x0000003807007812 */ /* 0x000fe400078ef8de */
[----:B------:R-:W-:Y:S02]  /*7450*/  IADD3 R7, R49, UR17, RZ ;  /* 0x0000001131077c10 */ /* 0x000fe4000fffe0ff */
[----:B------:R-:W-:Y:S02]  /*7460*/  LOP3.LUT R48, R39, 0xfffffff8, RZ, 0xc0, !PT ;  /* 0xfffffff827307812 */ /* 0x000fe400078ec0ff */
[----:B------:R-:W-:Y:S02]  /*7470*/  ISETP.GE.AND P0, PT, R7, R4, PT ;  /* 0x000000040700720c */ /* 0x000fe40003f06270 */
[----:B------:R-:W-:Y:S01]  /*7480*/  LOP3.LUT R9, R0, R9, RZ, 0x3c, !PT ;  /* 0x0000000900097212 */ /* 0x000fe200078e3cff */
[----:B------:R-:W-:Y:S01]  /*7490*/  IMAD.IADD R48, R3, 0x1, -R48 ;  /* 0x0000000103307824 */ /* 0x000fe200078e0a30 */
[----:B------:R-:W-:Y:S01]  /*74a0*/  LEA.HI R0, R70, R71, RZ, 0x6 ;  /* 0x0000004746007211 */ /* 0x000fe200078f30ff */
[----:B------:R-:W-:-:S04]  /*74b0*/  IMAD.MOV.U32 R3, RZ, RZ, 0x20 ;  /* 0x00000020ff037424 */ /* 0x000fc800078e00ff */
[----:B------:R-:W-:-:S05]  /*74c0*/  IMAD.SHL.U32 R0, R0, 0x8, RZ ;  /* 0x0000000800007824 */ /* 0x000fca00078e00ff */
[----:B------:R-:W-:Y:S01]  /*74d0*/  LOP3.LUT R0, R9, 0xfffffe00, R0, 0xf8, !PT ;  /* 0xfffffe0009007812 */ /* 0x000fe200078ef800 */
[----:B--2---:R2:W1:Y:S01]  /*74e0*/  @P2 R2UR UR7, R2 ;  /* 0x00000000020723c2 */ /* 0x00446200000e0000 */
[----:B------:R-:W-:Y:S01]  /*74f0*/  R2P PR, R48, 0x6 ;  /* 0x0000000630007804 */ /* 0x000fe20000000000 */
[----:B-1----:R-:W-:-:S04]  /*7500*/  @!UP1 UMOV UR7, UR20 ;  /* 0x0000001400079c82 */ /* 0x002fc80008000000 */
[----:B------:R-:W-:Y:S01]  /*7510*/  SEL R3, R3, 0xffffffe0, !P2 ;  /* 0xffffffe003037807 */ /* 0x000fe20005000000 */
[----:B--2---:R-:W-:-:S05]  /*7520*/  IMAD.MOV.U32 R2, RZ, RZ, 0x10 ;  /* 0x00000010ff027424 */ /* 0x004fca00078e00ff */
[----:B------:R-:W-:Y:S01]  /*7530*/  SEL R2, R2, 0xfffffff0, !P1 ;  /* 0xfffffff002027807 */ /* 0x000fe20004800000 */
[----:B------:R-:W-:Y:S05]  /*7540*/  @P0 BRA `(.L_x_361) ;  /* 0x000000e000000947 */ /* 0x000fea0003800000 */
[----:B---34-:R-:W-:Y:S01]  /*7550*/  SHF.R.S32.HI R9, RZ, 0x1f, R214 ;  /* 0x0000001fff097819 */ /* 0x018fe200000114d6 */
[----:B------:R-:W-:Y:S01]  /*7560*/  IMAD.WIDE R14, R222, 0x2, R12 ;  /* 0x00000002de0e7825 */ /* 0x000fe200078e020c */
[----:B------:R-:W-:Y:S02]  /*7570*/  SHF.R.S32.HI R6, RZ, 0x1f, R37 ;  /* 0x0000001fff067819 */ /* 0x000fe40000011425 */
[----:B------:R-:W-:Y:S01]  /*7580*/  LEA.HI R8, R9, R214, RZ, 0x3 ;  /* 0x000000d609087211 */ /* 0x000fe200078f18ff */
[----:B------:R-:W-:Y:S01]  /*7590*/  IMAD.SHL.U32 R9, R0, 0x2, RZ ;  /* 0x0000000200097824 */ /* 0x000fe200078e00ff */
[----:B------:R-:W-:Y:S02]  /*75a0*/  LEA.HI R6, R6, R37, RZ, 0x3 ;  /* 0x0000002506067211 */ /* 0x000fe400078f18ff */
        /* <DEDUP_REMOVED lines=8> */
.L_x_361:
[----:B---34-:R-:W-:Y:S05]  /*7630*/  BSYNC B0 ;  /* 0x0000000000007941 */ /* 0x018fea0003800000 */
.L_x_360:
[----:B-1----:R-:W-:Y:S01]  /*7640*/  IADD3 R9, R7, 0x20, RZ ;  /* 0x0000002007097810 */ /* 0x002fe20007ffe0ff */
        /* <DEDUP_REMOVED lines=19> */
.L_x_363:
[----:B------:R-:W-:Y:S05]  /*7780*/  BSYNC B0 ;  /* 0x0000000000007941 */ /* 0x000fea0003800000 */
.L_x_362:
        /* <DEDUP_REMOVED lines=20> */
.L_x_365:
[----:B------:R-:W-:Y:S05]  /*78d0*/  BSYNC B0 ;  /* 0x0000000000007941 */ /* 0x000fea0003800000 */
.L_x_364:
[----:B------:R-:W-:Y:S01]  /*78e0*/  IADD3 R7, R7, 0x60, RZ ;  /* 0x0000006007077810 */ /* 0x000fe20007ffe0ff */
[----:B---3--:R-:W-:Y:S01]  /*78f0*/  SHFL.IDX PT, R12, R10, 0x3, 0x181f ;  /* 0x00781f000a0c7f89 */ /* 0x008fe200000e0000 */
[----:B------:R-:W-:Y:S01]  /*7900*/  IMAD.MOV.U32 R209, RZ, RZ, c[0x0][0x2b8] ;  /* 0x0000ae00ffd17624 */ /* 0x000fe200078e00ff */
[----:B------:R-:W-:Y:S01]  /*7910*/  IADD3 R92, R134, -0x1, RZ ;  /* 0xffffffff865c7810 */ /* 0x000fe20007ffe0ff */
[----:B------:R-:W-:Y:S01]  /*7920*/  USHF.R.S32.HI UR6, URZ, 0x1f, UR7 ;  /* 0x0000001f3f067899 */ /* 0x000fe20008011407 */
[----:B------:R-:W-:Y:S01]  /*7930*/  ISETP.GE.AND P0, PT, R7, R4, PT ;  /* 0x000000040700720c */ /* 0x000fe20003f06270 */
[----:B----4-:R-:W3:Y:S01]  /*7940*/  SHFL.IDX PT, R13, R5, 0x3, 0x181f ;  /* 0x00781f00050d7f89 */ /* 0x010ee200000e0000 */
[----:B------:R-:W-:Y:S01]  /*7950*/  ISETP.NE.AND P2, PT, R209, 0x1, PT ;  /* 0x00000001d100780c */ /* 0x000fe20003f45270 */
[----:B------:R-:W-:Y:S01]  /*7960*/  IMAD.SHL.U32 R68, R92, 0x40, RZ ;  /* 0x000000405c447824 */ /* 0x000fe200078e00ff */
[----:B------:R-:W-:Y:S01]  /*7970*/  ULDC.64 UR4, c[0x0][0x2b0] ;  /* 0x0000ac0000047ab9 */ /* 0x000fe20000000a00 */
[----:B------:R-:W-:Y:S01]  /*7980*/  IMAD.MOV.U32 R212, RZ, RZ, RZ ;  /* 0x000000ffffd47224 */ /* 0x000fe200078e00ff */
[----:B------:R-:W-:Y:S01]  /*7990*/  UIMAD UR6, UR6, UR4, URZ ;  /* 0x00000004060672a4 */ /* 0x000fe2000f8e023f */
[----:B------:R-:W-:Y:S01]  /*79a0*/  IMAD.IADD R6, R215, 0x1, R68 ;  /* 0x00000001d7067824 */ /* 0x000fe200078e0244 */
[----:B------:R-:W-:-:S02]  /*79b0*/  UIMAD.WIDE.U32 UR8, UR7, UR4, URZ ;  /* 0x00000004070872a5 */ /* 0x000fc4000f8e003f */
[----:B------:R-:W-:Y:S01]  /*79c0*/  UIMAD UR6, UR7, UR5, UR6 ;  /* 0x00000005070672a4 */ /* 0x000fe2000f8e0206 */
[C---:B------:R-:W-:Y:S01]  /*79d0*/  IMAD.IADD R213, R6.reuse, 0x1, R208 ;  /* 0x0000000106d57824 */ /* 0x040fe200078e02d0 */
[----:B------:R-:W-:Y:S01]  /*79e0*/  ISETP.GE.AND P1, PT, R6, R207, PT ;  /* 0x000000cf0600720c */ /* 0x000fe20003f26270 */
[----:B------:R-:W-:Y:S01]  /*79f0*/  ULDC.64 UR4, c[0x0][0x1e8] ;  /* 0x00007a0000047ab9 */ /* 0x000fe20000000a00 */
[----:B------:R-:W-:Y:S01]  /*7a00*/  @!P0 SHF.R.S32.HI R9, RZ, 0x1f, R214 ;  /* 0x0000001fff098819 */ /* 0x000fe200000114d6 */
[----:B------:R-:W-:Y:S01]  /*7a10*/  @P2 IMAD.HI.U32 R6, R213, c[0x0][0x2bc], RZ ;  /* 0x0000af00d5062a27 */ /* 0x000fe200078e00ff */
[----:B------:R-:W-:Y:S01]  /*7a20*/  @!P0 SHF.R.S32.HI R8, RZ, 0x1f, R37 ;  /* 0x0000001fff088819 */ /* 0x000fe20000011425 */
[----:B------:R-:W-:Y:S01]  /*7a30*/  UIADD3 UR6, UR9, UR6, URZ ;  /* 0x0000000609067290 */ /* 0x000fe2000fffe03f */
[----:B------:R-:W-:Y:S01]  /*7a40*/  @!P0 LEA.HI R9, R9, R214, RZ, 0x3 ;  /* 0x000000d609098211 */ /* 0x000fe200078f18ff */
[----:B------:R-:W-:Y:S01]  /*7a50*/  IMAD.MOV.U32 R7, RZ, RZ, R213 ;  /* 0x000000ffff077224 */ /* 0x000fe200078e00d5 */
[----:B------:R-:W-:-:S02]  /*7a60*/  @!P0 LEA.HI R8, R8, R37, RZ, 0x3 ;  /* 0x0000002508088211 */ /* 0x000fc400078f18ff */
[----:B------:R-:W-:Y:S02]  /*7a70*/  @!P0 LOP3.LUT R9, R9, 0xfffffff8, RZ, 0xc0, !PT ;  /* 0xfffffff809098812 */ /* 0x000fe400078ec0ff */
[----:B------:R-:W-:Y:S01]  /*7a80*/  @!P0 LOP3.LUT R8, R8, 0xfffffff8, RZ, 0xc0, !PT ;  /* 0xfffffff808088812 */ /* 0x000fe200078ec0ff */
[----:B---3--:R-:W-:Y:S01]  /*7a90*/  @!P0 IMAD.WIDE R14, R222, 0x2, R12 ;  /* 0x00000002de0e8825 */ /* 0x008fe200078e020c */
[----:B------:R-:W-:Y:S02]  /*7aa0*/  @P2 SHF.R.U32.HI R7, RZ, c[0x0][0x2c0], R6 ;  /* 0x0000b000ff072a19 */ /* 0x000fe40000011606 */
[----:B------:R-:W-:Y:S01]  /*7ab0*/  ISETP.GT.OR P1, PT, R215, 0x3f, P1 ;  /* 0x0000003fd700780c */ /* 0x000fe20000f24670 */
[----:B------:R-:W-:Y:S01]  /*7ac0*/  @!P0 IMAD.SHL.U32 R6, R0, 0x2, RZ ;  /* 0x0000000200068824 */ /* 0x000fe200078e00ff */
[----:B-12---:R-:W-:Y:S01]  /*7ad0*/  LOP3.LUT R5, R5, 0xfffffffd, RZ, 0xc0, !PT ;  /* 0xfffffffd05057812 */ /* 0x006fe200078ec0ff */
[----:B------:R-:W-:-:S03]  /*7ae0*/  @!P0 IMAD.WIDE R18, R9, 0x2, R12 ;  /* 0x0000000209128825 */ /* 0x000fc600078e020c */
[----:B------:R-:W-:Y:S01]  /*7af0*/  @!PT LDS RZ, [RZ] ;  /* 0x00000000fffff984 */ /* 0x000fe20000000800 */
[----:B------:R1:W-:Y:S01]  /*7b00*/  @!P0 LDGSTS.E.BYPASS.LTC128B.128 [R6+0xf100], [R14.64], !P5 ;  /* 0x0f1000000e068fae */ /* 0x0003e2000e901d56 */
[----:B------:R-:W-:Y:S01]  /*7b10*/  @!P0 IMAD.WIDE R12, R8, 0x2, R12 ;  /* 0x00000002080c8825 */ /* 0x000fe200078e020c */
[----:B------:R-:W-:Y:S02]  /*7b20*/  @P2 LOP3.LUT R5, R5, 0x2, RZ, 0xfc, !PT ;  /* 0x0000000205052812 */ /* 0x000fe400078efcff */
[----:B------:R1:W-:Y:S03]  /*7b30*/  @!P0 LDGSTS.E.BYPASS.LTC128B.128 [R6+0x13100], [R18.64], !P3 ;  /* 0x1310000012068fae */ /* 0x0003e6000d901d56 */
[C---:B------:R-:W-:Y:S01]  /*7b40*/  @!P1 IADD3 R10, P2, R7.reuse, UR8, RZ ;  /* 0x00000008070a9c10 */ /* 0x040fe2000ff5e0ff */
[----:B------:R1:W-:Y:S03]  /*7b50*/  @!P0 LDGSTS.E.BYPASS.LTC128B.128 [R6+0x17100], [R12.64], !P4 ;  /* 0x171000000c068fae */ /* 0x0003e6000e101d56 */
[----:B------:R-:W-:Y:S01]  /*7b60*/  @!P1 LEA.HI.X.SX32 R9, R7, UR6, 0x1, P2 ;  /* 0x0000000607099c11 */ /* 0x000fe200090f0eff */
[----:B------:R-:W0:Y:S01]  /*7b70*/  LDGDEPBAR ;  /* 0x00000000000079af */ /* 0x000e220000000000 */
[----:B------:R-:W-:-:S04]  /*7b80*/  @!P1 LEA R16, P2, R10, c[0x0][0x2a0], 0x2 ;  /* 0x0000a8000a109a11 */ /* 0x000fc800078410ff */
[----:B------:R-:W-:Y:S01]  /*7b90*/  @!P1 LEA.HI.X R17, R10, c[0x0][0x2a4], R9, 0x2, P2 ;  /* 0x0000a9000a119a11 */ /* 0x000fe200010f1409 */
[----:B------:R-:W-:Y:S06]  /*7ba0*/  BAR.SYNC.DEFER_BLOCKING 0x0 ;  /* 0x0000000000007b1d */ /* 0x000fec0000010000 */
[----:B------:R-:W2:Y:S01]  /*7bb0*/  @!P1 LDG.E R212, [R16.64] ;  /* 0x0000001610d49981 */ /* 0x000ea2000c1e1900 */
[----:B------:R-:W-:Y:S01]  /*7bc0*/  IMAD.MOV R8, RZ, RZ, -R7 ;  /* 0x000000ffff087224 */ /* 0x000fe200078e0a07 */
[----:B------:R-:W-:Y:S01]  /*7bd0*/  UIMAD UR7, UR13, UR4, URZ ;  /* 0x000000040d0772a4 */ /* 0x000fe2000f8e023f */
[----:B------:R-:W-:Y:S01]  /*7be0*/  IADD3 R36, -R49, R207, -R68 ;  /* 0x000000cf31247210 */ /* 0x000fe20007ffe944 */
[----:B------:R-:W-:Y:S01]  /*7bf0*/  UIMAD.WIDE.U32 UR10, UR14, UR4, URZ ;  /* 0x000000040e0a72a5 */ /* 0x000fe2000f8e003f */
[----:B------:R-:W-:Y:S01]  /*7c00*/  IMAD R213, R8, c[0x0][0x2b8], R213 ;  /* 0x0000ae0008d57a24 */ /* 0x000fe200078e02d5 */
[----:B------:R-:W-:Y:S01]  /*7c10*/  UIMAD UR7, UR14, UR5, UR7 ;  /* 0x000000050e0772a4 */ /* 0x000fe2000f8e0207 */
[----:B------:R-:W-:-:S02]  /*7c20*/  ISETP.GE.AND P1, PT, R36, 0x1, PT ;  /* 0x000000012400780c */ /* 0x000fc40003f26270 */
[----:B------:R-:W-:Y:S01]  /*7c30*/  IMAD.WIDE.U32 R10, R213, c[0x0][0x1e0], RZ ;  /* 0x00007800d50a7a25 */ /* 0x000fe200078e00ff */
[----:B------:R-:W-:Y:S01]  /*7c40*/  SHF.R.S32.HI R51, RZ, 0x1f, R213 ;  /* 0x0000001fff337819 */ /* 0x000fe200000114d5 */
[----:B------:R-:W-:Y:S01]  /*7c50*/  UIADD3 UR7, UR11, UR7, URZ ;  /* 0x000000070b077290 */ /* 0x000fe2000fffe03f */
[----:B------:R-:W-:Y:S01]  /*7c60*/  ISETP.GE.AND P5, PT, R214, c[0x0][0x1d4], PT ;  /* 0x00007500d6007a0c */ /* 0x000fe20003fa6270 */
[----:B------:R-:W-:Y:S01]  /*7c70*/  ULDC.64 UR4, c[0x0][0x210] ;  /* 0x0000840000047ab9 */ /* 0x000fe20000000a00 */
[----:B------:R-:W-:Y:S01]  /*7c80*/  LOP3.LUT R5, R5, 0xfffffffe, RZ, 0xc0, !PT ;  /* 0xfffffffe05057812 */ /* 0x000fe200078ec0ff */
[----:B------:R-:W-:Y:S01]  /*7c90*/  IMAD R8, R51, c[0x0][0x1e0], RZ ;  /* 0x0000780033087a24 */ /* 0x000fe200078e02ff */
[----:B------:R-:W-:Y:S01]  /*7ca0*/  ISETP.GE.AND P4, PT, R222, c[0x0][0x1d4], PT ;  /* 0x00007500de007a0c */ /* 0x000fe20003f86270 */
[----:B------:R-:W-:Y:S01]  /*7cb0*/  UIMAD UR13, UR13, UR4, URZ ;  /* 0x000000040d0d72a4 */ /* 0x000fe2000f8e023f */
[----:B------:R-:W-:Y:S01]  /*7cc0*/  ISETP.GE.AND P6, PT, R37, c[0x0][0x1d4], PT ;  /* 0x0000750025007a0c */ /* 0x000fe20003fc6270 */
[----:B------:R-:W-:Y:S01]  /*7cd0*/  IMAD R8, R213, c[0x0][0x1e4], R8 ;  /* 0x00007900d5087a24 */ /* 0x000fe200078e0208 */
[----:B------:R-:W-:Y:S01]  /*7ce0*/  UIMAD.WIDE.U32 UR18, UR14, UR4, URZ ;  /* 0x000000040e1272a5 */ /* 0x000fe2000f8e003f */
[----:B------:R-:W-:Y:S01]  /*7cf0*/  LEA.HI R69, R70, R71, RZ, 0x5 ;  /* 0x0000004746457211 */ /* 0x000fe200078f28ff */
[----:B------:R-:W-:Y:S01]  /*7d00*/  UIMAD UR5, UR14, UR5, UR13 ;  /* 0x000000050e0572a4 */ /* 0x000fe2000f8e020d */
[----:B------:R-:W-:Y:S01]  /*7d10*/  IMAD.IADD R9, R11, 0x1, R8 ;  /* 0x000000010b097824 */ /* 0x000fe200078e0208 */
[----:B------:R-:W-:Y:S01]  /*7d20*/  ISETP.GT.AND P3, PT, R215, 0x3f, PT ;  /* 0x0000003fd700780c */ /* 0x000fe20003f64270 */
[----:B------:R-:W-:Y:S01]  /*7d30*/  IMAD.MOV.U32 R8, RZ, RZ, R10 ;  /* 0x000000ffff087224 */ /* 0x000fe200078e000a */
[----:B------:R-:W-:Y:S01]  /*7d40*/  @P5 LOP3.LUT R5, R5, 0x1, RZ, 0xfc, !PT ;  /* 0x0000000105055812 */ /* 0x000fe200078efcff */
[----:B------:R-:W-:Y:S01]  /*7d50*/  @P1 IMAD.SHL.U32 R10, R0, 0x2, RZ ;  /* 0x00000002000a1824 */ /* 0x000fe200078e00ff */
[----:B------:R-:W-:Y:S01]  /*7d60*/  UIADD3 UR12, UR19, UR5, URZ ;  /* 0x00000005130c7290 */ /* 0x000fe2000fffe03f */
[----:B------:R-:W-:-:S02]  /*7d70*/  SEL R91, RZ, 0x10, P6 ;  /* 0x00000010ff5b7807 */ /* 0x000fc40003000000 */
[----:B------:R-:W-:Y:S02]  /*7d80*/  SHF.R.S32.HI R88, RZ, 0x5, R69 ;  /* 0x00000005ff587819 */ /* 0x000fe40000011445 */
[----:B--2---:R-:W-:Y:S01]  /*7d90*/  SHF.R.S32.HI R50, RZ, 0x1f, R212 ;  /* 0x0000001fff327819 */ /* 0x004fe200000114d4 */
[----:B------:R-:W-:-:S04]  /*7da0*/  IMAD.WIDE.U32 R8, R212, c[0x0][0x1f0], R8 ;  /* 0x00007c00d4087a25 */ /* 0x000fc800078e0008 */
[----:B------:R-:W-:-:S04]  /*7db0*/  IMAD R7, R50, c[0x0][0x1f0], RZ ;  /* 0x00007c0032077a24 */ /* 0x000fc800078e02ff */
[----:B-1----:R-:W-:Y:S01]  /*7dc0*/  IMAD R6, R212, c[0x0][0x1f4], R7 ;  /* 0x00007d00d4067a24 */ /* 0x002fe200078e0207 */
[----:B------:R-:W-:Y:S02]  /*7dd0*/  IADD3 R7, P0, R8, UR10, RZ ;  /* 0x0000000a08077c10 */ /* 0x000fe4000ff1e0ff */
[----:B------:R-:W-:Y:S02]  /*7de0*/  @P1 SHF.R.S32.HI R8, RZ, 0x1f, R37 ;  /* 0x0000001fff081819 */ /* 0x000fe40000011425 */
[----:B------:R-:W-:Y:S02]  /*7df0*/  IADD3.X R6, R9, UR7, R6, P0, !PT ;  /* 0x0000000709067c10 */ /* 0x000fe400087fe406 */
[C---:B------:R-:W-:Y:S02]  /*7e00*/  LEA R11, P0, R7.reuse, c[0x0][0x1c8], 0x1 ;  /* 0x00007200070b7a11 */ /* 0x040fe400078008ff */
[----:B------:R-:W-:Y:S02]  /*7e10*/  @P1 SHF.R.S32.HI R9, RZ, 0x1f, R214 ;  /* 0x0000001fff091819 */ /* 0x000fe400000114d6 */
[----:B------:R-:W-:Y:S01]  /*7e20*/  LEA.HI.X R6, R7, c[0x0][0x1cc], R6, 0x1, P0 ;  /* 0x0000730007067a11 */ /* 0x000fe200000f0c06 */
[----:B------:R-:W-:Y:S01]  /*7e30*/  SHFL.IDX PT, R14, R11, RZ, 0x181f ;  /* 0x00181fff0b0e7589 */ /* 0x000fe200000e0000 */
[----:B------:R-:W-:-:S02]  /*7e40*/  ISETP.GE.AND P0, PT, R36, 0x21, PT ;  /* 0x000000212400780c */ /* 0x000fc40003f06270 */
[----:B------:R-:W-:Y:S01]  /*7e50*/  @P1 LEA.HI R9, R9, R214, RZ, 0x3 ;  /* 0x000000d609091211 */ /* 0x000fe200078f18ff */
[----:B------:R-:W-:Y:S01]  /*7e60*/  SHFL.IDX PT, R15, R6, RZ, 0x181f ;  /* 0x00181fff060f7589 */ /* 0x000fe200000e0000 */
[----:B------:R-:W-:Y:S02]  /*7e70*/  @P1 LEA.HI R8, R8, R37, RZ, 0x3 ;  /* 0x0000002508081211 */ /* 0x000fe400078f18ff */
[----:B------:R-:W-:Y:S01]  /*7e80*/  @P1 LOP3.LUT R9, R9, 0xfffffff8, RZ, 0xc0, !PT ;  /* 0xfffffff809091812 */ /* 0x000fe200078ec0ff */
[----:B------:R-:W-:Y:S01]  /*7e90*/  SHFL.IDX PT, R12, R11, 0x1, 0x181f ;  /* 0x00381f000b0c7f89 */ /* 0x000fe200000e0000 */
[----:B------:R-:W-:-:S03]  /*7ea0*/  @P1 LOP3.LUT R8, R8, 0xfffffff8, RZ, 0xc0, !PT ;  /* 0xfffffff808081812 */ /* 0x000fc600078ec0ff */
[----:B------:R1:W2:Y:S02]  /*7eb0*/  SHFL.IDX PT, R13, R6, 0x1, 0x181f ;  /* 0x00381f00060d7f89 */ /* 0x0002a400000e0000 */
[----:B------:R-:W-:Y:S01]  /*7ec0*/  @P0 SHF.R.S32.HI R5, RZ, 0x1f, R214 ;  /* 0x0000001fff050819 */ /* 0x000fe200000114d6 */
[----:B------:R-:W-:Y:S01]  /*7ed0*/  @P0 IMAD.SHL.U32 R7, R0, 0x2, RZ ;  /* 0x0000000200070824 */ /* 0x000fe200078e00ff */
[----:B------:R-:W-:Y:S02]  /*7ee0*/  @P0 SHF.R.S32.HI R16, RZ, 0x1f, R37 ;  /* 0x0000001fff100819 */ /* 0x000fe40000011425 */
[----:B-1----:R-:W-:Y:S01]  /*7ef0*/  @P0 LEA.HI R6, R5, R214, RZ, 0x3 ;  /* 0x000000d605060211 */ /* 0x002fe200078f18ff */
[----:B--2---:R-:W-:Y:S01]  /*7f00*/  @P0 IMAD.WIDE R20, R222, 0x2, R12 ;  /* 0x00000002de140825 */ /* 0x004fe200078e020c */
[----:B------:R-:W-:Y:S02]  /*7f10*/  @P0 LEA.HI R5, R16, R37, RZ, 0x3 ;  /* 0x0000002510050211 */ /* 0x000fe400078f18ff */
[----:B------:R-:W-:Y:S01]  /*7f20*/  @P0 LOP3.LUT R6, R6, 0xfffffff8, RZ, 0xc0, !PT ;  /* 0xfffffff806060812 */ /* 0x000fe200078ec0ff */
[----:B------:R-:W-:Y:S01]  /*7f30*/  @P1 IMAD.WIDE R16, R9, 0x2, R14 ;  /* 0x0000000209101825 */ /* 0x000fe200078e020e */
[----:B------:R-:W-:-:S03]  /*7f40*/  @P0 LOP3.LUT R5, R5, 0xfffffff8, RZ, 0xc0, !PT ;  /* 0xfffffff805050812 */ /* 0x000fc600078ec0ff */
[----:B------:R-:W-:-:S04]  /*7f50*/  @P1 IMAD.WIDE R8, R8, 0x2, R14 ;  /* 0x0000000208081825 */ /* 0x000fc800078e020e */
[----:B------:R-:W-:-:S04]  /*7f60*/  @P1 IMAD.WIDE R14, R222, 0x2, R14 ;  /* 0x00000002de0e1825 */ /* 0x000fc800078e020e */
[--C-:B------:R-:W-:Y:S01]  /*7f70*/  @P0 IMAD.WIDE R18, R6, 0x2, R12.reuse ;  /* 0x0000000206120825 */ /* 0x100fe200078e020c */
[----:B------:R1:W-:Y:S03]  /*7f80*/  @P1 LDGSTS.E.BYPASS.LTC128B.128 [R10+0x6100], [R14.64], !P4 ;  /* 0x061000000e0a1fae */ /* 0x0003e6000e101d56 */
[----:B------:R-:W-:Y:S01]  /*7f90*/  @P0 IMAD.WIDE R12, R5, 0x2, R12 ;  /* 0x00000002050c0825 */ /* 0x000fe200078e020c */
[----:B------:R1:W-:Y:S04]  /*7fa0*/  @P1 LDGSTS.E.BYPASS.LTC128B.128 [R10+0x8100], [R16.64], !P5 ;  /* 0x08100000100a1fae */ /* 0x0003e8000e901d56 */
[----:B------:R1:W-:Y:S04]  /*7fb0*/  @P1 LDGSTS.E.BYPASS.LTC128B.128 [R10+0xa100], [R8.64], !P6 ;  /* 0x0a100000080a1fae */ /* 0x0003e8000f101d56 */
[----:B------:R1:W-:Y:S04]  /*7fc0*/  @P0 LDGSTS.E.BYPASS.LTC128B.128 [R7+0x7100], [R20.64], !P4 ;  /* 0x0710000014070fae */ /* 0x0003e8000e101d56 */
[----:B------:R1:W-:Y:S04]  /*7fd0*/  @P0 LDGSTS.E.BYPASS.LTC128B.128 [R7+0x9100], [R18.64], !P5 ;  /* 0x0910000012070fae */ /* 0x0003e8000e901d56 */
[----:B------:R1:W-:Y:S01]  /*7fe0*/  @P0 LDGSTS.E.BYPASS.LTC128B.128 [R7+0xb100], [R12.64], !P6 ;  /* 0x0b1000000c070fae */ /* 0x0003e2000f101d56 */
[----:B------:R-:W-:-:S03]  /*7ff0*/  ISETP.LT.AND P0, PT, RZ, c[0x0][0x27c], PT ;  /* 0x00009f00ff007a0c */ /* 0x000fc60003f01270 */
[----:B------:R-:W0:Y:S10]  /*8000*/  LDGDEPBAR ;  /* 0x00000000000079af */ /* 0x000e340000000000 */
[----:B------:R-:W-:Y:S05]  /*8010*/  @P0 BRA `(.L_x_366) ;  /* 0x0000002000000947 */ /* 0x000fea0003800000 */
[----:B------:R-:W-:-:S04]  /*8020*/  DEPBAR.LE SB0, 0x1 ;  /* 0x000080400000791a */ /* 0x000fc80000000000 */
[----:B------:R-:W-:Y:S05]  /*8030*/  BRA `(.L_x_367) ;  /* 0x00006e8000007947 */ /* 0x000fea0003800000 */
.L_x_366:
[----:B------:R-:W-:Y:S01]  /*8040*/  ULDC.U8 UR4, c[0x0][0x298] ;  /* 0x0000a60000047ab9 */ /* 0x000fe20000000000 */
[----:B-1---5:R-:W-:Y:S01]  /*8050*/  SHF.R.S32.HI R13, RZ, 0x1f, R76 ;  /* 0x0000001fff0d7819 */ /* 0x022fe2000001144c */
[----:B------:R-:W-:Y:S01]  /*8060*/  IMAD.WIDE.U32 R8, R76, c[0x0][0x280], RZ ;  /* 0x0000a0004c087a25 */ /* 0x000fe200078e00ff */
[----:B------:R-:W-:Y:S01]  /*8070*/  ISETP.NE.AND P0, PT, RZ, UR4, PT ;  /* 0x00000004ff007c0c */ /* 0x000fe2000bf05270 */
[----:B------:R-:W-:Y:S01]  /*8080*/  BSSY B2, `(.L_x_367) ;  /* 0x00006e3000027945 */ /* 0x000fe20003800000 */
[-C--:B------:R-:W-:Y:S01]  /*8090*/  LEA.HI R86, R70, R71.reuse, RZ, 0x2 ;  /* 0x0000004746567211 */ /* 0x080fe200078f10ff */
[C---:B------:R-:W-:Y:S02]  /*80a0*/  IMAD R15, R13.reuse, c[0x0][0x280], RZ ;  /* 0x0000a0000d0f7a24 */ /* 0x040fe400078e02ff */
[----:B------:R-:W-:Y:S01]  /*80b0*/  IMAD R13, R13, c[0x0][0x290], RZ ;  /* 0x0000a4000d0d7a24 */ /* 0x000fe200078e02ff */
[----:B------:R-:W-:Y:S01]  /*80c0*/  LOP3.LUT R6, R86, 0xfffffffc, RZ, 0xc0, !PT ;  /* 0xfffffffc56067812 */ /* 0x000fe200078ec0ff */
[C---:B------:R-:W-:Y:S01]  /*80d0*/  IMAD R15, R76.reuse, c[0x0][0x284], R15 ;  /* 0x0000a1004c0f7a24 */ /* 0x040fe200078e020f */
[----:B------:R-:W-:Y:S01]  /*80e0*/  SHF.R.S32.HI R86, RZ, 0x2, R86 ;  /* 0x00000002ff567819 */ /* 0x000fe20000011456 */
[----:B------:R-:W-:Y:S01]  /*80f0*/  IMAD R13, R76, c[0x0][0x294], R13 ;  /* 0x0000a5004c0d7a24 */ /* 0x000fe200078e020d */
[----:B------:R-:W-:Y:S01]  /*8100*/  IADD3 R89, -R6, R71, RZ ;  /* 0x0000004706597210 */ /* 0x000fe20007ffe1ff */
[----:B------:R-:W-:Y:S01]  /*8110*/  IMAD.WIDE.U32 R76, R76, c[0x0][0x290], RZ ;  /* 0x0000a4004c4c7a25 */ /* 0x000fe200078e00ff */
[----:B------:R-:W-:-:S02]  /*8120*/  IADD3 R5, R86, UR17, RZ ;  /* 0x0000001156057c10 */ /* 0x000fc4000fffe0ff */
[----:B------:R-:W-:Y:S01]  /*8130*/  IADD3 R15, R15, R9, RZ ;  /* 0x000000090f0f7210 */ /* 0x000fe20007ffe0ff */
[----:B------:R-:W-:Y:S01]  /*8140*/  IMAD.IADD R13, R13, 0x1, R77 ;  /* 0x000000010d0d7824 */ /* 0x000fe200078e024d */
[C---:B------:R-:W-:Y:S01]  /*8150*/  SHF.L.U32 R57, R89.reuse, 0x3, RZ ;  /* 0x0000000359397819 */ /* 0x040fe200000006ff */
[----:B------:R-:W-:Y:S01]  /*8160*/  IMAD R11, R89, 0x40, R5 ;  /* 0x00000040590b7824 */ /* 0x000fe200078e0205 */
[----:B------:R-:W-:Y:S05]  /*8170*/  @!P0 BRA `(.L_x_368) ;  /* 0x0000352000008947 */ /* 0x000fea0003800000 */
[----:B------:R-:W-:Y:S01]  /*8180*/  PLOP3.LUT P1, PT, PT, PT, UP3, 0x80, 0x0 ;  /* 0x000000000000781c */ /* 0x000fe20003f2f038 */
[----:B------:R-:W-:Y:S01]  /*8190*/  IMAD.MOV.U32 R14, RZ, RZ, R8 ;  /* 0x000000ffff0e7224 */ /* 0x000fe200078e0008 */
[----:B------:R-:W-:Y:S01]  /*81a0*/  PLOP3.LUT P0, PT, PT, PT, UP3, 0x80, 0x0 ;  /* 0x000000000000781c */ /* 0x000fe20003f0f038 */
[----:B------:R-:W-:Y:S01]  /*81b0*/  BSSY B0, `(.L_x_369) ;  /* 0x0000063000007945 */ /* 0x000fe20003800000 */
[----:B------:R-:W-:Y:S01]  /*81c0*/  MOV R12, R76 ;  /* 0x0000004c000c7202 */ /* 0x000fe20000000f00 */
[----:B------:R-:W-:Y:S01]  /*81d0*/  IMAD.SHL.U32 R89, R89, 0x4, RZ ;  /* 0x0000000459597824 */ /* 0x000fe200078e00ff */
[----:B------:R-:W-:Y:S01]  /*81e0*/  CS2R R64, SRZ ;  /* 0x0000000000407805 */ /* 0x000fe2000001ff00 */
[----:B------:R-:W-:Y:S01]  /*81f0*/  CS2R R76, SRZ ;  /* 0x00000000004c7805 */ /* 0x000fe2000001ff00 */
[----:B------:R-:W-:Y:S01]  /*8200*/  CS2R R82, SRZ ;  /* 0x0000000000527805 */ /* 0x000fe2000001ff00 */
[----:B------:R-:W-:Y:S01]  /*8210*/  CS2R R98, SRZ ;  /* 0x0000000000627805 */ /* 0x000fe2000001ff00 */
[----:B------:R-:W-:Y:S01]  /*8220*/  CS2R R110, SRZ ;  /* 0x00000000006e7805 */ /* 0x000fe2000001ff00 */
[----:B------:R-:W-:Y:S01]  /*8230*/  CS2R R100, SRZ ;  /* 0x0000000000647805 */ /* 0x000fe2000001ff00 */
[----:B------:R-:W-:Y:S01]  /*8240*/  CS2R R62, SRZ ;  /* 0x00000000003e7805 */ /* 0x000fe2000001ff00 */
[----:B------:R-:W-:Y:S01]  /*8250*/  @P1 IMAD.HI.U32 R6, R11, c[0x0][0x2c8], RZ ;  /* 0x0000b2000b061a27 */ /* 0x000fe200078e00ff */
[----:B------:R-:W-:Y:S01]  /*8260*/  CS2R R72, SRZ ;  /* 0x0000000000487805 */ /* 0x000fe2000001ff00 */
[----:B------:R-:W-:Y:S01]  /*8270*/  CS2R R80, SRZ ;  /* 0x0000000000507805 */ /* 0x000fe2000001ff00 */
[----:B------:R-:W-:Y:S01]  /*8280*/  CS2R R96, SRZ ;  /* 0x0000000000607805 */ /* 0x000fe2000001ff00 */
[----:B------:R-:W-:Y:S01]  /*8290*/  CS2R R106, SRZ ;  /* 0x00000000006a7805 */ /* 0x000fe2000001ff00 */
[----:B------:R-:W-:Y:S01]  /*82a0*/  @P0 SHF.R.U32.HI R11, RZ, c[0x0][0x2cc], R6 ;  /* 0x0000b300ff0b0a19 */ /* 0x000fe20000011606 */
[----:B------:R-:W-:-:S03]  /*82b0*/  CS2R R94, SRZ ;  /* 0x00000000005e7805 */ /* 0x000fc6000001ff00 */
[----:B------:R-:W-:Y:S01]  /*82c0*/  SHF.R.S32.HI R6, RZ, 0x1f, R11 ;  /* 0x0000001fff067819 */ /* 0x000fe2000001140b */
[----:B------:R-:W-:-:S04]  /*82d0*/  IMAD.WIDE.U32 R18, R11, c[0x0][0x280], R14 ;  /* 0x0000a0000b127a25 */ /* 0x000fc800078e000e */
[C---:B------:R-:W-:Y:S02]  /*82e0*/  IMAD R8, R6.reuse, c[0x0][0x280], RZ ;  /* 0x0000a00006087a24 */ /* 0x040fe400078e02ff */
[----:B------:R-:W-:Y:S02]  /*82f0*/  IMAD R6, R6, c[0x0][0x290], RZ ;  /* 0x0000a40006067a24 */ /* 0x000fe400078e02ff */
[----:B------:R-:W-:Y:S01]  /*8300*/  IMAD.WIDE.U32 R14, R11, c[0x0][0x290], R12 ;  /* 0x0000a4000b0e7a25 */ /* 0x000fe200078e000c */
[----:B------:R-:W-:-:S03]  /*8310*/  LEA R13, P1, R18, c[0x0][0x270], 0x1 ;  /* 0x00009c00120d7a11 */ /* 0x000fc600078208ff */
[C---:B------:R-:W-:Y:S01]  /*8320*/  IMAD R8, R11.reuse, c[0x0][0x284], R8 ;  /* 0x0000a1000b087a24 */ /* 0x040fe200078e0208 */
[----:B------:R-:W-:Y:S01]  /*8330*/  LEA R9, P0, R14, c[0x0][0x288], 0x1 ;  /* 0x0000a2000e097a11 */ /* 0x000fe200078008ff */
[----:B------:R-:W-:Y:S01]  /*8340*/  IMAD R11, R11, c[0x0][0x294], R6 ;  /* 0x0000a5000b0b7a24 */ /* 0x000fe200078e0206 */
[----:B------:R1:W2:Y:S01]  /*8350*/  SHFL.IDX PT, R20, R13, RZ, 0x1c1f ;  /* 0x001c1fff0d147589 */ /* 0x0002a200000e0000 */
[----:B------:R-:W-:-:S03]  /*8360*/  IMAD.IADD R7, R19, 0x1, R8 ;  /* 0x0000000113077824 */ /* 0x000fc600078e0208 */
[----:B------:R-:W-:Y:S01]  /*8370*/  IADD3 R11, R15, R11, RZ ;  /* 0x0000000b0f0b7210 */ /* 0x000fe20007ffe0ff */
[----:B------:R1:W3:Y:S01]  /*8380*/  SHFL.IDX PT, R16, R9, RZ, 0x1c1f ;  /* 0x001c1fff09107589 */ /* 0x0002e200000e0000 */
[----:B------:R-:W-:Y:S02]  /*8390*/  LEA.HI.X R18, R18, c[0x0][0x274], R7, 0x1, P1 ;  /* 0x00009d0012127a11 */ /* 0x000fe400008f0c07 */
[----:B------:R-:W-:Y:S02]  /*83a0*/  LEA.HI.X R12, R14, c[0x0][0x28c], R11, 0x1, P0 ;  /* 0x0000a3000e0c7a11 */ /* 0x000fe400000f0c0b */
[----:B------:R-:W-:Y:S01]  /*83b0*/  ISETP.GE.AND P0, PT, R5, R4, PT ;  /* 0x000000040500720c */ /* 0x000fe20003f06270 */
[----:B------:R1:W4:Y:S01]  /*83c0*/  SHFL.IDX PT, R21, R18, RZ, 0x1c1f ;  /* 0x001c1fff12157589 */ /* 0x00032200000e0000 */
[----:B------:R-:W-:-:S03]  /*83d0*/  CS2R R14, SRZ ;  /* 0x00000000000e7805 */ /* 0x000fc6000001ff00 */
[----:B------:R1:W1:Y:S08]  /*83e0*/  SHFL.IDX PT, R17, R12, RZ, 0x1c1f ;  /* 0x001c1fff0c117589 */ /* 0x00027000000e0000 */
[----:B------:R-:W-:Y:S05]  /*83f0*/  @P0 BRA `(.L_x_370) ;  /* 0x000003e000000947 */ /* 0x000fea0003800000 */
[C---:B------:R-:W-:Y:S01]  /*8400*/  IADD3 R11, R89.reuse, 0x10, RZ ;  /* 0x00000010590b7810 */ /* 0x040fe20007ffe0ff */
[----:B------:R-:W-:Y:S01]  /*8410*/  CS2R R100, SRZ ;  /* 0x0000000000647805 */ /* 0x000fe2000001ff00 */
[----:B------:R-:W-:Y:S01]  /*8420*/  ISETP.GE.AND P0, PT, R89, c[0x0][0x27c], PT ;  /* 0x00009f0059007a0c */ /* 0x000fe20003f06270 */
[----:B------:R-:W-:Y:S01]  /*8430*/  CS2R R94, SRZ ;  /* 0x00000000005e7805 */ /* 0x000fe2000001ff00 */
[----:B------:R-:W-:-:S02]  /*8440*/  ISETP.GE.AND P2, PT, R11, c[0x0][0x27c], PT ;  /* 0x00009f000b007a0c */ /* 0x000fc40003f46270 */
[----:B------:R-:W-:-:S04]  /*8450*/  IADD3 R7, R89, 0x20, RZ ;  /* 0x0000002059077810 */ /* 0x000fc80007ffe0ff */
[----:B------:R-:W-:-:S05]  /*8460*/  ISETP.GE.AND P1, PT, R7, c[0x0][0x27c], PT ;  /* 0x00009f0007007a0c */ /* 0x000fca0003f26270 */
[C---:B--2-4-:R-:W-:Y:S02]  /*8470*/  @!P0 IMAD.WIDE R28, R89.reuse, 0x2, R20 ;  /* 0x00000002591c8825 */ /* 0x054fe400078e0214 */
[----:B------:R-:W-:Y:S02]  /*8480*/  @!P2 SHF.R.S32.HI R6, RZ, 0x1f, R11 ;  /* 0x0000001fff06a819 */ /* 0x000fe4000001140b */
[C---:B-1-3--:R-:W-:Y:S01]  /*8490*/  @!P0 IMAD.WIDE R26, R89.reuse, 0x2, R16 ;  /* 0x00000002591a8825 */ /* 0x04afe200078e0210 */
[----:B------:R1:W5:Y:S01]  /*84a0*/  @!P0 LD.E.64 R100, [R28.64] ;  /* 0x000000161c648980 */ /* 0x000362000c101b00 */
[----:B------:R-:W-:Y:S02]  /*84b0*/  @!P2 LEA.HI R11, R6, R11, RZ, 0x2 ;  /* 0x0000000b060ba211 */ /* 0x000fe400078f10ff */
[----:B------:R-:W-:Y:S01]  /*84c0*/  IADD3 R6, R89, 0x30, RZ ;  /* 0x0000003059067810 */ /* 0x000fe20007ffe0ff */
[----:B------:R2:W5:Y:S03]  /*84d0*/  @!P0 LD.E.64 R94, [R26.64] ;  /* 0x000000161a5e8980 */ /* 0x000566000c101b00 */
[----:B------:R-:W-:-:S02]  /*84e0*/  ISETP.GE.AND P0, PT, R6, c[0x0][0x27c], PT ;  /* 0x00009f0006007a0c */ /* 0x000fc40003f06270 */
[----:B------:R-:W-:Y:S02]  /*84f0*/  @!P1 SHF.R.S32.HI R8, RZ, 0x1f, R7 ;  /* 0x0000001fff089819 */ /* 0x000fe40000011407 */
[----:B------:R-:W-:Y:S02]  /*8500*/  @!P2 LOP3.LUT R11, R11, 0xfffffffc, RZ, 0xc0, !PT ;  /* 0xfffffffc0b0ba812 */ /* 0x000fe400078ec0ff */
[----:B------:R-:W-:Y:S01]  /*8510*/  @!P1 LEA.HI R8, R8, R7, RZ, 0x2 ;  /* 0x0000000708089211 */ /* 0x000fe200078f10ff */
[----:B------:R-:W-:-:S06]  /*8520*/  CS2R R110, SRZ ;  /* 0x00000000006e7805 */ /* 0x000fcc000001ff00 */
[----:B------:R-:W-:Y:S01]  /*8530*/  @!P0 SHF.R.S32.HI R7, RZ, 0x1f, R6 ;  /* 0x0000001fff078819 */ /* 0x000fe20000011406 */
[----:B------:R-:W-:Y:S01]  /*8540*/  CS2R R106, SRZ ;  /* 0x00000000006a7805 */ /* 0x000fe2000001ff00 */
[----:B------:R-:W-:Y:S02]  /*8550*/  @!P2 IMAD.WIDE R22, R11, 0x2, R20 ;  /* 0x000000020b16a825 */ /* 0x000fe400078e0214 */
[----:B------:R-:W-:Y:S02]  /*8560*/  @!P0 LEA.HI R7, R7, R6, RZ, 0x2 ;  /* 0x0000000607078211 */ /* 0x000fe400078f10ff */
[----:B------:R-:W-:Y:S01]  /*8570*/  @!P2 IMAD.WIDE R24, R11, 0x2, R16 ;  /* 0x000000020b18a825 */ /* 0x000fe200078e0210 */
[----:B------:R-:W-:Y:S01]  /*8580*/  @!P1 LOP3.LUT R11, R8, 0xfffffffc, RZ, 0xc0, !PT ;  /* 0xfffffffc080b9812 */ /* 0x000fe200078ec0ff */
[----:B------:R3:W5:Y:S01]  /*8590*/  @!P2 LD.E.64 R110, [R22.64] ;  /* 0x00000016166ea980 */ /* 0x000762000c101b00 */
[----:B------:R-:W-:Y:S01]  /*85a0*/  @!P0 LOP3.LUT R7, R7, 0xfffffffc, RZ, 0xc0, !PT ;  /* 0xfffffffc07078812 */ /* 0x000fe200078ec0ff */
[----:B------:R-:W-:Y:S01]  /*85b0*/  CS2R R98, SRZ ;  /* 0x0000000000627805 */ /* 0x000fe2000001ff00 */
[----:B------:R-:W-:Y:S01]  /*85c0*/  CS2R R96, SRZ ;  /* 0x0000000000607805 */ /* 0x000fe2000001ff00 */
[----:B------:R4:W5:Y:S01]  /*85d0*/  @!P2 LD.E.64 R106, [R24.64] ;  /* 0x00000016186aa980 */ /* 0x000962000c101b00 */
[----:B-1----:R-:W-:Y:S01]  /*85e0*/  @!P1 IMAD.WIDE R28, R11, 0x2, R20 ;  /* 0x000000020b1c9825 */ /* 0x002fe200078e0214 */
[----:B------:R-:W-:Y:S01]  /*85f0*/  CS2R R82, SRZ ;  /* 0x0000000000527805 */ /* 0x000fe2000001ff00 */
[----:B------:R-:W-:-:S02]  /*8600*/  CS2R R80, SRZ ;  /* 0x0000000000507805 */ /* 0x000fc4000001ff00 */
[--C-:B--2---:R-:W-:Y:S01]  /*8610*/  @!P0 IMAD.WIDE R26, R7, 0x2, R16.reuse ;  /* 0x00000002071a8825 */ /* 0x104fe200078e0210 */
[----:B------:R-:W-:Y:S01]  /*8620*/  IADD3 R6, R89, 0x50, RZ ;  /* 0x0000005059067810 */ /* 0x000fe20007ffe0ff */
[----:B------:R1:W5:Y:S04]  /*8630*/  @!P1 LD.E.64 R98, [R28.64] ;  /* 0x000000161c629980 */ /* 0x000368000c101b00 */
[----:B------:R1:W5:Y:S01]  /*8640*/  @!P0 LD.E.64 R80, [R26.64] ;  /* 0x000000161a508980 */ /* 0x000362000c101b00 */
[----:B---3--:R-:W-:-:S04]  /*8650*/  @!P1 IMAD.WIDE R22, R11, 0x2, R16 ;  /* 0x000000020b169825 */ /* 0x008fc800078e0210 */
[----:B----4-:R-:W-:Y:S01]  /*8660*/  @!P0 IMAD.WIDE R24, R7, 0x2, R20 ;  /* 0x0000000207188825 */ /* 0x010fe200078e0214 */
[----:B------:R-:W-:Y:S01]  /*8670*/  IADD3 R7, R89, 0x40, RZ ;  /* 0x0000004059077810 */ /* 0x000fe20007ffe0ff */
[----:B------:R2:W5:Y:S03]  /*8680*/  @!P1 LD.E.64 R96, [R22.64] ;  /* 0x0000001616609980 */ /* 0x000566000c101b00 */
[----:B------:R-:W-:Y:S01]  /*8690*/  ISETP.GE.AND P1, PT, R7, c[0x0][0x27c], PT ;  /* 0x00009f0007007a0c */ /* 0x000fe20003f26270 */
[----:B------:R1:W5:Y:S01]  /*86a0*/  @!P0 LD.E.64 R82, [R24.64] ;  /* 0x0000001618528980 */ /* 0x000362000c101b00 */
[----:B------:R-:W-:-:S11]  /*86b0*/  ISETP.GE.AND P0, PT, R6, c[0x0][0x27c], PT ;  /* 0x00009f0006007a0c */ /* 0x000fd60003f06270 */
[----:B------:R-:W-:Y:S02]  /*86c0*/  @!P1 SHF.R.S32.HI R8, RZ, 0x1f, R7 ;  /* 0x0000001fff089819 */ /* 0x000fe40000011407 */
[----:B------:R-:W-:Y:S02]  /*86d0*/  @!P0 SHF.R.S32.HI R11, RZ, 0x1f, R6 ;  /* 0x0000001fff0b8819 */ /* 0x000fe40000011406 */
[----:B------:R-:W-:Y:S02]  /*86e0*/  @!P1 LEA.HI R8, R8, R7, RZ, 0x2 ;  /* 0x0000000708089211 */ /* 0x000fe400078f10ff */
[----:B------:R-:W-:Y:S02]  /*86f0*/  @!P0 LEA.HI R11, R11, R6, RZ, 0x2 ;  /* 0x000000060b0b8211 */ /* 0x000fe400078f10ff */
[----:B------:R-:W-:Y:S02]  /*8700*/  @!P1 LOP3.LUT R7, R8, 0xfffffffc, RZ, 0xc0, !PT ;  /* 0xfffffffc08079812 */ /* 0x000fe400078ec0ff */
[----:B------:R-:W-:Y:S01]  /*8710*/  @!P0 LOP3.LUT R11, R11, 0xfffffffc, RZ, 0xc0, !PT ;  /* 0xfffffffc0b0b8812 */ /* 0x000fe200078ec0ff */
[----:B------:R-:W-:Y:S01]  /*8720*/  CS2R R76, SRZ ;  /* 0x00000000004c7805 */ /* 0x000fe2000001ff00 */
[----:B------:R-:W-:Y:S01]  /*8730*/  CS2R R64, SRZ ;  /* 0x0000000000407805 */ /* 0x000fe2000001ff00 */
[----:B--2---:R-:W-:Y:S01]  /*8740*/  @!P1 IMAD.WIDE R22, R7, 0x2, R20 ;  /* 0x0000000207169825 */ /* 0x004fe200078e0214 */
[----:B------:R-:W-:Y:S01]  /*8750*/  CS2R R72, SRZ ;  /* 0x0000000000487805 */ /* 0x000fe2000001ff00 */
[----:B------:R-:W-:-:S02]  /*8760*/  CS2R R62, SRZ ;  /* 0x00000000003e7805 */ /* 0x000fc4000001ff00 */
[----:B------:R-:W-:Y:S01]  /*8770*/  @!P1 IMAD.WIDE R6, R7, 0x2, R16 ;  /* 0x0000000207069825 */ /* 0x000fe200078e0210 */
[----:B------:R1:W5:Y:S03]  /*8780*/  @!P1 LD.E.64 R76, [R22.64] ;  /* 0x00000016164c9980 */ /* 0x000366000c101b00 */
[C---:B------:R-:W-:Y:S01]  /*8790*/  @!P0 IMAD.WIDE R20, R11.reuse, 0x2, R20 ;  /* 0x000000020b148825 */ /* 0x040fe200078e0214 */
[----:B------:R1:W5:Y:S03]  /*87a0*/  @!P1 LD.E.64 R72, [R6.64] ;  /* 0x0000001606489980 */ /* 0x000366000c101b00 */
[----:B------:R-:W-:Y:S01]  /*87b0*/  @!P0 IMAD.WIDE R16, R11, 0x2, R16 ;  /* 0x000000020b108825 */ /* 0x000fe200078e0210 */
[----:B------:R1:W5:Y:S04]  /*87c0*/  @!P0 LD.E.64 R64, [R20.64] ;  /* 0x0000001614408980 */ /* 0x000368000c101b00 */
[----:B------:R1:W5:Y:S02]  /*87d0*/  @!P0 LD.E.64 R62, [R16.64] ;  /* 0x00000016103e8980 */ /* 0x000364000c101b00 */
.L_x_370:
[----:B------:R-:W-:Y:S05]  /*87e0*/  BSYNC B0 ;  /* 0x0000000000007941 */ /* 0x000fea0003800000 */
.L_x_369:
[----:B-1----:R-:W-:Y:S01]  /*87f0*/  IADD3 R7, R5, 0x40, RZ ;  /* 0x0000004005077810 */ /* 0x002fe20007ffe0ff */
[----:B-----5:R-:W-:Y:S01]  /*8800*/  IMAD.MOV.U32 R5, RZ, RZ, R64 ;  /* 0x000000ffff057224 */ /* 0x020fe200078e0040 */
[----:B------:R-:W1:Y:S01]  /*8810*/  SHFL.IDX PT, R17, R18, 0x1, 0x1c1f ;  /* 0x003c1f0012117f89 */ /* 0x000e6200000e0000 */
[----:B------:R-:W-:Y:S01]  /*8820*/  IMAD.MOV.U32 R8, RZ, RZ, R65 ;  /* 0x000000ffff087224 */ /* 0x000fe200078e0041 */
[----:B------:R-:W-:Y:S01]  /*8830*/  ISETP.GE.AND P0, PT, R7, R4, PT ;  /* 0x000000040700720c */ /* 0x000fe20003f06270 */
[----:B------:R-:W-:Y:S01]  /*8840*/  IMAD.MOV.U32 R7, RZ, RZ, R76 ;  /* 0x000000ffff077224 */ /* 0x000fe200078e004c */
[----:B---3--:R-:W3:Y:S01]  /*8850*/  SHFL.IDX PT, R16, R13, 0x1, 0x1c1f ;  /* 0x003c1f000d107f89 */ /* 0x008ee200000e0000 */
[----:B------:R-:W-:Y:S01]  /*8860*/  IMAD.MOV.U32 R6, RZ, RZ, R77 ;  /* 0x000000ffff067224 */ /* 0x000fe200078e004d */
[----:B------:R-:W-:Y:S01]  /*8870*/  PRMT R53, R8, 0x5410, R5 ;  /* 0x0000541008357816 */ /* 0x000fe20000000005 */
[----:B------:R-:W-:Y:S01]  /*8880*/  IMAD.MOV.U32 R5, RZ, RZ, R82 ;  /* 0x000000ffff057224 */ /* 0x000fe200078e0052 */
[----:B------:R4:W2:Y:S01]  /*8890*/  SHFL.IDX PT, R11, R12, 0x1, 0x1c1f ;  /* 0x003c1f000c0b7f89 */ /* 0x0008a200000e0000 */
[----:B------:R-:W-:Y:S01]  /*88a0*/  IMAD.MOV.U32 R8, RZ, RZ, R83 ;  /* 0x000000ffff087224 */ /* 0x000fe200078e0053 */
[----:B------:R-:W-:Y:S01]  /*88b0*/  PRMT R60, R6, 0x5410, R7 ;  /* 0x00005410063c7816 */ /* 0x000fe20000000007 */
[----:B------:R-:W-:Y:S01]  /*88c0*/  IMAD.MOV.U32 R6, RZ, RZ, R99 ;  /* 0x000000ffff067224 */ /* 0x000fe200078e0063 */
[----:B------:R-:W-:Y:S01]  /*88d0*/  PRMT R66, R66, 0x5410, R5 ;  /* 0x0000541042427816 */ /* 0x000fe20000000005 */
[----:B------:R-:W-:Y:S01]  /*88e0*/  IMAD.MOV.U32 R5, RZ, RZ, R110 ;  /* 0x000000ffff057224 */ /* 0x000fe200078e006e */
[----:B------:R-:W-:Y:S01]  /*88f0*/  MOV R7, R98 ;  /* 0x0000006200077202 */ /* 0x000fe20000000f00 */
[----:B------:R1:W1:Y:S01]  /*8900*/  SHFL.IDX PT, R10, R9, 0x1, 0x1c1f ;  /* 0x003c1f00090a7f89 */ /* 0x00026200000e0000 */
[----:B------:R-:W-:Y:S01]  /*8910*/  PRMT R66, R8, 0x7610, R66 ;  /* 0x0000761008427816 */ /* 0x000fe20000000042 */
[----:B------:R-:W-:Y:S01]  /*8920*/  IMAD.MOV.U32 R8, RZ, RZ, R111 ;  /* 0x000000ffff087224 */ /* 0x000fe200078e006f */
[----:B------:R-:W-:Y:S01]  /*8930*/  PRMT R74, R6, 0x5410, R7 ;  /* 0x00005410064a7816 */ /* 0x000fe20000000007 */
[----:B------:R-:W-:Y:S01]  /*8940*/  IMAD.MOV.U32 R7, RZ, RZ, R100 ;  /* 0x000000ffff077224 */ /* 0x000fe200078e0064 */
[----:B------:R-:W-:Y:S01]  /*8950*/  PRMT R78, R78, 0x5410, R5 ;  /* 0x000054104e4e7816 */ /* 0x000fe20000000005 */
[----:B------:R-:W-:Y:S01]  /*8960*/  IMAD.MOV.U32 R5, RZ, RZ, R62 ;  /* 0x000000ffff057224 */ /* 0x000fe200078e003e */
[----:B------:R-:W-:Y:S01]  /*8970*/  MOV R6, R101 ;  /* 0x0000006500067202 */ /* 0x000fe20000000f00 */
[----:B------:R-:W-:Y:S01]  /*8980*/  BSSY B0, `(.L_x_371) ;  /* 0x0000060000007945 */ /* 0x000fe20003800000 */
[----:B------:R-:W-:Y:S01]  /*8990*/  PRMT R78, R8, 0x7610, R78 ;  /* 0x00007610084e7816 */ /* 0x000fe2000000004e */
[----:B------:R-:W-:Y:S01]  /*89a0*/  IMAD.MOV.U32 R8, RZ, RZ, R63 ;  /* 0x000000ffff087224 */ /* 0x000fe200078e003f */
[----:B------:R-:W-:Y:S01]  /*89b0*/  PRMT R84, R6, 0x5410, R7 ;  /* 0x0000541006547816 */ /* 0x000fe20000000007 */
[----:B------:R-:W-:Y:S01]  /*89c0*/  IMAD.MOV.U32 R7, RZ, RZ, R72 ;  /* 0x000000ffff077224 */ /* 0x000fe200078e0048 */
[----:B------:R-:W-:Y:S01]  /*89d0*/  PRMT R46, R46, 0x5410, R5 ;  /* 0x000054102e2e7816 */ /* 0x000fe20000000005 */
[----:B------:R-:W-:Y:S01]  /*89e0*/  IMAD.MOV.U32 R6, RZ, RZ, R73 ;  /* 0x000000ffff067224 */ /* 0x000fe200078e0049 */
[----:B------:R-:W-:Y:S01]  /*89f0*/  MOV R5, R80 ;  /* 0x0000005000057202 */ /* 0x000fe20000000f00 */
[----:B--2-4-:R-:W-:Y:S01]  /*8a00*/  CS2R R20, SRZ ;  /* 0x0000000000147805 */ /* 0x014fe2000001ff00 */
[----:B------:R-:W-:Y:S01]  /*8a10*/  PRMT R46, R8, 0x7610, R46 ;  /* 0x00007610082e7816 */ /* 0x000fe2000000002e */
[----:B------:R-:W-:Y:S01]  /*8a20*/  IMAD.MOV.U32 R8, RZ, RZ, R106 ;  /* 0x000000ffff087224 */ /* 0x000fe200078e006a */
[----:B------:R-:W-:Y:S01]  /*8a30*/  PRMT R56, R6, 0x5410, R7 ;  /* 0x0000541006387816 */ /* 0x000fe20000000007 */
[----:B------:R-:W-:Y:S01]  /*8a40*/  IMAD.MOV.U32 R6, RZ, RZ, R96 ;  /* 0x000000ffff067224 */ /* 0x000fe200078e0060 */
[----:B------:R-:W-:Y:S01]  /*8a50*/  PRMT R61, R61, 0x5410, R5 ;  /* 0x000054103d3d7816 */ /* 0x000fe20000000005 */
[----:B------:R-:W-:Y:S01]  /*8a60*/  IMAD.MOV.U32 R5, RZ, RZ, R97 ;  /* 0x000000ffff057224 */ /* 0x000fe200078e0061 */
[----:B------:R-:W-:Y:S01]  /*8a70*/  CS2R R26, SRZ ;  /* 0x00000000001a7805 */ /* 0x000fe2000001ff00 */
[----:B------:R-:W-:Y:S01]  /*8a80*/  IMAD.MOV.U32 R7, RZ, RZ, R81 ;  /* 0x000000ffff077224 */ /* 0x000fe200078e0051 */
[----:B------:R-:W-:Y:S01]  /*8a90*/  CS2R R34, SRZ ;  /* 0x0000000000227805 */ /* 0x000fe2000001ff00 */
[----:B------:R-:W-:Y:S01]  /*8aa0*/  CS2R R44, SRZ ;  /* 0x00000000002c7805 */ /* 0x000fe2000001ff00 */
[----:B------:R-:W-:Y:S01]  /*8ab0*/  PRMT R67, R5, 0x5410, R6 ;  /* 0x0000541005437816 */ /* 0x000fe20000000006 */
[----:B------:R-:W-:Y:S01]  /*8ac0*/  IMAD.MOV.U32 R6, RZ, RZ, R94 ;  /* 0x000000ffff067224 */ /* 0x000fe200078e005e */
[----:B------:R-:W-:Y:S01]  /*8ad0*/  PRMT R61, R7, 0x7610, R61 ;  /* 0x00007610073d7816 */ /* 0x000fe2000000003d */
[----:B------:R-:W-:Y:S01]  /*8ae0*/  IMAD.MOV.U32 R5, RZ, RZ, R95 ;  /* 0x000000ffff057224 */ /* 0x000fe200078e005f */
[----:B------:R-:W-:Y:S01]  /*8af0*/  MOV R7, R107 ;  /* 0x0000006b00077202 */ /* 0x000fe20000000f00 */
[----:B------:R-:W-:Y:S01]  /*8b00*/  CS2R R58, SRZ ;  /* 0x00000000003a7805 */ /* 0x000fe2000001ff00 */
[----:B------:R-:W-:Y:S01]  /*8b10*/  CS2R R12, SRZ ;  /* 0x00000000000c7805 */ /* 0x000fe2000001ff00 */
[----:B------:R-:W-:Y:S01]  /*8b20*/  CS2R R18, SRZ ;  /* 0x0000000000127805 */ /* 0x000fe2000001ff00 */
[----:B------:R-:W-:Y:S01]  /*8b30*/  PRMT R75, R7, 0x5410, R8 ;  /* 0x00005410074b7816 */ /* 0x000fe20000000008 */
[----:B------:R-:W-:Y:S01]  /*8b40*/  CS2R R24, SRZ ;  /* 0x0000000000187805 */ /* 0x000fe2000001ff00 */
[----:B------:R-:W-:Y:S01]  /*8b50*/  PRMT R79, R5, 0x5410, R6 ;  /* 0x00005410054f7816 */ /* 0x000fe20000000006 */
[----:B------:R-:W-:Y:S01]  /*8b60*/  CS2R R30, SRZ ;  /* 0x00000000001e7805 */ /* 0x000fe2000001ff00 */
[----:B------:R-:W-:Y:S01]  /*8b70*/  CS2R R42, SRZ ;  /* 0x00000000002a7805 */ /* 0x000fe2000001ff00 */
[----:B------:R-:W-:Y:S01]  /*8b80*/  CS2R R54, SRZ ;  /* 0x0000000000367805 */ /* 0x000fe2000001ff00 */
[----:B------:R-:W-:Y:S05]  /*8b90*/  @P0 BRA `(.L_x_372) ;  /* 0x000003e000000947 */ /* 0x000fea0003800000 */
[C---:B-1-3--:R-:W-:Y:S01]  /*8ba0*/  IADD3 R6, R89.reuse, 0x10, RZ ;  /* 0x0000001059067810 */ /* 0x04afe20007ffe0ff */
[----:B------:R-:W-:Y:S01]  /*8bb0*/  CS2R R58, SRZ ;  /* 0x00000000003a7805 */ /* 0x000fe2000001ff00 */
[----:B------:R-:W-:Y:S01]  /*8bc0*/  ISETP.GE.AND P0, PT, R89, c[0x0][0x27c], PT ;  /* 0x00009f0059007a0c */ /* 0x000fe20003f06270 */
[----:B------:R-:W-:Y:S01]  /*8bd0*/  CS2R R54, SRZ ;  /* 0x0000000000367805 */ /* 0x000fe2000001ff00 */
[----:B------:R-:W-:-:S02]  /*8be0*/  ISETP.GE.AND P2, PT, R6, c[0x0][0x27c], PT ;  /* 0x00009f0006007a0c */ /* 0x000fc40003f46270 */
[----:B------:R-:W-:-:S09]  /*8bf0*/  IADD3 R8, R89, 0x30, RZ ;  /* 0x0000003059087810 */ /* 0x000fd20007ffe0ff */
[C---:B------:R-:W-:Y:S02]  /*8c00*/  @!P0 IMAD.WIDE R20, R89.reuse, 0x2, R16 ;  /* 0x0000000259148825 */ /* 0x040fe400078e0210 */
[----:B------:R-:W-:Y:S02]  /*8c10*/  @!P2 SHF.R.S32.HI R5, RZ, 0x1f, R6 ;  /* 0x0000001fff05a819 */ /* 0x000fe40000011406 */
[----:B------:R-:W-:Y:S01]  /*8c20*/  @!P0 IMAD.WIDE R18, R89, 0x2, R10 ;  /* 0x0000000259128825 */ /* 0x000fe200078e020a */
[----:B------:R1:W5:Y:S01]  /*8c30*/  @!P0 LD.E.64 R58, [R20.64] ;  /* 0x00000016143a8980 */ /* 0x000362000c101b00 */
[----:B------:R-:W-:Y:S02]  /*8c40*/  @!P2 LEA.HI R5, R5, R6, RZ, 0x2 ;  /* 0x000000060505a211 */ /* 0x000fe400078f10ff */
[----:B------:R-:W-:Y:S01]  /*8c50*/  IADD3 R6, R89, 0x20, RZ ;  /* 0x0000002059067810 */ /* 0x000fe20007ffe0ff */
[----:B------:R2:W5:Y:S03]  /*8c60*/  @!P0 LD.E.64 R54, [R18.64] ;  /* 0x0000001612368980 */ /* 0x000566000c101b00 */
[----:B------:R-:W-:-:S02]  /*8c70*/  ISETP.GE.AND P1, PT, R6, c[0x0][0x27c], PT ;  /* 0x00009f0006007a0c */ /* 0x000fc40003f26270 */
[----:B------:R-:W-:Y:S02]  /*8c80*/  ISETP.GE.AND P0, PT, R8, c[0x0][0x27c], PT ;  /* 0x00009f0008007a0c */ /* 0x000fe40003f06270 */
[----:B------:R-:W-:-:S05]  /*8c90*/  @!P2 LOP3.LUT R5, R5, 0xfffffffc, RZ, 0xc0, !PT ;  /* 0xfffffffc0505a812 */ /* 0x000fca00078ec0ff */
[----:B------:R-:W-:-:S04]  /*8ca0*/  @!P2 IMAD.WIDE R12, R5, 0x2, R16 ;  /* 0x00000002050ca825 */ /* 0x000fc800078e0210 */
[----:B------:R-:W-:Y:S01]  /*8cb0*/  @!P2 IMAD.WIDE R14, R5, 0x2, R10 ;  /* 0x00000002050ea825 */ /* 0x000fe200078e020a */
[----:B------:R-:W-:-:S04]  /*8cc0*/  @!P1 SHF.R.S32.HI R5, RZ, 0x1f, R6 ;  /* 0x0000001fff059819 */ /* 0x000fc80000011406 */
[----:B------:R-:W-:Y:S02]  /*8cd0*/  @!P1 LEA.HI R6, R5, R6, RZ, 0x2 ;  /* 0x0000000605069211 */ /* 0x000fe400078f10ff */
[----:B------:R-:W-:Y:S01]  /*8ce0*/  @!P0 SHF.R.S32.HI R5, RZ, 0x1f, R8 ;  /* 0x0000001fff058819 */ /* 0x000fe20000011408 */
[----:B------:R-:W-:Y:S01]  /*8cf0*/  CS2R R44, SRZ ;  /* 0x00000000002c7805 */ /* 0x000fe2000001ff00 */
[----:B------:R-:W-:Y:S02]  /*8d00*/  CS2R R42, SRZ ;  /* 0x00000000002a7805 */ /* 0x000fe4000001ff00 */
[----:B------:R-:W-:Y:S02]  /*8d10*/  @!P0 LEA.HI R5, R5, R8, RZ, 0x2 ;  /* 0x0000000805058211 */ /* 0x000fe400078f10ff */
[----:B------:R-:W-:Y:S01]  /*8d20*/  @!P1 LOP3.LUT R6, R6, 0xfffffffc, RZ, 0xc0, !PT ;  /* 0xfffffffc06069812 */ /* 0x000fe200078ec0ff */
[----:B------:R-:W-:Y:S01]  /*8d30*/  CS2R R34, SRZ ;  /* 0x0000000000227805 */ /* 0x000fe2000001ff00 */
[----:B------:R-:W-:Y:S01]  /*8d40*/  @!P0 LOP3.LUT R5, R5, 0xfffffffc, RZ, 0xc0, !PT ;  /* 0xfffffffc05058812 */ /* 0x000fe200078ec0ff */
[----:B------:R-:W-:Y:S01]  /*8d50*/  CS2R R30, SRZ ;  /* 0x00000000001e7805 */ /* 0x000fe2000001ff00 */
[----:B------:R3:W5:Y:S01]  /*8d60*/  @!P2 LD.E.64 R44, [R12.64] ;  /* 0x000000160c2ca980 */ /* 0x000762000c101b00 */
[C---:B-1----:R-:W-:Y:S01]  /*8d70*/  @!P1 IMAD.WIDE R20, R6.reuse, 0x2, R16 ;  /* 0x0000000206149825 */ /* 0x042fe200078e0210 */
[----:B------:R-:W-:Y:S01]  /*8d80*/  CS2R R26, SRZ ;  /* 0x00000000001a7805 */ /* 0x000fe2000001ff00 */
[----:B------:R-:W-:Y:S01]  /*8d90*/  CS2R R24, SRZ ;  /* 0x0000000000187805 */ /* 0x000fe2000001ff00 */
[----:B------:R1:W5:Y:S01]  /*8da0*/  @!P2 LD.E.64 R42, [R14.64] ;  /* 0x000000160e2aa980 */ /* 0x000362000c101b00 */
[----:B--2---:R-:W-:Y:S01]  /*8db0*/  @!P1 IMAD.WIDE R18, R6, 0x2, R10 ;  /* 0x0000000206129825 */ /* 0x004fe200078e020a */
[----:B------:R-:W-:-:S02]  /*8dc0*/  IADD3 R8, R89, 0x40, RZ ;  /* 0x0000004059087810 */ /* 0x000fc40007ffe0ff */
[----:B------:R-:W-:Y:S01]  /*8dd0*/  IADD3 R6, R89, 0x50, RZ ;  /* 0x0000005059067810 */ /* 0x000fe20007ffe0ff */
[----:B------:R2:W5:Y:S04]  /*8de0*/  @!P1 LD.E.64 R34, [R20.64] ;  /* 0x0000001614229980 */ /* 0x000568000c101b00 */
[----:B------:R4:W5:Y:S01]  /*8df0*/  @!P1 LD.E.64 R30, [R18.64] ;  /* 0x00000016121e9980 */ /* 0x000962000c101b00 */
[----:B------:R-:W-:Y:S01]  /*8e00*/  ISETP.GE.AND P1, PT, R8, c[0x0][0x27c], PT ;  /* 0x00009f0008007a0c */ /* 0x000fe20003f26270 */
[----:B---3--:R-:W-:-:S04]  /*8e10*/  @!P0 IMAD.WIDE R12, R5, 0x2, R16 ;  /* 0x00000002050c8825 */ /* 0x008fc800078e0210 */
[----:B-1----:R-:W-:Y:S01]  /*8e20*/  @!P0 IMAD.WIDE R14, R5, 0x2, R10 ;  /* 0x00000002050e8825 */ /* 0x002fe200078e020a */
[----:B------:R1:W5:Y:S04]  /*8e30*/  @!P0 LD.E.64 R26, [R12.64] ;  /* 0x000000160c1a8980 */ /* 0x000368000c101b00 */
[----:B------:R3:W5:Y:S01]  /*8e40*/  @!P0 LD.E.64 R24, [R14.64] ;  /* 0x000000160e188980 */ /* 0x000762000c101b00 */
[----:B------:R-:W-:Y:S02]  /*8e50*/  ISETP.GE.AND P0, PT, R6, c[0x0][0x27c], PT ;  /* 0x00009f0006007a0c */ /* 0x000fe40003f06270 */
[----:B------:R-:W-:-:S04]  /*8e60*/  @!P1 SHF.R.S32.HI R7, RZ, 0x1f, R8 ;  /* 0x0000001fff079819 */ /* 0x000fc80000011408 */
[----:B------:R-:W-:-:S07]  /*8e70*/  @!P1 LEA.HI R7, R7, R8, RZ, 0x2 ;  /* 0x0000000807079211 */ /* 0x000fce00078f10ff */
[----:B------:R-:W-:Y:S02]  /*8e80*/  @!P0 SHF.R.S32.HI R5, RZ, 0x1f, R6 ;  /* 0x0000001fff058819 */ /* 0x000fe40000011406 */
[----:B------:R-:W-:Y:S02]  /*8e90*/  @!P1 LOP3.LUT R7, R7, 0xfffffffc, RZ, 0xc0, !PT ;  /* 0xfffffffc07079812 */ /* 0x000fe400078ec0ff */
[----:B------:R-:W-:-:S04]  /*8ea0*/  @!P0 LEA.HI R5, R5, R6, RZ, 0x2 ;  /* 0x0000000605058211 */ /* 0x000fc800078f10ff */
[----:B------:R-:W-:Y:S01]  /*8eb0*/  @!P0 LOP3.LUT R5, R5, 0xfffffffc, RZ, 0xc0, !PT ;  /* 0xfffffffc05058812 */ /* 0x000fe200078ec0ff */
[C---:B------:R-:W-:Y:S01]  /*8ec0*/  @!P1 IMAD.WIDE R8, R7.reuse, 0x2, R16 ;  /* 0x0000000207089825 */ /* 0x040fe200078e0210 */
[----:B--2---:R-:W-:Y:S01]  /*8ed0*/  CS2R R20, SRZ ;  /* 0x0000000000147805 */ /* 0x004fe2000001ff00 */
[----:B---3--:R-:W-:Y:S01]  /*8ee0*/  CS2R R14, SRZ ;  /* 0x00000000000e7805 */ /* 0x008fe2000001ff00 */
[----:B----4-:R-:W-:Y:S01]  /*8ef0*/  CS2R R18, SRZ ;  /* 0x0000000000127805 */ /* 0x010fe2000001ff00 */
[----:B------:R-:W-:Y:S01]  /*8f00*/  @!P1 IMAD.WIDE R6, R7, 0x2, R10 ;  /* 0x0000000207069825 */ /* 0x000fe200078e020a */
[----:B-1----:R-:W-:Y:S02]  /*8f10*/  CS2R R12, SRZ ;  /* 0x00000000000c7805 */ /* 0x002fe4000001ff00 */
[----:B------:R1:W5:Y:S01]  /*8f20*/  @!P1 LD.E.64 R20, [R8.64] ;  /* 0x0000001608149980 */ /* 0x000362000c101b00 */
[----:B------:R-:W-:-:S03]  /*8f30*/  @!P0 IMAD.WIDE R16, R5, 0x2, R16 ;  /* 0x0000000205108825 */ /* 0x000fc600078e0210 */
[----:B------:R1:W5:Y:S01]  /*8f40*/  @!P1 LD.E.64 R18, [R6.64] ;  /* 0x0000001606129980 */ /* 0x000362000c101b00 */
[----:B------:R-:W-:-:S03]  /*8f50*/  @!P0 IMAD.WIDE R10, R5, 0x2, R10 ;  /* 0x00000002050a8825 */ /* 0x000fc600078e020a */
[----:B------:R1:W5:Y:S04]  /*8f60*/  @!P0 LD.E.64 R14, [R16.64] ;  /* 0x00000016100e8980 */ /* 0x000368000c101b00 */
[----:B------:R1:W5:Y:S02]  /*8f70*/  @!P0 LD.E.64 R12, [R10.64] ;  /* 0x000000160a0c8980 */ /* 0x000364000c101b00 */
.L_x_372:
[----:B-1-3--:R-:W-:Y:S05]  /*8f80*/  BSYNC B0 ;  /* 0x0000000000007941 */ /* 0x00afea0003800000 */
.L_x_371:
[----:B-----5:R-:W-:Y:S01]  /*8f90*/  IMAD.MOV.U32 R7, RZ, RZ, R14 ;  /* 0x000000ffff077224 */ /* 0x020fe200078e000e */
[----:B------:R-:W-:Y:S01]  /*8fa0*/  IADD3 R47, R4, -UR17, RZ ;  /* 0x80000011042f7c10 */ /* 0x000fe2000fffe0ff */
[----:B------:R-:W-:Y:S01]  /*8fb0*/  IMAD.MOV.U32 R5, RZ, RZ, R15 ;  /* 0x000000ffff057224 */ /* 0x000fe200078e000f */
[----:B------:R-:W-:-:S04]  /*8fc0*/  DEPBAR.LE SB0, 0x1 ;  /* 0x000080400000791a */ /* 0x000fc80000000000 */
[----:B------:R-:W-:Y:S01]  /*8fd0*/  PRMT R10, R5, 0x5410, R7 ;  /* 0x00005410050a7816 */ /* 0x000fe20000000007 */
[----:B------:R-:W-:Y:S01]  /*8fe0*/  IMAD.MOV.U32 R6, RZ, RZ, R20 ;  /* 0x000000ffff067224 */ /* 0x000fe200078e0014 */
[----:B------:R-:W-:Y:S01]  /*8ff0*/  IMNMX R47, R47, 0x80, PT ;  /* 0x000000802f2f7817 */ /* 0x000fe20003800200 */
[----:B------:R-:W-:Y:S01]  /*9000*/  IMAD.MOV.U32 R7, RZ, RZ, R21 ;  /* 0x000000ffff077224 */ /* 0x000fe200078e0015 */
[----:B------:R-:W-:Y:S01]  /*9010*/  BSSY B1, `(.L_x_373) ;  /* 0x000014d000017945 */ /* 0x000fe20003800000 */
[----:B------:R-:W-:Y:S01]  /*9020*/  IMAD.MOV.U32 R5, RZ, RZ, R26 ;  /* 0x000000ffff057224 */ /* 0x000fe200078e001a */
[----:B------:R-:W-:Y:S01]  /*9030*/  BAR.SYNC.DEFER_BLOCKING 0x0 ;  /* 0x0000000000007b1d */ /* 0x000fe20000010000 */
[----:B------:R-:W-:Y:S01]  /*9040*/  IMAD.MOV.U32 R8, RZ, RZ, R13 ;  /* 0x000000ffff087224 */ /* 0x000fe200078e000d */
[----:B------:R-:W-:Y:S01]  /*9050*/  PRMT R17, R7, 0x5410, R6 ;  /* 0x0000541007117816 */ /* 0x000fe20000000006 */
[----:B------:R-:W-:Y:S01]  /*9060*/  IMAD.MOV.U32 R6, RZ, RZ, R27 ;  /* 0x000000ffff067224 */ /* 0x000fe200078e001b */
[----:B------:R-:W-:Y:S01]  /*9070*/  ISETP.GE.AND P0, PT, R86, R47, PT ;  /* 0x0000002f5600720c */ /* 0x000fe20003f06270 */
[----:B------:R-:W-:-:S02]  /*9080*/  IMAD.MOV.U32 R7, RZ, RZ, R35 ;  /* 0x000000ffff077224 */ /* 0x000fc400078e0023 */
[----:B------:R-:W-:Y:S01]  /*9090*/  IMAD.MOV.U32 R4, RZ, RZ, R55 ;  /* 0x000000ffff047224 */ /* 0x000fe200078e0037 */
[----:B------:R-:W-:Y:S01]  /*90a0*/  PRMT R23, R6, 0x5410, R5 ;  /* 0x0000541006177816 */ /* 0x000fe20000000005 */
[----:B------:R-:W-:Y:S01]  /*90b0*/  IMAD.MOV.U32 R5, RZ, RZ, R34 ;  /* 0x000000ffff057224 */ /* 0x000fe200078e0022 */
[----:B------:R-:W-:Y:S01]  /*90c0*/  PRMT R28, R28, 0x5410, R7 ;  /* 0x000054101c1c7816 */ /* 0x000fe20000000007 */
[----:B------:R-:W-:Y:S02]  /*90d0*/  IMAD.MOV.U32 R6, RZ, RZ, R44 ;  /* 0x000000ffff067224 */ /* 0x000fe400078e002c */
[----:B------:R-:W-:Y:S01]  /*90e0*/  IMAD.MOV.U32 R7, RZ, RZ, R58 ;  /* 0x000000ffff077224 */ /* 0x000fe200078e003a */
[----:B------:R-:W-:Y:S01]  /*90f0*/  PRMT R29, R5, 0x7610, R29 ;  /* 0x00007610051d7816 */ /* 0x000fe2000000001d */
[----:B------:R-:W-:-:S05]  /*9100*/  IMAD.MOV.U32 R5, RZ, RZ, R45 ;  /* 0x000000ffff057224 */ /* 0x000fca00078e002d */
[----:B------:R-:W-:Y:S01]  /*9110*/  PRMT R32, R5, 0x5410, R6 ;  /* 0x0000541005207816 */ /* 0x000fe20000000006 */
[----:B------:R-:W-:Y:S02]  /*9120*/  IMAD.MOV.U32 R6, RZ, RZ, R59 ;  /* 0x000000ffff067224 */ /* 0x000fe400078e003b */
[----:B------:R-:W-:-:S03]  /*9130*/  IMAD.MOV.U32 R5, RZ, RZ, R12 ;  /* 0x000000ffff057224 */ /* 0x000fc600078e000c */
[----:B------:R-:W-:Y:S01]  /*9140*/  PRMT R40, R6, 0x5410, R7 ;  /* 0x0000541006287816 */ /* 0x000fe20000000007 */
[----:B------:R-:W-:Y:S01]  /*9150*/  IMAD.MOV.U32 R6, RZ, RZ, R18 ;  /* 0x000000ffff067224 */ /* 0x000fe200078e0012 */
[----:B------:R-:W-:Y:S02]  /*9160*/  SHF.R.S32.HI R7, RZ, 0x1f, R86 ;  /* 0x0000001fff077819 */ /* 0x000fe40000011456 */
[----:B------:R-:W-:Y:S01]  /*9170*/  PRMT R9, R9, 0x5410, R5 ;  /* 0x0000541009097816 */ /* 0x000fe20000000005 */
[----:B------:R-:W-:Y:S01]  /*9180*/  IMAD.MOV.U32 R5, RZ, RZ, R19 ;  /* 0x000000ffff057224 */ /* 0x000fe200078e0013 */
[----:B------:R-:W-:Y:S02]  /*9190*/  LEA.HI R7, R7, R86, RZ, 0x3 ;  /* 0x0000005607077211 */ /* 0x000fe400078f18ff */
[----:B------:R-:W-:Y:S01]  /*91a0*/  PRMT R9, R8, 0x7610, R9 ;  /* 0x0000761008097816 */ /* 0x000fe20000000009 */
[----:B------:R-:W-:Y:S01]  /*91b0*/  IMAD.MOV.U32 R8, RZ, RZ, R25 ;  /* 0x000000ffff087224 */ /* 0x000fe200078e0019 */
[----:B------:R-:W-:-:S02]  /*91c0*/  LOP3.LUT R7, R7, 0xfffffff8, RZ, 0xc0, !PT ;  /* 0xfffffff807077812 */ /* 0x000fc400078ec0ff */
[----:B------:R-:W-:Y:S01]  /*91d0*/  PRMT R16, R5, 0x5410, R6 ;  /* 0x0000541005107816 */ /* 0x000fe20000000006 */
[----:B------:R-:W-:Y:S02]  /*91e0*/  IMAD.MOV.U32 R5, RZ, RZ, R24 ;  /* 0x000000ffff057224 */ /* 0x000fe400078e0018 */
[----:B------:R-:W-:Y:S02]  /*91f0*/  IMAD.IADD R6, R86, 0x1, -R7 ;  /* 0x0000000156067824 */ /* 0x000fe400078e0a07 */
[----:B------:R-:W-:Y:S01]  /*9200*/  IMAD.MOV.U32 R7, RZ, RZ, R30 ;  /* 0x000000ffff077224 */ /* 0x000fe200078e001e */
[----:B------:R-:W-:Y:S01]  /*9210*/  PRMT R22, R8, 0x5410, R5 ;  /* 0x0000541008167816 */ /* 0x000fe20000000005 */
[C---:B------:R-:W-:Y:S01]  /*9220*/  IMAD.SHL.U32 R5, R6.reuse, 0x40, RZ ;  /* 0x0000004006057824 */ /* 0x040fe200078e00ff */
[----:B------:R-:W-:Y:S02]  /*9230*/  LOP3.LUT P1, RZ, R6, 0x4, RZ, 0xc0, !PT ;  /* 0x0000000406ff7812 */ /* 0x000fe4000782c0ff */
[----:B------:R-:W-:-:S02]  /*9240*/  PRMT R28, R7, 0x7610, R28 ;  /* 0x00007610071c7816 */ /* 0x000fc4000000001c */
[----:B------:R-:W-:Y:S01]  /*9250*/  LOP3.LUT R6, R5, 0x1c0, RZ, 0xc0, !PT ;  /* 0x000001c005067812 */ /* 0x000fe200078ec0ff */
[----:B------:R-:W-:-:S03]  /*9260*/  IMAD.MOV.U32 R5, RZ, RZ, R42 ;  /* 0x000000ffff057224 */ /* 0x000fc600078e002a */
[----:B------:R-:W-:Y:S02]  /*9270*/  LOP3.LUT R8, R6, 0x18, R57, 0xf8, !PT ;  /* 0x0000001806087812 */ /* 0x000fe400078ef839 */
[----:B------:R-:W-:Y:S01]  /*9280*/  SHF.R.U32.HI R11, RZ, 0x3, R6 ;  /* 0x00000003ff0b7819 */ /* 0x000fe20000011606 */
[----:B------:R-:W-:Y:S01]  /*9290*/  IMAD.MOV.U32 R6, RZ, RZ, R31 ;  /* 0x000000ffff067224 */ /* 0x000fe200078e001f */
[----:B------:R-:W-:Y:S01]  /*92a0*/  PRMT R33, R33, 0x5410, R5 ;  /* 0x0000541021217816 */ /* 0x000fe20000000005 */
[----:B------:R-:W-:Y:S01]  /*92b0*/  IMAD.MOV.U32 R5, RZ, RZ, R54 ;  /* 0x000000ffff057224 */ /* 0x000fe200078e0036 */
[----:B------:R-:W-:Y:S02]  /*92c0*/  LOP3.LUT R11, R8, R11, RZ, 0x3c, !PT ;  /* 0x0000000b080b7212 */ /* 0x000fe400078e3cff */
[----:B------:R-:W-:Y:S01]  /*92d0*/  PRMT R29, R29, 0x5410, R6 ;  /* 0x000054101d1d7816 */ /* 0x000fe20000000006 */
[----:B------:R-:W-:Y:S01]  /*92e0*/  IMAD.MOV.U32 R6, RZ, RZ, R43 ;  /* 0x000000ffff067224 */ /* 0x000fe200078e002b */
[----:B------:R-:W-:Y:S01]  /*92f0*/  PRMT R41, R4, 0x5410, R5 ;  /* 0x0000541004297816 */ /* 0x000fe20000000005 */
[----:B------:R-:W-:-:S03]  /*9300*/  IMAD R11, R88, 0x200, R11 ;  /* 0x00000200580b7824 */ /* 0x000fc600078e020b */
[----:B------:R-:W-:Y:S02]  /*9310*/  PRMT R33, R6, 0x7610, R33 ;  /* 0x0000761006217816 */ /* 0x000fe40000000021 */
[C---:B------:R-:W-:Y:S02]  /*9320*/  IADD3 R8, R11.reuse, 0x20, RZ ;  /* 0x000000200b087810 */ /* 0x040fe40007ffe0ff */
[C---:B------:R-:W-:Y:S02]  /*9330*/  @P1 IADD3 R8, R11.reuse, -0x20, RZ ;  /* 0xffffffe00b081810 */ /* 0x040fe40007ffe0ff */
[----:B------:R-:W-:Y:S02]  /*9340*/  LEA R11, R11, 0xc100, 0x1 ;  /* 0x0000c1000b0b7811 */ /* 0x000fe400078e08ff */
[----:B------:R-:W-:Y:S01]  /*9350*/  LEA R8, R8, 0xc100, 0x1 ;  /* 0x0000c10008087811 */ /* 0x000fe200078e08ff */
[----:B------:R-:W-:Y:S05]  /*9360*/  @P0 BRA `(.L_x_374) ;  /* 0x0000117000000947 */ /* 0x000fea0003800000 */
[----:B------:R-:W-:Y:S01]  /*9370*/  ISETP.GE.AND P0, PT, R89, c[0x0][0x27c], PT ;  /* 0x00009f0059007a0c */ /* 0x000fe20003f06270 */
[----:B------:R-:W-:-:S12]  /*9380*/  BSSY B0, `(.L_x_375) ;  /* 0x000002c000007945 */ /* 0x000fd80003800000 */
[----:B------:R-:W-:Y:S05]  /*9390*/  @P0 BRA `(.L_x_376) ;  /* 0x000002a000000947 */ /* 0x000fea0003800000 */
[----:B------:R-:W1:Y:S01]  /*93a0*/  LDS.128 R4, [R11] ;  /* 0x000000000b047984 */ /* 0x000e620000000c00 */
[----:B------:R-:W-:Y:S02]  /*93b0*/  SHF.R.U32.HI R90, RZ, 0x10, R95 ;  /* 0x00000010ff5a7819 */ /* 0x000fe4000001165f */
[--C-:B------:R-:W-:Y:S02]  /*93c0*/  SHF.R.U32.HI R85, RZ, 0x10, R101.reuse ;  /* 0x00000010ff557819 */ /* 0x100fe40000011665 */
[----:B------:R-:W-:Y:S01]  /*93d0*/  SHF.R.U64 R57, R100, 0x10, R101 ;  /* 0x0000001064397819 */ /* 0x000fe20000001265 */
[----:B------:R-:W-:Y:S01]  /*93e0*/  HADD2.F32 R101, -RZ, R79.H1_H1 ;  /* 0x3000004fff657230 */ /* 0x000fe20000004100 */
[----:B------:R-:W-:Y:S01]  /*93f0*/  SHF.R.U64 R87, R94, 0x10, R95 ;  /* 0x000000105e577819 */ /* 0x000fe2000000125f */
[----:B------:R-:W-:Y:S02]  /*9400*/  HADD2.F32 R90, -RZ, R90.H0_H0 ;  /* 0x2000005aff5a7230 */ /* 0x000fe40000004100 */
[----:B------:R-:W-:-:S02]  /*9410*/  HADD2.F32 R104, -RZ, R85.H0_H0 ;  /* 0x20000055ff687230 */ /* 0x000fc40000004100 */
[----:B------:R-:W-:Y:S02]  /*9420*/  HADD2.F32 R85, -RZ, R84.H1_H1 ;  /* 0x30000054ff557230 */ /* 0x000fe40000004100 */
[----:B------:R-:W-:Y:S02]  /*9430*/  HADD2.F32 R79, -RZ, R79.H0_H0 ;  /* 0x2000004fff4f7230 */ /* 0x000fe40000004100 */
[----:B------:R-:W-:Y:S02]  /*9440*/  HADD2.F32 R87, -RZ, R87.H0_H0 ;  /* 0x20000057ff577230 */ /* 0x000fe40000004100 */
[--C-:B-1----:R-:W-:Y:S02]  /*9450*/  HADD2.F32 R94, -RZ, R4.reuse.H0_H0 ;  /* 0x20000004ff5e7230 */ /* 0x102fe40000004100 */
[----:B------:R-:W-:Y:S02]  /*9460*/  HADD2.F32 R95, -RZ, R4.H1_H1 ;  /* 0x30000004ff5f7230 */ /* 0x000fe40000004100 */
[--C-:B------:R-:W-:Y:S01]  /*9470*/  HADD2.F32 R93, -RZ, R7.reuse.H0_H0 ;  /* 0x20000007ff5d7230 */ /* 0x100fe20000004100 */
[CC--:B------:R-:W-:Y:S01]  /*9480*/  FMUL.FTZ R108, R94.reuse, R101.reuse ;  /* 0x000000655e6c7220 */ /* 0x0c0fe20000410000 */
[----:B------:R-:W-:Y:S01]  /*9490*/  HADD2.F32 R7, -RZ, R7.H1_H1 ;  /* 0x30000007ff077230 */ /* 0x000fe20000004100 */
[C---:B------:R-:W-:Y:S01]  /*94a0*/  FMUL.FTZ R103, R95.reuse, R101 ;  /* 0x000000655f677220 */ /* 0x040fe20000410000 */
[--C-:B------:R-:W-:Y:S01]  /*94b0*/  HADD2.F32 R4, -RZ, R6.reuse.H0_H0 ;  /* 0x20000006ff047230 */ /* 0x100fe20000004100 */
[-C--:B------:R-:W-:Y:S01]  /*94c0*/  FFMA.FTZ R108, R95, R85.reuse, R108 ;  /* 0x000000555f6c7223 */ /* 0x080fe2000001006c */
[--C-:B------:R-:W-:Y:S01]  /*94d0*/  HADD2.F32 R100, -RZ, R5.reuse.H0_H0 ;  /* 0x20000005ff647230 */ /* 0x100fe20000004100 */
[-C--:B------:R-:W-:Y:S01]  /*94e0*/  FMUL.FTZ R102, R7, R90.reuse ;  /* 0x0000005a07667220 */ /* 0x080fe20000410000 */
[----:B------:R-:W-:Y:S01]  /*94f0*/  HADD2.F32 R6, -RZ, R6.H1_H1 ;  /* 0x30000006ff067230 */ /* 0x000fe20000004100 */
[----:B------:R-:W-:Y:S01]  /*9500*/  FFMA.FTZ R103, R94, R85, -R103 ;  /* 0x000000555e677223 */ /* 0x000fe20000010867 */
[----:B------:R-:W-:Y:S01]  /*9510*/  HADD2.F32 R5, -RZ, R5.H1_H1 ;  /* 0x30000005ff057230 */ /* 0x000fe20000004100 */
[C---:B------:R-:W-:Y:S01]  /*9520*/  FMUL.FTZ R90, R93.reuse, R90 ;  /* 0x0000005a5d5a7220 */ /* 0x040fe20000410000 */
[----:B------:R-:W-:Y:S01]  /*9530*/  HADD2.F32 R85, -RZ, R84.H0_H0 ;  /* 0x20000054ff557230 */ /* 0x000fe20000004100 */
[----:B------:R-:W-:Y:S01]  /*9540*/  FFMA.FTZ R102, R93, R104, -R102 ;  /* 0x000000685d667223 */ /* 0x000fe20000010866 */
[----:B------:R-:W-:Y:S01]  /*9550*/  HADD2.F32 R84, -RZ, R57.H0_H0 ;  /* 0x20000039ff547230 */ /* 0x000fe20000004100 */
[----:B------:R-:W-:-:S02]  /*9560*/  FMUL.FTZ R57, R6, R79 ;  /* 0x0000004f06397220 */ /* 0x000fc40000410000 */
[----:B------:R-:W-:Y:S02]  /*9570*/  FMUL.FTZ R93, R5, R87 ;  /* 0x00000057055d7220 */ /* 0x000fe40000410000 */
[----:B------:R-:W-:Y:S02]  /*9580*/  FMUL.FTZ R79, R4, R79 ;  /* 0x0000004f044f7220 */ /* 0x000fe40000410000 */
[C---:B------:R-:W-:Y:S02]  /*9590*/  FMUL.FTZ R87, R100.reuse, R87 ;  /* 0x0000005764577220 */ /* 0x040fe40000410000 */
[----:B------:R-:W-:Y:S02]  /*95a0*/  FFMA.FTZ R93, R100, R84, -R93 ;  /* 0x00000054645d7223 */ /* 0x000fe4000001085d */
[----:B------:R-:W-:Y:S02]  /*95b0*/  FFMA.FTZ R7, R7, R104, R90 ;  /* 0x0000006807077223 */ /* 0x000fe4000001005a */
[----:B------:R-:W-:Y:S01]  /*95c0*/  FFMA.FTZ R57, R4, R85, -R57 ;  /* 0x0000005504397223 */ /* 0x000fe20000010839 */
[----:B------:R-:W-:Y:S01]  /*95d0*/  F2FP.PACK_AB R4, R108, R103 ;  /* 0x000000676c04723e */ /* 0x000fe200000000ff */
[----:B------:R-:W-:Y:S01]  /*95e0*/  FFMA.FTZ R6, R6, R85, R79 ;  /* 0x0000005506067223 */ /* 0x000fe2000001004f */
[----:B------:R-:W-:Y:S01]  /*95f0*/  F2FP.PACK_AB R7, R7, R102 ;  /* 0x000000660707723e */ /* 0x000fe200000000ff */
[----:B------:R-:W-:-:S03]  /*9600*/  FFMA.FTZ R84, R5, R84, R87 ;  /* 0x0000005405547223 */ /* 0x000fc60000010057 */
[----:B------:R-:W-:Y:S02]  /*9610*/  F2FP.PACK_AB R6, R6, R57 ;  /* 0x000000390606723e */ /* 0x000fe400000000ff */
[----:B------:R-:W-:-:S05]  /*9620*/  F2FP.PACK_AB R5, R84, R93 ;  /* 0x0000005d5405723e */ /* 0x000fca00000000ff */
[----:B------:R1:W-:Y:S02]  /*9630*/  STS.128 [R11], R4 ;  /* 0x000000040b007388 */ /* 0x0003e40000000c00 */
.L_x_376:
[----:B------:R-:W-:Y:S05]  /*9640*/  BSYNC B0 ;  /* 0x0000000000007941 */ /* 0x000fea0003800000 */
.L_x_375:
[----:B-1----:R-:W-:Y:S01]  /*9650*/  IADD3 R4, R89, 0x10, RZ ;  /* 0x0000001059047810 */ /* 0x002fe20007ffe0ff */
[----:B------:R-:W-:Y:S03]  /*9660*/  BSSY B0, `(.L_x_377) ;  /* 0x000002d000007945 */ /* 0x000fe60003800000 */
[----:B------:R-:W-:-:S13]  /*9670*/  ISETP.GE.AND P0, PT, R4, c[0x0][0x27c], PT ;  /* 0x00009f0004007a0c */ /* 0x000fda0003f06270 */
[----:B------:R-:W-:Y:S05]  /*9680*/  @P0 BRA `(.L_x_378) ;  /* 0x000002a000000947 */ /* 0x000fea0003800000 */
[----:B------:R-:W1:Y:S01]  /*9690*/  LDS.128 R4, [R8] ;  /* 0x0000000008047984 */ /* 0x000e620000000c00 */
[--C-:B------:R-:W-:Y:S01]  /*96a0*/  SHF.R.U64 R79, R106, 0x10, R107.reuse ;  /* 0x000000106a4f7819 */ /* 0x100fe2000000126b */
[--C-:B------:R-:W-:Y:S01]  /*96b0*/  HADD2.F32 R94, -RZ, R75.reuse.H1_H1 ;  /* 0x3000004bff5e7230 */ /* 0x100fe20000004100 */
[----:B------:R-:W-:Y:S01]  /*96c0*/  SHF.R.U32.HI R106, RZ, 0x10, R107 ;  /* 0x00000010ff6a7819 */ /* 0x000fe2000001166b */
[----:B------:R-:W-:Y:S01]  /*96d0*/  HADD2.F32 R100, -RZ, R78.H1_H1 ;  /* 0x3000004eff647230 */ /* 0x000fe20000004100 */
[--C-:B------:R-:W-:Y:S01]  /*96e0*/  SHF.R.U64 R57, R110, 0x10, R111.reuse ;  /* 0x000000106e397819 */ /* 0x100fe2000000126f */
[----:B------:R-:W-:Y:S01]  /*96f0*/  HADD2.F32 R75, -RZ, R75.H0_H0 ;  /* 0x2000004bff4b7230 */ /* 0x000fe20000004100 */
[----:B------:R-:W-:Y:S01]  /*9700*/  SHF.R.U32.HI R110, RZ, 0x10, R111 ;  /* 0x00000010ff6e7819 */ /* 0x000fe2000001166f */
[----:B------:R-:W-:Y:S02]  /*9710*/  HADD2.F32 R106, -RZ, R106.H0_H0 ;  /* 0x2000006aff6a7230 */ /* 0x000fe40000004100 */
[----:B------:R-:W-:-:S02]  /*9720*/  HADD2.F32 R79, -RZ, R79.H0_H0 ;  /* 0x2000004fff4f7230 */ /* 0x000fc40000004100 */
[----:B------:R-:W-:Y:S02]  /*9730*/  HADD2.F32 R110, -RZ, R110.H0_H0 ;  /* 0x2000006eff6e7230 */ /* 0x000fe40000004100 */
[--C-:B-1----:R-:W-:Y:S02]  /*9740*/  HADD2.F32 R84, -RZ, R7.reuse.H0_H0 ;  /* 0x20000007ff547230 */ /* 0x102fe40000004100 */
[----:B------:R-:W-:Y:S02]  /*9750*/  HADD2.F32 R7, -RZ, R7.H1_H1 ;  /* 0x30000007ff077230 */ /* 0x000fe40000004100 */
[--C-:B------:R-:W-:Y:S02]  /*9760*/  HADD2.F32 R87, -RZ, R4.reuse.H1_H1 ;  /* 0x30000004ff577230 */ /* 0x100fe40000004100 */
[----:B------:R-:W-:Y:S01]  /*9770*/  HADD2.F32 R85, -RZ, R4.H0_H0 ;  /* 0x20000004ff557230 */ /* 0x000fe20000004100 */
[-C--:B------:R-:W-:Y:S01]  /*9780*/  FMUL.FTZ R93, R7, R106.reuse ;  /* 0x0000006a075d7220 */ /* 0x080fe20000410000 */
[--C-:B------:R-:W-:Y:S01]  /*9790*/  HADD2.F32 R4, -RZ, R6.reuse.H0_H0 ;  /* 0x20000006ff047230 */ /* 0x100fe20000004100 */
[----:B------:R-:W-:Y:S01]  /*97a0*/  FMUL.FTZ R106, R84, R106 ;  /* 0x0000006a546a7220 */ /* 0x000fe20000410000 */
[--C-:B------:R-:W-:Y:S01]  /*97b0*/  HADD2.F32 R90, -RZ, R5.reuse.H0_H0 ;  /* 0x20000005ff5a7230 */ /* 0x100fe20000004100 */
[----:B------:R-:W-:Y:S01]  /*97c0*/  FMUL.FTZ R95, R87, R94 ;  /* 0x0000005e575f7220 */ /* 0x000fe20000410000 */
[----:B------:R-:W-:Y:S01]  /*97d0*/  HADD2.F32 R6, -RZ, R6.H1_H1 ;  /* 0x30000006ff067230 */ /* 0x000fe20000004100 */
[----:B------:R-:W-:Y:S01]  /*97e0*/  FFMA.FTZ R106, R7, R110, R106 ;  /* 0x0000006e076a7223 */ /* 0x000fe2000001006a */
        /* <DEDUP_REMOVED lines=10> */
[----:B------:R-:W-:Y:S02]  /*9890*/  FFMA.FTZ R93, R84, R110, -R93 ;  /* 0x0000006e545d7223 */ /* 0x000fe4000001085d */
[----:B------:R-:W-:-:S02]  /*98a0*/  FFMA.FTZ R94, R87, R100, R94 ;  /* 0x00000064575e7223 */ /* 0x000fc4000001005e */
[-C--:B------:R-:W-:Y:S02]  /*98b0*/  FFMA.FTZ R57, R4, R7.reuse, -R57 ;  /* 0x0000000704397223 */ /* 0x080fe40000010839 */
[----:B------:R-:W-:Y:S01]  /*98c0*/  FFMA.FTZ R6, R6, R7, R75 ;  /* 0x0000000706067223 */ /* 0x000fe2000001004b */
[----:B------:R-:W-:Y:S01]  /*98d0*/  F2FP.PACK_AB R7, R106, R93 ;  /* 0x0000005d6a07723e */ /* 0x000fe200000000ff */
[----:B------:R-:W-:Y:S01]  /*98e0*/  FFMA.FTZ R78, R5, R78, R79 ;  /* 0x0000004e054e7223 */ /* 0x000fe2000001004f */
[----:B------:R-:W-:Y:S02]  /*98f0*/  F2FP.PACK_AB R4, R94, R95 ;  /* 0x0000005f5e04723e */ /* 0x000fe400000000ff */
[----:B------:R-:W-:Y:S02]  /*9900*/  F2FP.PACK_AB R6, R6, R57 ;  /* 0x000000390606723e */ /* 0x000fe400000000ff */
[----:B------:R-:W-:-:S05]  /*9910*/  F2FP.PACK_AB R5, R78, R85 ;  /* 0x000000554e05723e */ /* 0x000fca00000000ff */
[----:B------:R1:W-:Y:S02]  /*9920*/  STS.128 [R8], R4 ;  /* 0x0000000408007388 */ /* 0x0003e40000000c00 */
.L_x_378:
[----:B------:R-:W-:Y:S05]  /*9930*/  BSYNC B0 ;  /* 0x0000000000007941 */ /* 0x000fea0003800000 */
.L_x_377:
[----:B-1----:R-:W-:Y:S01]  /*9940*/  IADD3 R4, R89, 0x20, RZ ;  /* 0x0000002059047810 */ /* 0x002fe20007ffe0ff */
[----:B------:R-:W-:Y:S03]  /*9950*/  BSSY B0, `(.L_x_379) ;  /* 0x000002d000007945 */ /* 0x000fe60003800000 */
[----:B------:R-:W-:-:S13]  /*9960*/  ISETP.GE.AND P0, PT, R4, c[0x0][0x27c], PT ;  /* 0x00009f0004007a0c */ /* 0x000fda0003f06270 */
[----:B------:R-:W-:Y:S05]  /*9970*/  @P0 BRA `(.L_x_380) ;  /* 0x000002a000000947 */ /* 0x000fea0003800000 */
[----:B------:R-:W1:Y:S01]  /*9980*/  LDS.128 R4, [R11+0x4000] ;  /* 0x004000000b047984 */ /* 0x000e620000000c00 */
[--C-:B------:R-:W-:Y:S01]  /*9990*/  SHF.R.U64 R75, R96, 0x10, R97.reuse ;  /* 0x00000010604b7819 */ /* 0x100fe20000001261 */
[--C-:B------:R-:W-:Y:S01]  /*99a0*/  HADD2.F32 R87, -RZ, R67.reuse.H1_H1 ;  /* 0x30000043ff577230 */ /* 0x100fe20000004100 */
[----:B------:R-:W-:Y:S01]  /*99b0*/  SHF.R.U32.HI R96, RZ, 0x10, R97 ;  /* 0x00000010ff607819 */ /* 0x000fe20000011661 */
[----:B------:R-:W-:Y:S01]  /*99c0*/  HADD2.F32 R67, -RZ, R67.H0_H0 ;  /* 0x20000043ff437230 */ /* 0x000fe20000004100 */
[--C-:B------:R-:W-:Y:S01]  /*99d0*/  SHF.R.U64 R57, R98, 0x10, R99.reuse ;  /* 0x0000001062397819 */ /* 0x100fe20000001263 */
[----:B------:R-:W-:Y:S01]  /*99e0*/  HADD2.F32 R90, -RZ, R74.H1_H1 ;  /* 0x3000004aff5a7230 */ /* 0x000fe20000004100 */
[----:B------:R-:W-:Y:S01]  /*99f0*/  SHF.R.U32.HI R98, RZ, 0x10, R99 ;  /* 0x00000010ff627819 */ /* 0x000fe20000011663 */
[----:B------:R-:W-:-:S04]  /*9a00*/  HADD2.F32 R96, -RZ, R96.H0_H0 ;  /* 0x20000060ff607230 */ /* 0x000fc80000004100 */
[----:B------:R-:W-:Y:S02]  /*9a10*/  HADD2.F32 R98, -RZ, R98.H0_H0 ;  /* 0x20000062ff627230 */ /* 0x000fe40000004100 */
[--C-:B-1----:R-:W-:Y:S02]  /*9a20*/  HADD2.F32 R78, -RZ, R7.reuse.H0_H0 ;  /* 0x20000007ff4e7230 */ /* 0x102fe40000004100 */
[----:B------:R-:W-:Y:S02]  /*9a30*/  HADD2.F32 R7, -RZ, R7.H1_H1 ;  /* 0x30000007ff077230 */ /* 0x000fe40000004100 */
[--C-:B------:R-:W-:Y:S02]  /*9a40*/  HADD2.F32 R79, -RZ, R4.reuse.H0_H0 ;  /* 0x20000004ff4f7230 */ /* 0x100fe40000004100 */
[----:B------:R-:W-:Y:S01]  /*9a50*/  HADD2.F32 R84, -RZ, R4.H1_H1 ;  /* 0x30000004ff547230 */ /* 0x000fe20000004100 */
[CC--:B------:R-:W-:Y:S01]  /*9a60*/  FMUL.FTZ R93, R7.reuse, R96.reuse ;  /* 0x00000060075d7220 */ /* 0x0c0fe20000410000 */
[--C-:B------:R-:W-:Y:S01]  /*9a70*/  HADD2.F32 R4, -RZ, R6.reuse.H0_H0 ;  /* 0x20000006ff047230 */ /* 0x100fe20000004100 */
[C---:B------:R-:W-:Y:S01]  /*9a80*/  FMUL.FTZ R96, R78.reuse, R96 ;  /* 0x000000604e607220 */ /* 0x040fe20000410000 */
[--C-:B------:R-:W-:Y:S01]  /*9a90*/  HADD2.F32 R85, -RZ, R5.reuse.H0_H0 ;  /* 0x20000005ff557230 */ /* 0x100fe20000004100 */
[-C--:B------:R-:W-:Y:S01]  /*9aa0*/  FFMA.FTZ R93, R78, R98.reuse, -R93 ;  /* 0x000000624e5d7223 */ /* 0x080fe2000001085d */
[----:B------:R-:W-:Y:S01]  /*9ab0*/  HADD2.F32 R6, -RZ, R6.H1_H1 ;  /* 0x30000006ff067230 */ /* 0x000fe20000004100 */
[----:B------:R-:W-:Y:S01]  /*9ac0*/  FFMA.FTZ R96, R7, R98, R96 ;  /* 0x0000006207607223 */ /* 0x000fe20000010060 */
[----:B------:R-:W-:Y:S01]  /*9ad0*/  HADD2.F32 R5, -RZ, R5.H1_H1 ;  /* 0x30000005ff057230 */ /* 0x000fe20000004100 */
[-C--:B------:R-:W-:Y:S01]  /*9ae0*/  FMUL.FTZ R94, R84, R87.reuse ;  /* 0x00000057545e7220 */ /* 0x080fe20000410000 */
[----:B------:R-:W-:Y:S01]  /*9af0*/  HADD2.F32 R78, -RZ, R75.H0_H0 ;  /* 0x2000004bff4e7230 */ /* 0x000fe20000004100 */
[C---:B------:R-:W-:Y:S01]  /*9b00*/  FMUL.FTZ R87, R79.reuse, R87 ;  /* 0x000000574f577220 */ /* 0x040fe20000410000 */
[----:B------:R-:W-:Y:S01]  /*9b10*/  HADD2.F32 R7, -RZ, R74.H0_H0 ;  /* 0x2000004aff077230 */ /* 0x000fe20000004100 */
[----:B------:R-:W-:Y:S01]  /*9b20*/  FFMA.FTZ R94, R79, R90, -R94 ;  /* 0x0000005a4f5e7223 */ /* 0x000fe2000001085e */
[----:B------:R-:W-:Y:S01]  /*9b30*/  HADD2.F32 R74, -RZ, R57.H0_H0 ;  /* 0x20000039ff4a7230 */ /* 0x000fe20000004100 */
[----:B------:R-:W-:-:S02]  /*9b40*/  FMUL.FTZ R57, R6, R67 ;  /* 0x0000004306397220 */ /* 0x000fc40000410000 */
[-C--:B------:R-:W-:Y:S02]  /*9b50*/  FMUL.FTZ R75, R5, R78.reuse ;  /* 0x0000004e054b7220 */ /* 0x080fe40000410000 */
[----:B------:R-:W-:Y:S02]  /*9b60*/  FMUL.FTZ R67, R4, R67 ;  /* 0x0000004304437220 */ /* 0x000fe40000410000 */
[C---:B------:R-:W-:Y:S02]  /*9b70*/  FMUL.FTZ R78, R85.reuse, R78 ;  /* 0x0000004e554e7220 */ /* 0x040fe40000410000 */
[----:B------:R-:W-:Y:S02]  /*9b80*/  FFMA.FTZ R87, R84, R90, R87 ;  /* 0x0000005a54577223 */ /* 0x000fe40000010057 */
[-C--:B------:R-:W-:Y:S02]  /*9b90*/  FFMA.FTZ R57, R4, R7.reuse, -R57 ;  /* 0x0000000704397223 */ /* 0x080fe40000010839 */
        /* <DEDUP_REMOVED lines=8> */
.L_x_380:
[----:B------:R-:W-:Y:S05]  /*9c20*/  BSYNC B0 ;  /* 0x0000000000007941 */ /* 0x000fea0003800000 */
.L_x_379:
[----:B-1----:R-:W-:Y:S01]  /*9c30*/  IADD3 R4, R89, 0x30, RZ ;  /* 0x0000003059047810 */ /* 0x002fe20007ffe0ff */
[----:B------:R-:W-:Y:S03]  /*9c40*/  BSSY B0, `(.L_x_381) ;  /* 0x000002d000007945 */ /* 0x000fe60003800000 */
[----:B------:R-:W-:-:S13]  /*9c50*/  ISETP.GE.AND P0, PT, R4, c[0x0][0x27c], PT ;  /* 0x00009f0004007a0c */ /* 0x000fda0003f06270 */
[----:B------:R-:W-:Y:S05]  /*9c60*/  @P0 BRA `(.L_x_382) ;  /* 0x000002a000000947 */ /* 0x000fea0003800000 */
[----:B------:R-:W1:Y:S01]  /*9c70*/  LDS.128 R4, [R8+0x4000] ;  /* 0x0040000008047984 */ /* 0x000e620000000c00 */
[--C-:B------:R-:W-:Y:S01]  /*9c80*/  SHF.R.U64 R67, R80, 0x10, R81.reuse ;  /* 0x0000001050437819 */ /* 0x100fe20000001251 */
[----:B------:R-:W-:Y:S01]  /*9c90*/  HADD2.F32 R84, -RZ, R66.H1_H1 ;  /* 0x30000042ff547230 */ /* 0x000fe20000004100 */
[----:B------:R-:W-:Y:S01]  /*9ca0*/  SHF.R.U32.HI R80, RZ, 0x10, R81 ;  /* 0x00000010ff507819 */ /* 0x000fe20000011651 */
[--C-:B------:R-:W-:Y:S01]  /*9cb0*/  HADD2.F32 R81, -RZ, R61.reuse.H1_H1 ;  /* 0x3000003dff517230 */ /* 0x100fe20000004100 */
[--C-:B------:R-:W-:Y:S01]  /*9cc0*/  SHF.R.U64 R57, R82, 0x10, R83.reuse ;  /* 0x0000001052397819 */ /* 0x100fe20000001253 */
[----:B------:R-:W-:Y:S01]  /*9cd0*/  HADD2.F32 R61, -RZ, R61.H0_H0 ;  /* 0x2000003dff3d7230 */ /* 0x000fe20000004100 */
        /* <DEDUP_REMOVED lines=29> */
[-C--:B------:R-:W-:Y:S01]  /*9eb0*/  FFMA.FTZ R67, R79, R66.reuse, -R67 ;  /* 0x000000424f437223 */ /* 0x080fe20000010843 */
[----:B------:R-:W-:Y:S01]  /*9ec0*/  F2FP.PACK_AB R4, R78, R85 ;  /* 0x000000554e04723e */ /* 0x000fe200000000ff */
[----:B------:R-:W-:Y:S01]  /*9ed0*/  FFMA.FTZ R74, R5, R66, R74 ;  /* 0x00000042054a7223 */ /* 0x000fe2000001004a */
[----:B------:R-:W-:-:S04]  /*9ee0*/  F2FP.PACK_AB R6, R6, R57 ;  /* 0x000000390606723e */ /* 0x000fc800000000ff */
[----:B------:R-:W-:-:S05]  /*9ef0*/  F2FP.PACK_AB R5, R74, R67 ;  /* 0x000000434a05723e */ /* 0x000fca00000000ff */
[----:B------:R1:W-:Y:S02]  /*9f00*/  STS.128 [R8+0x4000], R4 ;  /* 0x0040000408007388 */ /* 0x0003e40000000c00 */
.L_x_382:
[----:B------:R-:W-:Y:S05]  /*9f10*/  BSYNC B0 ;  /* 0x0000000000007941 */ /* 0x000fea0003800000 */
.L_x_381:
        /* <DEDUP_REMOVED lines=21> */
[C---:B------:R-:W-:Y:S01]  /*a070*/  FMUL.FTZ R72, R66.reuse, R72 ;  /* 0x0000004842487220 */ /* 0x040fe20000410000 */
[----:B------:R-:W-:Y:S01]  /*a080*/  HADD2.F32 R6, -RZ, R6.H1_H1 ;  /* 0x30000006ff067230 */ /* 0x000fe20000004100 */
[----:B------:R-:W-:Y:S01]  /*a090*/  FMUL.FTZ R77, R73, R78 ;  /* 0x0000004e494d7220 */ /* 0x000fe20000410000 */
[--C-:B------:R-:W-:Y:S01]  /*a0a0*/  HADD2.F32 R74, -RZ, R5.reuse.H0_H0 ;  /* 0x20000005ff4a7230 */ /* 0x100fe20000004100 */
[----:B------:R-:W-:Y:S01]  /*a0b0*/  FFMA.FTZ R72, R7, R76, R72 ;  /* 0x0000004c07487223 */ /* 0x000fe20000010048 */
[----:B------:R-:W-:Y:S01]  /*a0c0*/  HADD2.F32 R7, -RZ, R56.H0_H0 ;  /* 0x20000038ff077230 */ /* 0x000fe20000004100 */
[C---:B------:R-:W-:Y:S01]  /*a0d0*/  FMUL.FTZ R78, R67.reuse, R78 ;  /* 0x0000004e434e7220 */ /* 0x040fe20000410000 */
[----:B------:R-:W-:Y:S01]  /*a0e0*/  HADD2.F32 R5, -RZ, R5.H1_H1 ;  /* 0x30000005ff057230 */ /* 0x000fe20000004100 */
[----:B------:R-:W-:Y:S01]  /*a0f0*/  FFMA.FTZ R77, R67, R80, -R77 ;  /* 0x00000050434d7223 */ /* 0x000fe2000001084d */
[----:B------:R-:W-:Y:S01]  /*a100*/  HADD2.F32 R67, -RZ, R60.H0_H0 ;  /* 0x2000003cff437230 */ /* 0x000fe20000004100 */
[----:B------:R-:W-:-:S02]  /*a110*/  FFMA.FTZ R75, R66, R76, -R75 ;  /* 0x0000004c424b7223 */ /* 0x000fc4000001084b */
[-C--:B------:R-:W-:Y:S02]  /*a120*/  FMUL.FTZ R56, R6, R7.reuse ;  /* 0x0000000706387220 */ /* 0x080fe40000410000 */
[----:B------:R-:W-:Y:S02]  /*a130*/  FMUL.FTZ R7, R4, R7 ;  /* 0x0000000704077220 */ /* 0x000fe40000410000 */
[-C--:B------:R-:W-:Y:S02]  /*a140*/  FMUL.FTZ R60, R5, R61.reuse ;  /* 0x0000003d053c7220 */ /* 0x080fe40000410000 */
[----:B------:R-:W-:Y:S02]  /*a150*/  FMUL.FTZ R66, R74, R61 ;  /* 0x0000003d4a427220 */ /* 0x000fe40000410000 */
[----:B------:R-:W-:Y:S02]  /*a160*/  FFMA.FTZ R56, R4, R67, -R56 ;  /* 0x0000004304387223 */ /* 0x000fe40000010838 */
[----:B------:R-:W-:-:S02]  /*a170*/  FFMA.FTZ R78, R73, R80, R78 ;  /* 0x00000050494e7223 */ /* 0x000fc4000001004e */
        /* <DEDUP_REMOVED lines=8> */
.L_x_384:
[----:B------:R-:W-:Y:S05]  /*a200*/  BSYNC B0 ;  /* 0x0000000000007941 */ /* 0x000fea0003800000 */
.L_x_383:
[----:B-1----:R-:W-:-:S04]  /*a210*/  IADD3 R4, R89, 0x50, RZ ;  /* 0x0000005059047810 */ /* 0x002fc80007ffe0ff */
        /* <DEDUP_REMOVED lines=23> */
[----:B------:R-:W-:Y:S01]  /*a390*/  HADD2.F32 R7, -RZ, R46.H0_H0 ;  /* 0x2000002eff077230 */ /* 0x000fe20000004100 */
[-C--:B------:R-:W-:Y:S01]  /*a3a0*/  FMUL.FTZ R73, R63, R66.reuse ;  /* 0x000000423f497220 */ /* 0x080fe20000410000 */
[----:B------:R-:W-:Y:S01]  /*a3b0*/  HADD2.F32 R5, -RZ, R5.H1_H1 ;  /* 0x30000005ff057230 */ /* 0x000fe20000004100 */
[C---:B------:R-:W-:Y:S01]  /*a3c0*/  FMUL.FTZ R66, R61.reuse, R66 ;  /* 0x000000423d427220 */ /* 0x040fe20000410000 */
[----:B------:R-:W-:Y:S01]  /*a3d0*/  HADD2.F32 R46, -RZ, R57.H0_H0 ;  /* 0x20000039ff2e7230 */ /* 0x000fe20000004100 */
[----:B------:R-:W-:Y:S01]  /*a3e0*/  FFMA.FTZ R73, R61, R72, -R73 ;  /* 0x000000483d497223 */ /* 0x000fe20000010849 */
[----:B------:R-:W-:Y:S01]  /*a3f0*/  HADD2.F32 R60, -RZ, R56.H0_H0 ;  /* 0x20000038ff3c7230 */ /* 0x000fe20000004100 */
[----:B------:R-:W-:-:S02]  /*a400*/  FMUL.FTZ R56, R6, R7 ;  /* 0x0000000706387220 */ /* 0x000fc40000410000 */
[-C--:B------:R-:W-:Y:S02]  /*a410*/  FMUL.FTZ R57, R5, R46.reuse ;  /* 0x0000002e05397220 */ /* 0x080fe40000410000 */
[C---:B------:R-:W-:Y:S02]  /*a420*/  FMUL.FTZ R7, R4.reuse, R7 ;  /* 0x0000000704077220 */ /* 0x040fe40000410000 */
[----:B------:R-:W-:Y:S02]  /*a430*/  FMUL.FTZ R46, R65, R46 ;  /* 0x0000002e412e7220 */ /* 0x000fe40000410000 */
[-C--:B------:R-:W-:Y:S02]  /*a440*/  FFMA.FTZ R56, R4, R53.reuse, -R56 ;  /* 0x0000003504387223 */ /* 0x080fe40000010838 */
[----:B------:R-:W-:Y:S02]  /*a450*/  FFMA.FTZ R66, R63, R72, R66 ;  /* 0x000000483f427223 */ /* 0x000fe40000010042 */
        /* <DEDUP_REMOVED lines=8> */
.L_x_374:
[----:B------:R-:W-:Y:S05]  /*a4e0*/  BSYNC B1 ;  /* 0x0000000000017941 */ /* 0x000fea0003800000 */
.L_x_373:
[----:B------:R-:W-:-:S04]  /*a4f0*/  IADD3 R86, R86, 0x40, RZ ;  /* 0x0000004056567810 */ /* 0x000fc80007ffe0ff */
[----:B------:R-:W-:-:S13]  /*a500*/  ISETP.GE.AND P0, PT, R86, R47, PT ;  /* 0x0000002f5600720c */ /* 0x000fda0003f06270 */
[----:B------:R-:W-:Y:S05]  /*a510*/  @P0 BRA `(.L_x_385) ;  /* 0x0000499000000947 */ /* 0x000fea0003800000 */
[----:B------:R-:W-:Y:S01]  /*a520*/  ISETP.GE.AND P0, PT, R89, c[0x0][0x27c], PT ;  /* 0x00009f0059007a0c */ /* 0x000fe20003f06270 */
[----:B------:R-:W-:-:S12]  /*a530*/  BSSY B0, `(.L_x_386) ;  /* 0x000002c000007945 */ /* 0x000fd80003800000 */
[----:B------:R-:W-:Y:S05]  /*a540*/  @P0 BRA `(.L_x_387) ;  /* 0x000002a000000947 */ /* 0x000fea0003800000 */
[----:B-1----:R-:W1:Y:S01]  /*a550*/  LDS.128 R4, [R11+0x2000] ;  /* 0x002000000b047984 */ /* 0x002e620000000c00 */
[--C-:B------:R-:W-:Y:S01]  /*a560*/  SHF.R.U64 R47, R54, 0x10, R55.reuse ;  /* 0x00000010362f7819 */ /* 0x100fe20000001237 */
[----:B------:R-:W-:Y:S01]  /*a570*/  HADD2.F32 R61, -RZ, R40.H1_H1 ;  /* 0x30000028ff3d7230 */ /* 0x000fe20000004100 */
[----:B------:R-:W-:Y:S02]  /*a580*/  SHF.R.U32.HI R54, RZ, 0x10, R55 ;  /* 0x00000010ff367819 */ /* 0x000fe40000011637 */
[--C-:B------:R-:W-:Y:S02]  /*a590*/  SHF.R.U64 R46, R58, 0x10, R59.reuse ;  /* 0x000000103a2e7819 */ /* 0x100fe4000000123b */
[----:B------:R-:W-:Y:S01]  /*a5a0*/  SHF.R.U32.HI R58, RZ, 0x10, R59 ;  /* 0x00000010ff3a7819 */ /* 0x000fe2000001163b */
[----:B------:R-:W-:Y:S02]  /*a5b0*/  HADD2.F32 R54, -RZ, R54.H0_H0 ;  /* 0x20000036ff367230 */ /* 0x000fe40000004100 */
[----:B------:R-:W-:-:S02]  /*a5c0*/  HADD2.F32 R59, -RZ, R41.H1_H1 ;  /* 0x30000029ff3b7230 */ /* 0x000fc40000004100 */
[----:B------:R-:W-:Y:S02]  /*a5d0*/  HADD2.F32 R60, -RZ, R58.H0_H0 ;  /* 0x2000003aff3c7230 */ /* 0x000fe40000004100 */
[----:B------:R-:W-:Y:S02]  /*a5e0*/  HADD2.F32 R41, -RZ, R41.H0_H0 ;  /* 0x20000029ff297230 */ /* 0x000fe40000004100 */
[----:B------:R-:W-:Y:S02]  /*a5f0*/  HADD2.F32 R46, -RZ, R46.H0_H0 ;  /* 0x2000002eff2e7230 */ /* 0x000fe40000004100 */
[--C-:B-1----:R-:W-:Y:S02]  /*a600*/  HADD2.F32 R53, -RZ, R7.reuse.H0_H0 ;  /* 0x20000007ff357230 */ /* 0x102fe40000004100 */
[----:B------:R-:W-:Y:S02]  /*a610*/  HADD2.F32 R7, -RZ, R7.H1_H1 ;  /* 0x30000007ff077230 */ /* 0x000fe40000004100 */
[----:B------:R-:W-:-:S02]  /*a620*/  HADD2.F32 R55, -RZ, R4.H0_H0 ;  /* 0x20000004ff377230 */ /* 0x000fc40000004100 */
[----:B------:R-:W-:Y:S01]  /*a630*/  HADD2.F32 R56, -RZ, R4.H1_H1 ;  /* 0x30000004ff387230 */ /* 0x000fe20000004100 */
[-C--:B------:R-:W-:Y:S01]  /*a640*/  FMUL.FTZ R58, R7, R54.reuse ;  /* 0x00000036073a7220 */ /* 0x080fe20000410000 */
        /* <DEDUP_REMOVED lines=9> */
[----:B------:R-:W-:Y:S01]  /*a6e0*/  FMUL.FTZ R59, R55, R59 ;  /* 0x0000003b373b7220 */ /* 0x000fe20000410000 */
[----:B------:R-:W-:Y:S01]  /*a6f0*/  HADD2.F32 R47, -RZ, R40.H0_H0 ;  /* 0x20000028ff2f7230 */ /* 0x000fe20000004100 */
[----:B------:R-:W-:Y:S01]  /*a700*/  FMUL.FTZ R40, R6, R41 ;  /* 0x0000002906287220 */ /* 0x000fe20000410000 */
[----:B------:R-:W-:Y:S01]  /*a710*/  F2FP.PACK_AB R7, R7, R58 ;  /* 0x0000003a0707723e */ /* 0x000fe200000000ff */
[----:B------:R-:W-:-:S02]  /*a720*/  FMUL.FTZ R53, R5, R54 ;  /* 0x0000003605357220 */ /* 0x000fc40000410000 */
[----:B------:R-:W-:Y:S02]  /*a730*/  FMUL.FTZ R41, R4, R41 ;  /* 0x0000002904297220 */ /* 0x000fe40000410000 */
[----:B------:R-:W-:Y:S02]  /*a740*/  FMUL.FTZ R54, R57, R54 ;  /* 0x0000003639367220 */ /* 0x000fe40000410000 */
[-C--:B------:R-:W-:Y:S02]  /*a750*/  FFMA.FTZ R62, R55, R61.reuse, -R62 ;  /* 0x0000003d373e7223 */ /* 0x080fe4000001083e */
[----:B------:R-:W-:Y:S02]  /*a760*/  FFMA.FTZ R59, R56, R61, R59 ;  /* 0x0000003d383b7223 */ /* 0x000fe4000001003b */
[-C--:B------:R-:W-:Y:S02]  /*a770*/  FFMA.FTZ R40, R4, R47.reuse, -R40 ;  /* 0x0000002f04287223 */ /* 0x080fe40000010828 */
[----:B------:R-:W-:Y:S01]  /*a780*/  FFMA.FTZ R41, R6, R47, R41 ;  /* 0x0000002f06297223 */ /* 0x000fe20000010029 */
[----:B------:R-:W-:Y:S01]  /*a790*/  F2FP.PACK_AB R4, R59, R62 ;  /* 0x0000003e3b04723e */ /* 0x000fe200000000ff */
[----:B------:R-:W-:-:S02]  /*a7a0*/  FFMA.FTZ R53, R57, R46, -R53 ;  /* 0x0000002e39357223 */ /* 0x000fc40000010835 */
[----:B------:R-:W-:Y:S01]  /*a7b0*/  FFMA.FTZ R54, R5, R46, R54 ;  /* 0x0000002e05367223 */ /* 0x000fe20000010036 */
[----:B------:R-:W-:-:S04]  /*a7c0*/  F2FP.PACK_AB R6, R41, R40 ;  /* 0x000000282906723e */ /* 0x000fc800000000ff */
[----:B------:R-:W-:-:S05]  /*a7d0*/  F2FP.PACK_AB R5, R54, R53 ;  /* 0x000000353605723e */ /* 0x000fca00000000ff */
[----:B------:R1:W-:Y:S02]  /*a7e0*/  STS.128 [R11+0x2000], R4 ;  /* 0x002000040b007388 */ /* 0x0003e40000000c00 */
.L_x_387:
[----:B------:R-:W-:Y:S05]  /*a7f0*/  BSYNC B0 ;  /* 0x0000000000007941 */ /* 0x000fea0003800000 */
.L_x_386:
        /* <DEDUP_REMOVED lines=12> */
[----:B------:R-:W-:Y:S02]  /*a8c0*/  HADD2.F32 R42, -RZ, R42.H0_H0 ;  /* 0x2000002aff2a7230 */ /* 0x000fe40000004100 */
[----:B------:R-:W-:-:S02]  /*a8d0*/  HADD2.F32 R40, -RZ, R40.H0_H0 ;  /* 0x20000028ff287230 */ /* 0x000fc40000004100 */
[----:B------:R-:W-:Y:S02]  /*a8e0*/  HADD2.F32 R54, -RZ, R44.H0_H0 ;  /* 0x2000002cff367230 */ /* 0x000fe40000004100 */
[--C-:B-1----:R-:W-:Y:S02]  /*a8f0*/  HADD2.F32 R43, -RZ, R7.reuse.H0_H0 ;  /* 0x20000007ff2b7230 */ /* 0x102fe40000004100 */
[----:B------:R-:W-:Y:S02]  /*a900*/  HADD2.F32 R7, -RZ, R7.H1_H1 ;  /* 0x30000007ff077230 */ /* 0x000fe40000004100 */
[--C-:B------:R-:W-:Y:S02]  /*a910*/  HADD2.F32 R45, -RZ, R4.reuse.H0_H0 ;  /* 0x20000004ff2d7230 */ /* 0x100fe40000004100 */
        /* <DEDUP_REMOVED lines=28> */
.L_x_389:
[----:B------:R-:W-:Y:S05]  /*aae0*/  BSYNC B0 ;  /* 0x0000000000007941 */ /* 0x000fea0003800000 */
.L_x_388:
[----:B-1----:R-:W-:Y:S01]  /*aaf0*/  IADD3 R4, R89, 0x20, RZ ;  /* 0x0000002059047810 */ /* 0x002fe20007ffe0ff */
[----:B------:R-:W-:Y:S03]  /*ab00*/  BSSY B0, `(.L_x_390) ;  /* 0x000002d000007945 */ /* 0x000fe60003800000 */
[----:B------:R-:W-:-:S13]  /*ab10*/  ISETP.GE.AND P0, PT, R4, c[0x0][0x27c], PT ;  /* 0x00009f0004007a0c */ /* 0x000fda0003f06270 */
[----:B------:R-:W-:Y:S05]  /*ab20*/  @P0 BRA `(.L_x_391) ;  /* 0x000002a000000947 */ /* 0x000fea0003800000 */
[----:B------:R-:W1:Y:S01]  /*ab30*/  LDS.128 R4, [R11+0x6000] ;  /* 0x006000000b047984 */ /* 0x000e620000000c00 */
[--C-:B------:R-:W-:Y:S01]  /*ab40*/  SHF.R.U64 R30, R30, 0x10, R31.reuse ;  /* 0x000000101e1e7819 */ /* 0x100fe2000000121f */
[----:B------:R-:W-:Y:S01]  /*ab50*/  HADD2.F32 R41, -RZ, R28.H0_H0 ;  /* 0x2000001cff297230 */ /* 0x000fe20000004100 */
[----:B------:R-:W-:Y:S01]  /*ab60*/  SHF.R.U32.HI R31, RZ, 0x10, R31 ;  /* 0x00000010ff1f7819 */ /* 0x000fe2000001161f */
[--C-:B------:R-:W-:Y:S01]  /*ab70*/  HADD2.F32 R43, -RZ, R29.reuse.H0_H0 ;  /* 0x2000001dff2b7230 */ /* 0x100fe20000004100 */
[--C-:B------:R-:W-:Y:S01]  /*ab80*/  SHF.R.U64 R32, R34, 0x10, R35.reuse ;  /* 0x0000001022207819 */ /* 0x100fe20000001223 */
[----:B------:R-:W-:Y:S01]  /*ab90*/  HADD2.F32 R29, -RZ, R29.H1_H1 ;  /* 0x3000001dff1d7230 */ /* 0x000fe20000004100 */
[----:B------:R-:W-:Y:S01]  /*aba0*/  SHF.R.U32.HI R34, RZ, 0x10, R35 ;  /* 0x00000010ff227819 */ /* 0x000fe20000011623 */
[----:B------:R-:W-:Y:S02]  /*abb0*/  HADD2.F32 R42, -RZ, R31.H0_H0 ;  /* 0x2000001fff2a7230 */ /* 0x000fe40000004100 */
[----:B------:R-:W-:-:S02]  /*abc0*/  HADD2.F32 R30, -RZ, R30.H0_H0 ;  /* 0x2000001eff1e7230 */ /* 0x000fc40000004100 */
[----:B------:R-:W-:Y:S02]  /*abd0*/  HADD2.F32 R44, -RZ, R34.H0_H0 ;  /* 0x20000022ff2c7230 */ /* 0x000fe40000004100 */
[----:B------:R-:W-:Y:S02]  /*abe0*/  HADD2.F32 R32, -RZ, R32.H0_H0 ;  /* 0x20000020ff207230 */ /* 0x000fe40000004100 */
[--C-:B-1----:R-:W-:Y:S02]  /*abf0*/  HADD2.F32 R33, -RZ, R7.reuse.H0_H0 ;  /* 0x20000007ff217230 */ /* 0x102fe40000004100 */
[----:B------:R-:W-:Y:S02]  /*ac00*/  HADD2.F32 R7, -RZ, R7.H1_H1 ;  /* 0x30000007ff077230 */ /* 0x000fe40000004100 */
[--C-:B------:R-:W-:Y:S02]  /*ac10*/  HADD2.F32 R40, -RZ, R4.reuse.H1_H1 ;  /* 0x30000004ff287230 */ /* 0x100fe40000004100 */
[----:B------:R-:W-:Y:S01]  /*ac20*/  HADD2.F32 R35, -RZ, R4.H0_H0 ;  /* 0x20000004ff237230 */ /* 0x000fe20000004100 */
[-C--:B------:R-:W-:Y:S01]  /*ac30*/  FMUL.FTZ R34, R7, R42.reuse ;  /* 0x0000002a07227220 */ /* 0x080fe20000410000 */
[--C-:B------:R-:W-:Y:S01]  /*ac40*/  HADD2.F32 R4, -RZ, R6.reuse.H0_H0 ;  /* 0x20000006ff047230 */ /* 0x100fe20000004100 */
[-C--:B------:R-:W-:Y:S01]  /*ac50*/  FMUL.FTZ R46, R40, R41.reuse ;  /* 0x00000029282e7220 */ /* 0x080fe20000410000 */
[--C-:B------:R-:W-:Y:S01]  /*ac60*/  HADD2.F32 R31, -RZ, R5.reuse.H0_H0 ;  /* 0x20000005ff1f7230 */ /* 0x100fe20000004100 */
[C---:B------:R-:W-:Y:S01]  /*ac70*/  FMUL.FTZ R42, R33.reuse, R42 ;  /* 0x0000002a212a7220 */ /* 0x040fe20000410000 */
[----:B------:R-:W-:Y:S01]  /*ac80*/  HADD2.F32 R6, -RZ, R6.H1_H1 ;  /* 0x30000006ff067230 */ /* 0x000fe20000004100 */
[----:B------:R-:W-:Y:S01]  /*ac90*/  FFMA.FTZ R34, R33, R44, -R34 ;  /* 0x0000002c21227223 */ /* 0x000fe20000010822 */
[----:B------:R-:W-:Y:S01]  /*aca0*/  HADD2.F32 R5, -RZ, R5.H1_H1 ;  /* 0x30000005ff057230 */ /* 0x000fe20000004100 */
[C---:B------:R-:W-:Y:S01]  /*acb0*/  FMUL.FTZ R41, R35.reuse, R41 ;  /* 0x0000002923297220 */ /* 0x040fe20000410000 */
[----:B------:R-:W-:Y:S01]  /*acc0*/  HADD2.F32 R33, -RZ, R28.H1_H1 ;  /* 0x3000001cff217230 */ /* 0x000fe20000004100 */
[----:B------:R-:W-:-:S02]  /*acd0*/  FFMA.FTZ R46, R35, R43, -R46 ;  /* 0x0000002b232e7223 */ /* 0x000fc4000001082e */
[-C--:B------:R-:W-:Y:S02]  /*ace0*/  FMUL.FTZ R28, R6, R29.reuse ;  /* 0x0000001d061c7220 */ /* 0x080fe40000410000 */
[-C--:B------:R-:W-:Y:S02]  /*acf0*/  FMUL.FTZ R35, R5, R30.reuse ;  /* 0x0000001e05237220 */ /* 0x080fe40000410000 */
[----:B------:R-:W-:Y:S02]  /*ad00*/  FMUL.FTZ R29, R4, R29 ;  /* 0x0000001d041d7220 */ /* 0x000fe40000410000 */
[----:B------:R-:W-:Y:S02]  /*ad10*/  FMUL.FTZ R30, R31, R30 ;  /* 0x0000001e1f1e7220 */ /* 0x000fe40000410000 */
[----:B------:R-:W-:Y:S02]  /*ad20*/  FFMA.FTZ R7, R7, R44, R42 ;  /* 0x0000002c07077223 */ /* 0x000fe4000001002a */
[----:B------:R-:W-:-:S02]  /*ad30*/  FFMA.FTZ R41, R40, R43, R41 ;  /* 0x0000002b28297223 */ /* 0x000fc40000010029 */
[-C--:B------:R-:W-:Y:S01]  /*ad40*/  FFMA.FTZ R28, R4, R33.reuse, -R28 ;  /* 0x00000021041c7223 */ /* 0x080fe2000001081c */
[----:B------:R-:W-:Y:S01]  /*ad50*/  F2FP.PACK_AB R7, R7, R34 ;  /* 0x000000220707723e */ /* 0x000fe200000000ff */
[----:B------:R-:W-:Y:S01]  /*ad60*/  FFMA.FTZ R29, R6, R33, R29 ;  /* 0x00000021061d7223 */ /* 0x000fe2000001001d */
[----:B------:R-:W-:Y:S01]  /*ad70*/  F2FP.PACK_AB R4, R41, R46 ;  /* 0x0000002e2904723e */ /* 0x000fe200000000ff */
[-C--:B------:R-:W-:Y:S02]  /*ad80*/  FFMA.FTZ R35, R31, R32.reuse, -R35 ;  /* 0x000000201f237223 */ /* 0x080fe40000010823 */
[----:B------:R-:W-:Y:S01]  /*ad90*/  FFMA.FTZ R30, R5, R32, R30 ;  /* 0x00000020051e7223 */ /* 0x000fe2000001001e */
[----:B------:R-:W-:-:S04]  /*ada0*/  F2FP.PACK_AB R6, R29, R28 ;  /* 0x0000001c1d06723e */ /* 0x000fc800000000ff */
[----:B------:R-:W-:-:S05]  /*adb0*/  F2FP.PACK_AB R5, R30, R35 ;  /* 0x000000231e05723e */ /* 0x000fca00000000ff */
[----:B------:R1:W-:Y:S02]  /*adc0*/  STS.128 [R11+0x6000], R4 ;  /* 0x006000040b007388 */ /* 0x0003e40000000c00 */
.L_x_391:
[----:B------:R-:W-:Y:S05]  /*add0*/  BSYNC B0 ;  /* 0x0000000000007941 */ /* 0x000fea0003800000 */
.L_x_390:
        /* <DEDUP_REMOVED lines=30> */
[----:B------:R-:W-:-:S02]  /*afc0*/  FMUL.FTZ R32, R29, R32 ;  /* 0x000000201d207220 */ /* 0x000fc40000410000 */
[-C--:B------:R-:W-:Y:S02]  /*afd0*/  FMUL.FTZ R25, R5, R24.reuse ;  /* 0x0000001805197220 */ /* 0x080fe40000410000 */
[-C--:B------:R-:W-:Y:S02]  /*afe0*/  FMUL.FTZ R22, R6, R7.reuse ;  /* 0x0000000706167220 */ /* 0x080fe40000410000 */
[C---:B------:R-:W-:Y:S02]  /*aff0*/  FMUL.FTZ R7, R4.reuse, R7 ;  /* 0x0000000704077220 */ /* 0x040fe40000410000 */
[----:B------:R-:W-:Y:S02]  /*b000*/  FMUL.FTZ R24, R31, R24 ;  /* 0x000000181f187220 */ /* 0x000fe40000410000 */
[----:B------:R-:W-:Y:S02]  /*b010*/  FFMA.FTZ R40, R29, R33, -R40 ;  /* 0x000000211d287223 */ /* 0x000fe40000010828 */
[----:B------:R-:W-:-:S02]  /*b020*/  FFMA.FTZ R22, R4, R23, -R22 ;  /* 0x0000001704167223 */ /* 0x000fc40000010816 */
        /* <DEDUP_REMOVED lines=9> */
.L_x_393:
[----:B------:R-:W-:Y:S05]  /*b0c0*/  BSYNC B0 ;  /* 0x0000000000007941 */ /* 0x000fea0003800000 */
.L_x_392:
        /* <DEDUP_REMOVED lines=46> */
.L_x_395:
[----:B------:R-:W-:Y:S05]  /*b3b0*/  BSYNC B0 ;  /* 0x0000000000007941 */ /* 0x000fea0003800000 */
.L_x_394:
[----:B------:R-:W-:-:S04]  /*b3c0*/  IADD3 R89, R89, 0x50, RZ ;  /* 0x0000005059597810 */ /* 0x000fc80007ffe0ff */
[----:B------:R-:W-:-:S13]  /*b3d0*/  ISETP.GE.AND P0, PT, R89, c[0x0][0x27c], PT ;  /* 0x00009f0059007a0c */ /* 0x000fda0003f06270 */
[----:B------:R-:W-:Y:S05]  /*b3e0*/  @P0 BRA `(.L_x_385) ;  /* 0x00003ac000000947 */ /* 0x000fea0003800000 */
[----:B-1----:R-:W1:Y:S01]  /*b3f0*/  LDS.128 R4, [R8+0xa000] ;  /* 0x00a0000008047984 */ /* 0x002e620000000c00 */
        /* <DEDUP_REMOVED lines=30> */
[----:B------:R-:W-:Y:S02]  /*b5e0*/  FFMA.FTZ R7, R7, R20, R18 ;  /* 0x0000001407077223 */ /* 0x000fe40000010012 */
[----:B------:R-:W-:Y:S02]  /*b5f0*/  FFMA.FTZ R17, R17, R21, R24 ;  /* 0x0000001511117223 */ /* 0x000fe40000010018 */
[-C--:B------:R-:W-:Y:S01]  /*b600*/  FFMA.FTZ R10, R4, R15.reuse, -R10 ;  /* 0x0000000f040a7223 */ /* 0x080fe2000001080a */
[----:B------:R-:W-:Y:S01]  /*b610*/  F2FP.PACK_AB R7, R7, R14 ;  /* 0x0000000e0707723e */ /* 0x000fe200000000ff */
[----:B------:R-:W-:Y:S01]  /*b620*/  FFMA.FTZ R9, R6, R15, R9 ;  /* 0x0000000f06097223 */ /* 0x000fe20000010009 */
[----:B------:R-:W-:Y:S01]  /*b630*/  F2FP.PACK_AB R4, R17, R22 ;  /* 0x000000161104723e */ /* 0x000fe200000000ff */
[----:B------:R-:W-:-:S02]  /*b640*/  FFMA.FTZ R11, R13, R16, -R11 ;  /* 0x000000100d0b7223 */ /* 0x000fc4000001080b */
[----:B------:R-:W-:Y:S01]  /*b650*/  FFMA.FTZ R12, R5, R16, R12 ;  /* 0x00000010050c7223 */ /* 0x000fe2000001000c */
[----:B------:R-:W-:-:S04]  /*b660*/  F2FP.PACK_AB R6, R9, R10 ;  /* 0x0000000a0906723e */ /* 0x000fc800000000ff */
[----:B------:R-:W-:-:S05]  /*b670*/  F2FP.PACK_AB R5, R12, R11 ;  /* 0x0000000b0c05723e */ /* 0x000fca00000000ff */
[----:B------:R1:W-:Y:S01]  /*b680*/  STS.128 [R8+0xa000], R4 ;  /* 0x00a0000408007388 */ /* 0x0003e20000000c00 */
[----:B------:R-:W-:Y:S05]  /*b690*/  BRA `(.L_x_385) ;  /* 0x0000381000007947 */ /* 0x000fea0003800000 */
.L_x_368:
[----:B------:R-:W-:Y:S01]  /*b6a0*/  PLOP3.LUT P1, PT, PT, PT, UP3, 0x80, 0x0 ;  /* 0x000000000000781c */ /* 0x000fe20003f2f038 */
[----:B------:R-:W-:Y:S01]  /*b6b0*/  IMAD.MOV.U32 R16, RZ, RZ, R8 ;  /* 0x000000ffff107224 */ /* 0x000fe200078e0008 */
[----:B------:R-:W-:Y:S01]  /*b6c0*/  PLOP3.LUT P0, PT, PT, PT, UP3, 0x80, 0x0 ;  /* 0x000000000000781c */ /* 0x000fe20003f0f038 */
[----:B------:R-:W-:Y:S01]  /*b6d0*/  IMAD.MOV.U32 R12, RZ, RZ, R76 ;  /* 0x000000ffff0c7224 */ /* 0x000fe200078e004c */
[----:B------:R-:W-:Y:S01]  /*b6e0*/  MOV R17, R15 ;  /* 0x0000000f00117202 */ /* 0x000fe20000000f00 */
        /* <DEDUP_REMOVED lines=14> */
[----:B------:R-:W-:Y:S01]  /*b7d0*/  CS2R R78, SRZ ;  /* 0x00000000004e7805 */ /* 0x000fe2000001ff00 */
[----:B------:R-:W-:-:S02]  /*b7e0*/  CS2R R76, SRZ ;  /* 0x00000000004c7805 */ /* 0x000fc4000001ff00 */
        /* <DEDUP_REMOVED lines=9> */
[----:B------:R1:W2:Y:S02]  /*b880*/  SHFL.IDX PT, R10, R13, RZ, 0x1c1f ;  /* 0x001c1fff0d0a7589 */ /* 0x0002a400000e0000 */
[----:B------:R-:W-:Y:S01]  /*b890*/  IADD3 R14, R17, R14, RZ ;  /* 0x0000000e110e7210 */ /* 0x000fe20007ffe0ff */
[----:B------:R-:W-:-:S03]  /*b8a0*/  IMAD.IADD R12, R7, 0x1, R11 ;  /* 0x00000001070c7824 */ /* 0x000fc600078e020b */
[----:B------:R-:W-:Y:S02]  /*b8b0*/  LEA.HI.X R14, R16, c[0x0][0x274], R14, 0x1, P1 ;  /* 0x00009d00100e7a11 */ /* 0x000fe400008f0c0e */
[----:B------:R-:W-:Y:S02]  /*b8c0*/  LEA.HI.X R12, R6, c[0x0][0x28c], R12, 0x1, P0 ;  /* 0x0000a300060c7a11 */ /* 0x000fe400000f0c0c */
[----:B------:R-:W-:Y:S01]  /*b8d0*/  ISETP.GE.AND P0, PT, R5, R4, PT ;  /* 0x000000040500720c */ /* 0x000fe20003f06270 */
[----:B------:R1:W3:Y:S04]  /*b8e0*/  SHFL.IDX PT, R6, R9, RZ, 0x1c1f ;  /* 0x001c1fff09067589 */ /* 0x0002e800000e0000 */
[----:B------:R1:W4:Y:S04]  /*b8f0*/  SHFL.IDX PT, R11, R14, RZ, 0x1c1f ;  /* 0x001c1fff0e0b7589 */ /* 0x00032800000e0000 */
[----:B------:R1:W1:Y:S04]  /*b900*/  SHFL.IDX PT, R7, R12, RZ, 0x1c1f ;  /* 0x001c1fff0c077589 */ /* 0x00026800000e0000 */
[----:B------:R-:W-:Y:S05]  /*b910*/  @P0 BRA `(.L_x_397) ;  /* 0x0000023000000947 */ /* 0x000fea0003800000 */
[C---:B------:R-:W-:Y:S01]  /*b920*/  ISETP.GE.AND P0, PT, R57.reuse, c[0x0][0x27c], PT ;  /* 0x00009f0039007a0c */ /* 0x040fe20003f06270 */
[----:B------:R-:W-:Y:S01]  /*b930*/  CS2R R82, SRZ ;  /* 0x0000000000527805 */ /* 0x000fe2000001ff00 */
[----:B------:R-:W-:Y:S01]  /*b940*/  CS2R R80, SRZ ;  /* 0x0000000000507805 */ /* 0x000fe2000001ff00 */
[----:B------:R-:W-:Y:S01]  /*b950*/  CS2R R78, SRZ ;  /* 0x00000000004e7805 */ /* 0x000fe2000001ff00 */
[----:B------:R-:W-:Y:S01]  /*b960*/  CS2R R76, SRZ ;  /* 0x00000000004c7805 */ /* 0x000fe2000001ff00 */
[----:B------:R-:W-:-:S02]  /*b970*/  IADD3 R17, R57, 0x20, RZ ;  /* 0x0000002039117810 */ /* 0x000fc40007ffe0ff */
[----:B------:R-:W-:Y:S02]  /*b980*/  IADD3 R15, R57, 0x40, RZ ;  /* 0x00000040390f7810 */ /* 0x000fe40007ffe0ff */
[----:B------:R-:W-:-:S04]  /*b990*/  ISETP.GE.AND P1, PT, R17, c[0x0][0x27c], PT ;  /* 0x00009f0011007a0c */ /* 0x000fc80003f26270 */
[----:B--2-4-:R-:W-:-:S04]  /*b9a0*/  @!P0 IMAD.WIDE R22, R57, 0x2, R10 ;  /* 0x0000000239168825 */ /* 0x014fc800078e020a */
[----:B-1-3--:R-:W-:Y:S01]  /*b9b0*/  @!P0 IMAD.WIDE R20, R57, 0x2, R6 ;  /* 0x0000000239148825 */ /* 0x00afe200078e0206 */
[----:B------:R1:W5:Y:S04]  /*b9c0*/  @!P0 LD.E.128 R80, [R22.64] ;  /* 0x0000001616508980 */ /* 0x000368000c101d00 */
[----:B------:R1:W5:Y:S01]  /*b9d0*/  @!P0 LD.E.128 R76, [R20.64] ;  /* 0x00000016144c8980 */ /* 0x000362000c101d00 */
[----:B------:R-:W-:Y:S01]  /*b9e0*/  ISETP.GE.AND P0, PT, R15, c[0x0][0x27c], PT ;  /* 0x00009f000f007a0c */ /* 0x000fe20003f06270 */
[----:B------:R-:W-:Y:S01]  /*b9f0*/  CS2R R66, SRZ ;  /* 0x0000000000427805 */ /* 0x000fe2000001ff00 */
[----:B------:R-:W-:Y:S01]  /*ba00*/  @!P1 SHF.R.S32.HI R16, RZ, 0x1f, R17 ;  /* 0x0000001fff109819 */ /* 0x000fe20000011411 */
[----:B------:R-:W-:Y:S01]  /*ba10*/  CS2R R64, SRZ ;  /* 0x0000000000407805 */ /* 0x000fe2000001ff00 */
[----:B------:R-:W-:Y:S01]  /*ba20*/  CS2R R62, SRZ ;  /* 0x00000000003e7805 */ /* 0x000fe2000001ff00 */
[----:B------:R-:W-:Y:S01]  /*ba30*/  CS2R R60, SRZ ;  /* 0x00000000003c7805 */ /* 0x000fe2000001ff00 */
[----:B------:R-:W-:Y:S01]  /*ba40*/  @!P1 LEA.HI R16, R16, R17, RZ, 0x3 ;  /* 0x0000001110109211 */ /* 0x000fe200078f18ff */
[----:B------:R-:W-:Y:S01]  /*ba50*/  CS2R R46, SRZ ;  /* 0x00000000002e7805 */ /* 0x000fe2000001ff00 */
[----:B------:R-:W-:Y:S01]  /*ba60*/  CS2R R44, SRZ ;  /* 0x00000000002c7805 */ /* 0x000fe2000001ff00 */
[----:B------:R-:W-:Y:S01]  /*ba70*/  CS2R R42, SRZ ;  /* 0x00000000002a7805 */ /* 0x000fe2000001ff00 */
[----:B------:R-:W-:Y:S01]  /*ba80*/  @!P1 LOP3.LUT R19, R16, 0xfffffff8, RZ, 0xc0, !PT ;  /* 0xfffffff810139812 */ /* 0x000fe200078ec0ff */
[----:B------:R-:W-:-:S02]  /*ba90*/  CS2R R40, SRZ ;  /* 0x0000000000287805 */ /* 0x000fc4000001ff00 */
[----:B------:R-:W-:Y:S02]  /*baa0*/  @!P0 SHF.R.S32.HI R8, RZ, 0x1f, R15 ;  /* 0x0000001fff088819 */ /* 0x000fe4000001140f */
[C---:B------:R-:W-:Y:S02]  /*bab0*/  @!P1 IMAD.WIDE R16, R19.reuse, 0x2, R10 ;  /* 0x0000000213109825 */ /* 0x040fe400078e020a */
[----:B------:R-:W-:Y:S02]  /*bac0*/  @!P0 LEA.HI R15, R8, R15, RZ, 0x3 ;  /* 0x0000000f080f8211 */ /* 0x000fe400078f18ff */
[----:B------:R-:W-:Y:S01]  /*bad0*/  @!P1 IMAD.WIDE R18, R19, 0x2, R6 ;  /* 0x0000000213129825 */ /* 0x000fe200078e0206 */
[----:B------:R1:W5:Y:S01]  /*bae0*/  @!P1 LD.E.128 R64, [R16.64] ;  /* 0x0000001610409980 */ /* 0x000362000c101d00 */
[----:B------:R-:W-:-:S03]  /*baf0*/  @!P0 LOP3.LUT R15, R15, 0xfffffff8, RZ, 0xc0, !PT ;  /* 0xfffffff80f0f8812 */ /* 0x000fc600078ec0ff */
[----:B------:R1:W5:Y:S02]  /*bb00*/  @!P1 LD.E.128 R60, [R18.64] ;  /* 0x00000016123c9980 */ /* 0x000364000c101d00 */
[----:B------:R-:W-:-:S04]  /*bb10*/  @!P0 IMAD.WIDE R10, R15, 0x2, R10 ;  /* 0x000000020f0a8825 */ /* 0x000fc800078e020a */
[----:B------:R-:W-:Y:S01]  /*bb20*/  @!P0 IMAD.WIDE R6, R15, 0x2, R6 ;  /* 0x000000020f068825 */ /* 0x000fe200078e0206 */
[----:B------:R1:W5:Y:S04]  /*bb30*/  @!P0 LD.E.128 R44, [R10.64] ;  /* 0x000000160a2c8980 */ /* 0x000368000c101d00 */
[----:B------:R1:W5:Y:S02]  /*bb40*/  @!P0 LD.E.128 R40, [R6.64] ;  /* 0x0000001606288980 */ /* 0x000364000c101d00 */
.L_x_397:
[----:B------:R-:W-:Y:S05]  /*bb50*/  BSYNC B0 ;  /* 0x0000000000007941 */ /* 0x000fea0003800000 */
.L_x_396:
[----:B-1----:R-:W-:Y:S01]  /*bb60*/  IADD3 R7, R5, 0x40, RZ ;  /* 0x0000004005077810 */ /* 0x002fe20007ffe0ff */
[----:B-----5:R-:W-:Y:S01]  /*bb70*/  IMAD.MOV.U32 R5, RZ, RZ, R46 ;  /* 0x000000ffff057224 */ /* 0x020fe200078e002e */
[----:B------:R1:W4:Y:S01]  /*bb80*/  SHFL.IDX PT, R55, R14, 0x1, 0x1c1f ;  /* 0x003c1f000e377f89 */ /* 0x00032200000e0000 */
[----:B------:R-:W-:Y:S01]  /*bb90*/  IMAD.MOV.U32 R8, RZ, RZ, R47 ;  /* 0x000000ffff087224 */ /* 0x000fe200078e002f */
[----:B------:R-:W-:Y:S01]  /*bba0*/  ISETP.GE.AND P0, PT, R7, R4, PT ;  /* 0x000000040700720c */ /* 0x000fe20003f06270 */
[----:B------:R-:W-:Y:S01]  /*bbb0*/  IMAD.MOV.U32 R7, RZ, RZ, R44 ;  /* 0x000000ffff077224 */ /* 0x000fe200078e002c */
[----:B------:R-:W3:Y:S02]  /*bbc0*/  SHFL.IDX PT, R54, R13, 0x1, 0x1c1f ;  /* 0x003c1f000d367f89 */ /* 0x000ee400000e0000 */
[----:B---3--:R-:W-:Y:S01]  /*bbd0*/  IMAD.MOV.U32 R6, RZ, RZ, R45 ;  /* 0x000000ffff067224 */ /* 0x008fe200078e002d */
[----:B------:R-:W-:Y:S01]  /*bbe0*/  PRMT R95, R8, 0x5410, R5 ;  /* 0x00005410085f7816 */ /* 0x000fe20000000005 */
[----:B------:R-:W-:Y:S01]  /*bbf0*/  IMAD.MOV.U32 R5, RZ, RZ, R66 ;  /* 0x000000ffff057224 */ /* 0x000fe200078e0042 */
[----:B----4-:R3:W4:Y:S01]  /*bc00*/  SHFL.IDX PT, R11, R12, 0x1, 0x1c1f ;  /* 0x003c1f000c0b7f89 */ /* 0x01072200000e0000 */
[----:B------:R-:W-:Y:S01]  /*bc10*/  IMAD.MOV.U32 R8, RZ, RZ, R67 ;  /* 0x000000ffff087224 */ /* 0x000fe200078e0043 */
[----:B------:R-:W-:Y:S01]  /*bc20*/  PRMT R94, R6, 0x5410, R7 ;  /* 0x00005410065e7816 */ /* 0x000fe20000000007 */
[----:B------:R-:W-:Y:S01]  /*bc30*/  IMAD.MOV.U32 R6, RZ, RZ, R65 ;  /* 0x000000ffff067224 */ /* 0x000fe200078e0041 */
[----:B------:R-:W-:Y:S01]  /*bc40*/  PRMT R99, R99, 0x5410, R5 ;  /* 0x0000541063637816 */ /* 0x000fe20000000005 */
[----:B------:R-:W-:Y:S01]  /*bc50*/  IMAD.MOV.U32 R5, RZ, RZ, R82 ;  /* 0x000000ffff057224 */ /* 0x000fe200078e0052 */
[----:B------:R-:W-:Y:S01]  /*bc60*/  MOV R7, R64 ;  /* 0x0000004000077202 */ /* 0x000fe20000000f00 */
[----:B--2---:R2:W1:Y:S01]  /*bc70*/  SHFL.IDX PT, R10, R9, 0x1, 0x1c1f ;  /* 0x003c1f00090a7f89 */ /* 0x00446200000e0000 */
        /* <DEDUP_REMOVED lines=15> */
[----:B------:R-:W-:Y:S01]  /*bd70*/  CS2R R24, SRZ ;  /* 0x0000000000187805 */ /* 0x000fe2000001ff00 */
        /* <DEDUP_REMOVED lines=19> */
[----:B-1----:R-:W-:Y:S01]  /*beb0*/  CS2R R14, SRZ ;  /* 0x00000000000e7805 */ /* 0x002fe2000001ff00 */
[----:B------:R-:W-:Y:S01]  /*bec0*/  PRMT R102, R5, 0x5410, R6 ;  /* 0x0000541005667816 */ /* 0x000fe20000000006 */
[----:B---3--:R-:W-:Y:S01]  /*bed0*/  CS2R R12, SRZ ;  /* 0x00000000000c7805 */ /* 0x008fe2000001ff00 */
[----:B------:R-:W-:Y:S01]  /*bee0*/  CS2R R30, SRZ ;  /* 0x00000000001e7805 */ /* 0x000fe2000001ff00 */
[----:B------:R-:W-:Y:S01]  /*bef0*/  CS2R R28, SRZ ;  /* 0x00000000001c7805 */ /* 0x000fe2000001ff00 */
[----:B------:R-:W-:Y:S05]  /*bf00*/  @P0 BRA `(.L_x_399) ;  /* 0x0000023000000947 */ /* 0x000fea0003800000 */
[C---:B--2-4-:R-:W-:Y:S01]  /*bf10*/  ISETP.GE.AND P0, PT, R57.reuse, c[0x0][0x27c], PT ;  /* 0x00009f0039007a0c */ /* 0x054fe20003f06270 */
[----:B------:R-:W-:Y:S01]  /*bf20*/  CS2R R34, SRZ ;  /* 0x0000000000227805 */ /* 0x000fe2000001ff00 */
[----:B------:R-:W-:Y:S01]  /*bf30*/  CS2R R32, SRZ ;  /* 0x0000000000207805 */ /* 0x000fe2000001ff00 */
[----:B------:R-:W-:Y:S01]  /*bf40*/  CS2R R30, SRZ ;  /* 0x00000000001e7805 */ /* 0x000fe2000001ff00 */
[----:B------:R-:W-:Y:S01]  /*bf50*/  CS2R R28, SRZ ;  /* 0x00000000001c7805 */ /* 0x000fe2000001ff00 */
[----:B------:R-:W-:-:S02]  /*bf60*/  IADD3 R8, R57, 0x20, RZ ;  /* 0x0000002039087810 */ /* 0x000fc40007ffe0ff */
[----:B------:R-:W-:Y:S02]  /*bf70*/  IADD3 R6, R57, 0x40, RZ ;  /* 0x0000004039067810 */ /* 0x000fe40007ffe0ff */
[----:B------:R-:W-:-:S04]  /*bf80*/  ISETP.GE.AND P1, PT, R8, c[0x0][0x27c], PT ;  /* 0x00009f0008007a0c */ /* 0x000fc80003f26270 */
[----:B------:R-:W-:-:S04]  /*bf90*/  @!P0 IMAD.WIDE R14, R57, 0x2, R54 ;  /* 0x00000002390e8825 */ /* 0x000fc800078e0236 */
[----:B------:R-:W-:Y:S01]  /*bfa0*/  @!P0 IMAD.WIDE R12, R57, 0x2, R10 ;  /* 0x00000002390c8825 */ /* 0x000fe200078e020a */
        /* <DEDUP_REMOVED lines=10> */
[----:B------:R-:W-:-:S02]  /*c050*/  CS2R R16, SRZ ;  /* 0x0000000000107805 */ /* 0x000fc4000001ff00 */
[----:B------:R-:W-:-:S03]  /*c060*/  @!P1 LOP3.LUT R7, R7, 0xfffffff8, RZ, 0xc0, !PT ;  /* 0xfffffff807079812 */ /* 0x000fc600078ec0ff */
[----:B------:R-:W-:Y:S02]  /*c070*/  @!P0 SHF.R.S32.HI R5, RZ, 0x1f, R6 ;  /* 0x0000001fff058819 */ /* 0x000fe40000011406 */
[----:B------:R-:W-:Y:S02]  /*c080*/  @!P1 IMAD.WIDE R8, R7, 0x2, R54 ;  /* 0x0000000207089825 */ /* 0x000fe400078e0236 */
[----:B------:R-:W-:Y:S02]  /*c090*/  @!P0 LEA.HI R5, R5, R6, RZ, 0x3 ;  /* 0x0000000605058211 */ /* 0x000fe400078f18ff */
[----:B------:R-:W-:Y:S01]  /*c0a0*/  @!P1 IMAD.WIDE R6, R7, 0x2, R10 ;  /* 0x0000000207069825 */ /* 0x000fe200078e020a */
[----:B-1----:R-:W-:Y:S01]  /*c0b0*/  CS2R R14, SRZ ;  /* 0x00000000000e7805 */ /* 0x002fe2000001ff00 */
[----:B------:R-:W-:Y:S01]  /*c0c0*/  @!P0 LOP3.LUT R5, R5, 0xfffffff8, RZ, 0xc0, !PT ;  /* 0xfffffff805058812 */ /* 0x000fe200078ec0ff */
[----:B------:R1:W5:Y:S01]  /*c0d0*/  @!P1 LD.E.128 R20, [R8.64] ;  /* 0x0000001608149980 */ /* 0x000362000c101d00 */
[----:B--2---:R-:W-:-:S03]  /*c0e0*/  CS2R R12, SRZ ;  /* 0x00000000000c7805 */ /* 0x004fc6000001ff00 */
[----:B------:R-:W-:-:S04]  /*c0f0*/  @!P0 IMAD.WIDE R54, R5, 0x2, R54 ;  /* 0x0000000205368825 */ /* 0x000fc800078e0236 */
[----:B------:R-:W-:Y:S01]  /*c100*/  @!P0 IMAD.WIDE R10, R5, 0x2, R10 ;  /* 0x00000002050a8825 */ /* 0x000fe200078e020a */
[----:B------:R1:W5:Y:S04]  /*c110*/  @!P1 LD.E.128 R12, [R6.64] ;  /* 0x00000016060c9980 */ /* 0x000368000c101d00 */
[----:B------:R1:W5:Y:S04]  /*c120*/  @!P0 LD.E.128 R24, [R54.64] ;  /* 0x0000001636188980 */ /* 0x000368000c101d00 */
[----:B------:R1:W5:Y:S02]  /*c130*/  @!P0 LD.E.128 R16, [R10.64] ;  /* 0x000000160a108980 */ /* 0x000364000c101d00 */
.L_x_399:
[----:B--2-4-:R-:W-:Y:S05]  /*c140*/  BSYNC B0 ;  /* 0x0000000000007941 */ /* 0x014fea0003800000 */
.L_x_398:
[----:B-----5:R-:W-:Y:S01]  /*c150*/  IMAD.MOV.U32 R5, RZ, RZ, R26 ;  /* 0x000000ffff057224 */ /* 0x020fe200078e001a */
[----:B------:R-:W-:Y:S01]  /*c160*/  IADD3 R87, R4, -UR17, RZ ;  /* 0x8000001104577c10 */ /* 0x000fe2000fffe0ff */
[----:B-1----:R-:W-:Y:S01]  /*c170*/  IMAD.MOV.U32 R8, RZ, RZ, R27 ;  /* 0x000000ffff087224 */ /* 0x002fe200078e001b */
        /* <DEDUP_REMOVED lines=11> */
[----:B------:R-:W-:Y:S01]  /*c230*/  PRMT R73, R73, 0x5410, R5 ;  /* 0x0000541049497816 */ /* 0x000fe20000000005 */
[----:B------:R-:W-:Y:S01]  /*c240*/  IMAD.MOV.U32 R5, RZ, RZ, R34 ;  /* 0x000000ffff057224 */ /* 0x000fe200078e0022 */
[----:B------:R-:W-:Y:S01]  /*c250*/  MOV R7, R20 ;  /* 0x0000001400077202 */ /* 0x000fe20000000f00 */
[----:B------:R-:W-:Y:S01]  /*c260*/  IMAD.MOV.U32 R4, RZ, RZ, R13 ;  /* 0x000000ffff047224 */ /* 0x000fe200078e000d */
[----:B------:R-:W-:-:S02]  /*c270*/  ISETP.GE.AND P0, PT, R86, R87, PT ;  /* 0x000000575600720c */ /* 0x000fc40003f06270 */
[----:B------:R-:W-:Y:S01]  /*c280*/  PRMT R72, R6, 0x5410, R7 ;  /* 0x0000541006487816 */ /* 0x000fe20000000007 */
[----:B------:R-:W-:Y:S01]  /*c290*/  IMAD.MOV.U32 R7, RZ, RZ, R32 ;  /* 0x000000ffff077224 */ /* 0x000fe200078e0020 */
[----:B------:R-:W-:Y:S01]  /*c2a0*/  PRMT R85, R85, 0x5410, R5 ;  /* 0x0000541055557816 */ /* 0x000fe20000000005 */
[----:B------:R-:W-:Y:S01]  /*c2b0*/  IMAD.MOV.U32 R5, RZ, RZ, R18 ;  /* 0x000000ffff057224 */ /* 0x000fe200078e0012 */
[----:B------:R-:W-:Y:S02]  /*c2c0*/  MOV R6, R33 ;  /* 0x0000002100067202 */ /* 0x000fe40000000f00 */
[----:B------:R-:W-:Y:S01]  /*c2d0*/  PRMT R73, R8, 0x7610, R73 ;  /* 0x0000761008497816 */ /* 0x000fe20000000049 */
[----:B------:R-:W-:Y:S01]  /*c2e0*/  IMAD.MOV.U32 R8, RZ, RZ, R35 ;  /* 0x000000ffff087224 */ /* 0x000fe200078e0023 */
[----:B------:R-:W-:Y:S01]  /*c2f0*/  PRMT R84, R6, 0x5410, R7 ;  /* 0x0000541006547816 */ /* 0x000fe20000000007 */
[----:B------:R-:W-:Y:S01]  /*c300*/  IMAD.MOV.U32 R7, RZ, RZ, R16 ;  /* 0x000000ffff077224 */ /* 0x000fe200078e0010 */
[----:B------:R-:W-:Y:S01]  /*c310*/  PRMT R54, R54, 0x5410, R5 ;  /* 0x0000541036367816 */ /* 0x000fe20000000005 */
[----:B------:R-:W-:Y:S01]  /*c320*/  IMAD.MOV.U32 R6, RZ, RZ, R17 ;  /* 0x000000ffff067224 */ /* 0x000fe200078e0011 */
[----:B------:R-:W-:-:S02]  /*c330*/  MOV R5, R14 ;  /* 0x0000000e00057202 */ /* 0x000fc40000000f00 */
        /* <DEDUP_REMOVED lines=12> */
[----:B------:R-:W-:-:S04]  /*c400*/  MOV R6, R31 ;  /* 0x0000001f00067202 */ /* 0x000fc80000000f00 */
[----:B------:R-:W-:Y:S02]  /*c410*/  PRMT R75, R6, 0x5410, R7 ;  /* 0x00005410064b7816 */ /* 0x000fe40000000007 */
[----:B------:R-:W-:Y:S01]  /*c420*/  PRMT R74, R4, 0x5410, R5 ;  /* 0x00005410044a7816 */ /* 0x000fe20000000005 */
[----:B------:R-:W-:Y:S05]  /*c430*/  @P0 BRA `(.L_x_401) ;  /* 0x000014e000000947 */ /* 0x000fea0003800000 */
[----:B------:R-:W-:Y:S01]  /*c440*/  ISETP.GE.AND P0, PT, R57, c[0x0][0x27c], PT ;  /* 0x00009f0039007a0c */ /* 0x000fe20003f06270 */
[----:B------:R-:W-:-:S12]  /*c450*/  BSSY B0, `(.L_x_402) ;  /* 0x0000068000007945 */ /* 0x000fd80003800000 */
[----:B------:R-:W-:Y:S05]  /*c460*/  @P0 BRA `(.L_x_403) ;  /* 0x0000066000000947 */ /* 0x000fea0003800000 */
[----:B------:R-:W-:Y:S01]  /*c470*/  MOV R10, c[0x0][0x27c] ;  /* 0x00009f00000a7a02 */ /* 0x000fe20000000f00 */
[----:B------:R-:W-:Y:S01]  /*c480*/  HADD2.F32 R115, -RZ, R102.H0_H0 ;  /* 0x20000066ff737230 */ /* 0x000fe20000004100 */
[----:B------:R-:W-:Y:S01]  /*c490*/  SHF.L.U32 R8, R86, 0x6, RZ ;  /* 0x0000000656087819 */ /* 0x000fe200000006ff */
[----:B------:R-:W-:Y:S01]  /*c4a0*/  HADD2.F32 R124, -RZ, R104.H0_H0 ;  /* 0x20000068ff7c7230 */ /* 0x000fe20000004100 */
        /* <DEDUP_REMOVED lines=9> */
[----:B------:R-:W-:Y:S01]  /*c540*/  HADD2.F32 R103, -RZ, R103.H1_H1 ;  /* 0x30000067ff677230 */ /* 0x000fe20000004100 */
[----:B------:R-:W-:Y:S01]  /*c550*/  SHF.R.U32.HI R7, RZ, 0x3, R8 ;  /* 0x00000003ff077819 */ /* 0x000fe20000011608 */
[----:B------:R-:W-:Y:S01]  /*c560*/  HADD2.F32 R105, -RZ, R105.H1_H1 ;  /* 0x30000069ff697230 */ /* 0x000fe20000004100 */
[----:B------:R-:W-:-:S02]  /*c570*/  LOP3.LUT R4, R8, 0x38, R4, 0xf8, !PT ;  /* 0x0000003808047812 */ /* 0x000fc400078ef804 */
[----:B------:R-:W-:Y:S02]  /*c580*/  SHF.L.U32 R5, R5, 0xa, RZ ;  /* 0x0000000a05057819 */ /* 0x000fe400000006ff */
[----:B------:R-:W-:Y:S02]  /*c590*/  SHF.L.U32 R6, R88, 0x9, RZ ;  /* 0x0000000958067819 */ /* 0x000fe400000006ff */
[----:B------:R-:W-:Y:S02]  /*c5a0*/  LOP3.LUT R101, R8, 0x38, R57, 0xf8, !PT ;  /* 0x0000003808657812 */ /* 0x000fe400078ef839 */
[----:B------:R-:W-:Y:S02]  /*c5b0*/  LOP3.LUT R4, R4, R7, RZ, 0x3c, !PT ;  /* 0x0000000704047212 */ /* 0x000fe400078e3cff */
[----:B------:R-:W-:Y:S02]  /*c5c0*/  LOP3.LUT R5, R5, 0x7fffe000, RZ, 0xc0, !PT ;  /* 0x7fffe00005057812 */ /* 0x000fe400078ec0ff */
[----:B------:R-:W-:-:S02]  /*c5d0*/  LOP3.LUT R101, R6, R101, R7, 0xf6, !PT ;  /* 0x0000006506657212 */ /* 0x000fc400078ef607 */
[----:B------:R-:W-:Y:S02]  /*c5e0*/  IADD3 R4, R4, R5, R6 ;  /* 0x0000000504047210 */ /* 0x000fe40007ffe006 */
[----:B------:R-:W-:Y:S02]  /*c5f0*/  SHF.L.U32 R101, R101, 0x1, RZ ;  /* 0x0000000165657819 */ /* 0x000fe400000006ff */
[----:B------:R-:W-:Y:S02]  /*c600*/  SHF.L.U32 R100, R4, 0x1, RZ ;  /* 0x0000000104647819 */ /* 0x000fe400000006ff */
[--C-:B------:R-:W-:Y:S01]  /*c610*/  SHF.R.U32.HI R106, RZ, 0x10, R79.reuse ;  /* 0x00000010ff6a7819 */ /* 0x100fe2000001164f */
[----:B------:R-:W1:Y:S01]  /*c620*/  LDS.128 R8, [R101+0xc100] ;  /* 0x00c1000065087984 */ /* 0x000e620000000c00 */
[----:B------:R-:W-:Y:S02]  /*c630*/  SHF.R.U64 R78, R78, 0x10, R79 ;  /* 0x000000104e4e7819 */ /* 0x000fe4000000124f */
[----:B------:R-:W-:Y:S01]  /*c640*/  SHF.R.U64 R79, R80, 0x10, R81 ;  /* 0x00000010504f7819 */ /* 0x000fe20000001251 */
[----:B------:R-:W2:Y:S01]  /*c650*/  LDS.128 R4, [R100+0xc100] ;  /* 0x00c1000064047984 */ /* 0x000ea20000000c00 */
[----:B------:R-:W-:Y:S01]  /*c660*/  SHF.R.U64 R82, R82, 0x10, R83 ;  /* 0x0000001052527819 */ /* 0x000fe20000001253 */
[----:B------:R-:W-:Y:S01]  /*c670*/  HADD2.F32 R106, -RZ, R106.H0_H0 ;  /* 0x2000006aff6a7230 */ /* 0x000fe20000004100 */
[----:B------:R-:W-:-:S02]  /*c680*/  SHF.R.U32.HI R80, RZ, 0x10, R81 ;  /* 0x00000010ff507819 */ /* 0x000fc40000011651 */
[----:B------:R-:W-:Y:S01]  /*c690*/  SHF.R.U32.HI R83, RZ, 0x10, R83 ;  /* 0x00000010ff537819 */ /* 0x000fe20000011653 */
[----:B------:R-:W-:Y:S01]  /*c6a0*/  HADD2.F32 R117, -RZ, R82.H0_H0 ;  /* 0x20000052ff757230 */ /* 0x000fe20000004100 */
[--C-:B------:R-:W-:Y:S02]  /*c6b0*/  SHF.R.U64 R76, R76, 0x10, R77.reuse ;  /* 0x000000104c4c7819 */ /* 0x100fe4000000124d */
[----:B------:R-:W-:Y:S01]  /*c6c0*/  SHF.R.U32.HI R77, RZ, 0x10, R77 ;  /* 0x00000010ff4d7819 */ /* 0x000fe2000001164d */
[----:B------:R-:W-:Y:S02]  /*c6d0*/  HADD2.F32 R122, -RZ, R83.H0_H0 ;  /* 0x20000053ff7a7230 */ /* 0x000fe40000004100 */
[--C-:B-1----:R-:W-:Y:S02]  /*c6e0*/  HADD2.F32 R81, -RZ, R11.reuse.H0_H0 ;  /* 0x2000000bff517230 */ /* 0x102fe40000004100 */
[----:B------:R-:W-:Y:S02]  /*c6f0*/  HADD2.F32 R11, -RZ, R11.H1_H1 ;  /* 0x3000000bff0b7230 */ /* 0x000fe40000004100 */
[--C-:B--2---:R-:W-:Y:S01]  /*c700*/  HADD2.F32 R111, -RZ, R7.reuse.H0_H0 ;  /* 0x20000007ff6f7230 */ /* 0x104fe20000004100 */
[----:B------:R-:W-:Y:S01]  /*c710*/  FMUL.FTZ R116, R81, R110 ;  /* 0x0000006e51747220 */ /* 0x000fe20000410000 */
[----:B------:R-:W-:Y:S01]  /*c720*/  HADD2.F32 R7, -RZ, R7.H1_H1 ;  /* 0x30000007ff077230 */ /* 0x000fe20000004100 */
[----:B------:R-:W-:Y:S01]  /*c730*/  FMUL.FTZ R120, R11, R106 ;  /* 0x0000006a0b787220 */ /* 0x000fe20000410000 */
[----:B------:R-:W-:Y:S01]  /*c740*/  HADD2.F32 R107, -RZ, R9.H0_H0 ;  /* 0x20000009ff6b7230 */ /* 0x000fe20000004100 */
[----:B------:R-:W-:Y:S01]  /*c750*/  FMUL.FTZ R110, R111, R110 ;  /* 0x0000006e6f6e7220 */ /* 0x000fe20000410000 */
[----:B------:R-:W-:Y:S01]  /*c760*/  HADD2.F32 R112, -RZ, R5.H0_H0 ;  /* 0x20000005ff707230 */ /* 0x000fe20000004100 */
[----:B------:R-:W-:Y:S01]  /*c770*/  FMUL.FTZ R106, R7, R106 ;  /* 0x0000006a076a7220 */ /* 0x000fe20000410000 */
[----:B------:R-:W-:Y:S01]  /*c780*/  HADD2.F32 R9, -RZ, R9.H1_H1 ;  /* 0x30000009ff097230 */ /* 0x000fe20000004100 */
[-C--:B------:R-:W-:Y:S01]  /*c790*/  FMUL.FTZ R83, R107, R115.reuse ;  /* 0x000000736b537220 */ /* 0x080fe20000410000 */
[----:B------:R-:W-:Y:S01]  /*c7a0*/  HADD2.F32 R108, -RZ, R8.H0_H0 ;  /* 0x20000008ff6c7230 */ /* 0x000fe20000004100 */
[----:B------:R-:W-:Y:S01]  /*c7b0*/  FFMA.FTZ R7, R7, R122, R120 ;  /* 0x0000007a07077223 */ /* 0x000fe20000010078 */
[----:B------:R-:W-:Y:S01]  /*c7c0*/  HADD2.F32 R120, -RZ, R77.H0_H0 ;  /* 0x2000004dff787230 */ /* 0x000fe20000004100 */
[C---:B------:R-:W-:Y:S01]  /*c7d0*/  FMUL.FTZ R115, R112.reuse, R115 ;  /* 0x0000007370737220 */ /* 0x040fe20000410000 */
[----:B------:R-:W-:Y:S01]  /*c7e0*/  HADD2.F32 R5, -RZ, R5.H1_H1 ;  /* 0x30000005ff057230 */ /* 0x000fe20000004100 */
[----:B------:R-:W-:Y:S01]  /*c7f0*/  FFMA.FTZ R83, R112, R124, R83 ;  /* 0x0000007c70537223 */ /* 0x000fe20000010053 */
[----:B------:R-:W-:Y:S01]  /*c800*/  HADD2.F32 R112, -RZ, R80.H0_H0 ;  /* 0x20000050ff707230 */ /* 0x000fe20000004100 */
[----:B------:R-:W-:Y:S01]  /*c810*/  FMUL.FTZ R80, R9, R120 ;  /* 0x0000007809507220 */ /* 0x000fe20000410000 */
[----:B------:R-:W-:Y:S01]  /*c820*/  HADD2.F32 R109, -RZ, R8.H1_H1 ;  /* 0x30000008ff6d7230 */ /* 0x000fe20000004100 */
[----:B------:R-:W-:Y:S01]  /*c830*/  FMUL.FTZ R77, R108, R102 ;  /* 0x000000666c4d7220 */ /* 0x000fe20000410000 */
[----:B------:R-:W-:Y:S01]  /*c840*/  HADD2.F32 R113, -RZ, R4.H0_H0 ;  /* 0x20000004ff717230 */ /* 0x000fe20000004100 */
[C---:B------:R-:W-:Y:S01]  /*c850*/  FMUL.FTZ R120, R5.reuse, R120 ;  /* 0x0000007805787220 */ /* 0x040fe20000410000 */
[----:B------:R-:W-:Y:S01]  /*c860*/  HADD2.F32 R8, -RZ, R10.H0_H0 ;  /* 0x2000000aff087230 */ /* 0x000fe20000004100 */
[----:B------:R-:W-:Y:S01]  /*c870*/  FFMA.FTZ R80, R5, R112, R80 ;  /* 0x0000007005507223 */ /* 0x000fe20000010050 */
[----:B------:R-:W-:Y:S01]  /*c880*/  HADD2.F32 R114, -RZ, R4.H1_H1 ;  /* 0x30000004ff727230 */ /* 0x000fe20000004100 */
[----:B------:R-:W-:Y:S01]  /*c890*/  FMUL.FTZ R5, R113, R102 ;  /* 0x0000006671057220 */ /* 0x000fe20000410000 */
[----:B------:R-:W-:Y:S01]  /*c8a0*/  HADD2.F32 R4, -RZ, R6.H0_H0 ;  /* 0x20000006ff047230 */ /* 0x000fe20000004100 */
[----:B------:R-:W-:Y:S01]  /*c8b0*/  FFMA.FTZ R116, R111, R118, R116 ;  /* 0x000000766f747223 */ /* 0x000fe20000010074 */
[----:B------:R-:W-:Y:S01]  /*c8c0*/  HADD2.F32 R10, -RZ, R10.H1_H1 ;  /* 0x3000000aff0a7230 */ /* 0x000fe20000004100 */
[----:B------:R-:W-:Y:S01]  /*c8d0*/  FFMA.FTZ R77, R113, R104, R77 ;  /* 0x00000068714d7223 */ /* 0x000fe2000001004d */
[----:B------:R-:W-:Y:S01]  /*c8e0*/  HADD2.F32 R111, -RZ, R76.H0_H0 ;  /* 0x2000004cff6f7230 */ /* 0x000fe20000004100 */
[-C--:B------:R-:W-:Y:S01]  /*c8f0*/  FMUL.FTZ R102, R8, R103.reuse ;  /* 0x0000006708667220 */ /* 0x080fe20000410000 */
[----:B------:R-:W-:Y:S01]  /*c900*/  HADD2.F32 R113, -RZ, R78.H0_H0 ;  /* 0x2000004eff717230 */ /* 0x000fe20000004100 */
[C---:B------:R-:W-:Y:S01]  /*c910*/  FMUL.FTZ R103, R4.reuse, R103 ;  /* 0x0000006704677220 */ /* 0x040fe20000410000 */
[----:B------:R-:W-:Y:S01]  /*c920*/  HADD2.F32 R6, -RZ, R6.H1_H1 ;  /* 0x30000006ff067230 */ /* 0x000fe20000004100 */
[----:B------:R-:W-:Y:S01]  /*c930*/  FFMA.FTZ R76, R4, R105, R102 ;  /* 0x00000069044c7223 */ /* 0x000fe20000010066 */
[----:B------:R-:W-:Y:S01]  /*c940*/  HADD2.F32 R4, -RZ, R79.H0_H0 ;  /* 0x2000004fff047230 */ /* 0x000fe20000004100 */
[----:B------:R-:W-:Y:S01]  /*c950*/  FMUL.FTZ R119, R109, R111 ;  /* 0x0000006f6d777220 */ /* 0x000fe20000410000 */
[----:B------:R-:W-:Y:S01]  /*c960*/  F2FP.PACK_AB R7, R7, R116 ;  /* 0x000000740707723e */ /* 0x000fe200000000ff */
[----:B------:R-:W-:-:S02]  /*c970*/  FMUL.FTZ R79, R10, R113 ;  /* 0x000000710a4f7220 */ /* 0x000fc40000410000 */
[----:B------:R-:W-:Y:S02]  /*c980*/  FMUL.FTZ R111, R114, R111 ;  /* 0x0000006f726f7220 */ /* 0x000fe40000410000 */
[----:B------:R-:W-:Y:S02]  /*c990*/  FMUL.FTZ R113, R6, R113 ;  /* 0x0000007106717220 */ /* 0x000fe40000410000 */
[----:B------:R-:W-:Y:S02]  /*c9a0*/  FFMA.FTZ R110, R81, R118, -R110 ;  /* 0x00000076516e7223 */ /* 0x000fe4000001086e */
        /* <DEDUP_REMOVED lines=8> */
[----:B------:R-:W-:-:S02]  /*ca30*/  FFMA.FTZ R111, R109, R4, -R111 ;  /* 0x000000046d6f7223 */ /* 0x000fc4000001086f */
[-C--:B------:R-:W-:Y:S02]  /*ca40*/  FFMA.FTZ R10, R10, R117.reuse, -R113 ;  /* 0x000000750a0a7223 */ /* 0x080fe40000010871 */
[----:B------:R-:W-:Y:S01]  /*ca50*/  FFMA.FTZ R114, R114, R4, R119 ;  /* 0x0000000472727223 */ /* 0x000fe20000010077 */
[----:B------:R-:W-:Y:S01]  /*ca60*/  F2FP.PACK_AB R8, R111, R104 ;  /* 0x000000686f08723e */ /* 0x000fe200000000ff */
[----:B------:R-:W-:Y:S01]  /*ca70*/  FFMA.FTZ R79, R6, R117, R79 ;  /* 0x00000075064f7223 */ /* 0x000fe2000001004f */
[----:B------:R-:W-:Y:S02]  /*ca80*/  F2FP.PACK_AB R10, R10, R103 ;  /* 0x000000670a0a723e */ /* 0x000fe400000000ff */
[----:B------:R-:W-:Y:S02]  /*ca90*/  F2FP.PACK_AB R4, R114, R77 ;  /* 0x0000004d7204723e */ /* 0x000fe400000000ff */
[----:B------:R-:W-:Y:S01]  /*caa0*/  F2FP.PACK_AB R6, R79, R76 ;  /* 0x0000004c4f06723e */ /* 0x000fe200000000ff */
[----:B------:R1:W-:Y:S04]  /*cab0*/  STS.128 [R101+0xc100], R8 ;  /* 0x00c1000865007388 */ /* 0x0003e80000000c00 */
[----:B------:R1:W-:Y:S02]  /*cac0*/  STS.128 [R100+0xc100], R4 ;  /* 0x00c1000464007388 */ /* 0x0003e40000000c00 */
.L_x_403:
[----:B------:R-:W-:Y:S05]  /*cad0*/  BSYNC B0 ;  /* 0x0000000000007941 */ /* 0x000fea0003800000 */
.L_x_402:
[----:B-1----:R-:W-:Y:S01]  /*cae0*/  IADD3 R8, R57, 0x20, RZ ;  /* 0x0000002039087810 */ /* 0x002fe20007ffe0ff */
[----:B------:R-:W-:Y:S03]  /*caf0*/  BSSY B0, `(.L_x_404) ;  /* 0x0000071000007945 */ /* 0x000fe60003800000 */
[----:B------:R-:W-:-:S13]  /*cb00*/  ISETP.GE.AND P0, PT, R8, c[0x0][0x27c], PT ;  /* 0x00009f0008007a0c */ /* 0x000fda0003f06270 */
[----:B------:R-:W-:Y:S05]  /*cb10*/  @P0 BRA `(.L_x_405) ;  /* 0x000006e000000947 */ /* 0x000fea0003800000 */
[----:B------:R-:W-:Y:S01]  /*cb20*/  SHF.R.S32.HI R7, RZ, 0x1f, R8 ;  /* 0x0000001fff077819 */ /* 0x000fe20000011408 */
[----:B------:R-:W-:Y:S01]  /*cb30*/  HADD2.F32 R108, -RZ, R97.H0_H0 ;  /* 0x20000061ff6c7230 */ /* 0x000fe20000004100 */
[----:B------:R-:W-:Y:S01]  /*cb40*/  MOV R4, c[0x0][0x27c] ;  /* 0x00009f0000047a02 */ /* 0x000fe20000000f00 */
[--C-:B------:R-:W-:Y:S01]  /*cb50*/  HADD2.F32 R82, -RZ, R96.reuse.H0_H0 ;  /* 0x20000060ff527230 */ /* 0x100fe20000004100 */
[CC--:B------:R-:W-:Y:S01]  /*cb60*/  LEA.HI R6, R7.reuse, R8.reuse, RZ, 0x3 ;  /* 0x0000000807067211 */ /* 0x0c0fe200078f18ff */
[----:B------:R-:W-:Y:S01]  /*cb70*/  HADD2.F32 R114, -RZ, R99.H0_H0 ;  /* 0x20000063ff727230 */ /* 0x000fe20000004100 */
[----:B------:R-:W-:Y:S01]  /*cb80*/  LEA.HI R7, R7, R8, RZ, 0x6 ;  /* 0x0000000807077211 */ /* 0x000fe200078f30ff */
[----:B------:R-:W-:Y:S01]  /*cb90*/  HADD2.F32 R96, -RZ, R96.H1_H1 ;  /* 0x30000060ff607230 */ /* 0x000fe20000004100 */
[----:B------:R-:W-:Y:S01]  /*cba0*/  SHF.R.S32.HI R9, RZ, 0x3, R6 ;  /* 0x00000003ff097819 */ /* 0x000fe20000011406 */
[--C-:B------:R-:W-:Y:S01]  /*cbb0*/  HADD2.F32 R106, -RZ, R98.reuse.H0_H0 ;  /* 0x20000062ff6a7230 */ /* 0x100fe20000004100 */
[----:B------:R-:W-:Y:S01]  /*cbc0*/  SHF.L.U32 R5, R86, 0x6, RZ ;  /* 0x0000000656057819 */ /* 0x000fe200000006ff */
[----:B------:R-:W-:Y:S01]  /*cbd0*/  IMAD.SHL.U32 R7, R7, 0x80, RZ ;  /* 0x0000008007077824 */ /* 0x000fe200078e00ff */
[----:B------:R-:W-:Y:S01]  /*cbe0*/  LEA.HI R4, R4, R9, RZ, 0x1d ;  /* 0x0000000904047211 */ /* 0x000fe200078fe8ff */
[----:B------:R-:W-:Y:S01]  /*cbf0*/  HADD2.F32 R98, -RZ, R98.H1_H1 ;  /* 0x30000062ff627230 */ /* 0x000fe20000004100 */
[----:B------:R-:W-:Y:S01]  /*cc00*/  LOP3.LUT R5, R5, 0x1c0, RZ, 0xc0, !PT ;  /* 0x000001c005057812 */ /* 0x000fe200078ec0ff */
[----:B------:R-:W-:Y:S01]  /*cc10*/  HADD2.F32 R97, -RZ, R97.H1_H1 ;  /* 0x30000061ff617230 */ /* 0x000fe20000004100 */
[----:B------:R-:W-:Y:S01]  /*cc20*/  SHF.R.S32.HI R9, RZ, 0x1f, R4 ;  /* 0x0000001fff097819 */ /* 0x000fe20000011404 */
[----:B------:R-:W-:Y:S01]  /*cc30*/  HADD2.F32 R99, -RZ, R99.H1_H1 ;  /* 0x30000063ff637230 */ /* 0x000fe20000004100 */
[----:B------:R-:W-:-:S02]  /*cc40*/  LOP3.LUT R7, R7, 0x7fffe000, RZ, 0xc0, !PT ;  /* 0x7fffe00007077812 */ /* 0x000fc400078ec0ff */
[----:B------:R-:W-:Y:S01]  /*cc50*/  LEA.HI R9, R9, R4, RZ, 0x3 ;  /* 0x0000000409097211 */ /* 0x000fe200078f18ff */
[----:B------:R-:W-:Y:S01]  /*cc60*/  IMAD.SHL.U32 R4, R4, 0x8, RZ ;  /* 0x0000000804047824 */ /* 0x000fe200078e00ff */
[----:B------:R-:W-:Y:S02]  /*cc70*/  LOP3.LUT R11, R5, 0x38, R6, 0xf8, !PT ;  /* 0x00000038050b7812 */ /* 0x000fe400078ef806 */
[----:B------:R-:W-:Y:S02]  /*cc80*/  SHF.L.U32 R9, R9, 0xa, RZ ;  /* 0x0000000a09097819 */ /* 0x000fe400000006ff */
[----:B------:R-:W-:Y:S02]  /*cc90*/  SHF.R.U32.HI R6, RZ, 0x3, R5 ;  /* 0x00000003ff067819 */ /* 0x000fe40000011605 */
[----:B------:R-:W-:Y:S02]  /*cca0*/  LEA R8, R88, R7, 0x9 ;  /* 0x0000000758087211 */ /* 0x000fe400078e48ff */
[----:B------:R-:W-:-:S02]  /*ccb0*/  LOP3.LUT R7, R5, 0x38, R4, 0xf8, !PT ;  /* 0x0000003805077812 */ /* 0x000fc400078ef804 */
[----:B------:R-:W-:Y:S02]  /*ccc0*/  LOP3.LUT R5, R9, 0x7fffe000, RZ, 0xc0, !PT ;  /* 0x7fffe00009057812 */ /* 0x000fe400078ec0ff */
[-C--:B------:R-:W-:Y:S02]  /*ccd0*/  LOP3.LUT R11, R11, R6.reuse, RZ, 0x3c, !PT ;  /* 0x000000060b0b7212 */ /* 0x080fe400078e3cff */
[----:B------:R-:W-:Y:S01]  /*cce0*/  LOP3.LUT R4, R7, R6, RZ, 0x3c, !PT ;  /* 0x0000000607047212 */ /* 0x000fe200078e3cff */
[----:B------:R-:W-:Y:S01]  /*ccf0*/  IMAD R5, R88, 0x200, R5 ;  /* 0x0000020058057824 */ /* 0x000fe200078e0205 */
[----:B------:R-:W-:Y:S01]  /*cd00*/  SHF.R.U32.HI R78, RZ, 0x10, R61 ;  /* 0x00000010ff4e7819 */ /* 0x000fe2000001163d */
[----:B------:R-:W-:Y:S01]  /*cd10*/  IMAD.IADD R8, R8, 0x1, R11 ;  /* 0x0000000108087824 */ /* 0x000fe200078e020b */
[--C-:B------:R-:W-:Y:S02]  /*cd20*/  SHF.R.U64 R64, R64, 0x10, R65.reuse ;  /* 0x0000001040407819 */ /* 0x100fe40000001241 */
[----:B------:R-:W-:Y:S01]  /*cd30*/  IADD3 R4, R5, R4, RZ ;  /* 0x0000000405047210 */ /* 0x000fe20007ffe0ff */
[----:B------:R-:W-:Y:S01]  /*cd40*/  HADD2.F32 R78, -RZ, R78.H0_H0 ;  /* 0x2000004eff4e7230 */ /* 0x000fe20000004100 */
[----:B------:R-:W-:Y:S01]  /*cd50*/  SHF.L.U32 R77, R8, 0x1, RZ ;  /* 0x00000001084d7819 */ /* 0x000fe200000006ff */
[----:B------:R-:W-:Y:S01]  /*cd60*/  HADD2.F32 R64, -RZ, R64.H0_H0 ;  /* 0x20000040ff407230 */ /* 0x000fe20000004100 */
[----:B------:R-:W-:Y:S01]  /*cd70*/  SHF.R.U32.HI R65, RZ, 0x10, R65 ;  /* 0x00000010ff417819 */ /* 0x000fe20000011641 */
[----:B------:R-:W-:Y:S01]  /*cd80*/  IMAD.SHL.U32 R76, R4, 0x2, RZ ;  /* 0x00000002044c7824 */ /* 0x000fe200078e00ff */
[----:B------:R-:W-:Y:S01]  /*cd90*/  SHF.R.U64 R60, R60, 0x10, R61 ;  /* 0x000000103c3c7819 */ /* 0x000fe2000000123d */
[----:B------:R-:W1:Y:S01]  /*cda0*/  LDS.128 R8, [R77+0xc100] ;  /* 0x00c100004d087984 */ /* 0x000e620000000c00 */
[--C-:B------:R-:W-:Y:S01]  /*cdb0*/  SHF.R.U64 R61, R66, 0x10, R67.reuse ;  /* 0x00000010423d7819 */ /* 0x100fe20000001243 */
[----:B------:R-:W-:Y:S01]  /*cdc0*/  HADD2.F32 R110, -RZ, R65.H0_H0 ;  /* 0x20000041ff6e7230 */ /* 0x000fe20000004100 */
[----:B------:R-:W-:Y:S01]  /*cdd0*/  SHF.R.U32.HI R66, RZ, 0x10, R67 ;  /* 0x00000010ff427819 */ /* 0x000fe20000011643 */
[----:B------:R-:W2:Y:S01]  /*cde0*/  LDS.128 R4, [R76+0xc100] ;  /* 0x00c100004c047984 */ /* 0x000ea20000000c00 */
[----:B------:R-:W-:-:S02]  /*cdf0*/  SHF.R.U64 R62, R62, 0x10, R63 ;  /* 0x000000103e3e7819 */ /* 0x000fc4000000123f */
[----:B------:R-:W-:Y:S01]  /*ce00*/  SHF.R.U32.HI R63, RZ, 0x10, R63 ;  /* 0x00000010ff3f7819 */ /* 0x000fe2000001163f */
[----:B------:R-:W-:Y:S02]  /*ce10*/  HADD2.F32 R116, -RZ, R66.H0_H0 ;  /* 0x20000042ff747230 */ /* 0x000fe40000004100 */
[--C-:B-1----:R-:W-:Y:S02]  /*ce20*/  HADD2.F32 R79, -RZ, R9.reuse.H1_H1 ;  /* 0x30000009ff4f7230 */ /* 0x102fe40000004100 */
[----:B------:R-:W-:Y:S02]  /*ce30*/  HADD2.F32 R67, -RZ, R9.H0_H0 ;  /* 0x20000009ff437230 */ /* 0x000fe40000004100 */
[----:B------:R-:W-:Y:S01]  /*ce40*/  HADD2.F32 R9, -RZ, R11.H0_H0 ;  /* 0x2000000bff097230 */ /* 0x000fe20000004100 */
[----:B------:R-:W-:Y:S01]  /*ce50*/  FMUL.FTZ R65, R79, R78 ;  /* 0x0000004e4f417220 */ /* 0x000fe20000410000 */
[--C-:B--2---:R-:W-:Y:S01]  /*ce60*/  HADD2.F32 R100, -RZ, R5.reuse.H1_H1 ;  /* 0x30000005ff647230 */ /* 0x104fe20000004100 */
[----:B------:R-:W-:Y:S01]  /*ce70*/  FMUL.FTZ R104, R67, R82 ;  /* 0x0000005243687220 */ /* 0x000fe20000410000 */
[----:B------:R-:W-:Y:S01]  /*ce80*/  HADD2.F32 R83, -RZ, R5.H0_H0 ;  /* 0x20000005ff537230 */ /* 0x000fe20000004100 */
[----:B------:R-:W-:Y:S01]  /*ce90*/  FMUL.FTZ R112, R9, R108 ;  /* 0x0000006c09707220 */ /* 0x000fe20000410000 */
[----:B------:R-:W-:Y:S01]  /*cea0*/  HADD2.F32 R5, -RZ, R7.H0_H0 ;  /* 0x20000007ff057230 */ /* 0x000fe20000004100 */
[C---:B------:R-:W-:Y:S01]  /*ceb0*/  FMUL.FTZ R78, R100.reuse, R78 ;  /* 0x0000004e644e7220 */ /* 0x040fe20000410000 */
[----:B------:R-:W-:Y:S01]  /*cec0*/  HADD2.F32 R80, -RZ, R8.H0_H0 ;  /* 0x20000008ff507230 */ /* 0x000fe20000004100 */
[----:B------:R-:W-:Y:S01]  /*ced0*/  FFMA.FTZ R65, R100, R110, R65 ;  /* 0x0000006e64417223 */ /* 0x000fe20000010041 */
[----:B------:R-:W-:Y:S01]  /*cee0*/  HADD2.F32 R11, -RZ, R11.H1_H1 ;  /* 0x3000000bff0b7230 */ /* 0x000fe20000004100 */
[C---:B------:R-:W-:Y:S01]  /*cef0*/  FMUL.FTZ R108, R5.reuse, R108 ;  /* 0x0000006c056c7220 */ /* 0x040fe20000410000 */
[----:B------:R-:W-:Y:S01]  /*cf00*/  HADD2.F32 R100, -RZ, R63.H0_H0 ;  /* 0x2000003fff647230 */ /* 0x000fe20000004100 */
[----:B------:R-:W-:Y:S01]  /*cf10*/  FFMA.FTZ R112, R5, R114, R112 ;  /* 0x0000007205707223 */ /* 0x000fe20000010070 */
[----:B------:R-:W-:Y:S01]  /*cf20*/  HADD2.F32 R101, -RZ, R4.H0_H0 ;  /* 0x20000004ff657230 */ /* 0x000fe20000004100 */
[----:B------:R-:W-:Y:S01]  /*cf30*/  FMUL.FTZ R5, R80, R96 ;  /* 0x0000006050057220 */ /* 0x000fe20000410000 */
[----:B------:R-:W-:Y:S01]  /*cf40*/  HADD2.F32 R81, -RZ, R8.H1_H1 ;  /* 0x30000008ff517230 */ /* 0x000fe20000004100 */
[----:B------:R-:W-:Y:S01]  /*cf50*/  FMUL.FTZ R66, R11, R100 ;  /* 0x000000640b427220 */ /* 0x000fe20000410000 */
[----:B------:R-:W-:Y:S01]  /*cf60*/  HADD2.F32 R7, -RZ, R7.H1_H1 ;  /* 0x30000007ff077230 */ /* 0x000fe20000004100 */
[C---:B------:R-:W-:Y:S01]  /*cf70*/  FMUL.FTZ R63, R101.reuse, R96 ;  /* 0x00000060653f7220 */ /* 0x040fe20000410000 */
[----:B------:R-:W-:Y:S01]  /*cf80*/  HADD2.F32 R8, -RZ, R10.H0_H0 ;  /* 0x2000000aff087230 */ /* 0x000fe20000004100 */
[----:B------:R-:W-:Y:S01]  /*cf90*/  FFMA.FTZ R101, R101, R98, R5 ;  /* 0x0000006265657223 */ /* 0x000fe20000010005 */
[----:B------:R-:W-:Y:S01]  /*cfa0*/  HADD2.F32 R102, -RZ, R4.H1_H1 ;  /* 0x30000004ff667230 */ /* 0x000fe20000004100 */
[----:B------:R-:W-:Y:S01]  /*cfb0*/  FMUL.FTZ R100, R7, R100 ;  /* 0x0000006407647220 */ /* 0x000fe20000410000 */
[----:B------:R-:W-:Y:S01]  /*cfc0*/  HADD2.F32 R4, -RZ, R6.H0_H0 ;  /* 0x20000006ff047230 */ /* 0x000fe20000004100 */
[C---:B------:R-:W-:Y:S01]  /*cfd0*/  FMUL.FTZ R82, R83.reuse, R82 ;  /* 0x0000005253527220 */ /* 0x040fe20000410000 */
[----:B------:R-:W-:Y:S01]  /*cfe0*/  HADD2.F32 R10, -RZ, R10.H1_H1 ;  /* 0x3000000aff0a7230 */ /* 0x000fe20000004100 */
[----:B------:R-:W-:Y:S01]  /*cff0*/  FFMA.FTZ R104, R83, R106, R104 ;  /* 0x0000006a53687223 */ /* 0x000fe20000010068 */
[----:B------:R-:W-:Y:S01]  /*d000*/  HADD2.F32 R83, -RZ, R62.H0_H0 ;  /* 0x2000003eff537230 */ /* 0x000fe20000004100 */
[----:B------:R-:W-:Y:S01]  /*d010*/  FFMA.FTZ R7, R7, R116, R66 ;  /* 0x0000007407077223 */ /* 0x000fe20000010042 */
[----:B------:R-:W-:Y:S01]  /*d020*/  HADD2.F32 R66, -RZ, R60.H0_H0 ;  /* 0x2000003cff427230 */ /* 0x000fe20000004100 */
[-C--:B------:R-:W-:Y:S01]  /*d030*/  FMUL.FTZ R5, R8, R97.reuse ;  /* 0x0000006108057220 */ /* 0x080fe20000410000 */
[----:B------:R-:W-:Y:S01]  /*d040*/  HADD2.F32 R6, -RZ, R6.H1_H1 ;  /* 0x30000006ff067230 */ /* 0x000fe20000004100 */
[C---:B------:R-:W-:Y:S01]  /*d050*/  FMUL.FTZ R97, R4.reuse, R97 ;  /* 0x0000006104617220 */ /* 0x040fe20000410000 */
[----:B------:R-:W-:Y:S01]  /*d060*/  F2FP.PACK_AB R7, R7, R112 ;  /* 0x000000700707723e */ /* 0x000fe200000000ff */
[----:B------:R-:W-:Y:S01]  /*d070*/  FFMA.FTZ R60, R4, R99, R5 ;  /* 0x00000063043c7223 */ /* 0x000fe20000010005 */
[----:B------:R-:W-:Y:S01]  /*d080*/  HADD2.F32 R5, -RZ, R61.H0_H0 ;  /* 0x2000003dff057230 */ /* 0x000fe20000004100 */
[----:B------:R-:W-:-:S02]  /*d090*/  FMUL.FTZ R103, R81, R66 ;  /* 0x0000004251677220 */ /* 0x000fc40000410000 */
[-C--:B------:R-:W-:Y:S02]  /*d0a0*/  FMUL.FTZ R61, R10, R83.reuse ;  /* 0x000000530a3d7220 */ /* 0x080fe40000410000 */
[----:B------:R-:W-:Y:S02]  /*d0b0*/  FMUL.FTZ R66, R102, R66 ;  /* 0x0000004266427220 */ /* 0x000fe40000410000 */
[----:B------:R-:W-:Y:S02]  /*d0c0*/  FMUL.FTZ R83, R6, R83 ;  /* 0x0000005306537220 */ /* 0x000fe40000410000 */
[----:B------:R-:W-:Y:S02]  /*d0d0*/  FFMA.FTZ R97, R8, R99, -R97 ;  /* 0x0000006308617223 */ /* 0x000fe40000010861 */
[----:B------:R-:W-:Y:S02]  /*d0e0*/  FFMA.FTZ R82, R67, R106, -R82 ;  /* 0x0000006a43527223 */ /* 0x000fe40000010852 */
[----:B------:R-:W-:-:S02]  /*d0f0*/  FFMA.FTZ R79, R79, R110, -R78 ;  /* 0x0000006e4f4f7223 */ /* 0x000fc4000001084e */
[----:B------:R-:W-:Y:S02]  /*d100*/  FFMA.FTZ R108, R9, R114, -R108 ;  /* 0x00000072096c7223 */ /* 0x000fe4000001086c */
[----:B------:R-:W-:Y:S01]  /*d110*/  FFMA.FTZ R11, R11, R116, -R100 ;  /* 0x000000740b0b7223 */ /* 0x000fe20000010864 */
[----:B------:R-:W-:Y:S01]  /*d120*/  F2FP.PACK_AB R9, R79, R82 ;  /* 0x000000524f09723e */ /* 0x000fe200000000ff */
[----:B------:R-:W-:Y:S02]  /*d130*/  FFMA.FTZ R63, R80, R98, -R63 ;  /* 0x00000062503f7223 */ /* 0x000fe4000001083f */
[----:B------:R-:W-:Y:S01]  /*d140*/  FFMA.FTZ R8, R81, R64, -R66 ;  /* 0x0000004051087223 */ /* 0x000fe20000010842 */
[----:B------:R-:W-:Y:S01]  /*d150*/  F2FP.PACK_AB R11, R11, R108 ;  /* 0x0000006c0b0b723e */ /* 0x000fe200000000ff */
[----:B------:R-:W-:Y:S02]  /*d160*/  FFMA.FTZ R10, R10, R5, -R83 ;  /* 0x000000050a0a7223 */ /* 0x000fe40000010853 */
[----:B------:R-:W-:Y:S01]  /*d170*/  FFMA.FTZ R4, R102, R64, R103 ;  /* 0x0000004066047223 */ /* 0x000fe20000010067 */
[----:B------:R-:W-:Y:S01]  /*d180*/  F2FP.PACK_AB R8, R8, R63 ;  /* 0x0000003f0808723e */ /* 0x000fe200000000ff */
[----:B------:R-:W-:Y:S01]  /*d190*/  FFMA.FTZ R61, R6, R5, R61 ;  /* 0x00000005063d7223 */ /* 0x000fe2000001003d */
[----:B------:R-:W-:-:S02]  /*d1a0*/  F2FP.PACK_AB R10, R10, R97 ;  /* 0x000000610a0a723e */ /* 0x000fc400000000ff */
[----:B------:R-:W-:Y:S02]  /*d1b0*/  F2FP.PACK_AB R5, R65, R104 ;  /* 0x000000684105723e */ /* 0x000fe400000000ff */
[----:B------:R-:W-:Y:S01]  /*d1c0*/  F2FP.PACK_AB R4, R4, R101 ;  /* 0x000000650404723e */ /* 0x000fe200000000ff */
[----:B------:R1:W-:Y:S01]  /*d1d0*/  STS.128 [R77+0xc100], R8 ;  /* 0x00c100084d007388 */ /* 0x0003e20000000c00 */
[----:B------:R-:W-:-:S05]  /*d1e0*/  F2FP.PACK_AB R6, R61, R60 ;  /* 0x0000003c3d06723e */ /* 0x000fca00000000ff */
[----:B------:R1:W-:Y:S02]  /*d1f0*/  STS.128 [R76+0xc100], R4 ;  /* 0x00c100044c007388 */ /* 0x0003e40000000c00 */
.L_x_405:
[----:B------:R-:W-:Y:S05]  /*d200*/  BSYNC B0 ;  /* 0x0000000000007941 */ /* 0x000fea0003800000 */
.L_x_404:
[----:B-1----:R-:W-:-:S04]  /*d210*/  IADD3 R8, R57, 0x40, RZ ;  /* 0x0000004039087810 */ /* 0x002fc80007ffe0ff */
        /* <DEDUP_REMOVED lines=112> */
.L_x_401:
[----:B------:R-:W-:Y:S05]  /*d920*/  BSYNC B1 ;  /* 0x0000000000017941 */ /* 0x000fea0003800000 */
.L_x_400:
        /* <DEDUP_REMOVED lines=9> */
[----:B------:R-:W-:Y:S01]  /*d9c0*/  HADD2.F32 R80, -RZ, R84.H0_H0 ;  /* 0x20000054ff507230 */ /* 0x000fe20000004100 */
[----:B------:R-:W-:Y:S01]  /*d9d0*/  LEA.HI R8, R8, R89, RZ, 0x1d ;  /* 0x0000005908087211 */ /* 0x000fe200078fe8ff */
[----:B------:R-:W-:Y:S01]  /*d9e0*/  HADD2.F32 R46, -RZ, R75.H0_H0 ;  /* 0x2000004bff2e7230 */ /* 0x000fe20000004100 */
[----:B------:R-:W-:Y:S01]  /*d9f0*/  LEA.HI R4, R5, R86, RZ, 0x3 ;  /* 0x0000005605047211 */ /* 0x000fe200078f18ff */
[----:B------:R-:W-:Y:S01]  /*da00*/  HADD2.F32 R74, -RZ, R74.H1_H1 ;  /* 0x3000004aff4a7230 */ /* 0x000fe20000004100 */
[----:B------:R-:W-:Y:S01]  /*da10*/  SHF.R.S32.HI R5, RZ, 0x1f, R8 ;  /* 0x0000001fff057819 */ /* 0x000fe20000011408 */
[----:B------:R-:W-:Y:S01]  /*da20*/  HADD2.F32 R66, -RZ, R85.H0_H0 ;  /* 0x20000055ff427230 */ /* 0x000fe20000004100 */
[----:B------:R-:W-:Y:S01]  /*da30*/  SHF.L.U32 R6, R86, 0x6, RZ ;  /* 0x0000000656067819 */ /* 0x000fe200000006ff */
[----:B------:R-:W-:Y:S01]  /*da40*/  IMAD.SHL.U32 R4, R4, 0x40, RZ ;  /* 0x0000004004047824 */ /* 0x000fe200078e00ff */
[----:B------:R-:W-:Y:S01]  /*da50*/  LEA.HI R5, R5, R8, RZ, 0x3 ;  /* 0x0000000805057211 */ /* 0x000fe200078f18ff */
[----:B------:R-:W-:Y:S01]  /*da60*/  HADD2.F32 R84, -RZ, R84.H1_H1 ;  /* 0x30000054ff547230 */ /* 0x000fe20000004100 */
[----:B------:R-:W-:Y:S01]  /*da70*/  LOP3.LUT R6, R6, 0x1c0, RZ, 0xc0, !PT ;  /* 0x000001c006067812 */ /* 0x000fe200078ec0ff */
[----:B------:R-:W-:Y:S01]  /*da80*/  HADD2.F32 R75, -RZ, R75.H1_H1 ;  /* 0x3000004bff4b7230 */ /* 0x000fe20000004100 */
[----:B------:R-:W-:Y:S01]  /*da90*/  SHF.L.U32 R7, R8, 0x3, RZ ;  /* 0x0000000308077819 */ /* 0x000fe200000006ff */
[----:B------:R-:W-:Y:S01]  /*daa0*/  IMAD.SHL.U32 R5, R5, 0x400, RZ ;  /* 0x0000040005057824 */ /* 0x000fe200078e00ff */
[----:B------:R-:W-:Y:S01]  /*dab0*/  LOP3.LUT R10, R6, 0x38, R57, 0xf8, !PT ;  /* 0x00000038060a7812 */ /* 0x000fe200078ef839 */
[----:B------:R-:W-:Y:S01]  /*dac0*/  HADD2.F32 R85, -RZ, R85.H1_H1 ;  /* 0x30000055ff557230 */ /* 0x000fe20000004100 */
[----:B------:R-:W-:-:S02]  /*dad0*/  SHF.R.U32.HI R9, RZ, 0x3, R6 ;  /* 0x00000003ff097819 */ /* 0x000fc40000011606 */
[----:B------:R-:W-:Y:S02]  /*dae0*/  LOP3.LUT R4, R4, 0xfffffe00, RZ, 0xc0, !PT ;  /* 0xfffffe0004047812 */ /* 0x000fe400078ec0ff */
[----:B------:R-:W-:Y:S02]  /*daf0*/  LOP3.LUT R6, R6, 0x38, R7, 0xf8, !PT ;  /* 0x0000003806067812 */ /* 0x000fe400078ef807 */
[----:B------:R-:W-:Y:S02]  /*db00*/  LOP3.LUT R10, R4, R10, R9, 0xf6, !PT ;  /* 0x0000000a040a7212 */ /* 0x000fe400078ef609 */
[----:B------:R-:W-:Y:S02]  /*db10*/  LOP3.LUT R9, R6, R9, RZ, 0x3c, !PT ;  /* 0x0000000906097212 */ /* 0x000fe400078e3cff */
[----:B------:R-:W-:Y:S02]  /*db20*/  LOP3.LUT R5, R5, 0x7fffe000, RZ, 0xc0, !PT ;  /* 0x7fffe00005057812 */ /* 0x000fe400078ec0ff */
[----:B------:R-:W-:-:S02]  /*db30*/  SHF.L.U32 R41, R10, 0x1, RZ ;  /* 0x000000010a297819 */ /* 0x000fc400000006ff */
[----:B------:R-:W-:Y:S02]  /*db40*/  IADD3 R40, R9, R5, R4 ;  /* 0x0000000509287210 */ /* 0x000fe40007ffe004 */
[--C-:B------:R-:W-:Y:S01]  /*db50*/  SHF.R.U32.HI R42, RZ, 0x10, R31.reuse ;  /* 0x00000010ff2a7819 */ /* 0x100fe2000001161f */
[----:B------:R-:W1:Y:S01]  /*db60*/  LDS.128 R8, [R41+0xc100] ;  /* 0x00c1000029087984 */ /* 0x000e620000000c00 */
[----:B------:R-:W-:Y:S02]  /*db70*/  SHF.L.U32 R40, R40, 0x1, RZ ;  /* 0x0000000128287819 */ /* 0x000fe400000006ff */
[----:B------:R-:W-:Y:S01]  /*db80*/  SHF.R.U64 R30, R30, 0x10, R31 ;  /* 0x000000101e1e7819 */ /* 0x000fe2000000121f */
[----:B------:R-:W-:Y:S01]  /*db90*/  HADD2.F32 R42, -RZ, R42.H0_H0 ;  /* 0x2000002aff2a7230 */ /* 0x000fe20000004100 */
[----:B------:R-:W-:Y:S01]  /*dba0*/  SHF.R.U64 R31, R32, 0x10, R33 ;  /* 0x00000010201f7819 */ /* 0x000fe20000001221 */
[----:B------:R-:W2:Y:S01]  /*dbb0*/  LDS.128 R4, [R40+0xc100] ;  /* 0x00c1000028047984 */ /* 0x000ea20000000c00 */
[----:B------:R-:W-:Y:S01]  /*dbc0*/  SHF.R.U64 R34, R34, 0x10, R35 ;  /* 0x0000001022227819 */ /* 0x000fe20000001223 */
[----:B------:R-:W-:Y:S01]  /*dbd0*/  HADD2.F32 R65, -RZ, R30.H0_H0 ;  /* 0x2000001eff417230 */ /* 0x000fe20000004100 */
[----:B------:R-:W-:-:S02]  /*dbe0*/  SHF.R.U32.HI R32, RZ, 0x10, R33 ;  /* 0x00000010ff207819 */ /* 0x000fc40000011621 */
[----:B------:R-:W-:Y:S02]  /*dbf0*/  SHF.R.U32.HI R35, RZ, 0x10, R35 ;  /* 0x00000010ff237819 */ /* 0x000fe40000011623 */
[--C-:B------:R-:W-:Y:S02]  /*dc00*/  SHF.R.U64 R28, R28, 0x10, R29.reuse ;  /* 0x000000101c1c7819 */ /* 0x100fe4000000121d */
[----:B------:R-:W-:Y:S01]  /*dc10*/  SHF.R.U32.HI R29, RZ, 0x10, R29 ;  /* 0x00000010ff1d7819 */ /* 0x000fe2000001161d */
[----:B------:R-:W-:Y:S02]  /*dc20*/  HADD2.F32 R78, -RZ, R35.H0_H0 ;  /* 0x20000023ff4e7230 */ /* 0x000fe40000004100 */
[--C-:B-1----:R-:W-:Y:S02]  /*dc30*/  HADD2.F32 R33, -RZ, R11.reuse.H0_H0 ;  /* 0x2000000bff217230 */ /* 0x102fe40000004100 */
[----:B------:R-:W-:Y:S02]  /*dc40*/  HADD2.F32 R11, -RZ, R11.H1_H1 ;  /* 0x3000000bff0b7230 */ /* 0x000fe40000004100 */
[----:B------:R-:W-:Y:S01]  /*dc50*/  HADD2.F32 R43, -RZ, R9.H0_H0 ;  /* 0x20000009ff2b7230 */ /* 0x000fe20000004100 */
[----:B------:R-:W-:Y:S01]  /*dc60*/  FMUL.FTZ R64, R33, R46 ;  /* 0x0000002e21407220 */ /* 0x000fe20000410000 */
[--C-:B--2---:R-:W-:Y:S01]  /*dc70*/  HADD2.F32 R47, -RZ, R7.reuse.H0_H0 ;  /* 0x20000007ff2f7230 */ /* 0x104fe20000004100 */
[----:B------:R-:W-:Y:S01]  /*dc80*/  FMUL.FTZ R76, R11, R42 ;  /* 0x0000002a0b4c7220 */ /* 0x000fe20000410000 */
[----:B------:R-:W-:Y:S01]  /*dc90*/  HADD2.F32 R7, -RZ, R7.H1_H1 ;  /* 0x30000007ff077230 */ /* 0x000fe20000004100 */
[-C--:B------:R-:W-:Y:S01]  /*dca0*/  FMUL.FTZ R35, R43, R63.reuse ;  /* 0x0000003f2b237220 */ /* 0x080fe20000410000 */
[----:B------:R-:W-:Y:S01]  /*dcb0*/  HADD2.F32 R60, -RZ, R5.H0_H0 ;  /* 0x20000005ff3c7230 */ /* 0x000fe20000004100 */
[----:B------:R-:W-:Y:S01]  /*dcc0*/  FMUL.FTZ R46, R47, R46 ;  /* 0x0000002e2f2e7220 */ /* 0x000fe20000410000 */
[----:B------:R-:W-:Y:S01]  /*dcd0*/  HADD2.F32 R9, -RZ, R9.H1_H1 ;  /* 0x30000009ff097230 */ /* 0x000fe20000004100 */
[C---:B------:R-:W-:Y:S01]  /*dce0*/  FMUL.FTZ R42, R7.reuse, R42 ;  /* 0x0000002a072a7220 */ /* 0x040fe20000410000 */
[--C-:B------:R-:W-:Y:S01]  /*dcf0*/  HADD2.F32 R44, -RZ, R8.reuse.H0_H0 ;  /* 0x20000008ff2c7230 */ /* 0x100fe20000004100 */
[----:B------:R-:W-:Y:S01]  /*dd00*/  FFMA.FTZ R7, R7, R78, R76 ;  /* 0x0000004e07077223 */ /* 0x000fe2000001004c */
[----:B------:R-:W-:Y:S01]  /*dd10*/  HADD2.F32 R76, -RZ, R29.H0_H0 ;  /* 0x2000001dff4c7230 */ /* 0x000fe20000004100 */
[C---:B------:R-:W-:Y:S01]  /*dd20*/  FMUL.FTZ R63, R60.reuse, R63 ;  /* 0x0000003f3c3f7220 */ /* 0x040fe20000410000 */
[----:B------:R-:W-:Y:S01]  /*dd30*/  HADD2.F32 R45, -RZ, R8.H1_H1 ;  /* 0x30000008ff2d7230 */ /* 0x000fe20000004100 */
[----:B------:R-:W-:Y:S01]  /*dd40*/  FFMA.FTZ R35, R60, R80, R35 ;  /* 0x000000503c237223 */ /* 0x000fe20000010023 */
[----:B------:R-:W-:Y:S01]  /*dd50*/  HADD2.F32 R5, -RZ, R5.H1_H1 ;  /* 0x30000005ff057230 */ /* 0x000fe20000004100 */
[----:B------:R-:W-:Y:S01]  /*dd60*/  FMUL.FTZ R29, R44, R74 ;  /* 0x0000004a2c1d7220 */ /* 0x000fe20000410000 */
[----:B------:R-:W-:Y:S01]  /*dd70*/  HADD2.F32 R60, -RZ, R32.H0_H0 ;  /* 0x20000020ff3c7230 */ /* 0x000fe20000004100 */
[----:B------:R-:W-:Y:S01]  /*dd80*/  FMUL.FTZ R32, R9, R76 ;  /* 0x0000004c09207220 */ /* 0x000fe20000410000 */
[----:B------:R-:W-:Y:S01]  /*dd90*/  HADD2.F32 R8, -RZ, R10.H0_H0 ;  /* 0x2000000aff087230 */ /* 0x000fe20000004100 */
[----:B------:R-:W-:Y:S01]  /*dda0*/  FFMA.FTZ R64, R47, R66, R64 ;  /* 0x000000422f407223 */ /* 0x000fe20000010040 */
[--C-:B------:R-:W-:Y:S01]  /*ddb0*/  HADD2.F32 R61, -RZ, R4.reuse.H0_H0 ;  /* 0x20000004ff3d7230 */ /* 0x100fe20000004100 */
[C---:B------:R-:W-:Y:S01]  /*ddc0*/  FMUL.FTZ R76, R5.reuse, R76 ;  /* 0x0000004c054c7220 */ /* 0x040fe20000410000 */
[----:B------:R-:W-:Y:S01]  /*ddd0*/  HADD2.F32 R62, -RZ, R4.H1_H1 ;  /* 0x30000004ff3e7230 */ /* 0x000fe20000004100 */
[----:B------:R-:W-:Y:S01]  /*dde0*/  FFMA.FTZ R32, R5, R60, R32 ;  /* 0x0000003c05207223 */ /* 0x000fe20000010020 */
[----:B------:R-:W-:Y:S01]  /*ddf0*/  HADD2.F32 R4, -RZ, R6.H0_H0 ;  /* 0x20000006ff047230 */ /* 0x000fe20000004100 */
[C---:B------:R-:W-:Y:S01]  /*de00*/  FMUL.FTZ R5, R61.reuse, R74 ;  /* 0x0000004a3d057220 */ /* 0x040fe20000410000 */
[----:B------:R-:W-:Y:S01]  /*de10*/  HADD2.F32 R10, -RZ, R10.H1_H1 ;  /* 0x3000000aff0a7230 */ /* 0x000fe20000004100 */
        /* <DEDUP_REMOVED lines=8> */
[----:B------:R-:W-:Y:S01]  /*dea0*/  FMUL.FTZ R67, R45, R61 ;  /* 0x0000003d2d437220 */ /* 0x000fe20000410000 */
[----:B------:R-:W-:Y:S01]  /*deb0*/  HADD2.F32 R47, -RZ, R34.H0_H0 ;  /* 0x20000022ff2f7230 */ /* 0x000fe20000004100 */
        /* <DEDUP_REMOVED lines=22> */
.L_x_407:
[----:B------:R-:W-:Y:S05]  /*e020*/  BSYNC B0 ;  /* 0x0000000000007941 */ /* 0x000fea0003800000 */
.L_x_406:
[----:B-1----:R-:W-:Y:S01]  /*e030*/  IADD3 R7, R57, 0x20, RZ ;  /* 0x0000002039077810 */ /* 0x002fe20007ffe0ff */
[----:B------:R-:W-:Y:S03]  /*e040*/  BSSY B0, `(.L_x_408) ;  /* 0x0000073000007945 */ /* 0x000fe60003800000 */
[----:B------:R-:W-:-:S13]  /*e050*/  ISETP.GE.AND P0, PT, R7, c[0x0][0x27c], PT ;  /* 0x00009f0007007a0c */ /* 0x000fda0003f06270 */
[----:B------:R-:W-:Y:S05]  /*e060*/  @P0 BRA `(.L_x_409) ;  /* 0x0000070000000947 */ /* 0x000fea0003800000 */
[----:B------:R-:W-:Y:S01]  /*e070*/  SHF.R.S32.HI R8, RZ, 0x1f, R7 ;  /* 0x0000001fff087819 */ /* 0x000fe20000011407 */
[----:B------:R-:W-:Y:S01]  /*e080*/  IMAD.MOV.U32 R9, RZ, RZ, c[0x0][0x27c] ;  /* 0x00009f00ff097624 */ /* 0x000fe200078e00ff */
[----:B------:R-:W-:Y:S01]  /*e090*/  SHF.R.S32.HI R5, RZ, 0x1f, R86 ;  /* 0x0000001fff057819 */ /* 0x000fe20000011456 */
[----:B------:R-:W-:Y:S01]  /*e0a0*/  IMAD.SHL.U32 R10, R86, 0x40, RZ ;  /* 0x00000040560a7824 */ /* 0x000fe200078e00ff */
[CC--:B------:R-:W-:Y:S01]  /*e0b0*/  LEA.HI R11, R8.reuse, R7.reuse, RZ, 0x3 ;  /* 0x00000007080b7211 */ /* 0x0c0fe200078f18ff */
[----:B------:R-:W-:Y:S01]  /*e0c0*/  HADD2.F32 R60, -RZ, R59.H0_H0 ;  /* 0x2000003bff3c7230 */ /* 0x000fe20000004100 */
[----:B------:R-:W-:Y:S01]  /*e0d0*/  LEA.HI R5, R5, R86, RZ, 0x3 ;  /* 0x0000005605057211 */ /* 0x000fe200078f18ff */
[--C-:B------:R-:W-:Y:S01]  /*e0e0*/  HADD2.F32 R34, -RZ, R58.reuse.H0_H0 ;  /* 0x2000003aff227230 */ /* 0x100fe20000004100 */
[----:B------:R-:W-:Y:S01]  /*e0f0*/  SHF.R.S32.HI R4, RZ, 0x3, R11 ;  /* 0x00000003ff047819 */ /* 0x000fe2000001140b */
[----:B------:R-:W-:Y:S01]  /*e100*/  HADD2.F32 R66, -RZ, R73.H0_H0 ;  /* 0x20000049ff427230 */ /* 0x000fe20000004100 */
[----:B------:R-:W-:Y:S01]  /*e110*/  LEA.HI R8, R8, R7, RZ, 0x6 ;  /* 0x0000000708087211 */ /* 0x000fe200078f30ff */
[----:B------:R-:W-:Y:S01]  /*e120*/  IMAD.SHL.U32 R5, R5, 0x40, RZ ;  /* 0x0000004005057824 */ /* 0x000fe200078e00ff */
[----:B------:R-:W-:Y:S01]  /*e130*/  LEA.HI R9, R9, R4, RZ, 0x1d ;  /* 0x0000000409097211 */ /* 0x000fe200078fe8ff */
[----:B------:R-:W-:Y:S01]  /*e140*/  HADD2.F32 R58, -RZ, R58.H1_H1 ;  /* 0x3000003aff3a7230 */ /* 0x000fe20000004100 */
[----:B------:R-:W-:Y:S01]  /*e150*/  LOP3.LUT R10, R10, 0x1c0, RZ, 0xc0, !PT ;  /* 0x000001c00a0a7812 */ /* 0x000fe200078ec0ff */
[--C-:B------:R-:W-:Y:S01]  /*e160*/  HADD2.F32 R46, -RZ, R72.reuse.H0_H0 ;  /* 0x20000048ff2e7230 */ /* 0x100fe20000004100 */
[----:B------:R-:W-:Y:S01]  /*e170*/  SHF.R.S32.HI R4, RZ, 0x1f, R9 ;  /* 0x0000001fff047819 */ /* 0x000fe20000011409 */
[----:B------:R-:W-:Y:S01]  /*e180*/  IMAD.SHL.U32 R7, R9, 0x8, RZ ;  /* 0x0000000809077824 */ /* 0x000fe200078e00ff */
[----:B------:R-:W-:Y:S01]  /*e190*/  SHF.L.U32 R8, R8, 0x7, RZ ;  /* 0x0000000708087819 */ /* 0x000fe200000006ff */
[----:B------:R-:W-:Y:S01]  /*e1a0*/  HADD2.F32 R72, -RZ, R72.H1_H1 ;  /* 0x30000048ff487230 */ /* 0x000fe20000004100 */
[----:B------:R-:W-:Y:S01]  /*e1b0*/  LOP3.LUT R11, R10, 0x38, R11, 0xf8, !PT ;  /* 0x000000380a0b7812 */ /* 0x000fe200078ef80b */
[----:B------:R-:W-:Y:S01]  /*e1c0*/  HADD2.F32 R59, -RZ, R59.H1_H1 ;  /* 0x3000003bff3b7230 */ /* 0x000fe20000004100 */
[----:B------:R-:W-:Y:S01]  /*e1d0*/  SHF.R.U32.HI R6, RZ, 0x3, R10 ;  /* 0x00000003ff067819 */ /* 0x000fe2000001160a */
[----:B------:R-:W-:Y:S01]  /*e1e0*/  HADD2.F32 R73, -RZ, R73.H1_H1 ;  /* 0x30000049ff497230 */ /* 0x000fe20000004100 */
[----:B------:R-:W-:-:S02]  /*e1f0*/  LEA.HI R4, R4, R9, RZ, 0x3 ;  /* 0x0000000904047211 */ /* 0x000fc400078f18ff */
[----:B------:R-:W-:Y:S02]  /*e200*/  LOP3.LUT R8, R8, 0x7fffe000, RZ, 0xc0, !PT ;  /* 0x7fffe00008087812 */ /* 0x000fe400078ec0ff */
[----:B------:R-:W-:Y:S02]  /*e210*/  LOP3.LUT R11, R11, R6, RZ, 0x3c, !PT ;  /* 0x000000060b0b7212 */ /* 0x000fe400078e3cff */
[----:B------:R-:W-:Y:S02]  /*e220*/  LOP3.LUT R5, R5, 0xfffffe00, RZ, 0xc0, !PT ;  /* 0xfffffe0005057812 */ /* 0x000fe400078ec0ff */
[----:B------:R-:W-:Y:S02]  /*e230*/  LOP3.LUT R7, R10, 0x38, R7, 0xf8, !PT ;  /* 0x000000380a077812 */ /* 0x000fe400078ef807 */
[----:B------:R-:W-:Y:S02]  /*e240*/  SHF.L.U32 R4, R4, 0xa, RZ ;  /* 0x0000000a04047819 */ /* 0x000fe400000006ff */
[----:B------:R-:W-:-:S02]  /*e250*/  IADD3 R8, R11, R8, R5 ;  /* 0x000000080b087210 */ /* 0x000fc40007ffe005 */
[----:B------:R-:W-:Y:S02]  /*e260*/  LOP3.LUT R6, R7, R6, RZ, 0x3c, !PT ;  /* 0x0000000607067212 */ /* 0x000fe400078e3cff */
[----:B------:R-:W-:Y:S01]  /*e270*/  LOP3.LUT R4, R4, 0x7fffe000, RZ, 0xc0, !PT ;  /* 0x7fffe00004047812 */ /* 0x000fe200078ec0ff */
[----:B------:R-:W-:Y:S01]  /*e280*/  IMAD.SHL.U32 R29, R8, 0x2, RZ ;  /* 0x00000002081d7824 */ /* 0x000fe200078e00ff */
[----:B------:R-:W-:Y:S02]  /*e290*/  SHF.R.U32.HI R30, RZ, 0x10, R13 ;  /* 0x00000010ff1e7819 */ /* 0x000fe4000001160d */
[----:B------:R-:W-:Y:S02]  /*e2a0*/  IADD3 R4, R6, R4, R5 ;  /* 0x0000000406047210 */ /* 0x000fe40007ffe005 */
[----:B------:R-:W1:Y:S01]  /*e2b0*/  LDS.128 R8, [R29+0xc100] ;  /* 0x00c100001d087984 */ /* 0x000e620000000c00 */
[----:B------:R-:W-:Y:S01]  /*e2c0*/  SHF.R.U64 R20, R20, 0x10, R21 ;  /* 0x0000001014147819 */ /* 0x000fe20000001215 */
[----:B------:R-:W-:Y:S01]  /*e2d0*/  HADD2.F32 R30, -RZ, R30.H0_H0 ;  /* 0x2000001eff1e7230 */ /* 0x000fe20000004100 */
[----:B------:R-:W-:-:S02]  /*e2e0*/  SHF.L.U32 R28, R4, 0x1, RZ ;  /* 0x00000001041c7819 */ /* 0x000fc400000006ff */
[----:B------:R-:W-:Y:S01]  /*e2f0*/  SHF.R.U32.HI R21, RZ, 0x10, R21 ;  /* 0x00000010ff157819 */ /* 0x000fe20000011615 */
[----:B------:R-:W-:Y:S01]  /*e300*/  HADD2.F32 R20, -RZ, R20.H0_H0 ;  /* 0x20000014ff147230 */ /* 0x000fe20000004100 */
[----:B------:R-:W-:Y:S01]  /*e310*/  SHF.R.U64 R12, R12, 0x10, R13 ;  /* 0x000000100c0c7819 */ /* 0x000fe2000000120d */
[----:B------:R-:W2:Y:S01]  /*e320*/  LDS.128 R4, [R28+0xc100] ;  /* 0x00c100001c047984 */ /* 0x000ea20000000c00 */
[--C-:B------:R-:W-:Y:S01]  /*e330*/  SHF.R.U64 R13, R22, 0x10, R23.reuse ;  /* 0x00000010160d7819 */ /* 0x100fe20000001217 */
[----:B------:R-:W-:Y:S01]  /*e340*/  HADD2.F32 R62, -RZ, R21.H0_H0 ;  /* 0x20000015ff3e7230 */ /* 0x000fe20000004100 */
[----:B------:R-:W-:Y:S02]  /*e350*/  SHF.R.U32.HI R22, RZ, 0x10, R23 ;  /* 0x00000010ff167819 */ /* 0x000fe40000011617 */
[--C-:B------:R-:W-:Y:S02]  /*e360*/  SHF.R.U64 R14, R14, 0x10, R15.reuse ;  /* 0x000000100e0e7819 */ /* 0x100fe4000000120f */
[----:B------:R-:W-:Y:S01]  /*e370*/  SHF.R.U32.HI R15, RZ, 0x10, R15 ;  /* 0x00000010ff0f7819 */ /* 0x000fe2000001160f */
[----:B------:R-:W-:-:S02]  /*e380*/  HADD2.F32 R74, -RZ, R22.H0_H0 ;  /* 0x20000016ff4a7230 */ /* 0x000fc40000004100 */
[--C-:B-1----:R-:W-:Y:S02]  /*e390*/  HADD2.F32 R31, -RZ, R9.reuse.H1_H1 ;  /* 0x30000009ff1f7230 */ /* 0x102fe40000004100 */
[----:B------:R-:W-:Y:S02]  /*e3a0*/  HADD2.F32 R23, -RZ, R9.H0_H0 ;  /* 0x20000009ff177230 */ /* 0x000fe40000004100 */
[----:B------:R-:W-:Y:S01]  /*e3b0*/  HADD2.F32 R9, -RZ, R11.H0_H0 ;  /* 0x2000000bff097230 */ /* 0x000fe20000004100 */
[----:B------:R-:W-:Y:S01]  /*e3c0*/  FMUL.FTZ R21, R31, R30 ;  /* 0x0000001e1f157220 */ /* 0x000fe20000410000 */
[----:B------:R-:W-:Y:S01]  /*e3d0*/  HADD2.F32 R32, -RZ, R8.H0_H0 ;  /* 0x20000008ff207230 */ /* 0x000fe20000004100 */
[----:B------:R-:W-:Y:S01]  /*e3e0*/  FMUL.FTZ R44, R23, R34 ;  /* 0x00000022172c7220 */ /* 0x000fe20000410000 */
[--C-:B--2---:R-:W-:Y:S01]  /*e3f0*/  HADD2.F32 R40, -RZ, R5.reuse.H1_H1 ;  /* 0x30000005ff287230 */ /* 0x104fe20000004100 */
[----:B------:R-:W-:Y:S01]  /*e400*/  FMUL.FTZ R64, R9, R60 ;  /* 0x0000003c09407220 */ /* 0x000fe20000410000 */
[----:B------:R-:W-:-:S02]  /*e410*/  HADD2.F32 R35, -RZ, R5.H0_H0 ;  /* 0x20000005ff237230 */ /* 0x000fc40000004100 */
[----:B------:R-:W-:Y:S01]  /*e420*/  HADD2.F32 R5, -RZ, R7.H0_H0 ;  /* 0x20000007ff057230 */ /* 0x000fe20000004100 */
[C---:B------:R-:W-:Y:S01]  /*e430*/  FMUL.FTZ R30, R40.reuse, R30 ;  /* 0x0000001e281e7220 */ /* 0x040fe20000410000 */
[----:B------:R-:W-:Y:S01]  /*e440*/  HADD2.F32 R11, -RZ, R11.H1_H1 ;  /* 0x3000000bff0b7230 */ /* 0x000fe20000004100 */
[----:B------:R-:W-:Y:S01]  /*e450*/  FFMA.FTZ R21, R40, R62, R21 ;  /* 0x0000003e28157223 */ /* 0x000fe20000010015 */
[----:B------:R-:W-:Y:S01]  /*e460*/  HADD2.F32 R40, -RZ, R15.H0_H0 ;  /* 0x2000000fff287230 */ /* 0x000fe20000004100 */
[C---:B------:R-:W-:Y:S01]  /*e470*/  FMUL.FTZ R60, R5.reuse, R60 ;  /* 0x0000003c053c7220 */ /* 0x040fe20000410000 */
[----:B------:R-:W-:Y:S01]  /*e480*/  HADD2.F32 R41, -RZ, R4.H0_H0 ;  /* 0x20000004ff297230 */ /* 0x000fe20000004100 */
[----:B------:R-:W-:Y:S01]  /*e490*/  FFMA.FTZ R64, R5, R66, R64 ;  /* 0x0000004205407223 */ /* 0x000fe20000010040 */
[----:B------:R-:W-:Y:S01]  /*e4a0*/  HADD2.F32 R33, -RZ, R8.H1_H1 ;  /* 0x30000008ff217230 */ /* 0x000fe20000004100 */
[----:B------:R-:W-:Y:S01]  /*e4b0*/  FMUL.FTZ R5, R32, R58 ;  /* 0x0000003a20057220 */ /* 0x000fe20000410000 */
[----:B------:R-:W-:Y:S01]  /*e4c0*/  HADD2.F32 R7, -RZ, R7.H1_H1 ;  /* 0x30000007ff077230 */ /* 0x000fe20000004100 */
[----:B------:R-:W-:Y:S01]  /*e4d0*/  FMUL.FTZ R22, R11, R40 ;  /* 0x000000280b167220 */ /* 0x000fe20000410000 */
[----:B------:R-:W-:Y:S01]  /*e4e0*/  HADD2.F32 R8, -RZ, R10.H0_H0 ;  /* 0x2000000aff087230 */ /* 0x000fe20000004100 */
[----:B------:R-:W-:Y:S01]  /*e4f0*/  FMUL.FTZ R15, R41, R58 ;  /* 0x0000003a290f7220 */ /* 0x000fe20000410000 */
[----:B------:R-:W-:Y:S01]  /*e500*/  HADD2.F32 R42, -RZ, R4.H1_H1 ;  /* 0x30000004ff2a7230 */ /* 0x000fe20000004100 */
[----:B------:R-:W-:Y:S01]  /*e510*/  FMUL.FTZ R40, R7, R40 ;  /* 0x0000002807287220 */ /* 0x000fe20000410000 */
[----:B------:R-:W-:Y:S01]  /*e520*/  HADD2.F32 R4, -RZ, R6.H0_H0 ;  /* 0x20000006ff047230 */ /* 0x000fe20000004100 */
        /* <DEDUP_REMOVED lines=9> */
[C---:B------:R-:W-:Y:S01]  /*e5c0*/  FMUL.FTZ R59, R4.reuse, R59 ;  /* 0x0000003b043b7220 */ /* 0x040fe20000410000 */
[----:B------:R-:W-:Y:S01]  /*e5d0*/  F2FP.PACK_AB R7, R7, R64 ;  /* 0x000000400707723e */ /* 0x000fe200000000ff */
[----:B------:R-:W-:Y:S01]  /*e5e0*/  FFMA.FTZ R12, R4, R73, R5 ;  /* 0x00000049040c7223 */ /* 0x000fe20000010005 */
[----:B------:R-:W-:Y:S01]  /*e5f0*/  HADD2.F32 R5, -RZ, R13.H0_H0 ;  /* 0x2000000dff057230 */ /* 0x000fe20000004100 */
[-C--:B------:R-:W-:Y:S02]  /*e600*/  FMUL.FTZ R43, R33, R22.reuse ;  /* 0x00000016212b7220 */ /* 0x080fe40000410000 */
[-C--:B------:R-:W-:Y:S02]  /*e610*/  FMUL.FTZ R13, R10, R35.reuse ;  /* 0x000000230a0d7220 */ /* 0x080fe40000410000 */
[----:B------:R-:W-:Y:S02]  /*e620*/  FMUL.FTZ R22, R42, R22 ;  /* 0x000000162a167220 */ /* 0x000fe40000410000 */
[----:B------:R-:W-:-:S02]  /*e630*/  FMUL.FTZ R35, R6, R35 ;  /* 0x0000002306237220 */ /* 0x000fc40000410000 */
[----:B------:R-:W-:Y:S02]  /*e640*/  FFMA.FTZ R59, R8, R73, -R59 ;  /* 0x00000049083b7223 */ /* 0x000fe4000001083b */
        /* <DEDUP_REMOVED lines=9> */
[----:B------:R-:W-:Y:S01]  /*e6e0*/  FFMA.FTZ R4, R42, R20, R43 ;  /* 0x000000142a047223 */ /* 0x000fe2000001002b */
[----:B------:R-:W-:Y:S01]  /*e6f0*/  F2FP.PACK_AB R8, R8, R15 ;  /* 0x0000000f0808723e */ /* 0x000fe200000000ff */
[----:B------:R-:W-:Y:S01]  /*e700*/  FFMA.FTZ R13, R6, R5, R13 ;  /* 0x00000005060d7223 */ /* 0x000fe2000001000d */
[----:B------:R-:W-:Y:S02]  /*e710*/  F2FP.PACK_AB R10, R10, R59 ;  /* 0x0000003b0a0a723e */ /* 0x000fe400000000ff */
[----:B------:R-:W-:Y:S02]  /*e720*/  F2FP.PACK_AB R5, R21, R44 ;  /* 0x0000002c1505723e */ /* 0x000fe400000000ff */
[----:B------:R-:W-:Y:S01]  /*e730*/  F2FP.PACK_AB R4, R4, R41 ;  /* 0x000000290404723e */ /* 0x000fe200000000ff */
[----:B------:R1:W-:Y:S01]  /*e740*/  STS.128 [R29+0xc100], R8 ;  /* 0x00c100081d007388 */ /* 0x0003e20000000c00 */
[----:B------:R-:W-:-:S05]  /*e750*/  F2FP.PACK_AB R6, R13, R12 ;  /* 0x0000000c0d06723e */ /* 0x000fca00000000ff */
[----:B------:R1:W-:Y:S02]  /*e760*/  STS.128 [R28+0xc100], R4 ;  /* 0x00c100041c007388 */ /* 0x0003e40000000c00 */
.L_x_409:
[----:B------:R-:W-:Y:S05]  /*e770*/  BSYNC B0 ;  /* 0x0000000000007941 */ /* 0x000fea0003800000 */
.L_x_408:
[----:B-1----:R-:W-:-:S04]  /*e780*/  IADD3 R4, R57, 0x40, RZ ;  /* 0x0000004039047810 */ /* 0x002fc80007ffe0ff */
        /* <DEDUP_REMOVED lines=9> */
[----:B------:R-:W-:Y:S01]  /*e820*/  HADD2.F32 R34, -RZ, R53.H0_H0 ;  /* 0x20000035ff227230 */ /* 0x000fe20000004100 */
[----:B------:R-:W-:Y:S01]  /*e830*/  SHF.R.S32.HI R6, RZ, 0x3, R5 ;  /* 0x00000003ff067819 */ /* 0x000fe20000011405 */
[----:B------:R-:W-:Y:S01]  /*e840*/  HADD2.F32 R42, -RZ, R55.H0_H0 ;  /* 0x20000037ff2a7230 */ /* 0x000fe20000004100 */
[----:B------:R-:W-:Y:S01]  /*e850*/  LEA.HI R4, R11, R86, RZ, 0x3 ;  /* 0x000000560b047211 */ /* 0x000fe200078f18ff */
[----:B------:R-:W-:Y:S01]  /*e860*/  HADD2.F32 R53, -RZ, R53.H1_H1 ;  /* 0x30000035ff357230 */ /* 0x000fe20000004100 */
[----:B------:R-:W-:Y:S01]  /*e870*/  LEA.HI R7, R7, R6, RZ, 0x1d ;  /* 0x0000000607077211 */ /* 0x000fe200078fe8ff */
[----:B------:R-:W-:Y:S01]  /*e880*/  HADD2.F32 R55, -RZ, R55.H1_H1 ;  /* 0x30000037ff377230 */ /* 0x000fe20000004100 */
[----:B------:R-:W-:Y:S01]  /*e890*/  LOP3.LUT R8, R8, 0x1c0, RZ, 0xc0, !PT ;  /* 0x000001c008087812 */ /* 0x000fe200078ec0ff */
[----:B------:R-:W-:Y:S01]  /*e8a0*/  IMAD.SHL.U32 R4, R4, 0x40, RZ ;  /* 0x0000004004047824 */ /* 0x000fe200078e00ff */
[----:B------:R-:W-:Y:S01]  /*e8b0*/  SHF.R.S32.HI R6, RZ, 0x1f, R7 ;  /* 0x0000001fff067819 */ /* 0x000fe20000011407 */
[----:B------:R-:W-:Y:S01]  /*e8c0*/  IMAD.SHL.U32 R11, R7, 0x8, RZ ;  /* 0x00000008070b7824 */ /* 0x000fe200078e00ff */
[----:B------:R-:W-:-:S02]  /*e8d0*/  LOP3.LUT R10, R8, 0x38, R5, 0xf8, !PT ;  /* 0x00000038080a7812 */ /* 0x000fc400078ef805 */
[----:B------:R-:W-:Y:S02]  /*e8e0*/  SHF.L.U32 R9, R9, 0x7, RZ ;  /* 0x0000000709097819 */ /* 0x000fe400000006ff */
[----:B------:R-:W-:Y:S02]  /*e8f0*/  SHF.R.U32.HI R5, RZ, 0x3, R8 ;  /* 0x00000003ff057819 */ /* 0x000fe40000011608 */
[----:B------:R-:W-:Y:S02]  /*e900*/  LEA.HI R6, R6, R7, RZ, 0x3 ;  /* 0x0000000706067211 */ /* 0x000fe400078f18ff */
[----:B------:R-:W-:Y:S02]  /*e910*/  LOP3.LUT R9, R9, 0x7fffe000, RZ, 0xc0, !PT ;  /* 0x7fffe00009097812 */ /* 0x000fe400078ec0ff */
[----:B------:R-:W-:Y:S02]  /*e920*/  LOP3.LUT R4, R4, 0xfffffe00, RZ, 0xc0, !PT ;  /* 0xfffffe0004047812 */ /* 0x000fe400078ec0ff */
[----:B------:R-:W-:-:S02]  /*e930*/  LOP3.LUT R10, R10, R5, RZ, 0x3c, !PT ;  /* 0x000000050a0a7212 */ /* 0x000fc400078e3cff */
[----:B------:R-:W-:Y:S02]  /*e940*/  LOP3.LUT R8, R8, 0x38, R11, 0xf8, !PT ;  /* 0x0000003808087812 */ /* 0x000fe400078ef80b */
[----:B------:R-:W-:Y:S02]  /*e950*/  SHF.L.U32 R7, R6, 0xa, RZ ;  /* 0x0000000a06077819 */ /* 0x000fe400000006ff */
[----:B------:R-:W-:Y:S02]  /*e960*/  IADD3 R9, R10, R9, R4 ;  /* 0x000000090a097210 */ /* 0x000fe40007ffe004 */
[----:B------:R-:W-:Y:S02]  /*e970*/  LOP3.LUT R6, R8, R5, RZ, 0x3c, !PT ;  /* 0x0000000508067212 */ /* 0x000fe400078e3cff */
[----:B------:R-:W-:Y:S01]  /*e980*/  LOP3.LUT R5, R7, 0x7fffe000, RZ, 0xc0, !PT ;  /* 0x7fffe00007057812 */ /* 0x000fe200078ec0ff */
[----:B------:R-:W-:Y:S01]  /*e990*/  IMAD.SHL.U32 R13, R9, 0x2, RZ ;  /* 0x00000002090d7824 */ /* 0x000fe200078e00ff */
[----:B------:R-:W-:-:S02]  /*e9a0*/  SHF.R.U64 R15, R18, 0x10, R19 ;  /* 0x00000010120f7819 */ /* 0x000fc40000001213 */
[----:B------:R-:W-:Y:S02]  /*e9b0*/  IADD3 R5, R6, R5, R4 ;  /* 0x0000000506057210 */ /* 0x000fe40007ffe004 */
[----:B------:R-:W1:Y:S01]  /*e9c0*/  LDS.128 R8, [R13+0xc100] ;  /* 0x00c100000d087984 */ /* 0x000e620000000c00 */
[--C-:B------:R-:W-:Y:S02]  /*e9d0*/  SHF.R.U64 R18, R24, 0x10, R25.reuse ;  /* 0x0000001018127819 */ /* 0x100fe40000001219 */
[----:B------:R-:W-:Y:S02]  /*e9e0*/  SHF.L.U32 R12, R5, 0x1, RZ ;  /* 0x00000001050c7819 */ /* 0x000fe400000006ff */
[----:B------:R-:W-:Y:S01]  /*e9f0*/  SHF.R.U32.HI R24, RZ, 0x10, R25 ;  /* 0x00000010ff187819 */ /* 0x000fe20000011619 */
[----:B------:R-:W-:Y:S01]  /*ea00*/  HADD2.F32 R25, -RZ, R54.H0_H0 ;  /* 0x20000036ff197230 */ /* 0x000fe20000004100 */
[----:B------:R-:W-:Y:S01]  /*ea10*/  SHF.R.U32.HI R19, RZ, 0x10, R19 ;  /* 0x00000010ff137819 */ /* 0x000fe20000011613 */
[----:B------:R-:W2:Y:S01]  /*ea20*/  LDS.128 R4, [R12+0xc100] ;  /* 0x00c100000c047984 */ /* 0x000ea20000000c00 */
[--C-:B------:R-:W-:Y:S01]  /*ea30*/  SHF.R.U64 R14, R26, 0x10, R27.reuse ;  /* 0x000000101a0e7819 */ /* 0x100fe2000000121b */
[----:B------:R-:W-:Y:S01]  /*ea40*/  HADD2.F32 R46, -RZ, R24.H0_H0 ;  /* 0x20000018ff2e7230 */ /* 0x000fe20000004100 */
[----:B------:R-:W-:Y:S01]  /*ea50*/  SHF.R.U32.HI R26, RZ, 0x10, R27 ;  /* 0x00000010ff1a7819 */ /* 0x000fe2000001161b */
[----:B------:R-:W-:Y:S01]  /*ea60*/  HADD2.F32 R32, -RZ, R19.H0_H0 ;  /* 0x20000013ff207230 */ /* 0x000fe20000004100 */
[--C-:B------:R-:W-:Y:S01]  /*ea70*/  SHF.R.U64 R16, R16, 0x10, R17.reuse ;  /* 0x0000001010107819 */ /* 0x100fe20000001211 */
[----:B------:R-:W-:Y:S01]  /*ea80*/  HADD2.F32 R18, -RZ, R18.H0_H0 ;  /* 0x20000012ff127230 */ /* 0x000fe20000004100 */
[----:B------:R-:W-:-:S03]  /*ea90*/  SHF.R.U32.HI R17, RZ, 0x10, R17 ;  /* 0x00000010ff117819 */ /* 0x000fc60000011611 */
[----:B------:R-:W-:Y:S02]  /*eaa0*/  HADD2.F32 R16, -RZ, R16.H0_H0 ;  /* 0x20000010ff107230 */ /* 0x000fe40000004100 */
[----:B------:R-:W-:Y:S02]  /*eab0*/  HADD2.F32 R44, -RZ, R17.H0_H0 ;  /* 0x20000011ff2c7230 */ /* 0x000fe40000004100 */
[----:B------:R-:W-:Y:S02]  /*eac0*/  HADD2.F32 R17, -RZ, R56.H1_H1 ;  /* 0x30000038ff117230 */ /* 0x000fe40000004100 */
[--C-:B-1----:R-:W-:Y:S02]  /*ead0*/  HADD2.F32 R20, -RZ, R11.reuse.H0_H0 ;  /* 0x2000000bff147230 */ /* 0x102fe40000004100 */
[----:B------:R-:W-:Y:S02]  /*eae0*/  HADD2.F32 R11, -RZ, R11.H1_H1 ;  /* 0x3000000bff0b7230 */ /* 0x000fe40000004100 */
[----:B------:R-:W-:Y:S01]  /*eaf0*/  HADD2.F32 R21, -RZ, R9.H0_H0 ;  /* 0x20000009ff157230 */ /* 0x000fe20000004100 */
[----:B------:R-:W-:Y:S01]  /*eb00*/  FMUL.FTZ R31, R20, R25 ;  /* 0x00000019141f7220 */ /* 0x000fe20000410000 */
[----:B------:R-:W-:-:S02]  /*eb10*/  HADD2.F32 R22, -RZ, R8.H0_H0 ;  /* 0x20000008ff167230 */ /* 0x000fc40000004100 */
[--C-:B--2---:R-:W-:Y:S01]  /*eb20*/  HADD2.F32 R28, -RZ, R7.reuse.H0_H0 ;  /* 0x20000007ff1c7230 */ /* 0x104fe20000004100 */
[----:B------:R-:W-:Y:S01]  /*eb30*/  FMUL.FTZ R40, R21, R34 ;  /* 0x0000002215287220 */ /* 0x000fe20000410000 */
[----:B------:R-:W-:Y:S02]  /*eb40*/  HADD2.F32 R7, -RZ, R7.H1_H1 ;  /* 0x30000007ff077230 */ /* 0x000fe40000004100 */
[----:B------:R-:W-:Y:S01]  /*eb50*/  HADD2.F32 R23, -RZ, R8.H1_H1 ;  /* 0x30000008ff177230 */ /* 0x000fe20000004100 */
[C---:B------:R-:W-:Y:S01]  /*eb60*/  FMUL.FTZ R25, R28.reuse, R25 ;  /* 0x000000191c197220 */ /* 0x040fe20000410000 */
[----:B------:R-:W-:Y:S01]  /*eb70*/  HADD2.F32 R27, -RZ, R5.H0_H0 ;  /* 0x20000005ff1b7230 */ /* 0x000fe20000004100 */
[----:B------:R-:W-:Y:S01]  /*eb80*/  FFMA.FTZ R31, R28, R33, R31 ;  /* 0x000000211c1f7223 */ /* 0x000fe2000001001f */
[----:B------:R-:W-:Y:S01]  /*eb90*/  HADD2.F32 R28, -RZ, R26.H0_H0 ;  /* 0x2000001aff1c7230 */ /* 0x000fe20000004100 */
[-C--:B------:R-:W-:Y:S01]  /*eba0*/  FMUL.FTZ R26, R11, R32.reuse ;  /* 0x000000200b1a7220 */ /* 0x080fe20000410000 */
[----:B------:R-:W-:Y:S01]  /*ebb0*/  HADD2.F32 R8, -RZ, R10.H0_H0 ;  /* 0x2000000aff087230 */ /* 0x000fe20000004100 */
[C---:B------:R-:W-:Y:S01]  /*ebc0*/  FMUL.FTZ R32, R7.reuse, R32 ;  /* 0x0000002007207220 */ /* 0x040fe20000410000 */
[----:B------:R-:W-:Y:S01]  /*ebd0*/  HADD2.F32 R29, -RZ, R4.H0_H0 ;  /* 0x20000004ff1d7230 */ /* 0x000fe20000004100 */
[----:B------:R-:W-:Y:S01]  /*ebe0*/  FFMA.FTZ R26, R7, R28, R26 ;  /* 0x0000001c071a7223 */ /* 0x000fe2000001001a */
[----:B------:R-:W-:Y:S01]  /*ebf0*/  HADD2.F32 R7, -RZ, R54.H1_H1 ;  /* 0x30000036ff077230 */ /* 0x000fe20000004100 */
[C---:B------:R-:W-:Y:S01]  /*ec00*/  FMUL.FTZ R34, R27.reuse, R34 ;  /* 0x000000221b227220 */ /* 0x040fe20000410000 */
[----:B------:R-:W-:Y:S01]  /*ec10*/  HADD2.F32 R30, -RZ, R4.H1_H1 ;  /* 0x30000004ff1e7230 */ /* 0x000fe20000004100 */
        /* <DEDUP_REMOVED lines=14> */
[----:B------:R-:W-:-:S02]  /*ed00*/  FMUL.FTZ R24, R9, R44 ;  /* 0x0000002c09187220 */ /* 0x000fc40000410000 */
[----:B------:R-:W-:Y:S02]  /*ed10*/  FMUL.FTZ R19, R23, R16 ;  /* 0x0000001017137220 */ /* 0x000fe40000410000 */
[-C--:B------:R-:W-:Y:S02]  /*ed20*/  FMUL.FTZ R4, R10, R27.reuse ;  /* 0x0000001b0a047220 */ /* 0x080fe40000410000 */
[----:B------:R-:W-:Y:S02]  /*ed30*/  FMUL.FTZ R44, R5, R44 ;  /* 0x0000002c052c7220 */ /* 0x000fe40000410000 */
[----:B------:R-:W-:Y:S02]  /*ed40*/  FMUL.FTZ R16, R30, R16 ;  /* 0x000000101e107220 */ /* 0x000fe40000410000 */
[----:B------:R-:W-:Y:S02]  /*ed50*/  FMUL.FTZ R27, R6, R27 ;  /* 0x0000001b061b7220 */ /* 0x000fe40000410000 */
[----:B------:R-:W-:Y:S01]  /*ed60*/  FFMA.FTZ R17, R8, R17, -R7 ;  /* 0x0000001108117223 */ /* 0x000fe20000010807 */
[----:B------:R-:W-:Y:S01]  /*ed70*/  F2FP.PACK_AB R7, R26, R31 ;  /* 0x0000001f1a07723e */ /* 0x000fe200000000ff */
[----:B------:R-:W-:-:S02]  /*ed80*/  FFMA.FTZ R25, R20, R33, -R25 ;  /* 0x0000002114197223 */ /* 0x000fc40000010819 */
[----:B------:R-:W-:Y:S02]  /*ed90*/  FFMA.FTZ R32, R11, R28, -R32 ;  /* 0x0000001c0b207223 */ /* 0x000fe40000010820 */
[----:B------:R-:W-:Y:S02]  /*eda0*/  FFMA.FTZ R34, R21, R42, -R34 ;  /* 0x0000002a15227223 */ /* 0x000fe40000010822 */
[----:B------:R-:W-:Y:S01]  /*edb0*/  FFMA.FTZ R9, R9, R46, -R44 ;  /* 0x0000002e09097223 */ /* 0x000fe2000001082c */
[----:B------:R-:W-:Y:S01]  /*edc0*/  F2FP.PACK_AB R11, R32, R25 ;  /* 0x00000019200b723e */ /* 0x000fe200000000ff */
[----:B------:R-:W-:Y:S02]  /*edd0*/  FFMA.FTZ R53, R22, R55, -R53 ;  /* 0x0000003716357223 */ /* 0x000fe40000010835 */
[----:B------:R-:W-:Y:S01]  /*ede0*/  FFMA.FTZ R8, R23, R18, -R16 ;  /* 0x0000001217087223 */ /* 0x000fe20000010810 */
[----:B------:R-:W-:Y:S01]  /*edf0*/  F2FP.PACK_AB R9, R9, R34 ;  /* 0x000000220909723e */ /* 0x000fe200000000ff */
[----:B------:R-:W-:-:S02]  /*ee00*/  FFMA.FTZ R10, R10, R29, -R27 ;  /* 0x0000001d0a0a7223 */ /* 0x000fc4000001081b */
[----:B------:R-:W-:Y:S01]  /*ee10*/  FFMA.FTZ R5, R5, R46, R24 ;  /* 0x0000002e05057223 */ /* 0x000fe20000010018 */
[----:B------:R-:W-:Y:S01]  /*ee20*/  F2FP.PACK_AB R8, R8, R53 ;  /* 0x000000350808723e */ /* 0x000fe200000000ff */
[----:B------:R-:W-:Y:S01]  /*ee30*/  FFMA.FTZ R19, R30, R18, R19 ;  /* 0x000000121e137223 */ /* 0x000fe20000010013 */
[----:B------:R-:W-:Y:S01]  /*ee40*/  F2FP.PACK_AB R10, R10, R17 ;  /* 0x000000110a0a723e */ /* 0x000fe200000000ff */
[----:B------:R-:W-:Y:S01]  /*ee50*/  FFMA.FTZ R6, R6, R29, R4 ;  /* 0x0000001d06067223 */ /* 0x000fe20000010004 */
[----:B------:R-:W-:Y:S02]  /*ee60*/  F2FP.PACK_AB R5, R5, R40 ;  /* 0x000000280505723e */ /* 0x000fe400000000ff */
[----:B------:R-:W-:Y:S01]  /*ee70*/  F2FP.PACK_AB R4, R19, R54 ;  /* 0x000000361304723e */ /* 0x000fe200000000ff */
[----:B------:R1:W-:Y:S01]  /*ee80*/  STS.128 [R13+0xc100], R8 ;  /* 0x00c100080d007388 */ /* 0x0003e20000000c00 */
[----:B------:R-:W-:-:S05]  /*ee90*/  F2FP.PACK_AB R6, R6, R15 ;  /* 0x0000000f0606723e */ /* 0x000fca00000000ff */
[----:B------:R1:W-:Y:S02]  /*eea0*/  STS.128 [R12+0xc100], R4 ;  /* 0x00c100040c007388 */ /* 0x0003e40000000c00 */
.L_x_385:
[----:B------:R-:W-:Y:S05]  /*eeb0*/  BSYNC B2 ;  /* 0x0000000000027941 */ /* 0x000fea0003800000 */
.L_x_367:
[----:B-1----:R-:W-:Y:S01]  /*eec0*/  IMAD R4, R51, c[0x0][0x208], RZ ;  /* 0x0000820033047a24 */ /* 0x002fe200078e02ff */
[----:B------:R-:W-:-:S04]  /*eed0*/  DEPBAR.LE SB0, 0x0 ;  /* 0x000080000000791a */ /* 0x000fc80000000000 */
[----:B------:R-:W-:Y:S01]  /*eee0*/  IMAD.WIDE.U32 R6, R213, c[0x0][0x208], RZ ;  /* 0x00008200d5067a25 */ /* 0x000fe200078e00ff */
[----:B------:R-:W-:Y:S01]  /*eef0*/  ISETP.GE.AND P5, PT, R214, c[0x0][0x1d4], PT ;  /* 0x00007500d6007a0c */ /* 0x000fe20003fa6270 */
[----:B------:R-:W-:Y:S01]  /*ef00*/  BAR.SYNC.DEFER_BLOCKING 0x0 ;  /* 0x0000000000007b1d */ /* 0x000fe20000010000 */
[----:B------:R-:W-:Y:S01]  /*ef10*/  ISETP.GE.AND P2, PT, R37, c[0x0][0x1d4], PT ;  /* 0x0000750025007a0c */ /* 0x000fe20003f46270 */
[----:B------:R-:W-:Y:S02]  /*ef20*/  IMAD R4, R213, c[0x0][0x20c], R4 ;  /* 0x00008300d5047a24 */ /* 0x000fe400078e0204 */
[----:B------:R-:W-:Y:S02]  /*ef30*/  IMAD R5, R50, c[0x0][0x218], RZ ;  /* 0x0000860032057a24 */ /* 0x000fe400078e02ff */
[----:B------:R-:W-:Y:S02]  /*ef40*/  IMAD.IADD R7, R7, 0x1, R4 ;  /* 0x0000000107077824 */ /* 0x000fe400078e0204 */
[C---:B------:R-:W-:Y:S01]  /*ef50*/  IMAD R10, R212.reuse, c[0x0][0x21c], R5 ;  /* 0x00008700d40a7a24 */ /* 0x040fe200078e0205 */
[----:B------:R-:W-:Y:S01]  /*ef60*/  SHF.R.S32.HI R5, RZ, 0x4, R52 ;  /* 0x00000004ff057819 */ /* 0x000fe20000011434 */
[----:B------:R-:W-:-:S04]  /*ef70*/  IMAD.WIDE.U32 R6, R212, c[0x0][0x218], R6 ;  /* 0x00008600d4067a25 */ /* 0x000fc800078e0006 */
[----:B------:R-:W-:Y:S01]  /*ef80*/  IMAD.SHL.U32 R4, R38, 0x40, RZ ;  /* 0x0000004026047824 */ /* 0x000fe200078e00ff */
[----:B------:R-:W-:Y:S01]  /*ef90*/  IADD3 R9, P0, R6, UR18, RZ ;  /* 0x0000001206097c10 */ /* 0x000fe2000ff1e0ff */
[----:B------:R-:W-:Y:S01]  /*efa0*/  IMAD.WIDE R12, R222, 0x2, RZ ;  /* 0x00000002de0c7825 */ /* 0x000fe200078e02ff */
[----:B------:R-:W-:Y:S02]  /*efb0*/  LEA.HI R6, R52, R5, RZ, 0x1 ;  /* 0x0000000534067211 */ /* 0x000fe400078f08ff */
[----:B------:R-:W-:Y:S01]  /*efc0*/  IADD3.X R10, R7, UR12, R10, P0, !PT ;  /* 0x0000000c070a7c10 */ /* 0x000fe200087fe40a */
[----:B------:R-:W-:Y:S01]  /*efd0*/  IMAD.SHL.U32 R7, R49, 0x8, RZ ;  /* 0x0000000831077824 */ /* 0x000fe200078e00ff */
[----:B------:R-:W-:Y:S01]  /*efe0*/  LOP3.LUT R4, R4, 0x1c0, RZ, 0xc0, !PT ;  /* 0x000001c004047812 */ /* 0x000fe200078ec0ff */
[----:B------:R-:W-:Y:S01]  /*eff0*/  IMAD.SHL.U32 R89, R48, 0x40, RZ ;  /* 0x0000004030597824 */ /* 0x000fe200078e00ff */
[----:B------:R-:W-:Y:S01]  /*f000*/  LEA R8, P0, R9, c[0x0][0x1f8], 0x1 ;  /* 0x00007e0009087a11 */ /* 0x000fe200078008ff */
[----:B------:R-:W-:Y:S01]  /*f010*/  IMAD.SHL.U32 R90, R39, 0x40, RZ ;  /* 0x00000040275a7824 */ /* 0x000fe200078e00ff */
[----:B------:R-:W-:Y:S01]  /*f020*/  LOP3.LUT R7, R4, 0x8, R7, 0xf8, !PT ;  /* 0x0000000804077812 */ /* 0x000fe200078ef807 */
[----:B------:R-:W-:Y:S01]  /*f030*/  IMAD.SHL.U32 R216, R0, 0x2, RZ ;  /* 0x0000000200d87824 */ /* 0x000fe200078e00ff */
[----:B------:R-:W-:Y:S01]  /*f040*/  SHF.R.U32.HI R4, RZ, 0x3, R4 ;  /* 0x00000003ff047819 */ /* 0x000fe20000011604 */
[----:B------:R-:W1:Y:S01]  /*f050*/  SHFL.IDX PT, R20, R8, 0x1, 0x181f ;  /* 0x00381f0008147f89 */ /* 0x000e6200000e0000 */
[----:B------:R-:W-:-:S02]  /*f060*/  LOP3.LUT R6, R6, 0xfffffffe, RZ, 0xc0, !PT ;  /* 0xfffffffe06067812 */ /* 0x000fc400078ec0ff */
[----:B------:R-:W-:Y:S01]  /*f070*/  LEA.HI.X R10, R9, c[0x0][0x1fc], R10, 0x1, P0 ;  /* 0x00007f00090a7a11 */ /* 0x000fe200000f0c0a */
[----:B------:R2:W3:Y:S01]  /*f080*/  SHFL.IDX PT, R30, R8, RZ, 0x181f ;  /* 0x00181fff081e7589 */ /* 0x0004e200000e0000 */
[----:B------:R-:W-:Y:S01]  /*f090*/  LOP3.LUT R7, R7, R4, RZ, 0x3c, !PT ;  /* 0x0000000407077212 */ /* 0x000fe200078e3cff */
[----:B------:R-:W-:Y:S01]  /*f0a0*/  IMAD.IADD R6, R5, 0x1, -R6 ;  /* 0x0000000105067824 */ /* 0x000fe200078e0a06 */
[----:B------:R-:W-:Y:S01]  /*f0b0*/  LOP3.LUT P0, RZ, R38, 0x2, RZ, 0xc0, !PT ;  /* 0x0000000226ff7812 */ /* 0x000fe2000780c0ff */
[----:B------:R-:W4:Y:S01]  /*f0c0*/  SHFL.IDX PT, R4, R10, 0x1, 0x181f ;  /* 0x00381f000a047f89 */ /* 0x000f2200000e0000 */
[----:B------:R-:W-:Y:S01]  /*f0d0*/  SHF.R.S32.HI R9, RZ, 0x1f, R214 ;  /* 0x0000001fff097819 */ /* 0x000fe200000114d6 */
[----:B------:R-:W-:Y:S01]  /*f0e0*/  IMAD R205, R6, 0x200, R7 ;  /* 0x0000020006cd7824 */ /* 0x000fe200078e0207 */
[----:B------:R-:W-:Y:S01]  /*f0f0*/  LOP3.LUT R89, R89, 0x1c0, RZ, 0xc0, !PT ;  /* 0x000001c059597812 */ /* 0x000fe200078ec0ff */
[----:B------:R4:W4:Y:S01]  /*f100*/  SHFL.IDX PT, R5, R10, RZ, 0x181f ;  /* 0x00181fff0a057589 */ /* 0x00092200000e0000 */
[----:B------:R-:W-:Y:S01]  /*f110*/  LEA.HI R224, R9, R214, RZ, 0x3 ;  /* 0x000000d609e07211 */ /* 0x000fe200078f18ff */
[----:B------:R-:W-:Y:S01]  /*f120*/  IMAD.SHL.U32 R205, R205, 0x2, RZ ;  /* 0x00000002cdcd7824 */ /* 0x000fe200078e00ff */
[----:B------:R-:W-:Y:S01]  /*f130*/  LOP3.LUT R90, R90, 0xfffffe00, RZ, 0xc0, !PT ;  /* 0xfffffe005a5a7812 */ /* 0x000fe200078ec0ff */
[----:B------:R-:W-:Y:S01]  /*f140*/  IMAD.SHL.U32 R6, R6, 0x8, RZ ;  /* 0x0000000806067824 */ /* 0x000fe200078e00ff */
[----:B------:R-:W-:-:S02]  /*f150*/  LOP3.LUT R224, R224, 0xfffffff8, RZ, 0xc0, !PT ;  /* 0xfffffff8e0e07812 */ /* 0x000fc400078ec0ff */
[C---:B------:R-:W-:Y:S01]  /*f160*/  IADD3 R7, R205.reuse, 0x6100, RZ ;  /* 0x00006100cd077810 */ /* 0x040fe20007ffe0ff */
[----:B------:R-:W-:Y:S01]  /*f170*/  LDSM.16.M88.4 R60, [R205+0x6100] ;  /* 0x00610000cd3c783b */ /* 0x000fe20000000200 */
[----:B------:R-:W-:Y:S02]  /*f180*/  IADD3 R204, R205, 0x6120, RZ ;  /* 0x00006120cdcc7810 */ /* 0x000fe40007ffe0ff */
[----:B------:R-:W-:Y:S01]  /*f190*/  @P0 IADD3 R204, R7, -0x20, RZ ;  /* 0xffffffe007cc0810 */ /* 0x000fe20007ffe0ff */
[----:B------:R-:W-:Y:S01]  /*f1a0*/  LDSM.16.M88.4 R52, [R205+0x6900] ;  /* 0x00690000cd34783b */ /* 0x000fe20000000200 */
[----:B-1----:R-:W-:Y:S02]  /*f1b0*/  IADD3 R28, P0, R12, R20, RZ ;  /* 0x000000140c1c7210 */ /* 0x002fe40007f1e0ff */
[----:B--2---:R-:W-:Y:S01]  /*f1c0*/  SHF.R.S32.HI R8, RZ, 0x1f, R37 ;  /* 0x0000001fff087819 */ /* 0x004fe20000011425 */
[----:B------:R-:W-:Y:S01]  /*f1d0*/  LDSM.16.M88.4 R44, [R205+0x7100] ;  /* 0x00710000cd2c783b */ /* 0x000fe20000000200 */
[----:B---3--:R-:W-:-:S02]  /*f1e0*/  IADD3 R14, P1, R30, R12, RZ ;  /* 0x0000000c1e0e7210 */ /* 0x008fc40007f3e0ff */
[----:B------:R-:W-:Y:S01]  /*f1f0*/  LEA.HI R223, R8, R37, RZ, 0x3 ;  /* 0x0000002508df7211 */ /* 0x000fe200078f18ff */
[----:B----4-:R-:W-:Y:S01]  /*f200*/  IMAD.X R29, R13, 0x1, R4, P0 ;  /* 0x000000010d1d7824 */ /* 0x010fe200000e0604 */
[----:B------:R-:W-:Y:S01]  /*f210*/  LOP3.LUT R6, R89, 0x8, R6, 0xf8, !PT ;  /* 0x0000000859067812 */ /* 0x000fe200078ef806 */
[----:B------:R-:W-:Y:S01]  /*f220*/  LDSM.16.M88.4 R80, [R204] ;  /* 0x00000000cc50783b */ /* 0x000fe20000000200 */
[----:B------:R-:W-:Y:S01]  /*f230*/  IMAD.WIDE R10, R224, 0x2, RZ ;  /* 0x00000002e00a7825 */ /* 0x000fe200078e02ff */
[----:B------:R-:W-:Y:S02]  /*f240*/  LOP3.LUT R223, R223, 0xfffffff8, RZ, 0xc0, !PT ;  /* 0xfffffff8dfdf7812 */ /* 0x000fe400078ec0ff */
[----:B------:R-:W-:Y:S01]  /*f250*/  SHF.R.U32.HI R89, RZ, 0x3, R89 ;  /* 0x00000003ff597819 */ /* 0x000fe20000011659 */
[----:B------:R-:W-:Y:S01]  /*f260*/  IMAD.X R15, R5, 0x1, R13, P1 ;  /* 0x00000001050f7824 */ /* 0x000fe200008e060d */
[----:B------:R-:W-:Y:S01]  /*f270*/  IADD3 R22, P0, R10, R20, RZ ;  /* 0x000000140a167210 */ /* 0x000fe20007f1e0ff */
[----:B------:R-:W-:Y:S01]  /*f280*/  IMAD.WIDE R8, R223, 0x2, RZ ;  /* 0x00000002df087825 */ /* 0x000fe200078e02ff */
[----:B------:R-:W-:Y:S01]  /*f290*/  IADD3 R12, P1, R30, R10, RZ ;  /* 0x0000000a1e0c7210 */ /* 0x000fe20007f3e0ff */
[----:B------:R-:W-:Y:S01]  /*f2a0*/  LDSM.16.M88.4 R64, [R204+0x800] ;  /* 0x00080000cc40783b */ /* 0x000fe20000000200 */
[----:B------:R-:W-:Y:S01]  /*f2b0*/  LOP3.LUT R89, R6, R89, RZ, 0x3c, !PT ;  /* 0x0000005906597212 */ /* 0x000fe200078e3cff */
[--C-:B------:R-:W-:Y:S01]  /*f2c0*/  IMAD.X R23, R11, 0x1, R4.reuse, P0 ;  /* 0x000000010b177824 */ /* 0x100fe200000e0604 */
[----:B------:R-:W-:Y:S01]  /*f2d0*/  IADD3 R20, P0, R8, R20, RZ ;  /* 0x0000001408147210 */ /* 0x000fe20007f1e0ff */
[----:B------:R-:W-:Y:S01]  /*f2e0*/  IMAD.X R13, R5, 0x1, R11, P1 ;  /* 0x00000001050d7824 */ /* 0x000fe200008e060b */
[----:B------:R-:W-:Y:S01]  /*f2f0*/  IADD3 R30, P1, R30, R8, RZ ;  /* 0x000000081e1e7210 */ /* 0x000fe20007f3e0ff */
[----:B------:R-:W-:Y:S01]  /*f300*/  LDSM.16.M88.4 R32, [R204+0x1000] ;  /* 0x00100000cc20783b */ /* 0x000fe20000000200 */
[----:B------:R-:W-:Y:S01]  /*f310*/  IADD3 R219, R216, 0x100, RZ ;  /* 0x00000100d8db7810 */ /* 0x000fe20007ffe0ff */
[----:B------:R-:W-:Y:S01]  /*f320*/  IMAD.X R21, R9, 0x1, R4, P0 ;  /* 0x0000000109157824 */ /* 0x000fe200000e0604 */
[----:B------:R-:W-:Y:S01]  /*f330*/  IADD3 R195, R204, 0x800, RZ ;  /* 0x00000800ccc37810 */ /* 0x000fe20007ffe0ff */
[----:B------:R-:W-:Y:S01]  /*f340*/  IMAD.X R31, R5, 0x1, R9, P1 ;  /* 0x00000001051f7824 */ /* 0x000fe200008e0609 */
[----:B------:R-:W-:Y:S01]  /*f350*/  ISETP.GE.AND P1, PT, R222, c[0x0][0x1d4], PT ;  /* 0x00007500de007a0c */ /* 0x000fe20003f26270 */
[----:B------:R-:W-:Y:S01]  /*f360*/  IMAD R4, R88, 0x400, R90 ;  /* 0x0000040058047824 */ /* 0x000fe200078e025a */
[----:B------:R-:W-:Y:S01]  /*f370*/  LDSM.16.M88.4 R8, [R205+0x7900] ;  /* 0x00790000cd08783b */ /* 0x000fe20000000200 */
[----:B------:R-:W-:-:S02]  /*f380*/  IADD3 R194, R204, 0x1000, RZ ;  /* 0x00001000ccc27810 */ /* 0x000fc40007ffe0ff */
[----:B------:R-:W-:Y:S01]  /*f390*/  IMAD.IADD R0, R89, 0x1, R4 ;  /* 0x0000000159007824 */ /* 0x000fe200078e0204 */
[----:B------:R-:W-:Y:S01]  /*f3a0*/  ISETP.LT.OR P0, PT, R36, 0x1, P1 ;  /* 0x000000012400780c */ /* 0x000fe20000f01670 */
[----:B------:R-:W-:Y:S01]  /*f3b0*/  LDSM.16.M88.4 R24, [R204+0x1800] ;  /* 0x00180000cc18783b */ /* 0x000fe20000000200 */
[----:B------:R-:W-:Y:S01]  /*f3c0*/  IADD3 R193, R204, 0x1800, RZ ;  /* 0x00001800ccc17810 */ /* 0x000fe20007ffe0ff */
[----:B------:R-:W-:Y:S01]  /*f3d0*/  IMAD.SHL.U32 R206, R0, 0x2, RZ ;  /* 0x0000000200ce7824 */ /* 0x000fe200078e00ff */
[C---:B------:R-:W-:Y:S01]  /*f3e0*/  IADD3 R191, R204.reuse, 0x2000, RZ ;  /* 0x00002000ccbf7810 */ /* 0x040fe20007ffe0ff */
[----:B------:R-:W-:Y:S01]  /*f3f0*/  IMAD.MOV.U32 R0, RZ, RZ, 0x40 ;  /* 0x00000040ff007424 */ /* 0x000fe200078e00ff */
[----:B------:R-:W-:Y:S01]  /*f400*/  IADD3 R190, R204, 0x2800, RZ ;  /* 0x00002800ccbe7810 */ /* 0x000fe20007ffe0ff */
[--C-:B------:R-:W-:Y:S01]  /*f410*/  IMAD R202, R2, 0x2, R206.reuse ;  /* 0x0000000202ca7824 */ /* 0x100fe200078e02ce */
[----:B------:R-:W1:Y:S01]  /*f420*/  LDSM.16.M88.4 R16, [R206+0xc100] ;  /* 0x00c10000ce10783b */ /* 0x000e620000000200 */
[C---:B------:R-:W-:Y:S01]  /*f430*/  IMAD R201, R3.reuse, 0x2, R206 ;  /* 0x0000000203c97824 */ /* 0x040fe200078e02ce */
[C---:B------:R-:W-:Y:S01]  /*f440*/  IADD3 R189, R204.reuse, 0x3000, RZ ;  /* 0x00003000ccbd7810 */ /* 0x040fe20007ffe0ff */
[----:B------:R-:W-:Y:S01]  /*f450*/  IMAD R199, R3, 0x2, R202 ;  /* 0x0000000203c77824 */ /* 0x000fe200078e02ca */
[----:B------:R-:W2:Y:S01]  /*f460*/  LDSM.16.M88.4 R4, [R202+0xc100] ;  /* 0x00c10000ca04783b */ /* 0x000ea20000000200 */
[----:B------:R-:W-:-:S02]  /*f470*/  IADD3 R188, R204, 0x3800, RZ ;  /* 0x00003800ccbc7810 */ /* 0x000fc40007ffe0ff */
[----:B------:R-:W-:Y:S01]  /*f480*/  IADD3 R187, R204, 0x4000, RZ ;  /* 0x00004000ccbb7810 */ /* 0x000fe20007ffe0ff */
[----:B------:R-:W-:Y:S01]  /*f490*/  @!PT LDS RZ, [RZ] ;  /* 0x00000000fffff984 */ /* 0x000fe20000000800 */
[----:B------:R-:W-:Y:S01]  /*f4a0*/  @!PT LDS RZ, [RZ] ;  /* 0x00000000fffff984 */ /* 0x000fe20000000800 */
[----:B------:R-:W-:Y:S01]  /*f4b0*/  @!PT LDS RZ, [RZ] ;  /* 0x00000000fffff984 */ /* 0x000fe20000000800 */
[----:B------:R3:W-:Y:S01]  /*f4c0*/  LDGSTS.E.BYPASS.LTC128B.128 [R216+0x100], [R14.64], !P0 ;  /* 0x001000000ed87fae */ /* 0x0007e2000c101d56 */
[----:B------:R-:W-:Y:S02]  /*f4d0*/  ISETP.LT.OR P0, PT, R36, 0x1, P5 ;  /* 0x000000012400780c */ /* 0x000fe40002f01670 */
[C---:B------:R-:W-:Y:S02]  /*f4e0*/  IADD3 R186, R204.reuse, 0x4800, RZ ;  /* 0x00004800ccba7810 */ /* 0x040fe40007ffe0ff */
[C---:B------:R-:W-:Y:S02]  /*f4f0*/  IADD3 R185, R204.reuse, 0x5000, RZ ;  /* 0x00005000ccb97810 */ /* 0x040fe40007ffe0ff */
[----:B------:R-:W-:-:S07]  /*f500*/  IADD3 R184, R204, 0x5800, RZ ;  /* 0x00005800ccb87810 */ /* 0x000fce0007ffe0ff */
[----:B------:R3:W-:Y:S01]  /*f510*/  LDGSTS.E.BYPASS.LTC128B.128 [R216+0x2100], [R12.64], !P0 ;  /* 0x021000000cd87fae */ /* 0x0007e2000c101d56 */
[----:B------:R-:W-:-:S13]  /*f520*/  ISETP.LT.OR P0, PT, R36, 0x1, P2 ;  /* 0x000000012400780c */ /* 0x000fda0001701670 */
[----:B------:R4:W-:Y:S01]  /*f530*/  LDGSTS.E.BYPASS.LTC128B.128 [R216+0x4100], [R30.64], !P0 ;  /* 0x041000001ed87fae */ /* 0x0009e2000c101d56 */
[C---:B------:R-:W-:Y:S02]  /*f540*/  ISETP.LT.OR P0, PT, R36.reuse, 0x21, P1 ;  /* 0x000000212400780c */ /* 0x040fe40000f01670 */
[----:B------:R-:W-:Y:S01]  /*f550*/  ISETP.LT.OR P1, PT, R36, 0x21, P5 ;  /* 0x000000212400780c */ /* 0x000fe20002f21670 */
[C---:B-1----:R-:W-:Y:S08]  /*f560*/  HMMA.16816.F32 R56, R16.reuse, R52, RZ ;  /* 0x000000341038723c */ /* 0x042ff000000018ff */
[----:B------:R-:W-:Y:S02]  /*f570*/  HMMA.16816.F32 R48, R16, R44, RZ ;  /* 0x0000002c1030723c */ /* 0x000fe400000018ff */
[----:B------:R4:W-:Y:S01]  /*f580*/  LDGSTS.E.BYPASS.LTC128B.128 [R216+0x1100], [R28.64], !P0 ;  /* 0x011000001cd87fae */ /* 0x0009e2000c101d56 */
[----:B------:R-:W-:-:S03]  /*f590*/  LOP3.LUT P0, RZ, R38, 0x4, RZ, 0xc0, !PT ;  /* 0x0000000426ff7812 */ /* 0x000fc6000780c0ff */
[----:B------:R1:W-:Y:S01]  /*f5a0*/  LDGSTS.E.BYPASS.LTC128B.128 [R216+0x3100], [R22.64], !P1 ;  /* 0x0310000016d87fae */ /* 0x0003e2000c901d56 */
[----:B------:R-:W-:Y:S01]  /*f5b0*/  SEL R0, R0, 0xffffffc0, !P0 ;  /* 0xffffffc000007807 */ /* 0x000fe20004000000 */
[----:B---3--:R-:W-:Y:S01]  /*f5c0*/  HMMA.16816.F32 R12, R16, R60, RZ ;  /* 0x0000003c100c723c */ /* 0x008fe200000018ff */
[----:B------:R-:W-:-:S03]  /*f5d0*/  ISETP.LT.OR P0, PT, R36, 0x21, P2 ;  /* 0x000000212400780c */ /* 0x000fc60001701670 */
[----:B------:R-:W-:Y:S02]  /*f5e0*/  IMAD.IADD R200, R205, 0x1, R0 ;  /* 0x00000001cdc87824 */ /* 0x000fe400078e0200 */
[----:B------:R-:W-:Y:S02]  /*f5f0*/  IMAD.IADD R192, R0, 0x1, R204 ;  /* 0x0000000100c07824 */ /* 0x000fe400078e02cc */
[C---:B------:R-:W-:Y:S06]  /*f600*/  HMMA.16816.F32 R60, R16.reuse, R62, RZ ;  /* 0x0000003e103c723c */ /* 0x040fec00000018ff */
[----:B------:R1:W-:Y:S01]  /*f610*/  LDGSTS.E.BYPASS.LTC128B.128 [R216+0x5100], [R20.64], !P0 ;  /* 0x0510000014d87fae */ /* 0x0003e2000c101d56 */
[----:B------:R-:W-:Y:S01]  /*f620*/  ISETP.GT.AND P0, PT, R92, R211, PT ;  /* 0x000000d35c00720c */ /* 0x000fe20003f04270 */
[----:B------:R-:W-:Y:S02]  /*f630*/  HMMA.16816.F32 R52, R16, R54, RZ ;  /* 0x000000361034723c */ /* 0x000fe400000018ff */
[----:B------:R-:W-:Y:S04]  /*f640*/  LDSM.16.M88.4 R36, [R201+0xc100] ;  /* 0x00c10000c924783b */ /* 0x000fe80000000200 */
[----:B-----5:R-:W3:Y:S02]  /*f650*/  LDSM.16.M88.4 R76, [R200+0x6100] ;  /* 0x00610000c84c783b */ /* 0x020ee40000000200 */
[----:B--2---:R-:W-:Y:S02]  /*f660*/  HMMA.16816.F32 R12, R4, R80, R12 ;  /* 0x00000050040c723c */ /* 0x004fe4000000180c */
[----:B------:R-:W-:Y:S04]  /*f670*/  LDSM.16.M88.4 R84, [R192] ;  /* 0x00000000c054783b */ /* 0x000fe80000000200 */
[----:B------:R-:W-:Y:S02]  /*f680*/  LDSM.16.M88.4 R72, [R200+0x6900] ;  /* 0x00690000c848783b */ /* 0x000fe40000000200 */
[C---:B------:R-:W-:Y:S02]  /*f690*/  HMMA.16816.F32 R44, R16.reuse, R46, RZ ;  /* 0x0000002e102c723c */ /* 0x040fe400000018ff */
[----:B----4-:R-:W-:Y:S04]  /*f6a0*/  LDSM.16.M88.4 R28, [R200+0x7100] ;  /* 0x00710000c81c783b */ /* 0x010fe80000000200 */
[----:B------:R-:W0:Y:S02]  /*f6b0*/  LDGDEPBAR ;  /* 0x00000000000079af */ /* 0x000e240000000000 */
[C---:B------:R-:W-:Y:S02]  /*f6c0*/  HMMA.16816.F32 R40, R16.reuse, R8, RZ ;  /* 0x000000081028723c */ /* 0x040fe400000018ff */
[----:B-1----:R-:W-:Y:S06]  /*f6d0*/  LDSM.16.M88.4 R20, [R200+0x7900] ;  /* 0x00790000c814783b */ /* 0x002fec0000000200 */
[----:B------:R-:W-:Y:S01]  /*f6e0*/  HMMA.16816.F32 R16, R16, R10, RZ ;  /* 0x0000000a1010723c */ /* 0x000fe200000018ff */
[----:B------:R-:W1:Y:S07]  /*f6f0*/  LDSM.16.M88.4 R8, [R199+0xc100] ;  /* 0x00c10000c708783b */ /* 0x000e6e0000000200 */
[----:B------:R-:W-:Y:S01]  /*f700*/  HMMA.16816.F32 R60, R4, R82, R60 ;  /* 0x00000052043c723c */ /* 0x000fe2000000183c */
[----:B------:R-:W-:Y:S07]  /*f710*/  LDSM.16.M88.4 R80, [R205+0x8100] ;  /* 0x00810000cd50783b */ /* 0x000fee0000000200 */
[----:B---3--:R-:W-:Y:S08]  /*f720*/  HMMA.16816.F32 R12, R36, R76, R12 ;  /* 0x0000004c240c723c */ /* 0x008ff0000000180c */
        /* <DEDUP_REMOVED lines=8> */
[----:B------:R-:W2:Y:S04]  /*f7b0*/  LDSM.16.M88.4 R16, [R206+0x10100] ;  /* 0x01010000ce10783b */ /* 0x000ea80000000200 */
[----:B------:R-:W3:Y:S03]  /*f7c0*/  LDSM.16.M88.4 R24, [R192+0x1800] ;  /* 0x00180000c018783b */ /* 0x000ee60000000200 */
[----:B-1----:R-:W-:Y:S08]  /*f7d0*/  HMMA.16816.F32 R12, R8, R84, R12 ;  /* 0x00000054080c723c */ /* 0x002ff0000000180c */
        /* <DEDUP_REMOVED lines=11> */
[----:B------:R-:W4:Y:S03]  /*f890*/  LDSM.16.M88.4 R20, [R205+0x9900] ;  /* 0x00990000cd14783b */ /* 0x000f260000000200 */
[----:B--2---:R-:W-:Y:S08]  /*f8a0*/  HMMA.16816.F32 R12, R16, R80, R12 ;  /* 0x00000050100c723c */ /* 0x004ff0000000180c */
        /* <DEDUP_REMOVED lines=8> */
[C---:B---3--:R-:W-:Y:S08]  /*f930*/  HMMA.16816.F32 R40, R8.reuse, R24, R40 ;  /* 0x000000180828723c */ /* 0x048ff00000001828 */
        /* <DEDUP_REMOVED lines=11> */
[----:B------:R-:W1:Y:S07]  /*f9f0*/  LDSM.16.M88.4 R28, [R199+0x10100] ;  /* 0x01010000c71c783b */ /* 0x000e6e0000000200 */
[C---:B----4-:R-:W-:Y:S08]  /*fa00*/  HMMA.16816.F32 R40, R16.reuse, R20, R40 ;  /* 0x000000141028723c */ /* 0x050ff00000001828 */
[----:B------:R-:W-:Y:S01]  /*fa10*/  HMMA.16816.F32 R36, R16, R22, R36 ;  /* 0x000000161024723c */ /* 0x000fe20000001824 */
[----:B------:R-:W4:Y:S04]  /*fa20*/  LDSM.16.M88.4 R20, [R200+0x9100] ;  /* 0x00910000c814783b */ /* 0x000f280000000200 */
[----:B------:R-:W1:Y:S03]  /*fa30*/  LDSM.16.M88.4 R16, [R200+0x9900] ;  /* 0x00990000c810783b */ /* 0x000e660000000200 */
        /* <DEDUP_REMOVED lines=11> */
[----:B------:R-:W-:Y:S04]  /*faf0*/  LDSM.16.M88.4 R4, [R206+0x14100] ;  /* 0x01410000ce04783b */ /* 0x000fe80000000200 */
[----:B------:R-:W2:Y:S03]  /*fb00*/  LDSM.16.M88.4 R24, [R205+0xa100] ;  /* 0x00a10000cd18783b */ /* 0x000ea60000000200 */
[----:B-1----:R-:W-:Y:S08]  /*fb10*/  HMMA.16816.F32 R12, R28, R76, R12 ;  /* 0x0000004c1c0c723c */ /* 0x002ff0000000180c */
[C---:B------:R-:W-:Y:S01]  /*fb20*/  HMMA.16816.F32 R60, R8.reuse, R86, R60 ;  /* 0x00000056083c723c */ /* 0x040fe2000000183c */
[----:B------:R-:W-:Y:S07]  /*fb30*/  LDSM.16.M88.4 R84, [R204+0x4000] ;  /* 0x00400000cc54783b */ /* 0x000fee0000000200 */
[C---:B------:R-:W-:Y:S08]  /*fb40*/  HMMA.16816.F32 R56, R8.reuse, R80, R56 ;  /* 0x000000500838723c */ /* 0x040ff00000001838 */
[C---:B------:R-:W-:Y:S01]  /*fb50*/  HMMA.16816.F32 R52, R8.reuse, R82, R52 ;  /* 0x000000520834723c */ /* 0x040fe20000001834 */
[----:B------:R-:W1:Y:S07]  /*fb60*/  LDSM.16.M88.4 R80, [R202+0x14100] ;  /* 0x01410000ca50783b */ /* 0x000e6e0000000200 */
[C---:B----4-:R-:W-:Y:S08]  /*fb70*/  HMMA.16816.F32 R48, R8.reuse, R20, R48 ;  /* 0x000000140830723c */ /* 0x050ff00000001830 */
[C---:B------:R-:W-:Y:S01]  /*fb80*/  HMMA.16816.F32 R44, R8.reuse, R22, R44 ;  /* 0x00000016082c723c */ /* 0x040fe2000000182c */
[----:B------:R-:W3:Y:S07]  /*fb90*/  LDSM.16.M88.4 R20, [R205+0xa900] ;  /* 0x00a90000cd14783b */ /* 0x000eee0000000200 */
[C---:B------:R-:W-:Y:S08]  /*fba0*/  HMMA.16816.F32 R40, R8.reuse, R16, R40 ;  /* 0x000000100828723c */ /* 0x040ff00000001828 */
        /* <DEDUP_REMOVED lines=15> */
[----:B------:R-:W2:Y:S03]  /*fca0*/  LDSM.16.M88.4 R28, [R200+0xa100] ;  /* 0x00a10000c81c783b */ /* 0x000ea60000000200 */
[----:B-1----:R-:W-:Y:S08]  /*fcb0*/  HMMA.16816.F32 R12, R80, R84, R12 ;  /* 0x00000054500c723c */ /* 0x002ff0000000180c */
[C---:B------:R-:W-:Y:S01]  /*fcc0*/  HMMA.16816.F32 R60, R4.reuse, R26, R60 ;  /* 0x0000001a043c723c */ /* 0x040fe2000000183c */
[----:B------:R-:W-:Y:S07]  /*fcd0*/  LDSM.16.M88.4 R24, [R200+0xa900] ;  /* 0x00a90000c818783b */ /* 0x000fee0000000200 */
[C---:B---3--:R-:W-:Y:S08]  /*fce0*/  HMMA.16816.F32 R56, R4.reuse, R20, R56 ;  /* 0x000000140438723c */ /* 0x048ff00000001838 */
[C---:B------:R-:W-:Y:S01]  /*fcf0*/  HMMA.16816.F32 R52, R4.reuse, R22, R52 ;  /* 0x000000160434723c */ /* 0x040fe20000001834 */
[----:B------:R-:W-:Y:S07]  /*fd00*/  LDSM.16.M88.4 R20, [R200+0xb100] ;  /* 0x00b10000c814783b */ /* 0x000fee0000000200 */
[C---:B----4-:R-:W-:Y:S08]  /*fd10*/  HMMA.16816.F32 R48, R4.reuse, R16, R48 ;  /* 0x000000100430723c */ /* 0x050ff00000001830 */
[C---:B------:R-:W-:Y:S01]  /*fd20*/  HMMA.16816.F32 R44, R4.reuse, R18, R44 ;  /* 0x00000012042c723c */ /* 0x040fe2000000182c */
[----:B------:R-:W-:Y:S07]  /*fd30*/  LDSM.16.M88.4 R16, [R200+0xb900] ;  /* 0x00b90000c810783b */ /* 0x000fee0000000200 */
[C---:B------:R-:W-:Y:S08]  /*fd40*/  HMMA.16816.F32 R40, R4.reuse, R8, R40 ;  /* 0x000000080428723c */ /* 0x040ff00000001828 */
[----:B------:R-:W-:Y:S01]  /*fd50*/  HMMA.16816.F32 R36, R4, R10, R36 ;  /* 0x0000000a0424723c */ /* 0x000fe20000001824 */
[----:B------:R-:W-:Y:S04]  /*fd60*/  LDSM.16.M88.4 R8, [R199+0x14100] ;  /* 0x01410000c708783b */ /* 0x000fe80000000200 */
[----:B------:R-:W1:Y:S03]  /*fd70*/  LDSM.16.M88.4 R4, [R192+0x4000] ;  /* 0x00400000c004783b */ /* 0x000e660000000200 */
[----:B--2---:R-:W-:Y:S08]  /*fd80*/  HMMA.16816.F32 R12, R32, R28, R12 ;  /* 0x0000001c200c723c */ /* 0x004ff0000000180c */
[C---:B------:R-:W-:Y:S08]  /*fd90*/  HMMA.16816.F32 R60, R80.reuse, R86, R60 ;  /* 0x00000056503c723c */ /* 0x040ff0000000183c */
[C---:B------:R-:W-:Y:S08]  /*fda0*/  HMMA.16816.F32 R56, R80.reuse, R76, R56 ;  /* 0x0000004c5038723c */ /* 0x040ff00000001838 */
[C---:B------:R-:W-:Y:S08]  /*fdb0*/  HMMA.16816.F32 R52, R80.reuse, R78, R52 ;  /* 0x0000004e5034723c */ /* 0x040ff00000001834 */
[C---:B------:R-:W-:Y:S08]  /*fdc0*/  HMMA.16816.F32 R48, R80.reuse, R72, R48 ;  /* 0x000000485030723c */ /* 0x040ff00000001830 */
[C---:B------:R-:W-:Y:S01]  /*fdd0*/  HMMA.16816.F32 R44, R80.reuse, R74, R44 ;  /* 0x0000004a502c723c */ /* 0x040fe2000000182c */
[----:B------:R-:W2:Y:S07]  /*fde0*/  LDSM.16.M88.4 R72, [R192+0x4800] ;  /* 0x00480000c048783b */ /* 0x000eae0000000200 */
[C---:B------:R-:W-:Y:S08]  /*fdf0*/  HMMA.16816.F32 R40, R80.reuse, R64, R40 ;  /* 0x000000405028723c */ /* 0x040ff00000001828 */
[----:B------:R-:W-:Y:S01]  /*fe00*/  HMMA.16816.F32 R80, R80, R66, R36 ;  /* 0x000000425050723c */ /* 0x000fe20000001824 */
[----:B------:R-:W3:Y:S04]  /*fe10*/  LDSM.16.M88.4 R64, [R192+0x5000] ;  /* 0x00500000c040783b */ /* 0x000ee80000000200 */
[----:B------:R-:W4:Y:S01]  /*fe20*/  LDSM.16.M88.4 R36, [R192+0x5800] ;  /* 0x00580000c024783b */ /* 0x000f220000000200 */
[----:B------:R-:W-:-:S04]  /*fe30*/  DEPBAR.LE SB0, 0x0 ;  /* 0x000080000000791a */ /* 0x000fc80000000000 */
[----:B-1----:R-:W-:Y:S07]  /*fe40*/  HMMA.16816.F32 R12, R8, R4, R12 ;  /* 0x00000004080c723c */ /* 0x002fee000000180c */
[----:B------:R-:W-:Y:S01]  /*fe50*/  SHF.R.S32.HI R5, RZ, 0x1f, R224 ;  /* 0x0000001fff057819 */ /* 0x000fe200000114e0 */
[C---:B------:R-:W-:Y:S08]  /*fe60*/  HMMA.16816.F32 R60, R32.reuse, R30, R60 ;  /* 0x0000001e203c723c */ /* 0x040ff0000000183c */
[C---:B------:R-:W-:Y:S08]  /*fe70*/  HMMA.16816.F32 R56, R32.reuse, R24, R56 ;  /* 0x000000182038723c */ /* 0x040ff00000001838 */
[----:B------:R-:W-:Y:S01]  /*fe80*/  HMMA.16816.F32 R52, R32, R26, R52 ;  /* 0x0000001a2034723c */ /* 0x000fe20000001834 */
[----:B------:R-:W-:Y:S01]  /*fe90*/  FMUL.FTZ R4, R12, c[0x0][0x320] ;  /* 0x0000c8000c047a20 */ /* 0x000fe20000410000 */
[----:B------:R-:W-:Y:S01]  /*fea0*/  SHF.R.S32.HI R12, RZ, 0x1f, R223 ;  /* 0x0000001fff0c7819 */ /* 0x000fe200000114df */
[----:B------:R-:W-:-:S02]  /*feb0*/  FMUL.FTZ R0, R14, c[0x0][0x320] ;  /* 0x0000c8000e007a20 */ /* 0x000fc40000410000 */
[----:B------:R-:W-:Y:S02]  /*fec0*/  FMUL.FTZ R13, R13, c[0x0][0x320] ;  /* 0x0000c8000d0d7a20 */ /* 0x000fe40000410000 */
[----:B------:R-:W1:Y:S01]  /*fed0*/  MUFU.TANH R4, R4 ;  /* 0x0000000400047308 */ /* 0x000e620000002400 */
[C---:B------:R-:W-:Y:S07]  /*fee0*/  HMMA.16816.F32 R48, R32.reuse, R20, R48 ;  /* 0x000000142030723c */ /* 0x040fee0000001830 */
[----:B------:R-:W1:Y:S01]  /*fef0*/  MUFU.TANH R0, R0 ;  /* 0x0000000000007308 */ /* 0x000e620000002400 */
[C---:B------:R-:W-:Y:S08]  /*ff00*/  HMMA.16816.F32 R44, R32.reuse, R22, R44 ;  /* 0x00000016202c723c */ /* 0x040ff0000000182c */
[C---:B------:R-:W-:Y:S01]  /*ff10*/  HMMA.16816.F32 R40, R32.reuse, R16, R40 ;  /* 0x000000102028723c */ /* 0x040fe20000001828 */
[----:B------:R1:W1:Y:S07]  /*ff20*/  MUFU.TANH R16, R13 ;  /* 0x0000000d00107308 */ /* 0x00026e0000002400 */
[----:B------:R-:W-:Y:S08]  /*ff30*/  HMMA.16816.F32 R80, R32, R18, R80 ;  /* 0x000000122050723c */ /* 0x000ff00000001850 */
[C---:B------:R-:W-:Y:S08]  /*ff40*/  HMMA.16816.F32 R60, R8.reuse, R6, R60 ;  /* 0x00000006083c723c */ /* 0x040ff0000000183c */
[C---:B--2---:R-:W-:Y:S08]  /*ff50*/  HMMA.16816.F32 R56, R8.reuse, R72, R56 ;  /* 0x000000480838723c */ /* 0x044ff00000001838 */
[C---:B------:R-:W-:Y:S08]  /*ff60*/  HMMA.16816.F32 R52, R8.reuse, R74, R52 ;  /* 0x0000004a0834723c */ /* 0x040ff00000001834 */
[C---:B---3--:R-:W-:Y:S08]  /*ff70*/  HMMA.16816.F32 R48, R8.reuse, R64, R48 ;  /* 0x000000400830723c */ /* 0x048ff00000001830 */
[C---:B------:R-:W-:Y:S08]  /*ff80*/  HMMA.16816.F32 R44, R8.reuse, R66, R44 ;  /* 0x00000042082c723c */ /* 0x040ff0000000182c */
[C---:B----4-:R-:W-:Y:S08]  /*ff90*/  HMMA.16816.F32 R40, R8.reuse, R36, R40 ;  /* 0x000000240828723c */ /* 0x050ff00000001828 */
[----:B------:R-:W-:Y:S07]  /*ffa0*/  HMMA.16816.F32 R80, R8, R38, R80 ;  /* 0x000000260850723c */ /* 0x000fee0000001850 */
[----:B------:R-:W-:Y:S01]  /*ffb0*/  SHF.R.S32.HI R11, RZ, 0x1f, R222 ;  /* 0x0000001fff0b7819 */ /* 0x000fe200000114de */
[----:B------:R-:W-:Y:S06]  /*ffc0*/  BAR.SYNC.DEFER_BLOCKING 0x0 ;  /* 0x0000000000007b1d */ /* 0x000fec0000010000 */
[----:B------:R-:W-:Y:S05]  /*ffd0*/  @!P0 BRA `(.L_x_410) ;  /* 0x0000043000008947 */ /* 0x000fea0003800000 */
[----:B-1----:R-:W-:Y:S01]  /*ffe0*/  ISETP.NE.AND P5, PT, R209, 0x1, PT ;  /* 0x00000001d100780c */ /* 0x002fe20003fa5270 */
[----:B------:R-:W-:Y:S01]  /*fff0*/  IMAD.MOV.U32 R212, RZ, RZ, RZ ;  /* 0x000000ffffd47224 */ /* 0x000fe200078e00ff */
[----:B------:R-:W-:-:S04]  /*10000*/  IADD3 R213, R215, R68, R208 ;  /* 0x00000044d7d57210 */ /* 0x000fc80007ffe0d0 */
[----:B------:R-:W-:-:S05]  /*10010*/  IADD3 R213, R213, -0x40, RZ ;  /* 0xffffffc0d5d57810 */ /* 0x000fca0007ffe0ff */
        /* <DEDUP_REMOVED lines=9> */
[----:B------:R-:W-:Y:S01]  /*100b0*/  ISETP.GE.AND P5, PT, R214, c[0x0][0x1d4], PT ;  /* 0x00007500d6007a0c */ /* 0x000fe20003fa6270 */
[C---:B------:R-:W-:Y:S01]  /*100c0*/  IMAD.SHL.U32 R10, R222.reuse, 0x2, RZ ;  /* 0x00000002de0a7824 */ /* 0x040fe200078e00ff */
        /* <DEDUP_REMOVED lines=11> */
[----:B------:R-:W-:-:S04]  /*10180*/  IMAD.WIDE.U32 R8, R212, c[0x0][0x1f0], R18 ;  /* 0x00007c00d4087a25 */ /* 0x000fc800078e0012 */
[----:B------:R-:W-:Y:S01]  /*10190*/  IMAD R7, R7, c[0x0][0x1f0], RZ ;  /* 0x00007c0007077a24 */ /* 0x000fe200078e02ff */
[----:B------:R-:W-:Y:S02]  /*101a0*/  IADD3 R24, P0, R8, UR10, RZ ;  /* 0x0000000a08187c10 */ /* 0x000fe4000ff1e0ff */
[----:B------:R-:W-:Y:S01]  /*101b0*/  SHF.L.U64.HI R8, R224, 0x1, R5 ;  /* 0x00000001e0087819 */ /* 0x000fe20000010205 */
[----:B------:R-:W-:Y:S02]  /*101c0*/  IMAD R6, R212, c[0x0][0x1f4], R7 ;  /* 0x00007d00d4067a24 */ /* 0x000fe400078e0207 */
[----:B------:R-:W-:Y:S02]  /*101d0*/  IMAD.SHL.U32 R7, R224, 0x2, RZ ;  /* 0x00000002e0077824 */ /* 0x000fe400078e00ff */
[----:B------:R-:W-:Y:S01]  /*101e0*/  IMAD.SHL.U32 R5, R223, 0x2, RZ ;  /* 0x00000002df057824 */ /* 0x000fe200078e00ff */
[----:B------:R-:W-:Y:S02]  /*101f0*/  IADD3.X R9, R9, UR7, R6, P0, !PT ;  /* 0x0000000709097c10 */ /* 0x000fe400087fe406 */
[----:B------:R-:W-:-:S02]  /*10200*/  LEA R21, P0, R24, c[0x0][0x1c8], 0x1 ;  /* 0x0000720018157a11 */ /* 0x000fc400078008ff */
[----:B------:R-:W-:Y:S02]  /*10210*/  SEL R6, RZ, 0x10, P5 ;  /* 0x00000010ff067807 */ /* 0x000fe40002800000 */
[----:B------:R-:W-:Y:S01]  /*10220*/  LEA.HI.X R24, R24, c[0x0][0x1cc], R9, 0x1, P0 ;  /* 0x0000730018187a11 */ /* 0x000fe200000f0c09 */
[----:B------:R-:W1:Y:S01]  /*10230*/  SHFL.IDX PT, R13, R21, 0x1, 0x181f ;  /* 0x00381f00150d7f89 */ /* 0x000e6200000e0000 */
[----:B------:R-:W-:Y:S02]  /*10240*/  SEL R9, RZ, 0x10, P4 ;  /* 0x00000010ff097807 */ /* 0x000fe40002000000 */
[----:B------:R-:W-:Y:S01]  /*10250*/  IADD3 R20, -R6, 0x10, RZ ;  /* 0x0000001006147810 */ /* 0x000fe20007ffe1ff */
[----:B------:R-:W2:Y:S01]  /*10260*/  SHFL.IDX PT, R17, R24, 0x1, 0x181f ;  /* 0x00381f0018117f89 */ /* 0x000ea200000e0000 */
[----:B------:R-:W-:Y:S02]  /*10270*/  IADD3 R22, -R9, 0x10, RZ ;  /* 0x0000001009167810 */ /* 0x000fe40007ffe1ff */
[----:B------:R-:W-:Y:S01]  /*10280*/  LOP3.LUT R20, R20, 0xf, RZ, 0xc0, !PT ;  /* 0x0000000f14147812 */ /* 0x000fe200078ec0ff */
[----:B------:R3:W4:Y:S01]  /*10290*/  SHFL.IDX PT, R18, R21, RZ, 0x181f ;  /* 0x00181fff15127589 */ /* 0x00072200000e0000 */
[----:B------:R-:W-:-:S02]  /*102a0*/  LOP3.LUT R22, R22, 0xf, RZ, 0xc0, !PT ;  /* 0x0000000f16167812 */ /* 0x000fc400078ec0ff */
[----:B------:R-:W-:Y:S01]  /*102b0*/  ISETP.NE.U32.AND P2, PT, R9, RZ, PT ;  /* 0x000000ff0900720c */ /* 0x000fe20003f45070 */
[----:B------:R5:W4:Y:S01]  /*102c0*/  SHFL.IDX PT, R19, R24, RZ, 0x181f ;  /* 0x00181fff18137589 */ /* 0x000b2200000e0000 */
[----:B-1----:R-:W-:-:S04]  /*102d0*/  IADD3 R22, P1, P0, R22, R13, R10 ;  /* 0x0000000d16167210 */ /* 0x002fc8000783e00a */
[----:B--2---:R-:W-:Y:S02]  /*102e0*/  IADD3.X R23, RZ, R17, R11, P1, P0 ;  /* 0x00000011ff177210 */ /* 0x004fe40000fe040b */
[----:B------:R-:W-:-:S04]  /*102f0*/  IADD3 R20, P1, P0, R20, R13, R7 ;  /* 0x0000000d14147210 */ /* 0x000fc8000783e007 */
[----:B---3--:R-:W-:Y:S02]  /*10300*/  IADD3.X R21, RZ, R17, R8, P1, P0 ;  /* 0x00000011ff157210 */ /* 0x008fe40000fe0408 */
[----:B-----5:R-:W-:-:S04]  /*10310*/  IADD3 R24, P1, P0, R14, R13, R5 ;  /* 0x0000000d0e187210 */ /* 0x020fc8000783e005 */
[----:B------:R-:W-:Y:S02]  /*10320*/  IADD3.X R25, RZ, R17, R12, P1, P0 ;  /* 0x00000011ff197210 */ /* 0x000fe40000fe040c */
[C---:B----4-:R-:W-:Y:S02]  /*10330*/  IADD3 R26, P0, R18.reuse, R7, RZ ;  /* 0x00000007121a7210 */ /* 0x050fe40007f1e0ff */
[----:B------:R-:W-:-:S03]  /*10340*/  IADD3 R10, P1, R18, R10, RZ ;  /* 0x0000000a120a7210 */ /* 0x000fc60007f3e0ff */
[C---:B------:R-:W-:Y:S01]  /*10350*/  IMAD.X R27, R19.reuse, 0x1, R8, P0 ;  /* 0x00000001131b7824 */ /* 0x040fe200000e0608 */
        /* <DEDUP_REMOVED lines=11> */
.L_x_410:
[----:B-1----:R-:W-:Y:S01]  /*10410*/  SHF.R.S32.HI R7, RZ, 0x1f, R88 ;  /* 0x0000001fff077819 */ /* 0x002fe20000011458 */
[----:B------:R-:W-:Y:S01]  /*10420*/  FMUL.FTZ R10, R56, c[0x0][0x320] ;  /* 0x0000c800380a7a20 */ /* 0x000fe20000410000 */
[----:B------:R-:W-:Y:S01]  /*10430*/  LOP3.LUT R12, R69, 0xffffffe0, RZ, 0xc0, !PT ;  /* 0xffffffe0450c7812 */ /* 0x000fe200078ec0ff */
[----:B------:R-:W-:Y:S01]  /*10440*/  FMUL.FTZ R8, R57, c[0x0][0x320] ;  /* 0x0000c80039087a20 */ /* 0x000fe20000410000 */
[----:B------:R-:W-:Y:S01]  /*10450*/  LEA.HI R70, R70, R71, RZ, 0x2 ;  /* 0x0000004746467211 */ /* 0x000fe200078f10ff */
[----:B------:R-:W-:Y:S01]  /*10460*/  FMUL.FTZ R6, R52, c[0x0][0x320] ;  /* 0x0000c80034067a20 */ /* 0x000fe20000410000 */
        /* <DEDUP_REMOVED lines=23> */
[----:B------:R-:W-:Y:S01]  /*105e0*/  FMUL.FTZ R80, R80, c[0x0][0x320] ;  /* 0x0000c80050507a20 */ /* 0x000fe20000410000 */
[----:B------:R-:W-:Y:S01]  /*105f0*/  IADD3 R13, R207, 0x1, -R68 ;  /* 0x00000001cf0d7810 */ /* 0x000fe20007ffe844 */
[----:B------:R-:W-:Y:S01]  /*10600*/  IMAD R217, R70, 0x8, R9 ;  /* 0x0000000846d97824 */ /* 0x000fe200078e0209 */
[----:B------:R-:W1:Y:S01]  /*10610*/  MUFU.TANH R10, R10 ;  /* 0x0000000a000a7308 */ /* 0x000e620000002400 */
[----:B------:R-:W-:Y:S01]  /*10620*/  IMAD.IADD R218, R7, 0x1, -R218 ;  /* 0x0000000107da7824 */ /* 0x000fe200078e0ada */
[----:B------:R-:W-:Y:S01]  /*10630*/  ULDC UR13, c[0x0][0x324] ;  /* 0x0000c900000d7ab9 */ /* 0x000fe20000000800 */
[----:B------:R-:W-:Y:S01]  /*10640*/  @P1 IMAD.HI.U32 R12, R217, c[0x0][0x2c8], RZ ;  /* 0x0000b200d90c1a27 */ /* 0x000fe200078e00ff */
[----:B------:R-:W-:Y:S01]  /*10650*/  MOV R9, R217 ;  /* 0x000000d900097202 */ /* 0x000fe20000000f00 */
[----:B------:R-:W-:Y:S01]  /*10660*/  ULOP3.LUT UR13, URZ, UR13, URZ, 0x33, !UPT ;  /* 0x0000000d3f0d7292 */ /* 0x000fe2000f8e333f */
[----:B------:R-:W0:Y:S01]  /*10670*/  LDGDEPBAR ;  /* 0x00000000000079af */ /* 0x000e220000000000 */
[----:B------:R-:W-:Y:S01]  /*10680*/  IMAD.SHL.U32 R218, R218, 0x2, RZ ;  /* 0x00000002dada7824 */ /* 0x000fe200078e00ff */
[----:B------:R-:W-:Y:S01]  /*10690*/  @P0 SHF.R.U32.HI R9, RZ, c[0x0][0x2cc], R12 ;  /* 0x0000b300ff090a19 */ /* 0x000fe2000001160c */
[----:B------:R-:W-:Y:S01]  /*106a0*/  FMUL.FTZ R12, R61, c[0x0][0x320] ;  /* 0x0000c8003d0c7a20 */ /* 0x000fe20000410000 */
[----:B------:R-:W-:Y:S01]  /*106b0*/  PLOP3.LUT P0, PT, PT, PT, UP2, 0x40, 0x0 ;  /* 0x000000000000781c */ /* 0x000fe20003f0e828 */
[----:B------:R-:W-:Y:S01]  /*106c0*/  FMUL.FTZ R81, R81, c[0x0][0x320] ;  /* 0x0000c80051517a20 */ /* 0x000fe20000410000 */
[----:B------:R-:W2:Y:S01]  /*106d0*/  MUFU.TANH R8, R8 ;  /* 0x0000000800087308 */ /* 0x000ea20000002400 */
[----:B------:R-:W3:Y:S01]  /*106e0*/  SHFL.IDX PT, R20, R9, RZ, 0x1c1f ;  /* 0x001c1fff09147589 */ /* 0x000ee200000e0000 */
[----:B------:R-:W-:Y:S01]  /*106f0*/  FMUL.FTZ R45, R45, c[0x0][0x320] ;  /* 0x0000c8002d2d7a20 */ /* 0x000fe20000410000 */
[----:B------:R-:W-:Y:S01]  /*10700*/  IADD3 R13, -R210, R13, -R218 ;  /* 0x0000000dd20d7210 */ /* 0x000fe20007ffe9da */
[----:B------:R-:W-:Y:S01]  /*10710*/  IMAD.IADD R203, R90, 0x1, R89 ;  /* 0x000000015acb7824 */ /* 0x000fe200078e0259 */
[----:B------:R-:W-:-:S02]  /*10720*/  IADD3 R11, -R218, R207, -R68 ;  /* 0x000000cfda0b7210 */ /* 0x000fc40007ffe944 */
[C---:B------:R-:W-:Y:S01]  /*10730*/  IADD3 R17, R13.reuse, c[0x0][0x328], RZ ;  /* 0x0000ca000d117a10 */ /* 0x040fe20007ffe0ff */
[----:B------:R-:W4:Y:S01]  /*10740*/  MUFU.TANH R6, R6 ;  /* 0x0000000600067308 */ /* 0x000f220000002400 */
[----:B------:R-:W-:-:S07]  /*10750*/  IADD3 R13, R13, UR13, RZ ;  /* 0x0000000d0d0d7c10 */ /* 0x000fce000fffe0ff */
[----:B------:R-:W1:Y:S08]  /*10760*/  MUFU.TANH R5, R5 ;  /* 0x0000000500057308 */ /* 0x000e700000002400 */
[----:B------:R1:W1:Y:S01]  /*10770*/  MUFU.TANH R166, R48 ;  /* 0x0000003000a67308 */ /* 0x0002620000002400 */
[-C--:B---3--:R-:W-:Y:S02]  /*10780*/  IADD3 R22, R17, R20.reuse, RZ ;  /* 0x0000001411167210 */ /* 0x088fe40007ffe0ff */
        /* <DEDUP_REMOVED lines=8> */
[----:B------:R-:W1:Y:S08]  /*10810*/  MUFU.TANH R12, R12 ;  /* 0x0000000c000c7308 */ /* 0x000e700000002400 */
[----:B------:R-:W1:Y:S08]  /*10820*/  MUFU.TANH R14, R14 ;  /* 0x0000000e000e7308 */ /* 0x000e700000002400 */
[----:B------:R3:W1:Y:S01]  /*10830*/  MUFU.TANH R160, R45 ;  /* 0x0000002d00a07308 */ /* 0x0006620000002400 */
[----:B------:R-:W-:Y:S05]  /*10840*/  @P0 BRA `(.L_x_411) ;  /* 0x0000015000000947 */ /* 0x000fea0003800000 */
[----:B--2-4-:R-:W-:Y:S01]  /*10850*/  IADD3 R21, -R210, R207, R20 ;  /* 0x000000cfd2157210 */ /* 0x014fe20007ffe114 */
[----:B------:R-:W-:Y:S03]  /*10860*/  BSSY B0, `(.L_x_412) ;  /* 0x000000e000007945 */ /* 0x000fe60003800000 */
        /* <DEDUP_REMOVED lines=9> */
.L_x_413:
[----:B------:R-:W-:-:S04]  /*10900*/  MOV R7, 0x1 ;  /* 0x0000000100077802 */ /* 0x000fc80000000f00 */
[----:B------:R-:W-:-:S13]  /*10910*/  ISETP.NE.AND P0, PT, R7, c[0x0][0x32c], PT ;  /* 0x0000cb0007007a0c */ /* 0x000fda0003f05270 */
[----:B------:R-:W-:-:S05]  /*10920*/  @P0 IMAD.HI.U32 R7, R21, c[0x0][0x330], RZ ;  /* 0x0000cc0015070a27 */ /* 0x000fca00078e00ff */
[----:B------:R-:W-:Y:S02]  /*10930*/  @P0 SHF.R.U32.HI R21, RZ, c[0x0][0x334], R7 ;  /* 0x0000cd00ff150a19 */ /* 0x000fe40000011607 */
.L_x_414:
[----:B------:R-:W-:Y:S05]  /*10940*/  BSYNC B0 ;  /* 0x0000000000007941 */ /* 0x000fea0003800000 */
.L_x_412:
[----:B------:R-:W-:-:S04]  /*10950*/  IMAD R7, R21, c[0x0][0x32c], -R68 ;  /* 0x0000cb0015077a24 */ /* 0x000fc800078e0a44 */
[----:B------:R-:W-:-:S05]  /*10960*/  IMAD.IADD R7, R7, 0x1, -R218 ;  /* 0x0000000107077824 */ /* 0x000fca00078e0ada */
[----:B------:R-:W-:Y:S02]  /*10970*/  IADD3 R20, R7, c[0x0][0x32c], RZ ;  /* 0x0000cb0007147a10 */ /* 0x000fe40007ffe0ff */
[----:B------:R-:W-:Y:S02]  /*10980*/  IMNMX R18, R18, R7, !PT ;  /* 0x0000000712127217 */ /* 0x000fe40007800200 */
[----:B------:R-:W-:Y:S02]  /*10990*/  IMNMX R19, R19, R20, PT ;  /* 0x0000001413137217 */ /* 0x000fe40003800200 */
.L_x_411:
[----:B--2-4-:R-:W-:Y:S01]  /*109a0*/  ISETP.GT.AND P2, PT, R134, RZ, PT ;  /* 0x000000ff8600720c */ /* 0x014fe20003f44270 */
[----:B------:R-:W2:Y:S01]  /*109b0*/  SHFL.IDX PT, R26, R9, 0x1, 0x1c1f ;  /* 0x003c1f00091a7f89 */ /* 0x000ea200000e0000 */
[----:B------:R-:W-:Y:S02]  /*109c0*/  FMUL.FTZ R20, R62, c[0x0][0x320] ;  /* 0x0000c8003e147a20 */ /* 0x000fe40000410000 */
[----:B------:R-:W-:Y:S01]  /*109d0*/  ISETP.GT.AND P0, PT, R18, RZ, P2 ;  /* 0x000000ff1200720c */ /* 0x000fe20001704270 */
[----:B------:R-:W-:Y:S02]  /*109e0*/  FMUL.FTZ R15, R15, c[0x0][0x320] ;  /* 0x0000c8000f0f7a20 */ /* 0x000fe40000410000 */
[----:B------:R-:W-:Y:S01]  /*109f0*/  FMUL.FTZ R21, R54, c[0x0][0x320] ;  /* 0x0000c80036157a20 */ /* 0x000fe20000410000 */
[----:B------:R-:W-:Y:S01]  /*10a00*/  ISETP.LT.OR P0, PT, R19, 0x1, P0 ;  /* 0x000000011300780c */ /* 0x000fe20000701670 */
[----:B------:R-:W-:Y:S01]  /*10a10*/  FMUL.FTZ R22, R55, c[0x0][0x320] ;  /* 0x0000c80037167a20 */ /* 0x000fe20000410000 */
[----:B------:R-:W4:Y:S01]  /*10a20*/  MUFU.TANH R20, R20 ;  /* 0x0000001400147308 */ /* 0x000f220000002400 */
        /* <DEDUP_REMOVED lines=23> */
[----:B------:R1:W2:Y:S03]  /*10ba0*/  MUFU.TANH R169, R47 ;  /* 0x0000002f00a97308 */ /* 0x0002a60000002400 */
        /* <DEDUP_REMOVED lines=19> */
[----:B------:R-:W1:Y:S01]  /*10ce0*/  MUFU.TANH R23, R23 ;  /* 0x0000001700177308 */ /* 0x000e620000002400 */
        /* <DEDUP_REMOVED lines=27> */
[----:B------:R-:W-:Y:S02]  /*10ea0*/  ISETP.LT.OR P0, PT, R19, 0x3a, P0 ;  /* 0x0000003a1300780c */ /* 0x000fe40000701670 */
[----:B------:R-:W-:Y:S02]  /*10eb0*/  IMNMX R19, R18, R11, PT ;  /* 0x0000000b12137217 */ /* 0x000fe40003800200 */
[----:B------:R-:W-:Y:S02]  /*10ec0*/  FSEL R140, R140, -INF , !P0 ;  /* 0xff8000008c8c7808 */ /* 0x000fe40004000000 */
[----:B------:R-:W-:-:S13]  /*10ed0*/  PLOP3.LUT P0, PT, PT, PT, UP2, 0x40, 0x0 ;  /* 0x000000000000781c */ /* 0x000fda0003f0e828 */
[----:B------:R-:W-:Y:S05]  /*10ee0*/  @P0 BRA `(.L_x_415) ;  /* 0x0000015000000947 */ /* 0x000fea0003800000 */
[----:B-1234-:R-:W-:Y:S01]  /*10ef0*/  IADD3 R9, -R210, R207, R26 ;  /* 0x000000cfd2097210 */ /* 0x01efe20007ffe11a */
        /* <DEDUP_REMOVED lines=10> */
.L_x_417:
[----:B------:R-:W-:-:S04]  /*10fa0*/  MOV R5, 0x1 ;  /* 0x0000000100057802 */ /* 0x000fc80000000f00 */
[----:B------:R-:W-:-:S13]  /*10fb0*/  ISETP.NE.AND P0, PT, R5, c[0x0][0x32c], PT ;  /* 0x0000cb0005007a0c */ /* 0x000fda0003f05270 */
[----:B------:R-:W-:-:S05]  /*10fc0*/  @P0 IMAD.HI.U32 R5, R9, c[0x0][0x330], RZ ;  /* 0x0000cc0009050a27 */ /* 0x000fca00078e00ff */
[----:B------:R-:W-:Y:S02]  /*10fd0*/  @P0 SHF.R.U32.HI R9, RZ, c[0x0][0x334], R5 ;  /* 0x0000cd00ff090a19 */ /* 0x000fe40000011605 */
.L_x_418:
[----:B------:R-:W-:Y:S05]  /*10fe0*/  BSYNC B0 ;  /* 0x0000000000007941 */ /* 0x000fea0003800000 */
.L_x_416:
[----:B------:R-:W-:-:S04]  /*10ff0*/  IMAD R9, R9, c[0x0][0x32c], -R68 ;  /* 0x0000cb0009097a24 */ /* 0x000fc800078e0a44 */
[----:B------:R-:W-:-:S05]  /*11000*/  IMAD.IADD R26, R9, 0x1, -R218 ;  /* 0x00000001091a7824 */ /* 0x000fca00078e0ada */
[----:B------:R-:W-:Y:S02]  /*11010*/  IADD3 R18, R26, c[0x0][0x32c], RZ ;  /* 0x0000cb001a127a10 */ /* 0x000fe40007ffe0ff */
[----:B------:R-:W-:Y:S02]  /*11020*/  IMNMX R25, R25, R26, !PT ;  /* 0x0000001a19197217 */ /* 0x000fe40007800200 */
[----:B------:R-:W-:Y:S02]  /*11030*/  IMNMX R19, R19, R18, PT ;  /* 0x0000001213137217 */ /* 0x000fe40003800200 */
.L_x_415:
[----:B-1234-:R-:W-:Y:S01]  /*11040*/  ISETP.GT.AND P0, PT, R25, 0x1, P2 ;  /* 0x000000011900780c */ /* 0x01efe20001704270 */
[----:B------:R-:W-:Y:S01]  /*11050*/  IMAD.SHL.U32 R203, R203, 0x2, RZ ;  /* 0x00000002cbcb7824 */ /* 0x000fe200078e00ff */
[----:B------:R-:W-:Y:S01]  /*11060*/  ISETP.GT.AND P1, PT, R25, 0x38, P2 ;  /* 0x000000381900780c */ /* 0x000fe20001724270 */
[----:B------:R-:W-:Y:S01]  /*11070*/  @UP3 USHF.L.U32 UR15, UR15, 0x7, URZ ;  /* 0x000000070f0f3899 */ /* 0x000fe2000800063f */
[----:B------:R-:W-:Y:S01]  /*11080*/  ISETP.LT.OR P0, PT, R19, 0x2, P0 ;  /* 0x000000021300780c */ /* 0x000fe20000701670 */
[--C-:B------:R-:W-:Y:S01]  /*11090*/  IMAD R197, R3, 0x2, R203.reuse ;  /* 0x0000000203c57824 */ /* 0x100fe200078e02cb */
[----:B------:R-:W-:Y:S01]  /*110a0*/  ISETP.LT.OR P1, PT, R19, 0x39, P1 ;  /* 0x000000391300780c */ /* 0x000fe20000f21670 */
[----:B------:R-:W-:Y:S01]  /*110b0*/  LDSM.16.MT88.4 R40, [R203+0x2100] ;  /* 0x00210000cb28783b */ /* 0x000fe20000004200 */
[----:B------:R-:W-:Y:S01]  /*110c0*/  FSEL R17, R15, -INF , !P0 ;  /* 0xff8000000f117808 */ /* 0x000fe20004000000 */
[----:B------:R-:W-:Y:S01]  /*110d0*/  IMAD R198, R2, 0x2, R203 ;  /* 0x0000000202c67824 */ /* 0x000fe200078e02cb */
[----:B------:R-:W-:Y:S01]  /*110e0*/  ISETP.GT.AND P0, PT, R25, 0x8, P2 ;  /* 0x000000081900780c */ /* 0x000fe20001704270 */
[----:B------:R-:W-:Y:S01]  /*110f0*/  LDSM.16.MT88.4 R56, [R197+0x2100] ;  /* 0x00210000c538783b */ /* 0x000fe20000004200 */
[----:B------:R-:W-:Y:S01]  /*11100*/  FSEL R141, R141, -INF , !P1 ;  /* 0xff8000008d8d7808 */ /* 0x000fe20004800000 */
[----:B------:R-:W-:Y:S01]  /*11110*/  IMAD R196, R3, 0x2, R198 ;  /* 0x0000000203c47824 */ /* 0x000fe200078e02c6 */
[----:B------:R-:W-:Y:S01]  /*11120*/  ISETP.LT.OR P0, PT, R19, 0x9, P0 ;  /* 0x000000091300780c */ /* 0x000fe20000701670 */
[----:B------:R-:W-:Y:S01]  /*11130*/  LDSM.16.MT88.4 R124, [R203+0x100] ;  /* 0x00010000cb7c783b */ /* 0x000fe20000004200 */
[----:B------:R-:W-:Y:S01]  /*11140*/  ULDC.64 UR4, c[0x0][0x2c8] ;  /* 0x0000b20000047ab9 */ /* 0x000fe20000000a00 */
[----:B------:R-:W-:Y:S01]  /*11150*/  IADD3 R180, R134, -0x2, RZ ;  /* 0xfffffffe86b47810 */ /* 0x000fe20007ffe0ff */
[----:B------:R-:W-:Y:S01]  /*11160*/  UIMAD.WIDE.U32 UR24, UR15, UR4, URZ ;  /* 0x000000040f1872a5 */ /* 0x000fe2000f8e003f */
[----:B------:R-:W-:Y:S01]  /*11170*/  FSEL R5, R20, -INF , !P0 ;  /* 0xff80000014057808 */ /* 0x000fe20004000000 */
[----:B------:R-:W-:Y:S01]  /*11180*/  LDSM.16.MT88.4 R116, [R198+0x100] ;  /* 0x00010000c674783b */ /* 0x000fe20000004200 */
[----:B------:R-:W-:-:S03]  /*11190*/  ISETP.GT.AND P0, PT, R25, 0x9, P2 ;  /* 0x000000091900780c */ /* 0x000fc60001704270 */
[----:B------:R-:W-:Y:S01]  /*111a0*/  LDSM.16.MT88.4 R108, [R197+0x100] ;  /* 0x00010000c56c783b */ /* 0x000fe20000004200 */
[----:B------:R-:W-:Y:S01]  /*111b0*/  ISETP.LT.OR P0, PT, R19, 0xa, P0 ;  /* 0x0000000a1300780c */ /* 0x000fe20000701670 */
[----:B------:R-:W-:Y:S02]  /*111c0*/  @UP3 UMOV UR15, UR25 ;  /* 0x00000019000f3c82 */ /* 0x000fe40008000000 */
[----:B------:R-:W-:Y:S01]  /*111d0*/  LDSM.16.MT88.4 R100, [R196+0x100] ;  /* 0x00010000c464783b */ /* 0x000fe20000004200 */
[----:B------:R-:W-:Y:S01]  /*111e0*/  FSEL R147, R147, -INF , !P0 ;  /* 0xff80000093937808 */ /* 0x000fe20004000000 */
[----:B------:R-:W-:Y:S01]  /*111f0*/  @UP3 USHF.R.U32.HI UR17, URZ, UR5, UR15 ;  /* 0x000000053f113299 */ /* 0x000fe2000801160f */
[----:B------:R-:W-:Y:S01]  /*11200*/  ISETP.GT.AND P0, PT, R25, 0x10, P2 ;  /* 0x000000101900780c */ /* 0x000fe20001704270 */
[----:B------:R-:W-:Y:S03]  /*11210*/  LDSM.16.MT88.4 R48, [R198+0x2100] ;  /* 0x00210000c630783b */ /* 0x000fe60000004200 */
[----:B------:R-:W-:Y:S01]  /*11220*/  ISETP.LT.OR P0, PT, R19, 0x11, P0 ;  /* 0x000000111300780c */ /* 0x000fe20000701670 */
[----:B------:R-:W-:Y:S03]  /*11230*/  LDSM.16.MT88.4 R64, [R196+0x2100] ;  /* 0x00210000c440783b */ /* 0x000fe60000004200 */
[----:B------:R-:W-:Y:S01]  /*11240*/  FSEL R15, R23, -INF , !P0 ;  /* 0xff800000170f7808 */ /* 0x000fe20004000000 */
[----:B------:R-:W-:Y:S01]  /*11250*/  LDSM.16.MT88.4 R72, [R203+0x4100] ;  /* 0x00410000cb48783b */ /* 0x000fe20000004200 */
[----:B------:R-:W-:-:S03]  /*11260*/  ISETP.GT.AND P0, PT, R25, 0x11, P2 ;  /* 0x000000111900780c */ /* 0x000fc60001704270 */
[----:B------:R-:W-:Y:S01]  /*11270*/  LDSM.16.MT88.4 R80, [R198+0x4100] ;  /* 0x00410000c650783b */ /* 0x000fe20000004200 */
[----:B------:R-:W-:-:S03]  /*11280*/  ISETP.LT.OR P0, PT, R19, 0x12, P0 ;  /* 0x000000121300780c */ /* 0x000fc60000701670 */
[----:B------:R-:W-:Y:S01]  /*11290*/  LDSM.16.MT88.4 R88, [R197+0x4100] ;  /* 0x00410000c558783b */ /* 0x000fe20000004200 */
[----:B------:R-:W-:Y:S02]  /*112a0*/  FSEL R13, R24, -INF , !P0 ;  /* 0xff800000180d7808 */ /* 0x000fe40004000000 */
[----:B------:R-:W-:Y:S01]  /*112b0*/  ISETP.GT.AND P0, PT, R25, 0x18, P2 ;  /* 0x000000181900780c */ /* 0x000fe20001704270 */
[----:B------:R-:W-:Y:S03]  /*112c0*/  LDSM.16.MT88.4 R136, [R198+0x900] ;  /* 0x00090000c688783b */ /* 0x000fe60000004200 */
[----:B------:R-:W-:Y:S01]  /*112d0*/  ISETP.LT.OR P0, PT, R19, 0x19, P0 ;  /* 0x000000191300780c */ /* 0x000fe20000701670 */
[----:B------:R-:W-:Y:S03]  /*112e0*/  LDSM.16.MT88.4 R32, [R197+0x900] ;  /* 0x00090000c520783b */ /* 0x000fe60000004200 */
[----:B------:R-:W-:Y:S01]  /*112f0*/  FSEL R11, R21, -INF , !P0 ;  /* 0xff800000150b7808 */ /* 0x000fe20004000000 */
[----:B------:R-:W-:Y:S01]  /*11300*/  LDSM.16.MT88.4 R28, [R196+0x900] ;  /* 0x00090000c41c783b */ /* 0x000fe20000004200 */
[----:B------:R-:W-:-:S02]  /*11310*/  ISETP.GT.AND P0, PT, R25, 0x19, P2 ;  /* 0x000000191900780c */ /* 0x000fc40001704270 */
[----:B------:R-:W-:Y:S02]  /*11320*/  FMNMX.FTZ R21, R7, R16, !PT ;  /* 0x0000001007157209 */ /* 0x000fe40007810000 */
[----:B------:R-:W-:Y:S02]  /*11330*/  ISETP.LT.OR P0, PT, R19, 0x1a, P0 ;  /* 0x0000001a1300780c */ /* 0x000fe40000701670 */
[----:B------:R-:W-:Y:S02]  /*11340*/  FMNMX.FTZ R21, R14, R21, !PT ;  /* 0x000000150e157209 */ /* 0x000fe40007810000 */
[----:B------:R-:W-:Y:S02]  /*11350*/  FSEL R9, R22, -INF , !P0 ;  /* 0xff80000016097808 */ /* 0x000fe40004000000 */
[----:B------:R-:W-:Y:S02]  /*11360*/  ISETP.GT.AND P0, PT, R25, 0x20, P2 ;  /* 0x000000201900780c */ /* 0x000fe40001704270 */
[----:B------:R-:W-:-:S02]  /*11370*/  FMNMX.FTZ R21, R12, R21, !PT ;  /* 0x000000150c157209 */ /* 0x000fc40007810000 */
[----:B------:R-:W-:Y:S02]  /*11380*/  ISETP.LT.OR P0, PT, R19, 0x21, P0 ;  /* 0x000000211300780c */ /* 0x000fe40000701670 */
[----:B------:R-:W-:Y:S02]  /*11390*/  FMNMX.FTZ R21, R10, R21, !PT ;  /* 0x000000150a157209 */ /* 0x000fe40007810000 */
[----:B------:R-:W-:Y:S02]  /*113a0*/  FSEL R161, R161, -INF , !P0 ;  /* 0xff800000a1a17808 */ /* 0x000fe40004000000 */
[----:B------:R-:W-:Y:S02]  /*113b0*/  ISETP.GT.AND P0, PT, R25, 0x21, P2 ;  /* 0x000000211900780c */ /* 0x000fe40001704270 */
[----:B------:R-:W-:Y:S02]  /*113c0*/  FMNMX.FTZ R21, R8, R21, !PT ;  /* 0x0000001508157209 */ /* 0x000fe40007810000 */
[----:B------:R-:W-:-:S02]  /*113d0*/  ISETP.LT.OR P0, PT, R19, 0x22, P0 ;  /* 0x000000221300780c */ /* 0x000fc40000701670 */
[----:B------:R-:W-:Y:S02]  /*113e0*/  FMNMX.FTZ R21, R6, R21, !PT ;  /* 0x0000001506157209 */ /* 0x000fe40007810000 */
[----:B------:R-:W-:Y:S02]  /*113f0*/  FSEL R171, R171, -INF , !P0 ;  /* 0xff800000abab7808 */ /* 0x000fe40004000000 */
[----:B------:R-:W-:Y:S02]  /*11400*/  ISETP.GT.AND P0, PT, R25, RZ, P2 ;  /* 0x000000ff1900720c */ /* 0x000fe40001704270 */
[----:B------:R-:W-:Y:S02]  /*11410*/  FMNMX.FTZ R21, R4, R21, !PT ;  /* 0x0000001504157209 */ /* 0x000fe40007810000 */
[----:B------:R-:W-:Y:S02]  /*11420*/  ISETP.LT.OR P0, PT, R19, 0x1, P0 ;  /* 0x000000011300780c */ /* 0x000fe40000701670 */
[----:B------:R-:W-:-:S02]  /*11430*/  FMNMX.FTZ R21, R166, R21, !PT ;  /* 0x00000015a6157209 */ /* 0x000fc40007810000 */
[----:B------:R-:W-:Y:S02]  /*11440*/  FSEL R18, R0, -INF , !P0 ;  /* 0xff80000000127808 */ /* 0x000fe40004000000 */
        /* <DEDUP_REMOVED lines=14> */
[----:B------:R-:W-:Y:S02]  /*11530*/  FMNMX.FTZ R21, R158, R21, !PT ;  /* 0x000000159e157209 */ /* 0x000fe40007810000 */
[----:B------:R-:W-:Y:S02]  /*11540*/  FMNMX.FTZ R20, R161, R20, !PT ;  /* 0x00000014a1147209 */ /* 0x000fe40007810000 */
[----:B------:R-:W-:-:S02]  /*11550*/  ISETP.LT.OR P0, PT, R19, 0x31, P0 ;  /* 0x000000311300780c */ /* 0x000fc40000701670 */
[----:B------:R-:W-:Y:S02]  /*11560*/  FMNMX.FTZ R21, R164, R21, !PT ;  /* 0x00000015a4157209 */ /* 0x000fe40007810000 */
[----:B------:R-:W-:Y:S02]  /*11570*/  FMNMX.FTZ R20, R171, R20, !PT ;  /* 0x00000014ab147209 */ /* 0x000fe40007810000 */
[----:B------:R-:W-:Y:S02]  /*11580*/  FSEL R165, R165, -INF , !P0 ;  /* 0xff800000a5a57808 */ /* 0x000fe40004000000 */
[----:B------:R-:W-:Y:S02]  /*11590*/  FMNMX.FTZ R21, R160, R21, !PT ;  /* 0x00000015a0157209 */ /* 0x000fe40007810000 */
[----:B------:R-:W-:Y:S02]  /*115a0*/  ISETP.GT.AND P0, PT, R25, 0x31, P2 ;  /* 0x000000311900780c */ /* 0x000fe40001704270 */
[----:B------:R-:W-:-:S02]  /*115b0*/  FMNMX.FTZ R20, R163, R20, !PT ;  /* 0x00000014a3147209 */ /* 0x000fc40007810000 */
[----:B------:R-:W-:Y:S02]  /*115c0*/  FMNMX.FTZ R21, R170, R21, !PT ;  /* 0x00000015aa157209 */ /* 0x000fe40007810000 */
[----:B------:R-:W-:Y:S02]  /*115d0*/  ISETP.LT.OR P0, PT, R19, 0x32, P0 ;  /* 0x000000321300780c */ /* 0x000fe40000701670 */
[----:B------:R-:W-:Y:S02]  /*115e0*/  FMNMX.FTZ R20, R169, R20, !PT ;  /* 0x00000014a9147209 */ /* 0x000fe40007810000 */
[----:B------:R-:W-:Y:S02]  /*115f0*/  FMNMX.FTZ R21, R168, R21, !PT ;  /* 0x00000015a8157209 */ /* 0x000fe40007810000 */
[----:B------:R-:W-:Y:S02]  /*11600*/  FSEL R143, R143, -INF , !P0 ;  /* 0xff8000008f8f7808 */ /* 0x000fe40004000000 */
[----:B------:R-:W-:-:S02]  /*11610*/  ISETP.GT.AND P0, PT, R25, 0x39, P2 ;  /* 0x000000391900780c */ /* 0x000fc40001704270 */
[----:B------:R-:W-:Y:S01]  /*11620*/  FMNMX.FTZ R20, R165, R20, !PT ;  /* 0x00000014a5147209 */ /* 0x000fe20007810000 */
[----:B------:R-:W-:Y:S01]  /*11630*/  LDSM.16.MT88.4 R24, [R198+0x2900] ;  /* 0x00290000c618783b */ /* 0x000fe20000004200 */
[----:B------:R-:W-:Y:S02]  /*11640*/  FMNMX.FTZ R21, R142, R21, !PT ;  /* 0x000000158e157209 */ /* 0x000fe40007810000 */
[----:B------:R-:W-:Y:S02]  /*11650*/  ISETP.LT.OR P0, PT, R19, 0x3a, P0 ;  /* 0x0000003a1300780c */ /* 0x000fe40000701670 */
[----:B------:R-:W-:Y:S02]  /*11660*/  FMNMX.FTZ R20, R143, R20, !PT ;  /* 0x000000148f147209 */ /* 0x000fe40007810000 */
[----:B------:R-:W-:Y:S02]  /*11670*/  FMNMX.FTZ R0, R140, R21, !PT ;  /* 0x000000158c007209 */ /* 0x000fe40007810000 */
[----:B------:R-:W-:-:S02]  /*11680*/  FSEL R159, R159, -INF , !P0 ;  /* 0xff8000009f9f7808 */ /* 0x000fc40004000000 */
        /* <DEDUP_REMOVED lines=8> */
[----:B-1----:R-:W-:-:S03]  /*11710*/  FMNMX.FTZ R0, R21, R0, !PT ;  /* 0x0000000015007209 */ /* 0x002fc60007810000 */
[----:B------:R-:W-:Y:S01]  /*11720*/  LDSM.16.MT88.4 R20, [R203+0x900] ;  /* 0x00090000cb14783b */ /* 0x000fe20000004200 */
[C---:B------:R-:W-:Y:S01]  /*11730*/  FSETP.NEU.FTZ.AND P0, PT, R0.reuse, -INF , PT ;  /* 0xff8000000000780b */ /* 0x040fe20003f1d000 */
[----:B------:R-:W-:Y:S01]  /*11740*/  FMUL.FTZ R167, R0, c[0x0][0x2d0] ;  /* 0x0000b40000a77a20 */ /* 0x000fe20000410000 */
[----:B--2---:R-:W-:-:S04]  /*11750*/  FMNMX.FTZ R132, R132, R19, !PT ;  /* 0x0000001384847209 */ /* 0x004fc80007810000 */
[----:B------:R-:W-:Y:S02]  /*11760*/  FSEL R167, R167, RZ, P0 ;  /* 0x000000ffa7a77208 */ /* 0x000fe40000000000 */
        /* <DEDUP_REMOVED lines=14> */
[----:B------:R-:W1:Y:S01]  /*11850*/  MUFU.EX2 R151, R151 ;  /* 0x0000009700977308 */ /* 0x000e620000000800 */
[--C-:B------:R-:W-:Y:S02]  /*11860*/  FFMA.FTZ R144, R6, c[0x0][0x2d0], -R167.reuse ;  /* 0x0000b40006907a23 */ /* 0x100fe400000108a7 */
[--C-:B------:R-:W-:Y:S02]  /*11870*/  FFMA.FTZ R3, R4, c[0x0][0x2d0], -R167.reuse ;  /* 0x0000b40004037a23 */ /* 0x100fe400000108a7 */
[----:B------:R-:W2:Y:S01]  /*11880*/  LDSM.16.MT88.4 R4, [R196+0x4100] ;  /* 0x00410000c404783b */ /* 0x000ea20000004200 */
[----:B------:R-:W-:-:S02]  /*11890*/  FFMA.FTZ R150, R10, c[0x0][0x2d0], -R167 ;  /* 0x0000b4000a967a23 */ /* 0x000fc400000108a7 */
[----:B------:R-:W-:Y:S01]  /*118a0*/  MUFU.EX2 R149, R149 ;  /* 0x0000009500957308 */ /* 0x000fe20000000800 */
[----:B------:R-:W-:Y:S02]  /*118b0*/  FFMA.FTZ R145, R8, c[0x0][0x2d0], -R167 ;  /* 0x0000b40008917a23 */ /* 0x000fe400000108a7 */
[--C-:B------:R-:W-:Y:S02]  /*118c0*/  FFMA.FTZ R133, R11, c[0x0][0x2d0], -R162.reuse ;  /* 0x0000b4000b857a23 */ /* 0x100fe400000108a2 */
[--C-:B------:R-:W-:Y:S02]  /*118d0*/  FFMA.FTZ R2, R9, c[0x0][0x2d0], -R162.reuse ;  /* 0x0000b40009027a23 */ /* 0x100fe400000108a2 */
[----:B------:R-:W3:Y:S01]  /*118e0*/  LDSM.16.MT88.4 R8, [R203+0x2900] ;  /* 0x00290000cb08783b */ /* 0x000ee20000004200 */
[----:B------:R-:W4:Y:S01]  /*118f0*/  MUFU.EX2 R146, R146 ;  /* 0x0000009200927308 */ /* 0x000f220000000800 */
[----:B-1----:R-:W-:Y:S01]  /*11900*/  F2FP.PACK_AB R96, R151, R152 ;  /* 0x000000989760723e */ /* 0x002fe200000000ff */
[----:B------:R-:W-:-:S02]  /*11910*/  FFMA.FTZ R148, R15, c[0x0][0x2d0], -R162 ;  /* 0x0000b4000f947a23 */ /* 0x000fc400000108a2 */
[--C-:B------:R-:W-:Y:S02]  /*11920*/  FFMA.FTZ R135, R13, c[0x0][0x2d0], -R162.reuse ;  /* 0x0000b4000d877a23 */ /* 0x100fe400000108a2 */
[----:B------:R-:W1:Y:S01]  /*11930*/  LDSM.16.MT88.4 R12, [R196+0x2900] ;  /* 0x00290000c40c783b */ /* 0x000e620000004200 */
[--C-:B------:R-:W-:Y:S01]  /*11940*/  FFMA.FTZ R155, R166, c[0x0][0x2d0], -R167.reuse ;  /* 0x0000b400a69b7a23 */ /* 0x100fe200000108a7 */
[----:B------:R-:W-:Y:S01]  /*11950*/  MUFU.EX2 R153, R153 ;  /* 0x0000009900997308 */ /* 0x000fe20000000800 */
[--C-:B------:R-:W-:Y:S02]  /*11960*/  FFMA.FTZ R157, R164, c[0x0][0x2d0], -R167.reuse ;  /* 0x0000b400a49d7a23 */ /* 0x100fe400000108a7 */
[--C-:B------:R-:W-:Y:S02]  /*11970*/  FFMA.FTZ R158, R158, c[0x0][0x2d0], -R167.reuse ;  /* 0x0000b4009e9e7a23 */ /* 0x100fe400000108a7 */
[----:B------:R-:W-:Y:S02]  /*11980*/  FFMA.FTZ R160, R160, c[0x0][0x2d0], -R167 ;  /* 0x0000b400a0a07a23 */ /* 0x000fe400000108a7 */
[--C-:B------:R-:W-:Y:S01]  /*11990*/  FFMA.FTZ R161, R161, c[0x0][0x2d0], -R162.reuse ;  /* 0x0000b400a1a17a23 */ /* 0x100fe200000108a2 */
[----:B------:R-:W5:Y:S01]  /*119a0*/  MUFU.EX2 R154, R154 ;  /* 0x0000009a009a7308 */ /* 0x000f620000000800 */
[----:B----4-:R-:W-:Y:S01]  /*119b0*/  F2FP.PACK_AB R98, R146, R149 ;  /* 0x000000959262723e */ /* 0x010fe200000000ff */
        /* <DEDUP_REMOVED lines=8> */
[----:B------:R-:W4:Y:S01]  /*11a40*/  MUFU.EX2 R147, R147 ;  /* 0x0000009300937308 */ /* 0x000f220000000800 */
[----:B-----5:R-:W-:Y:S01]  /*11a50*/  F2FP.PACK_AB R97, R154, R153 ;  /* 0x000000999a61723e */ /* 0x020fe200000000ff */
[----:B------:R-:W-:-:S02]  /*11a60*/  FFMA.FTZ R172, R143, c[0x0][0x2d0], -R162 ;  /* 0x0000b4008fac7a23 */ /* 0x000fc400000108a2 */
[--C-:B------:R-:W-:Y:S02]  /*11a70*/  FFMA.FTZ R171, R141, c[0x0][0x2d0], -R162.reuse ;  /* 0x0000b4008dab7a23 */ /* 0x100fe400000108a2 */
[----:B------:R-:W-:Y:S02]  /*11a80*/  FFMA.FTZ R167, R140, c[0x0][0x2d0], -R167 ;  /* 0x0000b4008ca77a23 */ /* 0x000fe400000108a7 */
[----:B------:R-:W-:Y:S01]  /*11a90*/  MUFU.EX2 R150, R150 ;  /* 0x0000009600967308 */ /* 0x000fe20000000800 */
[----:B------:R-:W-:Y:S01]  /*11aa0*/  FFMA.FTZ R162, R159, c[0x0][0x2d0], -R162 ;  /* 0x0000b4009fa27a23 */ /* 0x000fe200000108a2 */
[----:B------:R-:W-:Y:S01]  /*11ab0*/  LDSM.16.MT88.4 R140, [R198+0x1900] ;  /* 0x00190000c68c783b */ /* 0x000fe20000004200 */
[----:B------:R-:W-:Y:S02]  /*11ac0*/  FADD.FTZ R152, R152, R151 ;  /* 0x0000009798987221 */ /* 0x000fe40000010000 */
[----:B------:R-:W-:Y:S02]  /*11ad0*/  FADD.FTZ R153, R153, R154 ;  /* 0x0000009a99997221 */ /* 0x000fe40000010000 */
[----:B------:R-:W-:Y:S01]  /*11ae0*/  FADD.FTZ R149, R149, R152 ;  /* 0x0000009895957221 */ /* 0x000fe20000010000 */
[----:B----4-:R-:W-:Y:S01]  /*11af0*/  F2FP.PACK_AB R99, R147, R156 ;  /* 0x0000009c9363723e */ /* 0x010fe200000000ff */
        /* <DEDUP_REMOVED lines=110> */
[----:B------:R-:W-:Y:S02]  /*121e0*/  FADD.FTZ R166, R166, R163 ;  /* 0x000000a3a6a67221 */ /* 0x000fe40000010000 */
[----:B------:R-:W-:Y:S01]  /*121f0*/  IMAD.IADD R2, R207, 0x1, -R210 ;  /* 0x00000001cf027824 */ /* 0x000fe200078e0ad2 */
[----:B------:R-:W-:Y:S01]  /*12200*/  HMMA.16816.F32 R124, R4, R10, R124 ;  /* 0x0000000a047c723c */ /* 0x000fe2000000187c */
[----:B------:R-:W1:Y:S03]  /*12210*/  LDSM.16.MT88.4 R8, [R197+0x3100] ;  /* 0x00310000c508783b */ /* 0x000e660000004200 */
[----:B------:R-:W-:-:S04]  /*12220*/  IADD3 R2, R2, UR17, RZ ;  /* 0x0000001102027c10 */ /* 0x000fc8000fffe0ff */
        /* <DEDUP_REMOVED lines=71> */
[----:B------:R-:W-:Y:S07]  /*126a0*/  HMMA.16816.F32 R96, R4, R18, R96 ;  /* 0x000000120460723c */ /* 0x000fee0000001860 */
[----:B------:R-:W-:Y:S01]  /*126b0*/  IADD3 R4, R2, c[0x0][0x328], RZ ;  /* 0x0000ca0002047a10 */ /* 0x000fe20007ffe0ff */
[----:B------:R-:W-:Y:S05]  /*126c0*/  @P0 BRA `(.L_x_419) ;  /* 0x0000011000000947 */ /* 0x000fea0003800000 */
[C---:B------:R-:W-:Y:S02]  /*126d0*/  ISETP.GT.AND P0, PT, R2.reuse, RZ, PT ;  /* 0x000000ff0200720c */ /* 0x040fe40003f04270 */
[----:B------:R-:W-:-:S11]  /*126e0*/  IADD3 R3, R2, -0x1, RZ ;  /* 0xffffffff02037810 */ /* 0x000fd60007ffe0ff */
[----:B------:R-:W-:Y:S05]  /*126f0*/  @P0 BRA `(.L_x_420) ;  /* 0x0000007000000947 */ /* 0x000fea0003800000 */
[----:B------:R-:W-:-:S05]  /*12700*/  IMAD.MOV.U32 R3, RZ, RZ, 0x1 ;  /* 0x00000001ff037424 */ /* 0x000fca00078e00ff */
[----:B------:R-:W-:Y:S01]  /*12710*/  ISETP.NE.AND P0, PT, R3, c[0x0][0x32c], PT ;  /* 0x0000cb0003007a0c */ /* 0x000fe20003f05270 */
[----:B------:R-:W-:-:S12]  /*12720*/  IMAD.MOV R3, RZ, RZ, -R2 ;  /* 0x000000ffff037224 */ /* 0x000fd800078e0a02 */
[----:B------:R-:W-:-:S05]  /*12730*/  @P0 IMAD.HI.U32 R2, R3, c[0x0][0x330], RZ ;  /* 0x0000cc0003020a27 */ /* 0x000fca00078e00ff */
[----:B------:R-:W-:-:S04]  /*12740*/  @P0 SHF.R.U32.HI R3, RZ, c[0x0][0x334], R2 ;  /* 0x0000cd00ff030a19 */ /* 0x000fc80000011602 */
[----:B------:R-:W-:Y:S01]  /*12750*/  LOP3.LUT R3, RZ, R3, RZ, 0x33, !PT ;  /* 0x00000003ff037212 */ /* 0x000fe200078e33ff */
[----:B------:R-:W-:Y:S05]  /*12760*/  BRA `(.L_x_421) ;  /* 0x0000004000007947 */ /* 0x000fea0003800000 */
.L_x_420:
[----:B------:R-:W-:-:S04]  /*12770*/  MOV R2, 0x1 ;  /* 0x0000000100027802 */ /* 0x000fc80000000f00 */
[----:B------:R-:W-:-:S13]  /*12780*/  ISETP.NE.AND P0, PT, R2, c[0x0][0x32c], PT ;  /* 0x0000cb0002007a0c */ /* 0x000fda0003f05270 */
[----:B------:R-:W-:-:S05]  /*12790*/  @P0 IMAD.HI.U32 R2, R3, c[0x0][0x330], RZ ;  /* 0x0000cc0003020a27 */ /* 0x000fca00078e00ff */
[----:B------:R-:W-:Y:S02]  /*127a0*/  @P0 SHF.R.U32.HI R3, RZ, c[0x0][0x334], R2 ;  /* 0x0000cd00ff030a19 */ /* 0x000fe40000011602 */
.L_x_421:
[----:B------:R-:W-:-:S05]  /*127b0*/  MOV R2, c[0x0][0x32c] ;  /* 0x0000cb0000027a02 */ /* 0x000fca0000000f00 */
[----:B------:R-:W-:-:S05]  /*127c0*/  IMAD R3, R3, R2, c[0x0][0x32c] ;  /* 0x0000cb0003037624 */ /* 0x000fca00078e0202 */
[----:B------:R-:W-:-:S04]  /*127d0*/  IMNMX R4, R4, R3, PT ;  /* 0x0000000304047217 */ /* 0x000fc80003800200 */
.L_x_419:
[----:B------:R-:W-:-:S04]  /*127e0*/  SHF.R.S32.HI R3, RZ, 0x1f, R4 ;  /* 0x0000001fff037819 */ /* 0x000fc80000011404 */
[----:B------:R-:W-:-:S04]  /*127f0*/  LEA.HI R2, R3, R4, RZ, 0x6 ;  /* 0x0000000403027211 */ /* 0x000fc800078f30ff */
[----:B------:R-:W-:-:S04]  /*12800*/  SHF.R.S32.HI R2, RZ, 0x6, R2 ;  /* 0x00000006ff027819 */ /* 0x000fc80000011402 */
[----:B------:R-:W-:-:S04]  /*12810*/  IMNMX R231, R211, R2, !PT ;  /* 0x00000002d3e77217 */ /* 0x000fc80007800200 */
[----:B------:R-:W-:-:S13]  /*12820*/  ISETP.GE.AND P0, PT, R180, R231, PT ;  /* 0x000000e7b400720c */ /* 0x000fda0003f06270 */
[----:B------:R-:W-:Y:S05]  /*12830*/  @!P0 BRA `(.L_x_422) ;  /* 0x0000398000008947 */ /* 0x000fea0003800000 */
[----:B------:R-:W-:Y:S01]  /*12840*/  SHF.R.S32.HI R229, RZ, 0x1f, R224 ;  /* 0x0000001fffe57819 */ /* 0x000fe200000114e0 */
[----:B------:R-:W-:Y:S01]  /*12850*/  IMAD.MOV.U32 R2, RZ, RZ, R132 ;  /* 0x000000ffff027224 */ /* 0x000fe200078e0084 */
[----:B------:R-:W-:Y:S01]  /*12860*/  ISETP.GE.AND P1, PT, R214, c[0x0][0x1d4], PT ;  /* 0x00007500d6007a0c */ /* 0x000fe20003f26270 */
[----:B------:R-:W-:Y:S01]  /*12870*/  IMAD.MOV.U32 R3, RZ, RZ, R0 ;  /* 0x000000ffff037224 */ /* 0x000fe200078e0000 */
[----:B------:R-:W-:Y:S01]  /*12880*/  SHF.R.S32.HI R226, RZ, 0x1f, R223 ;  /* 0x0000001fffe27819 */ /* 0x000fe200000114df */
[----:B------:R-:W-:Y:S01]  /*12890*/  IMAD.MOV.U32 R230, RZ, RZ, R180 ;  /* 0x000000ffffe67224 */ /* 0x000fe200078e00b4 */
[----:B------:R-:W-:Y:S01]  /*128a0*/  SHF.R.S32.HI R183, RZ, 0x1f, R222 ;  /* 0x0000001fffb77819 */ /* 0x000fe200000114de */
[----:B------:R-:W-:Y:S01]  /*128b0*/  IMAD.SHL.U32 R228, R224, 0x2, RZ ;  /* 0x00000002e0e47824 */ /* 0x000fe200078e00ff */
[----:B------:R-:W-:Y:S01]  /*128c0*/  SEL R227, RZ, 0x10, P1 ;  /* 0x00000010ffe37807 */ /* 0x000fe20000800000 */
[----:B------:R-:W-:Y:S01]  /*128d0*/  IMAD.SHL.U32 R225, R223, 0x2, RZ ;  /* 0x00000002dfe17824 */ /* 0x000fe200078e00ff */
[----:B------:R-:W-:Y:S01]  /*128e0*/  SEL R181, RZ, 0x10, P6 ;  /* 0x00000010ffb57807 */ /* 0x000fe20003000000 */
[----:B------:R-:W-:Y:S01]  /*128f0*/  IMAD.SHL.U32 R182, R222, 0x2, RZ ;  /* 0x00000002deb67824 */ /* 0x000fe200078e00ff */
[----:B------:R-:W-:-:S02]  /*12900*/  SHF.L.U64.HI R229, R224, 0x1, R229 ;  /* 0x00000001e0e57819 */ /* 0x000fc400000102e5 */
[----:B------:R-:W-:Y:S02]  /*12910*/  SHF.L.U64.HI R226, R223, 0x1, R226 ;  /* 0x00000001dfe27819 */ /* 0x000fe400000102e2 */
[----:B------:R-:W-:Y:S02]  /*12920*/  SHF.L.U64.HI R183, R222, 0x1, R183 ;  /* 0x00000001deb77819 */ /* 0x000fe400000102b7 */
.L_x_433:
[----:B------:R-:W-:Y:S04]  /*12930*/  DEPBAR.LE SB0, 0x0 ;  /* 0x000080000000791a */ /* 0x000fe80000000000 */
[----:B------:R-:W-:Y:S01]  /*12940*/  BAR.SYNC.DEFER_BLOCKING 0x0 ;  /* 0x0000000000007b1d */ /* 0x000fe20000010000 */
[----:B------:R-:W-:Y:S02]  /*12950*/  ISETP.GT.AND P0, PT, R211, R230, PT ;  /* 0x000000e6d300720c */ /* 0x000fe40003f04270 */
[----:B------:R-:W-:Y:S03]  /*12960*/  ISETP.GE.AND P5, PT, R214, c[0x0][0x1d4], PT ;  /* 0x00007500d6007a0c */ /* 0x000fe60003fa6270 */
        /* <DEDUP_REMOVED lines=22> */
[----:B------:R-:W-:Y:S02]  /*12ad0*/  IADD3 R0, P0, R8, UR18, RZ ;  /* 0x0000001208007c10 */ /* 0x000fe4000ff1e0ff */
[----:B------:R-:W-:Y:S02]  /*12ae0*/  IADD3 R8, -R181, 0x10, RZ ;  /* 0x00000010b5087810 */ /* 0x000fe40007ffe1ff */
[----:B------:R-:W-:Y:S02]  /*12af0*/  IADD3.X R9, R9, UR12, R4, P0, !PT ;  /* 0x0000000c09097c10 */ /* 0x000fe400087fe404 */
[----:B------:R-:W-:Y:S02]  /*12b00*/  LEA R6, P0, R0, c[0x0][0x1f8], 0x1 ;  /* 0x00007e0000067a11 */ /* 0x000fe400078008ff */
[----:B------:R-:W-:Y:S02]  /*12b10*/  LOP3.LUT R8, R8, 0xf, RZ, 0xc0, !PT ;  /* 0x0000000f08087812 */ /* 0x000fe400078ec0ff */
[----:B------:R-:W-:Y:S01]  /*12b20*/  LEA.HI.X R14, R0, c[0x0][0x1fc], R9, 0x1, P0 ;  /* 0x00007f00000e7a11 */ /* 0x000fe200000f0c09 */
[----:B------:R-:W5:Y:S04]  /*12b30*/  SHFL.IDX PT, R5, R6, 0x1, 0x181f ;  /* 0x00381f0006057f89 */ /* 0x000f6800000e0000 */
[----:B------:R-:W4:Y:S04]  /*12b40*/  SHFL.IDX PT, R0, R14, 0x1, 0x181f ;  /* 0x00381f000e007f89 */ /* 0x000f2800000e0000 */
[----:B------:R-:W3:Y:S04]  /*12b50*/  SHFL.IDX PT, R7, R6, RZ, 0x181f ;  /* 0x00181fff06077589 */ /* 0x000ee800000e0000 */
[----:B------:R2:W1:Y:S01]  /*12b60*/  SHFL.IDX PT, R4, R14, RZ, 0x181f ;  /* 0x00181fff0e047589 */ /* 0x00046200000e0000 */
[-C--:B-----5:R-:W-:Y:S04]  /*12b70*/  IADD3 R10, P1, P0, R10, R5.reuse, R228 ;  /* 0x000000050a0a7210 */ /* 0x0a0fe8000783e0e4 */
[----:B----4-:R-:W-:Y:S02]  /*12b80*/  IADD3.X R11, RZ, R0, R229, P1, P0 ;  /* 0x00000000ff0b7210 */ /* 0x010fe40000fe04e5 */
[----:B------:R-:W-:Y:S02]  /*12b90*/  IADD3 R8, P1, P0, R8, R5, R225 ;  /* 0x0000000508087210 */ /* 0x000fe4000783e0e1 */
[C---:B---3--:R-:W-:Y:S02]  /*12ba0*/  IADD3 R6, P2, R7.reuse, R228, RZ ;  /* 0x000000e407067210 */ /* 0x048fe40007f5e0ff */
[--C-:B------:R-:W-:Y:S02]  /*12bb0*/  IADD3.X R9, RZ, R0, R226.reuse, P1, P0 ;  /* 0x00000000ff097210 */ /* 0x100fe40000fe04e2 */
[CC--:B------:R-:W-:Y:S02]  /*12bc0*/  IADD3 R12, P0, R7.reuse, R182.reuse, RZ ;  /* 0x000000b6070c7210 */ /* 0x0c0fe40007f1e0ff */
[----:B--2---:R-:W-:Y:S01]  /*12bd0*/  IADD3 R14, P1, R7, R225, RZ ;  /* 0x000000e1070e7210 */ /* 0x004fe20007f3e0ff */
[C---:B-1----:R-:W-:Y:S02]  /*12be0*/  IMAD.X R7, R4.reuse, 0x1, R229, P2 ;  /* 0x0000000104077824 */ /* 0x042fe400010e06e5 */
[C-C-:B------:R-:W-:Y:S01]  /*12bf0*/  IMAD.X R13, R4.reuse, 0x1, R183.reuse, P0 ;  /* 0x00000001040d7824 */ /* 0x140fe200000e06b7 */
[----:B------:R-:W-:Y:S01]  /*12c00*/  IADD3 R16, P0, R5, R182, RZ ;  /* 0x000000b605107210 */ /* 0x000fe20007f1e0ff */
[----:B------:R-:W-:Y:S01]  /*12c10*/  IMAD.X R15, R4, 0x1, R226, P1 ;  /* 0x00000001040f7824 */ /* 0x000fe200008e06e2 */
[----:B------:R-:W-:Y:S02]  /*12c20*/  ISETP.NE.U32.AND P1, PT, R227, RZ, PT ;  /* 0x000000ffe300720c */ /* 0x000fe40003f25070 */
[----:B------:R1:W-:Y:S01]  /*12c30*/  LDGSTS.E.BYPASS.LTC128B.128 [R219], [R12.64], !P4 ;  /* 0x000000000cdb7fae */ /* 0x0003e2000e101d56 */
[----:B------:R-:W-:Y:S01]  /*12c40*/  IMAD.X R17, R0, 0x1, R183, P0 ;  /* 0x0000000100117824 */ /* 0x000fe200000e06b7 */
[----:B------:R-:W-:Y:S02]  /*12c50*/  ISETP.NE.U32.AND P0, PT, R181, RZ, PT ;  /* 0x000000ffb500720c */ /* 0x000fe40003f05070 */
[----:B------:R1:W-:Y:S04]  /*12c60*/  LDGSTS.E.BYPASS.LTC128B.128 [R219+0x2000], [R6.64], !P5 ;  /* 0x0200000006db7fae */ /* 0x0003e8000e901d56 */
[----:B------:R1:W-:Y:S04]  /*12c70*/  LDGSTS.E.BYPASS.LTC128B.128 [R219+0x4000], [R14.64], !P6 ;  /* 0x040000000edb7fae */ /* 0x0003e8000f101d56 */
[----:B------:R1:W-:Y:S04]  /*12c80*/  LDGSTS.E.BYPASS.LTC128B.128 [R219+0x1000], [R16.64], !P4 ;  /* 0x0100000010db7fae */ /* 0x0003e8000e101d56 */
[----:B------:R1:W-:Y:S04]  /*12c90*/  LDGSTS.E.BYPASS.LTC128B.128.ZFILL [R219+0x3000], [R10.64], P1 ;  /* 0x030000000adb7fae */ /* 0x0003e80008941d56 */
[----:B------:R1:W-:Y:S02]  /*12ca0*/  LDGSTS.E.BYPASS.LTC128B.128.ZFILL [R219+0x5000], [R8.64], P0 ;  /* 0x0500000008db7fae */ /* 0x0003e40008141d56 */
.L_x_423:
[C---:B-123--:R-:W-:Y:S01]  /*12cb0*/  HMMA.16816.F32 R4, R132.reuse, R136, RZ ;  /* 0x000000888404723c */ /* 0x04efe200000018ff */
[----:B------:R-:W-:Y:S02]  /*12cc0*/  LDSM.16.M88.4 R172, [R201+0xc100] ;  /* 0x00c10000c9ac783b */ /* 0x000fe40000000200 */
[----:B------:R-:W-:Y:S05]  /*12cd0*/  ISETP.GT.AND P0, PT, R230, R211, PT ;  /* 0x000000d3e600720c */ /* 0x000fea0003f04270 */
[C---:B------:R-:W-:Y:S01]  /*12ce0*/  HMMA.16816.F32 R8, R132.reuse, R138, RZ ;  /* 0x0000008a8408723c */ /* 0x040fe200000018ff */
[----:B------:R-:W0:Y:S07]  /*12cf0*/  LDGDEPBAR ;  /* 0x00000000000079af */ /* 0x000e2e0000000000 */
[C---:B----4-:R-:W-:Y:S01]  /*12d00*/  HMMA.16816.F32 R12, R132.reuse, R140, RZ ;  /* 0x0000008c840c723c */ /* 0x050fe200000018ff */
[----:B------:R-:W1:Y:S07]  /*12d10*/  LDSM.16.M88.4 R176, [R200+0x6100] ;  /* 0x00610000c8b0783b */ /* 0x000e6e0000000200 */
[C---:B------:R-:W-:Y:S01]  /*12d20*/  HMMA.16816.F32 R16, R132.reuse, R142, RZ ;  /* 0x0000008e8410723c */ /* 0x040fe200000018ff */
[----:B------:R-:W-:Y:S07]  /*12d30*/  LDSM.16.M88.4 R136, [R200+0x7100] ;  /* 0x00710000c888783b */ /* 0x000fee0000000200 */
[C---:B------:R-:W-:Y:S01]  /*12d40*/  HMMA.16816.F32 R20, R132.reuse, R144, RZ ;  /* 0x000000908414723c */ /* 0x040fe200000018ff */
[----:B------:R-:W-:Y:S07]  /*12d50*/  LDSM.16.M88.4 R140, [R200+0x7900] ;  /* 0x00790000c88c783b */ /* 0x000fee0000000200 */
[C---:B------:R-:W-:Y:S01]  /*12d60*/  HMMA.16816.F32 R24, R132.reuse, R146, RZ ;  /* 0x000000928418723c */ /* 0x040fe200000018ff */
[----:B------:R-:W-:Y:S07]  /*12d70*/  LDSM.16.M88.4 R144, [R199+0xc100] ;  /* 0x00c10000c790783b */ /* 0x000fee0000000200 */
[C---:B------:R-:W-:Y:S08]  /*12d80*/  HMMA.16816.F32 R28, R132.reuse, R148, RZ ;  /* 0x00000094841c723c */ /* 0x040ff000000018ff */
[----:B------:R-:W-:Y:S01]  /*12d90*/  HMMA.16816.F32 R32, R132, R150, RZ ;  /* 0x000000968420723c */ /* 0x000fe200000018ff */
[----:B------:R-:W2:Y:S07]  /*12da0*/  LDSM.16.M88.4 R132, [R200+0x6900] ;  /* 0x00690000c884783b */ /* 0x000eae0000000200 */
        /* <DEDUP_REMOVED lines=13> */
[C---:B-1----:R-:W-:Y:S01]  /*12e80*/  HMMA.16816.F32 R4, R172.reuse, R176, R4 ;  /* 0x000000b0ac04723c */ /* 0x042fe20000001804 */
        /* <DEDUP_REMOVED lines=25> */
[C---:B-1----:R-:W-:Y:S01]  /*13020*/  HMMA.16816.F32 R4, R164.reuse, R168, R4 ;  /* 0x000000a8a404723c */ /* 0x042fe20000001804 */
[----:B------:R-:W1:Y:S07]  /*13030*/  LDSM.16.M88.4 R160, [R200+0x8100] ;  /* 0x00810000c8a0783b */ /* 0x000e6e0000000200 */
[C---:B------:R-:W-:Y:S01]  /*13040*/  HMMA.16816.F32 R8, R164.reuse, R170, R8 ;  /* 0x000000aaa408723c */ /* 0x040fe20000001808 */
[----:B------:R-:W-:Y:S07]  /*13050*/  LDSM.16.M88.4 R168, [R192+0x2000] ;  /* 0x00200000c0a8783b */ /* 0x000fee0000000200 */
[C---:B--2---:R-:W-:Y:S08]  /*13060*/  HMMA.16816.F32 R12, R164.reuse, R132, R12 ;  /* 0x00000084a40c723c */ /* 0x044ff0000000180c */
[C---:B------:R-:W-:Y:S01]  /*13070*/  HMMA.16816.F32 R16, R164.reuse, R134, R16 ;  /* 0x00000086a410723c */ /* 0x040fe20000001810 */
[----:B------:R-:W2:Y:S07]  /*13080*/  LDSM.16.M88.4 R132, [R200+0x8900] ;  /* 0x00890000c884783b */ /* 0x000eae0000000200 */
        /* <DEDUP_REMOVED lines=19> */
[C---:B-1----:R-:W-:Y:S01]  /*131c0*/  HMMA.16816.F32 R4, R156.reuse, R160, R4 ;  /* 0x000000a09c04723c */ /* 0x042fe20000001804 */
[----:B------:R-:W1:Y:S07]  /*131d0*/  LDSM.16.M88.4 R172, [R206+0x14100] ;  /* 0x01410000ceac783b */ /* 0x000e6e0000000200 */
[C---:B------:R-:W-:Y:S01]  /*131e0*/  HMMA.16816.F32 R8, R156.reuse, R162, R8 ;  /* 0x000000a29c08723c */ /* 0x040fe20000001808 */
[----:B------:R-:W-:Y:S07]  /*131f0*/  LDSM.16.M88.4 R160, [R187] ;  /* 0x00000000bba0783b */ /* 0x000fee0000000200 */
        /* <DEDUP_REMOVED lines=44> */
[C---:B-1----:R-:W-:Y:S08]  /*134c0*/  HMMA.16816.F32 R4, R164.reuse, R168, R4 ;  /* 0x000000a8a404723c */ /* 0x042ff00000001804 */
[C---:B------:R-:W-:Y:S08]  /*134d0*/  HMMA.16816.F32 R8, R164.reuse, R170, R8 ;  /* 0x000000aaa408723c */ /* 0x040ff00000001808 */
[C---:B--2---:R-:W-:Y:S08]  /*134e0*/  HMMA.16816.F32 R12, R164.reuse, R132, R12 ;  /* 0x00000084a40c723c */ /* 0x044ff0000000180c */
        /* <DEDUP_REMOVED lines=82> */
[----:B------:R-:W-:-:S05]  /*13a10*/  @!P0 BRA `(.L_x_424) ;  /* 0x0000037000008947 */ /* 0x000fca0003800000 */
[----:B--234-:R-:W-:Y:S01]  /*13a20*/  ISETP.NE.AND P1, PT, R209, 0x1, PT ;  /* 0x00000001d100780c */ /* 0x01cfe20003f25270 */
[----:B------:R-:W-:Y:S01]  /*13a30*/  IMAD R4, R230, 0x40, R208 ;  /* 0x00000040e6047824 */ /* 0x000fe200078e02d0 */
[----:B------:R-:W-:Y:S01]  /*13a40*/  IADD3 R10, -R227, 0x10, RZ ;  /* 0x00000010e30a7810 */ /* 0x000fe20007ffe1ff */
[----:B------:R-:W-:Y:S03]  /*13a50*/  IMAD.MOV.U32 R212, RZ, RZ, RZ ;  /* 0x000000ffffd47224 */ /* 0x000fe600078e00ff */
[----:B------:R-:W-:Y:S02]  /*13a60*/  IADD3 R213, R4, -0x40, R215 ;  /* 0xffffffc004d57810 */ /* 0x000fe40007ffe0d7 */
[----:B------:R-:W-:Y:S03]  /*13a70*/  LOP3.LUT R10, R10, 0xf, RZ, 0xc0, !PT ;  /* 0x0000000f0a0a7812 */ /* 0x000fe600078ec0ff */
[----:B------:R-:W-:Y:S02]  /*13a80*/  IMAD.MOV.U32 R4, RZ, RZ, R213 ;  /* 0x000000ffff047224 */ /* 0x000fe400078e00d5 */
[----:B------:R-:W-:Y:S05]  /*13a90*/  @P1 IMAD.HI.U32 R5, R213, c[0x0][0x2bc], RZ ;  /* 0x0000af00d5051a27 */ /* 0x000fea00078e00ff */
[----:B------:R-:W-:Y:S04]  /*13aa0*/  @P1 SHF.R.U32.HI R4, RZ, c[0x0][0x2c0], R5 ;  /* 0x0000b000ff041a19 */ /* 0x000fe80000011605 */
[C---:B------:R-:W-:Y:S04]  /*13ab0*/  @!P3 IADD3 R8, P0, R4.reuse, UR8, RZ ;  /* 0x000000080408bc10 */ /* 0x040fe8000ff1e0ff */
[----:B------:R-:W-:Y:S01]  /*13ac0*/  @!P3 LEA.HI.X.SX32 R5, R4, UR6, 0x1, P0 ;  /* 0x000000060405bc11 */ /* 0x000fe200080f0eff */
[----:B------:R-:W-:Y:S01]  /*13ad0*/  IMAD.MOV R4, RZ, RZ, -R4 ;  /* 0x000000ffff047224 */ /* 0x000fe200078e0a04 */
[----:B------:R-:W-:Y:S03]  /*13ae0*/  @!P3 LEA R6, P0, R8, c[0x0][0x2a0], 0x2 ;  /* 0x0000a8000806ba11 */ /* 0x000fe600078010ff */
[----:B------:R-:W-:Y:S01]  /*13af0*/  IMAD R213, R4, c[0x0][0x2b8], R213 ;  /* 0x0000ae0004d57a24 */ /* 0x000fe200078e02d5 */
[----:B------:R-:W-:Y:S02]  /*13b00*/  @!P3 LEA.HI.X R7, R8, c[0x0][0x2a4], R5, 0x2, P0 ;  /* 0x0000a9000807ba11 */ /* 0x000fe400000f1405 */
[----:B------:R-:W-:Y:S02]  /*13b10*/  IADD3 R8, -R181, 0x10, RZ ;  /* 0x00000010b5087810 */ /* 0x000fe40007ffe1ff */
[----:B------:R-:W-:Y:S01]  /*13b20*/  SHF.R.S32.HI R5, RZ, 0x1f, R213 ;  /* 0x0000001fff057819 */ /* 0x000fe200000114d5 */
[----:B------:R2:W3:Y:S01]  /*13b30*/  @!P3 LDG.E R212, [R6.64] ;  /* 0x0000001606d4b981 */ /* 0x0004e2000c1e1900 */
[----:B------:R-:W-:Y:S03]  /*13b40*/  LOP3.LUT R8, R8, 0xf, RZ, 0xc0, !PT ;  /* 0x0000000f08087812 */ /* 0x000fe600078ec0ff */
        /* <DEDUP_REMOVED lines=13> */
[----:B------:R2:W3:Y:S04]  /*13c20*/  SHFL.IDX PT, R5, R12, 0x1, 0x181f ;  /* 0x00381f000c057f89 */ /* 0x0004e800000e0000 */
[----:B------:R-:W4:Y:S04]  /*13c30*/  SHFL.IDX PT, R4, R16, 0x1, 0x181f ;  /* 0x00381f0010047f89 */ /* 0x000f2800000e0000 */
[----:B------:R-:W5:Y:S01]  /*13c40*/  SHFL.IDX PT, R6, R16, RZ, 0x181f ;  /* 0x00181fff10067589 */ /* 0x000f6200000e0000 */
[C---:B--2---:R-:W-:Y:S02]  /*13c50*/  IADD3 R12, P2, R7.reuse, R228, RZ ;  /* 0x000000e4070c7210 */ /* 0x044fe40007f5e0ff */
[-C--:B---3--:R-:W-:Y:S04]  /*13c60*/  IADD3 R10, P1, P0, R10, R5.reuse, R228 ;  /* 0x000000050a0a7210 */ /* 0x088fe8000783e0e4 */
[-C--:B----4-:R-:W-:Y:S02]  /*13c70*/  IADD3.X R11, RZ, R4.reuse, R229, P1, P0 ;  /* 0x00000004ff0b7210 */ /* 0x090fe40000fe04e5 */
[----:B------:R-:W-:Y:S01]  /*13c80*/  IADD3 R8, P1, P0, R8, R5, R225 ;  /* 0x0000000508087210 */ /* 0x000fe2000783e0e1 */
[C---:B-----5:R-:W-:Y:S03]  /*13c90*/  IMAD.X R13, R6.reuse, 0x1, R229, P2 ;  /* 0x00000001060d7824 */ /* 0x060fe600010e06e5 */
[--C-:B------:R-:W-:Y:S02]  /*13ca0*/  IADD3.X R9, RZ, R4, R226.reuse, P1, P0 ;  /* 0x00000004ff097210 */ /* 0x100fe40000fe04e2 */
[CC--:B------:R-:W-:Y:S02]  /*13cb0*/  IADD3 R14, P0, R7.reuse, R182.reuse, RZ ;  /* 0x000000b6070e7210 */ /* 0x0c0fe40007f1e0ff */
[----:B------:R-:W-:Y:S03]  /*13cc0*/  IADD3 R16, P1, R7, R225, RZ ;  /* 0x000000e107107210 */ /* 0x000fe60007f3e0ff */
[C-C-:B------:R-:W-:Y:S01]  /*13cd0*/  IMAD.X R15, R6.reuse, 0x1, R183.reuse, P0 ;  /* 0x00000001060f7824 */ /* 0x140fe200000e06b7 */
[----:B------:R-:W-:Y:S01]  /*13ce0*/  IADD3 R18, P0, R5, R182, RZ ;  /* 0x000000b605127210 */ /* 0x000fe20007f1e0ff */
[----:B------:R-:W-:Y:S01]  /*13cf0*/  IMAD.X R17, R6, 0x1, R226, P1 ;  /* 0x0000000106117824 */ /* 0x000fe200008e06e2 */
[----:B------:R-:W-:Y:S02]  /*13d00*/  ISETP.NE.U32.AND P1, PT, R227, RZ, PT ;  /* 0x000000ffe300720c */ /* 0x000fe40003f25070 */
[----:B------:R2:W-:Y:S01]  /*13d10*/  LDGSTS.E.BYPASS.LTC128B.128 [R216+0x6100], [R14.64], !P4 ;  /* 0x061000000ed87fae */ /* 0x0005e2000e101d56 */
[----:B------:R-:W-:Y:S01]  /*13d20*/  IMAD.X R19, R4, 0x1, R183, P0 ;  /* 0x0000000104137824 */ /* 0x000fe200000e06b7 */
[----:B------:R-:W-:Y:S02]  /*13d30*/  ISETP.NE.U32.AND P0, PT, R181, RZ, PT ;  /* 0x000000ffb500720c */ /* 0x000fe40003f05070 */
[----:B------:R2:W-:Y:S04]  /*13d40*/  LDGSTS.E.BYPASS.LTC128B.128 [R216+0x8100], [R12.64], !P5 ;  /* 0x081000000cd87fae */ /* 0x0005e8000e901d56 */
[----:B------:R2:W-:Y:S04]  /*13d50*/  LDGSTS.E.BYPASS.LTC128B.128 [R216+0xa100], [R16.64], !P6 ;  /* 0x0a10000010d87fae */ /* 0x0005e8000f101d56 */
[----:B------:R2:W-:Y:S04]  /*13d60*/  LDGSTS.E.BYPASS.LTC128B.128 [R216+0x7100], [R18.64], !P4 ;  /* 0x0710000012d87fae */ /* 0x0005e8000e101d56 */
[----:B------:R2:W-:Y:S04]  /*13d70*/  LDGSTS.E.BYPASS.LTC128B.128.ZFILL [R216+0x9100], [R10.64], P1 ;  /* 0x091000000ad87fae */ /* 0x0005e80008941d56 */
[----:B------:R2:W-:Y:S02]  /*13d80*/  LDGSTS.E.BYPASS.LTC128B.128.ZFILL [R216+0xb100], [R8.64], P0 ;  /* 0x0b10000008d87fae */ /* 0x0005e40008141d56 */
.L_x_424:
[----:B--234-:R-:W-:Y:S01]  /*13d90*/  PLOP3.LUT P1, PT, PT, PT, UP3, 0x80, 0x0 ;  /* 0x000000000000781c */ /* 0x01cfe20003f2f038 */
[----:B------:R-:W0:Y:S01]  /*13da0*/  LDGDEPBAR ;  /* 0x00000000000079af */ /* 0x000e220000000000 */
[----:B------:R-:W-:Y:S01]  /*13db0*/  PLOP3.LUT P0, PT, PT, PT, UP3, 0x80, 0x0 ;  /* 0x000000000000781c */ /* 0x000fe20003f0f038 */
[----:B------:R-:W-:Y:S02]  /*13dc0*/  IMAD.MOV.U32 R13, RZ, RZ, R217 ;  /* 0x000000ffff0d7224 */ /* 0x000fe400078e00d9 */
[----:B------:R-:W-:Y:S08]  /*13dd0*/  IMAD.SHL.U32 R7, R230, 0x40, RZ ;  /* 0x00000040e6077824 */ /* 0x000ff000078e00ff */
[----:B------:R-:W-:Y:S05]  /*13de0*/  @P1 IMAD.HI.U32 R4, R217, c[0x0][0x2c8], RZ ;  /* 0x0000b200d9041a27 */ /* 0x000fea00078e00ff */
[----:B------:R-:W-:Y:S02]  /*13df0*/  @P0 SHF.R.U32.HI R13, RZ, c[0x0][0x2cc], R4 ;  /* 0x0000b300ff0d0a19 */ /* 0x000fe40000011604 */
[----:B------:R-:W-:Y:S02]  /*13e00*/  PLOP3.LUT P0, PT, PT, PT, UP2, 0x40, 0x0 ;  /* 0x000000000000781c */ /* 0x000fe40003f0e828 */
[----:B------:R-:W-:Y:S01]  /*13e10*/  IADD3 R4, -R218, 0x1, -R7 ;  /* 0x00000001da047810 */ /* 0x000fe20007ffe907 */
[----:B------:R-:W2:Y:S03]  /*13e20*/  SHFL.IDX PT, R8, R13, RZ, 0x1c1f ;  /* 0x001c1fff0d087589 */ /* 0x000ea600000e0000 */
[----:B------:R-:W-:Y:S04]  /*13e30*/  IADD3 R4, -R210, R4, R207 ;  /* 0x00000004d2047210 */ /* 0x000fe80007ffe1cf */
[C---:B------:R-:W-:Y:S02]  /*13e40*/  IADD3 R5, R4.reuse, c[0x0][0x328], RZ ;  /* 0x0000ca0004057a10 */ /* 0x040fe40007ffe0ff */
[----:B------:R-:W-:Y:S03]  /*13e50*/  IADD3 R4, R4, UR13, RZ ;  /* 0x0000000d04047c10 */ /* 0x000fe6000fffe0ff */
[--C-:B--2---:R-:W-:Y:S02]  /*13e60*/  IMAD.IADD R11, R5, 0x1, R8.reuse ;  /* 0x00000001050b7824 */ /* 0x104fe400078e0208 */
[----:B------:R-:W-:Y:S01]  /*13e70*/  IMAD.IADD R9, R4, 0x1, R8 ;  /* 0x0000000104097824 */ /* 0x000fe200078e0208 */
[----:B------:R-:W-:-:S05]  /*13e80*/  @P0 BRA `(.L_x_425) ;  /* 0x0000018000000947 */ /* 0x000fca0003800000 */
[----:B------:R-:W-:Y:S01]  /*13e90*/  IADD3 R8, -R210, R207, R8 ;  /* 0x000000cfd2087210 */ /* 0x000fe20007ffe108 */
[----:B------:R-:W-:Y:S03]  /*13ea0*/  BSSY B0, `(.L_x_426) ;  /* 0x0000011000007945 */ /* 0x000fe60003800000 */
        /* <DEDUP_REMOVED lines=11> */
.L_x_427:
[----:B------:R-:W-:Y:S04]  /*13f60*/  MOV R6, 0x1 ;  /* 0x0000000100067802 */ /* 0x000fe80000000f00 */
[----:B------:R-:W-:Y:S11]  /*13f70*/  ISETP.NE.AND P0, PT, R6, c[0x0][0x32c], PT ;  /* 0x0000cb0006007a0c */ /* 0x000ff60003f05270 */
[----:B------:R-:W-:Y:S02]  /*13f80*/  @!UPT UIADD3 URZ, URZ, URZ, URZ ;  /* 0x0000003f3f3ff290 */ /* 0x000fe4000fffe03f */
[----:B------:R-:W-:Y:S05]  /*13f90*/  @P0 IMAD.HI.U32 R6, R8, c[0x0][0x330], RZ ;  /* 0x0000cc0008060a27 */ /* 0x000fea00078e00ff */
[----:B------:R-:W-:Y:S02]  /*13fa0*/  @P0 SHF.R.U32.HI R8, RZ, c[0x0][0x334], R6 ;  /* 0x0000cd00ff080a19 */ /* 0x000fe40000011606 */
.L_x_428:
[----:B------:R-:W-:Y:S05]  /*13fb0*/  BSYNC B0 ;  /* 0x0000000000007941 */ /* 0x000fea0003800000 */
.L_x_426:
[----:B------:R-:W-:Y:S04]  /*13fc0*/  IMAD R15, R8, c[0x0][0x32c], -R7 ;  /* 0x0000cb00080f7a24 */ /* 0x000fe800078e0a07 */
[----:B------:R-:W-:Y:S05]  /*13fd0*/  IMAD.IADD R8, R15, 0x1, -R218 ;  /* 0x000000010f087824 */ /* 0x000fea00078e0ada */
[----:B------:R-:W-:Y:S02]  /*13fe0*/  IADD3 R6, R8, c[0x0][0x32c], RZ ;  /* 0x0000cb0008067a10 */ /* 0x000fe40007ffe0ff */
[----:B------:R-:W-:Y:S02]  /*13ff0*/  IMNMX R9, R9, R8, !PT ;  /* 0x0000000809097217 */ /* 0x000fe40007800200 */
[----:B------:R-:W-:Y:S02]  /*14000*/  IMNMX R11, R11, R6, PT ;  /* 0x000000060b0b7217 */ /* 0x000fe40003800200 */
.L_x_425:
[----:B------:R-:W-:Y:S01]  /*14010*/  ISETP.GT.AND P2, PT, R230, -0x1, PT ;  /* 0xffffffffe600780c */ /* 0x000fe20003f44270 */
[----:B------:R-:W2:Y:S03]  /*14020*/  SHFL.IDX PT, R13, R13, 0x1, 0x1c1f ;  /* 0x003c1f000d0d7f89 */ /* 0x000ea600000e0000 */
[----:B------:R-:W-:Y:S04]  /*14030*/  ISETP.GT.AND P0, PT, R9, RZ, P2 ;  /* 0x000000ff0900720c */ /* 0x000fe80001704270 */
[----:B------:R-:W-:Y:S04]  /*14040*/  ISETP.LT.OR P0, PT, R11, 0x1, P0 ;  /* 0x000000010b00780c */ /* 0x000fe80000701670 */
[----:B------:R-:W-:Y:S02]  /*14050*/  FSEL R12, R152, -INF , !P0 ;  /* 0xff800000980c7808 */ /* 0x000fe40004000000 */
[----:B------:R-:W-:Y:S04]  /*14060*/  ISETP.GT.AND P0, PT, R9, 0x1, P2 ;  /* 0x000000010900780c */ /* 0x000fe80001704270 */
[----:B------:R-:W-:Y:S04]  /*14070*/  ISETP.LT.OR P0, PT, R11, 0x2, P0 ;  /* 0x000000020b00780c */ /* 0x000fe80000701670 */
[----:B------:R-:W-:Y:S02]  /*14080*/  FSEL R10, R154, -INF , !P0 ;  /* 0xff8000009a0a7808 */ /* 0x000fe40004000000 */
[----:B------:R-:W-:Y:S01]  /*14090*/  ISETP.GT.AND P0, PT, R9, 0x8, P2 ;  /* 0x000000080900780c */ /* 0x000fe20001704270 */
[--C-:B--2---:R-:W-:Y:S02]  /*140a0*/  IMAD.IADD R5, R5, 0x1, R13.reuse ;  /* 0x0000000105057824 */ /* 0x104fe400078e020d */
[----:B------:R-:W-:Y:S01]  /*140b0*/  IMAD.IADD R4, R4, 0x1, R13 ;  /* 0x0000000104047824 */ /* 0x000fe200078e020d */
[----:B------:R-:W-:Y:S04]  /*140c0*/  ISETP.LT.OR P0, PT, R11, 0x9, P0 ;  /* 0x000000090b00780c */ /* 0x000fe80000701670 */
[----:B-1----:R-:W-:Y:S02]  /*140d0*/  FSEL R8, R156, -INF , !P0 ;  /* 0xff8000009c087808 */ /* 0x002fe40004000000 */
[----:B------:R-:W-:Y:S04]  /*140e0*/  ISETP.GT.AND P0, PT, R9, 0x9, P2 ;  /* 0x000000090900780c */ /* 0x000fe80001704270 */
[----:B------:R-:W-:Y:S04]  /*140f0*/  ISETP.LT.OR P0, PT, R11, 0xa, P0 ;  /* 0x0000000a0b00780c */ /* 0x000fe80000701670 */
[----:B------:R-:W-:Y:S02]  /*14100*/  FSEL R6, R158, -INF , !P0 ;  /* 0xff8000009e067808 */ /* 0x000fe40004000000 */
        /* <DEDUP_REMOVED lines=36> */
[----:B------:R-:W-:Y:S11]  /*14350*/  PLOP3.LUT P0, PT, PT, PT, UP2, 0x40, 0x0 ;  /* 0x000000000000781c */ /* 0x000ff60003f0e828 */
[----:B------:R-:W-:Y:S02]  /*14360*/  @!UPT UIADD3 URZ, URZ, URZ, URZ ;  /* 0x0000003f3f3ff290 */ /* 0x000fe4000fffe03f */
        /* <DEDUP_REMOVED lines=14> */
.L_x_431:
[----:B------:R-:W-:Y:S04]  /*14450*/  MOV R9, 0x1 ;  /* 0x0000000100097802 */ /* 0x000fe80000000f00 */
[----:B------:R-:W-:Y:S11]  /*14460*/  ISETP.NE.AND P0, PT, R9, c[0x0][0x32c], PT ;  /* 0x0000cb0009007a0c */ /* 0x000ff60003f05270 */
[----:B------:R-:W-:Y:S02]  /*14470*/  @!UPT UIADD3 URZ, URZ, URZ, URZ ;  /* 0x0000003f3f3ff290 */ /* 0x000fe4000fffe03f */
[----:B------:R-:W-:Y:S05]  /*14480*/  @P0 IMAD.HI.U32 R9, R14, c[0x0][0x330], RZ ;  /* 0x0000cc000e090a27 */ /* 0x000fea00078e00ff */
[----:B------:R-:W-:Y:S02]  /*14490*/  @P0 SHF.R.U32.HI R14, RZ, c[0x0][0x334], R9 ;  /* 0x0000cd00ff0e0a19 */ /* 0x000fe40000011609 */
.L_x_432:
[----:B------:R-:W-:Y:S05]  /*144a0*/  BSYNC B0 ;  /* 0x0000000000007941 */ /* 0x000fea0003800000 */
.L_x_430:
[----:B------:R-:W-:Y:S04]  /*144b0*/  IMAD R7, R14, c[0x0][0x32c], -R7 ;  /* 0x0000cb000e077a24 */ /* 0x000fe800078e0a07 */
[----:B------:R-:W-:Y:S05]  /*144c0*/  IMAD.IADD R7, R7, 0x1, -R218 ;  /* 0x0000000107077824 */ /* 0x000fea00078e0ada */
[----:B------:R-:W-:Y:S02]  /*144d0*/  IADD3 R14, R7, c[0x0][0x32c], RZ ;  /* 0x0000cb00070e7a10 */ /* 0x000fe40007ffe0ff */
[----:B------:R-:W-:Y:S02]  /*144e0*/  IMNMX R4, R4, R7, !PT ;  /* 0x0000000704047217 */ /* 0x000fe40007800200 */
[----:B------:R-:W-:Y:S02]  /*144f0*/  IMNMX R5, R5, R14, PT ;  /* 0x0000000e05057217 */ /* 0x000fe40003800200 */
.L_x_429:
[----:B------:R-:W-:Y:S01]  /*14500*/  ISETP.GT.AND P0, PT, R4, RZ, P2 ;  /* 0x000000ff0400720c */ /* 0x000fe20001704270 */
[----:B------:R-:W-:Y:S01]  /*14510*/  LDSM.16.MT88.4 R20, [R198+0x100] ;  /* 0x00010000c614783b */ /* 0x000fe20000004200 */
[----:B------:R-:W-:Y:S02]  /*14520*/  FMNMX.FTZ R7, R12, R3, !PT ;  /* 0x000000030c077209 */ /* 0x000fe40007810000 */
[C---:B------:R-:W-:Y:S02]  /*14530*/  ISETP.LT.OR P0, PT, R5.reuse, 0x1, P0 ;  /* 0x000000010500780c */ /* 0x040fe40000701670 */
[----:B------:R-:W-:Y:S02]  /*14540*/  FMNMX.FTZ R7, R10, R7, !PT ;  /* 0x000000070a077209 */ /* 0x000fe40007810000 */
[----:B------:R-:W-:Y:S01]  /*14550*/  FSEL R15, R0, -INF , !P0 ;  /* 0xff800000000f7808 */ /* 0x000fe20004000000 */
[----:B------:R-:W-:Y:S01]  /*14560*/  LDSM.16.MT88.4 R28, [R197+0x100] ;  /* 0x00010000c51c783b */ /* 0x000fe20000004200 */
[----:B------:R-:W-:Y:S02]  /*14570*/  ISETP.GT.AND P0, PT, R4, 0x1, P2 ;  /* 0x000000010400780c */ /* 0x000fe40001704270 */
[----:B------:R-:W-:Y:S02]  /*14580*/  FMNMX.FTZ R7, R8, R7, !PT ;  /* 0x0000000708077209 */ /* 0x000fe40007810000 */
[----:B------:R-:W-:Y:S02]  /*14590*/  ISETP.LT.OR P0, PT, R5, 0x2, P0 ;  /* 0x000000020500780c */ /* 0x000fe40000701670 */
[----:B------:R-:W-:Y:S02]  /*145a0*/  FMNMX.FTZ R7, R6, R7, !PT ;  /* 0x0000000706077209 */ /* 0x000fe40007810000 */
[----:B------:R-:W-:Y:S02]  /*145b0*/  FSEL R13, R153, -INF , !P0 ;  /* 0xff800000990d7808 */ /* 0x000fe40004000000 */
        /* <DEDUP_REMOVED lines=52> */
[----:B------:R-:W-:Y:S02]  /*14900*/  FMNMX.FTZ R0, R157, R0, !PT ;  /* 0x000000009d007209 */ /* 0x000fe40007810000 */
[----:B------:R-:W-:Y:S01]  /*14910*/  ISETP.LT.OR P0, PT, R5, 0x31, P0 ;  /* 0x000000310500780c */ /* 0x000fe20000701670 */
[----:B------:R-:W1:Y:S01]  /*14920*/  SHFL.BFLY PT, R7, R14, 0x2, 0x1f ;  /* 0x0c401f000e077f89 */ /* 0x000e6200000e0000 */
[----:B------:R-:W-:Y:S02]  /*14930*/  FMNMX.FTZ R0, R155, R0, !PT ;  /* 0x000000009b007209 */ /* 0x000fe40007810000 */
[----:B------:R-:W-:Y:S02]  /*14940*/  FSEL R149, R233, -INF , !P0 ;  /* 0xff800000e9957808 */ /* 0x000fe40004000000 */
[C---:B------:R-:W-:Y:S02]  /*14950*/  ISETP.GT.AND P0, PT, R4.reuse, 0x31, P2 ;  /* 0x000000310400780c */ /* 0x040fe40001704270 */
[----:B------:R-:W-:Y:S02]  /*14960*/  FMNMX.FTZ R0, R153, R0, !PT ;  /* 0x0000000099007209 */ /* 0x000fe40007810000 */
[----:B------:R-:W-:Y:S02]  /*14970*/  ISETP.LT.OR P0, PT, R5, 0x32, P0 ;  /* 0x000000320500780c */ /* 0x000fe40000701670 */
[----:B------:R-:W-:Y:S02]  /*14980*/  ISETP.GT.AND P1, PT, R4, 0x38, P2 ;  /* 0x000000380400780c */ /* 0x000fe40001724270 */
[----:B------:R-:W-:Y:S02]  /*14990*/  FSEL R147, R232, -INF , !P0 ;  /* 0xff800000e8937808 */ /* 0x000fe40004000000 */
[----:B------:R-:W-:Y:S02]  /*149a0*/  FMNMX.FTZ R0, R149, R0, !PT ;  /* 0x0000000095007209 */ /* 0x000fe40007810000 */
[----:B------:R-:W-:Y:S02]  /*149b0*/  ISETP.LT.OR P1, PT, R5, 0x39, P1 ;  /* 0x000000390500780c */ /* 0x000fe40000f21670 */
[----:B------:R-:W-:Y:S02]  /*149c0*/  ISETP.GT.AND P0, PT, R4, 0x39, P2 ;  /* 0x000000390400780c */ /* 0x000fe40001704270 */
[----:B------:R-:W-:Y:S02]  /*149d0*/  FSEL R145, R235, -INF , !P1 ;  /* 0xff800000eb917808 */ /* 0x000fe40004800000 */
[----:B------:R-:W-:Y:S02]  /*149e0*/  FMNMX.FTZ R0, R147, R0, !PT ;  /* 0x0000000093007209 */ /* 0x000fe40007810000 */
[----:B------:R-:W-:Y:S02]  /*149f0*/  ISETP.LT.OR P0, PT, R5, 0x3a, P0 ;  /* 0x0000003a0500780c */ /* 0x000fe40000701670 */
[----:B------:R-:W-:Y:S02]  /*14a00*/  FMNMX.FTZ R0, R145, R0, !PT ;  /* 0x0000000091007209 */ /* 0x000fe40007810000 */
[----:B------:R-:W-:Y:S02]  /*14a10*/  FSEL R133, R234, -INF , !P0 ;  /* 0xff800000ea857808 */ /* 0x000fe40004000000 */
[----:B-1----:R-:W-:Y:S02]  /*14a20*/  FMNMX.FTZ R14, R14, R7, !PT ;  /* 0x000000070e0e7209 */ /* 0x002fe40007810000 */
[----:B------:R-:W-:Y:S03]  /*14a30*/  FMNMX.FTZ R4, R133, R0, !PT ;  /* 0x0000000085047209 */ /* 0x000fe60007810000 */
[----:B------:R-:W1:Y:S08]  /*14a40*/  SHFL.BFLY PT, R17, R14, 0x1, 0x1f ;  /* 0x0c201f000e117f89 */ /* 0x000e7000000e0000 */
[----:B------:R-:W2:Y:S01]  /*14a50*/  SHFL.BFLY PT, R7, R4, 0x2, 0x1f ;  /* 0x0c401f0004077f89 */ /* 0x000ea200000e0000 */
[----:B-1----:R-:W-:Y:S04]  /*14a60*/  FMNMX.FTZ R0, R14, R17, !PT ;  /* 0x000000110e007209 */ /* 0x002fe80007810000 */
[C---:B------:R-:W-:Y:S01]  /*14a70*/  FSETP.NEU.FTZ.AND P0, PT, R0.reuse, -INF , PT ;  /* 0xff8000000000780b */ /* 0x040fe20003f1d000 */
[----:B------:R-:W-:Y:S01]  /*14a80*/  FMUL.FTZ R151, R0, c[0x0][0x2d0] ;  /* 0x0000b40000977a20 */ /* 0x000fe20000410000 */
[----:B--2---:R-:W-:Y:S04]  /*14a90*/  FMNMX.FTZ R5, R4, R7, !PT ;  /* 0x0000000704057209 */ /* 0x004fe80007810000 */
[----:B------:R-:W-:Y:S02]  /*14aa0*/  FSEL R151, R151, RZ, P0 ;  /* 0x000000ff97977208 */ /* 0x000fe40000000000 */
[----:B------:R-:W-:Y:S01]  /*14ab0*/  FSEL R4, R0, RZ, P0 ;  /* 0x000000ff00047208 */ /* 0x000fe20000000000 */
[----:B------:R-:W1:Y:S02]  /*14ac0*/  SHFL.BFLY PT, R132, R5, 0x1, 0x1f ;  /* 0x0c201f0005847f89 */ /* 0x000e6400000e0000 */
[----:B------:R-:W-:Y:S02]  /*14ad0*/  FFMA.FTZ R168, R12, c[0x0][0x2d0], -R151 ;  /* 0x0000b4000ca87a23 */ /* 0x000fe40000010897 */
[----:B------:R-:W-:Y:S02]  /*14ae0*/  FADD.FTZ R3, -R4, R3 ;  /* 0x0000000304037221 */ /* 0x000fe40000010100 */
[--C-:B------:R-:W-:Y:S02]  /*14af0*/  FFMA.FTZ R135, R10, c[0x0][0x2d0], -R151.reuse ;  /* 0x0000b4000a877a23 */ /* 0x100fe40000010897 */
[--C-:B------:R-:W-:Y:S01]  /*14b00*/  FFMA.FTZ R134, R8, c[0x0][0x2d0], -R151.reuse ;  /* 0x0000b40008867a23 */ /* 0x100fe20000010897 */
[----:B------:R-:W-:Y:S01]  /*14b10*/  MUFU.EX2 R168, R168 ;  /* 0x000000a800a87308 */ /* 0x000fe20000000800 */
[--C-:B------:R-:W-:Y:S02]  /*14b20*/  FFMA.FTZ R169, R6, c[0x0][0x2d0], -R151.reuse ;  /* 0x0000b40006a97a23 */ /* 0x100fe40000010897 */
[----:B------:R-:W-:Y:S02]  /*14b30*/  FMUL.FTZ R6, R3, c[0x0][0x2d0] ;  /* 0x0000b40003067a20 */ /* 0x000fe40000410000 */
[--C-:B------:R-:W-:Y:S02]  /*14b40*/  FFMA.FTZ R174, R164, c[0x0][0x2d0], -R151.reuse ;  /* 0x0000b400a4ae7a23 */ /* 0x100fe40000010897 */
[----:B------:R-:W-:Y:S01]  /*14b50*/  LDSM.16.MT88.4 R164, [R203+0x5900] ;  /* 0x00590000cba4783b */ /* 0x000fe20000004200 */
[--C-:B------:R-:W-:Y:S02]  /*14b60*/  FFMA.FTZ R175, R162, c[0x0][0x2d0], -R151.reuse ;  /* 0x0000b400a2af7a23 */ /* 0x100fe40000010897 */
[----:B------:R-:W2:Y:S01]  /*14b70*/  MUFU.EX2 R135, R135 ;  /* 0x0000008700877308 */ /* 0x000ea20000000800 */
[--C-:B------:R-:W-:Y:S02]  /*14b80*/  FFMA.FTZ R176, R142, c[0x0][0x2d0], -R151.reuse ;  /* 0x0000b4008eb07a23 */ /* 0x100fe40000010897 */
[--C-:B------:R-:W-:Y:S01]  /*14b90*/  FFMA.FTZ R177, R140, c[0x0][0x2d0], -R151.reuse ;  /* 0x0000b4008cb17a23 */ /* 0x100fe20000010897 */
[----:B-1----:R-:W-:Y:S01]  /*14ba0*/  FMNMX.FTZ R132, R132, R5, !PT ;  /* 0x0000000584847209 */ /* 0x002fe20007810000 */
[--C-:B------:R-:W-:Y:S02]  /*14bb0*/  FFMA.FTZ R232, R160, c[0x0][0x2d0], -R151.reuse ;  /* 0x0000b400a0e87a23 */ /* 0x100fe40000010897 */
[--C-:B------:R-:W-:Y:S01]  /*14bc0*/  FFMA.FTZ R235, R158, c[0x0][0x2d0], -R151.reuse ;  /* 0x0000b4009eeb7a23 */ /* 0x100fe20000010897 */
[C---:B------:R-:W-:Y:S01]  /*14bd0*/  FSETP.NEU.FTZ.AND P0, PT, R132.reuse, -INF , PT ;  /* 0xff8000008400780b */ /* 0x040fe20003f1d000 */
[----:B------:R-:W-:Y:S01]  /*14be0*/  FMUL.FTZ R144, R132, c[0x0][0x2d0] ;  /* 0x0000b40084907a20 */ /* 0x000fe20000410000 */
[----:B------:R-:W-:Y:S01]  /*14bf0*/  MUFU.EX2 R134, R134 ;  /* 0x0000008600867308 */ /* 0x000fe20000000800 */
[--C-:B------:R-:W-:Y:S01]  /*14c00*/  FFMA.FTZ R234, R156, c[0x0][0x2d0], -R151.reuse ;  /* 0x0000b4009cea7a23 */ /* 0x100fe20000010897 */
[----:B------:R-:W-:Y:S01]  /*14c10*/  FSEL R5, R132, RZ, P0 ;  /* 0x000000ff84057208 */ /* 0x000fe20000000000 */
[--C-:B------:R-:W-:Y:S01]  /*14c20*/  FFMA.FTZ R237, R154, c[0x0][0x2d0], -R151.reuse ;  /* 0x0000b4009aed7a23 */ /* 0x100fe20000010897 */
[----:B------:R-:W-:Y:S01]  /*14c30*/  FSEL R144, R144, RZ, P0 ;  /* 0x000000ff90907208 */ /* 0x000fe20000000000 */
[--C-:B------:R-:W-:Y:S01]  /*14c40*/  FFMA.FTZ R240, R152, c[0x0][0x2d0], -R151.reuse ;  /* 0x0000b40098f07a23 */ /* 0x100fe20000010897 */
[----:B------:R-:W-:Y:S01]  /*14c50*/  ISETP.GT.AND P0, PT, R230, R231, PT ;  /* 0x000000e7e600720c */ /* 0x000fe20003f04270 */
[----:B------:R-:W-:Y:S02]  /*14c60*/  FADD.FTZ R5, -R5, R2 ;  /* 0x0000000205057221 */ /* 0x000fe40000010100 */
[--C-:B------:R-:W-:Y:S01]  /*14c70*/  FFMA.FTZ R173, R15, c[0x0][0x2d0], -R144.reuse ;  /* 0x0000b4000fad7a23 */ /* 0x100fe20000010890 */
[----:B------:R-:W1:Y:S01]  /*14c80*/  MUFU.EX2 R169, R169 ;  /* 0x000000a900a97308 */ /* 0x000e620000000800 */
[--C-:B------:R-:W-:Y:S02]  /*14c90*/  FFMA.FTZ R172, R13, c[0x0][0x2d0], -R144.reuse ;  /* 0x0000b4000dac7a23 */ /* 0x100fe40000010890 */
[----:B------:R-:W3:Y:S01]  /*14ca0*/  LDSM.16.MT88.4 R12, [R203+0x100] ;  /* 0x00010000cb0c783b */ /* 0x000ee20000004200 */
[--C-:B------:R-:W-:Y:S01]  /*14cb0*/  FFMA.FTZ R171, R11, c[0x0][0x2d0], -R144.reuse ;  /* 0x0000b4000bab7a23 */ /* 0x100fe20000010890 */
[----:B--2---:R-:W-:Y:S01]  /*14cc0*/  F2FP.PACK_AB R136, R135, R168 ;  /* 0x000000a88788723e */ /* 0x004fe200000000ff */
[--C-:B------:R-:W-:Y:S02]  /*14cd0*/  FFMA.FTZ R170, R9, c[0x0][0x2d0], -R144.reuse ;  /* 0x0000b40009aa7a23 */ /* 0x100fe40000010890 */
[----:B------:R-:W-:Y:S02]  /*14ce0*/  FMUL.FTZ R2, R5, c[0x0][0x2d0] ;  /* 0x0000b40005027a20 */ /* 0x000fe40000410000 */
[----:B------:R-:W2:Y:S01]  /*14cf0*/  MUFU.EX2 R3, R6 ;  /* 0x0000000600037308 */ /* 0x000ea20000000800 */
[--C-:B------:R-:W-:Y:S02]  /*14d00*/  FFMA.FTZ R178, R163, c[0x0][0x2d0], -R144.reuse ;  /* 0x0000b400a3b27a23 */ /* 0x100fe40000010890 */
[--C-:B------:R-:W-:Y:S02]  /*14d10*/  FFMA.FTZ R179, R161, c[0x0][0x2d0], -R144.reuse ;  /* 0x0000b400a1b37a23 */ /* 0x100fe40000010890 */
[----:B------:R-:W-:Y:S01]  /*14d20*/  LDSM.16.MT88.4 R160, [R196+0x3900] ;  /* 0x00390000c4a0783b */ /* 0x000fe20000004200 */
[--C-:B------:R-:W-:Y:S02]  /*14d30*/  FFMA.FTZ R180, R143, c[0x0][0x2d0], -R144.reuse ;  /* 0x0000b4008fb47a23 */ /* 0x100fe40000010890 */
[--C-:B------:R-:W-:Y:S02]  /*14d40*/  FFMA.FTZ R233, R141, c[0x0][0x2d0], -R144.reuse ;  /* 0x0000b4008de97a23 */ /* 0x100fe40000010890 */
[----:B------:R-:W-:Y:S01]  /*14d50*/  MUFU.EX2 R173, R173 ;  /* 0x000000ad00ad7308 */ /* 0x000fe20000000800 */
[--C-:B------:R-:W-:Y:S02]  /*14d60*/  FFMA.FTZ R236, R159, c[0x0][0x2d0], -R144.reuse ;  /* 0x0000b4009fec7a23 */ /* 0x100fe40000010890 */
[----:B------:R-:W-:Y:S01]  /*14d70*/  LDSM.16.MT88.4 R140, [R197+0x2900] ;  /* 0x00290000c58c783b */ /* 0x000fe20000004200 */
[----:B-1----:R-:W-:Y:S01]  /*14d80*/  F2FP.PACK_AB R138, R169, R134 ;  /* 0x00000086a98a723e */ /* 0x002fe200000000ff */
[--C-:B------:R-:W-:Y:S02]  /*14d90*/  FFMA.FTZ R239, R157, c[0x0][0x2d0], -R144.reuse ;  /* 0x0000b4009def7a23 */ /* 0x100fe40000010890 */
[--C-:B------:R-:W-:Y:S02]  /*14da0*/  FFMA.FTZ R238, R155, c[0x0][0x2d0], -R144.reuse ;  /* 0x0000b4009bee7a23 */ /* 0x100fe40000010890 */
[--C-:B------:R-:W-:Y:S01]  /*14db0*/  FFMA.FTZ R241, R153, c[0x0][0x2d0], -R144.reuse ;  /* 0x0000b40099f17a23 */ /* 0x100fe20000010890 */
[----:B------:R-:W1:Y:S01]  /*14dc0*/  MUFU.EX2 R172, R172 ;  /* 0x000000ac00ac7308 */ /* 0x000e620000000800 */
[----:B------:R-:W-:Y:S01]  /*14dd0*/  LDSM.16.MT88.4 R152, [R198+0x3900] ;  /* 0x00390000c698783b */ /* 0x000fe20000004200 */
[--C-:B------:R-:W-:Y:S02]  /*14de0*/  FFMA.FTZ R243, R150, c[0x0][0x2d0], -R151.reuse ;  /* 0x0000b40096f37a23 */ /* 0x100fe40000010897 */
[C---:B--2---:R-:W-:Y:S02]  /*14df0*/  FMUL.FTZ R4, R3.reuse, R128 ;  /* 0x0000008003047220 */ /* 0x044fe40000410000 */
[C---:B------:R-:W-:Y:S02]  /*14e00*/  FMUL.FTZ R5, R3.reuse, R129 ;  /* 0x0000008103057220 */ /* 0x040fe40000410000 */
[C---:B------:R-:W-:Y:S01]  /*14e10*/  FMUL.FTZ R8, R3.reuse, R124 ;  /* 0x0000007c03087220 */ /* 0x040fe20000410000 */
[----:B------:R-:W-:Y:S01]  /*14e20*/  LDSM.16.MT88.4 R156, [R197+0x3900] ;  /* 0x00390000c59c783b */ /* 0x000fe20000004200 */
[----:B------:R-:W-:Y:S01]  /*14e30*/  MUFU.EX2 R171, R171 ;  /* 0x000000ab00ab7308 */ /* 0x000fe20000000800 */
[C---:B------:R-:W-:Y:S02]  /*14e40*/  FMUL.FTZ R9, R3.reuse, R125 ;  /* 0x0000007d03097220 */ /* 0x040fe40000410000 */
[C---:B------:R-:W-:Y:S02]  /*14e50*/  FMUL.FTZ R16, R3.reuse, R116 ;  /* 0x0000007403107220 */ /* 0x040fe40000410000 */
[C---:B------:R-:W-:Y:S02]  /*14e60*/  FMUL.FTZ R17, R3.reuse, R117 ;  /* 0x0000007503117220 */ /* 0x040fe40000410000 */
[C---:B------:R-:W-:Y:S02]  /*14e70*/  FMUL.FTZ R24, R3.reuse, R108 ;  /* 0x0000006c03187220 */ /* 0x040fe40000410000 */
[C---:B------:R-:W-:Y:S01]  /*14e80*/  FMUL.FTZ R25, R3.reuse, R109 ;  /* 0x0000006d03197220 */ /* 0x040fe20000410000 */
[----:B------:R-:W2:Y:S01]  /*14e90*/  MUFU.EX2 R170, R170 ;  /* 0x000000aa00aa7308 */ /* 0x000ea20000000800 */
        /* <DEDUP_REMOVED lines=15> */
[----:B--2---:R-:W-:Y:S01]  /*14f90*/  F2FP.PACK_AB R139, R170, R171 ;  /* 0x000000abaa8b723e */ /* 0x004fe200000000ff */
        /* <DEDUP_REMOVED lines=12> */
[C---:B---3--:R-:W-:Y:S03]  /*15060*/  HMMA.16816.F32 R4, R136.reuse, R12, R4 ;  /* 0x0000000c8804723c */ /* 0x048fe60000001804 */
[----:B------:R-:W-:Y:S02]  /*15070*/  LDSM.16.MT88.4 R124, [R203+0x2900] ;  /* 0x00290000cb7c783b */ /* 0x000fe40000004200 */
[C---:B------:R-:W-:Y:S02]  /*15080*/  FMUL.FTZ R18, R2.reuse, R118 ;  /* 0x0000007602127220 */ /* 0x040fe40000410000 */
[C---:B------:R-:W-:Y:S01]  /*15090*/  FMUL.FTZ R12, R3.reuse, R120 ;  /* 0x00000078030c7220 */ /* 0x040fe20000410000 */
[C---:B------:R-:W-:Y:S01]  /*150a0*/  HMMA.16816.F32 R8, R136.reuse, R14, R8 ;  /* 0x0000000e8808723c */ /* 0x040fe20000001808 */
[----:B------:R-:W1:Y:S02]  /*150b0*/  MUFU.EX2 R175, R175 ;  /* 0x000000af00af7308 */ /* 0x000e640000000800 */
[----:B--2---:R-:W-:Y:S01]  /*150c0*/  LDSM.16.MT88.4 R144, [R196+0x1900] ;  /* 0x00190000c490783b */ /* 0x004fe20000004200 */
        /* <DEDUP_REMOVED lines=108> */
[C---:B------:R-:W-:Y:S01]  /*15790*/  FMUL.FTZ R87, R2.reuse, R87 ;  /* 0x0000005702577220 */ /* 0x040fe20000410000 */
[----:B------:R-:W-:Y:S01]  /*157a0*/  F2FP.PACK_AB R102, R177, R176 ;  /* 0x000000b0b166723e */ /* 0x000fe200000000ff */
[----:B------:R-:W-:Y:S01]  /*157b0*/  FMUL.FTZ R88, R3, R88 ;  /* 0x0000005803587220 */ /* 0x000fe20000410000 */
        /* <DEDUP_REMOVED lines=23> */
[----:B------:R-:W-:Y:S01]  /*15930*/  MOV R2, R132 ;  /* 0x0000008400027202 */ /* 0x000fe20000000f00 */
[----:B------:R-:W-:Y:S02]  /*15940*/  FADD.FTZ R135, R135, R168 ;  /* 0x000000a887877221 */ /* 0x000fe40000010000 */
[----:B------:R-:W-:Y:S02]  /*15950*/  FADD.FTZ R172, R172, R173 ;  /* 0x000000adacac7221 */ /* 0x000fe40000010000 */
        /* <DEDUP_REMOVED lines=9> */
[----:B------:R-:W-:Y:S02]  /*159f0*/  FADD.FTZ R174, R174, R169 ;  /* 0x000000a9aeae7221 */ /* 0x000fe40000010000 */
[----:B------:R-:W-:Y:S01]  /*15a00*/  FADD.FTZ R178, R178, R3 ;  /* 0x00000003b2b27221 */ /* 0x000fe20000010000 */
[----:B------:R-:W-:Y:S01]  /*15a10*/  MOV R3, R0 ;  /* 0x0000000000037202 */ /* 0x000fe20000000f00 */
[C---:B------:R-:W-:Y:S01]  /*15a20*/  HMMA.16816.F32 R16, R100.reuse, R118, R16 ;  /* 0x000000766410723c */ /* 0x040fe20000001810 */
[----:B------:R-:W-:Y:S03]  /*15a30*/  LDSM.16.MT88.4 R116, [R197+0x4900] ;  /* 0x00490000c574783b */ /* 0x000fe60000004200 */
[----:B------:R-:W-:Y:S02]  /*15a40*/  FADD.FTZ R175, R175, R174 ;  /* 0x000000aeafaf7221 */ /* 0x000fe40000010000 */
[----:B------:R-:W-:Y:S02]  /*15a50*/  FADD.FTZ R179, R179, R178 ;  /* 0x000000b2b3b37221 */ /* 0x000fe40000010000 */
[C---:B--2---:R-:W-:Y:S04]  /*15a60*/  HMMA.16816.F32 R20, R100.reuse, R108, R20 ;  /* 0x0000006c6414723c */ /* 0x044fe80000001814 */
[----:B------:R-:W-:Y:S02]  /*15a70*/  FADD.FTZ R176, R176, R175 ;  /* 0x000000afb0b07221 */ /* 0x000fe40000010000 */
[----:B------:R-:W-:Y:S02]  /*15a80*/  FADD.FTZ R180, R180, R179 ;  /* 0x000000b3b4b47221 */ /* 0x000fe40000010000 */
[C---:B------:R-:W-:Y:S01]  /*15a90*/  HMMA.16816.F32 R24, R100.reuse, R110, R24 ;  /* 0x0000006e6418723c */ /* 0x040fe20000001818 */
[----:B------:R-:W2:Y:S03]  /*15aa0*/  LDSM.16.MT88.4 R108, [R203+0x4900] ;  /* 0x00490000cb6c783b */ /* 0x000ea60000004200 */
[----:B------:R-:W-:Y:S02]  /*15ab0*/  FADD.FTZ R177, R177, R176 ;  /* 0x000000b0b1b17221 */ /* 0x000fe40000010000 */
[----:B------:R-:W-:Y:S01]  /*15ac0*/  FADD.FTZ R233, R233, R180 ;  /* 0x000000b4e9e97221 */ /* 0x000fe20000010000 */
[----:B------:R-:W-:Y:S01]  /*15ad0*/  IADD3 R180, R230, -0x1, RZ ;  /* 0xffffffffe6b47810 */ /* 0x000fe20007ffe0ff */
[C---:B------:R-:W-:Y:S04]  /*15ae0*/  HMMA.16816.F32 R28, R100.reuse, R120, R28 ;  /* 0x00000078641c723c */ /* 0x040fe8000000181c */
[----:B------:R-:W-:Y:S04]  /*15af0*/  MOV R230, R180 ;  /* 0x000000b400e67202 */ /* 0x000fe80000000f00 */
        /* <DEDUP_REMOVED lines=108> */
.L_x_422:
[----:B------:R-:W1:Y:S01]  /*161c0*/  S2UR UR15, SR_CTAID.X ;  /* 0x00000000000f79c3 */ /* 0x000e620000002500 */
[----:B------:R-:W-:Y:S01]  /*161d0*/  ULDC.64 UR4, c[0x0][0x2c8] ;  /* 0x0000b20000047ab9 */ /* 0x000fe20000000a00 */
[----:B------:R-:W-:-:S02]  /*161e0*/  PLOP3.LUT P0, PT, PT, PT, UP2, 0x40, 0x0 ;  /* 0x000000000000781c */ /* 0x000fc40003f0e828 */
[----:B------:R-:W-:Y:S01]  /*161f0*/  IADD3 R4, R207, 0x1, -R210 ;  /* 0x00000001cf047810 */ /* 0x000fe20007ffe8d2 */
[----:B-1----:R-:W-:-:S04]  /*16200*/  ULEA UR15, UR15, 0x7f, 0x7 ;  /* 0x0000007f0f0f7891 */ /* 0x002fc8000f8e383f */
[----:B------:R-:W-:-:S03]  /*16210*/  UIMAD.WIDE.U32 UR16, UR15, UR4, URZ ;  /* 0x000000040f1072a5 */ /* 0x000fc6000f8e003f */
[----:B------:R-:W-:-:S04]  /*16220*/  UMOV UR4, UR15 ;  /* 0x0000000f00047c82 */ /* 0x000fc80008000000 */
[----:B------:R-:W-:Y:S02]  /*16230*/  @UP3 UMOV UR15, UR17 ;  /* 0x00000011000f3c82 */ /* 0x000fe40008000000 */
[----:B------:R-:W-:-:S06]  /*16240*/  @UP3 USHF.R.U32.HI UR4, URZ, UR5, UR15 ;  /* 0x000000053f043299 */ /* 0x000fcc000801160f */
[----:B------:R-:W-:-:S04]  /*16250*/  IADD3 R4, R4, UR4, RZ ;  /* 0x0000000404047c10 */ /* 0x000fc8000fffe0ff */
[----:B------:R-:W-:Y:S01]  /*16260*/  IADD3 R3, R4, -c[0x0][0x324], RZ ;  /* 0x8000c90004037a10 */ /* 0x000fe20007ffe0ff */
[----:B------:R-:W-:Y:S05]  /*16270*/  @P0 BRA `(.L_x_434) ;  /* 0x000000f000000947 */ /* 0x000fea0003800000 */
        /* <DEDUP_REMOVED lines=9> */
.L_x_435:
[----:B------:R-:W-:-:S04]  /*16310*/  MOV R2, 0x1 ;  /* 0x0000000100027802 */ /* 0x000fc80000000f00 */
[----:B------:R-:W-:-:S13]  /*16320*/  ISETP.NE.AND P0, PT, R2, c[0x0][0x32c], PT ;  /* 0x0000cb0002007a0c */ /* 0x000fda0003f05270 */
[----:B------:R-:W-:-:S05]  /*16330*/  @P0 IMAD.HI.U32 R2, R4, c[0x0][0x330], RZ ;  /* 0x0000cc0004020a27 */ /* 0x000fca00078e00ff */
[----:B------:R-:W-:-:S05]  /*16340*/  @P0 SHF.R.U32.HI R4, RZ, c[0x0][0x334], R2 ;  /* 0x0000cd00ff040a19 */ /* 0x000fca0000011602 */
.L_x_436:
[----:B------:R-:W-:-:S05]  /*16350*/  IMAD R4, R4, c[0x0][0x32c], RZ ;  /* 0x0000cb0004047a24 */ /* 0x000fca00078e02ff */
[----:B------:R-:W-:-:S04]  /*16360*/  IMNMX R3, R3, R4, !PT ;  /* 0x0000000403037217 */ /* 0x000fc80007800200 */
.L_x_434:
[----:B------:R-:W-:-:S04]  /*16370*/  IADD3 R3, R3, 0x3f, RZ ;  /* 0x0000003f03037810 */ /* 0x000fc80007ffe0ff */
        /* <DEDUP_REMOVED lines=8> */
[----:B------:R-:W-:Y:S01]  /*16400*/  SHF.R.S32.HI R7, RZ, 0x1f, R222 ;  /* 0x0000001fff077819 */ /* 0x000fe200000114de */
[----:B------:R-:W-:Y:S01]  /*16410*/  IMAD.MOV.U32 R3, RZ, RZ, R0 ;  /* 0x000000ffff037224 */ /* 0x000fe200078e0000 */
[----:B------:R-:W-:Y:S01]  /*16420*/  SHF.R.S32.HI R5, RZ, 0x1f, R224 ;  /* 0x0000001fff057819 */ /* 0x000fe200000114e0 */
[----:B------:R-:W-:Y:S01]  /*16430*/  IMAD.MOV.U32 R234, RZ, RZ, R180 ;  /* 0x000000ffffea7224 */ /* 0x000fe200078e00b4 */
[----:B------:R-:W-:Y:S01]  /*16440*/  ISETP.GE.AND P1, PT, R214, c[0x0][0x1d4], PT ;  /* 0x00007500d6007a0c */ /* 0x000fe20003f26270 */
[C---:B------:R-:W-:Y:S01]  /*16450*/  IMAD.SHL.U32 R231, R223.reuse, 0x2, RZ ;  /* 0x00000002dfe77824 */ /* 0x040fe200078e00ff */
[----:B------:R-:W-:Y:S01]  /*16460*/  SEL R229, RZ, 0x10, P6 ;  /* 0x00000010ffe57807 */ /* 0x000fe20003000000 */
[----:B------:R-:W-:Y:S01]  /*16470*/  IMAD.SHL.U32 R227, R224, 0x2, RZ ;  /* 0x00000002e0e37824 */ /* 0x000fe200078e00ff */
[----:B------:R-:W-:Y:S01]  /*16480*/  SEL R226, RZ, 0x10, P1 ;  /* 0x00000010ffe27807 */ /* 0x000fe20000800000 */
[----:B------:R-:W-:Y:S01]  /*16490*/  IMAD.SHL.U32 R225, R222, 0x2, RZ ;  /* 0x00000002dee17824 */ /* 0x000fe200078e00ff */
[----:B------:R-:W-:-:S02]  /*164a0*/  SHF.L.U64.HI R232, R223, 0x1, R232 ;  /* 0x00000001dfe87819 */ /* 0x000fc400000102e8 */
[----:B------:R-:W-:Y:S02]  /*164b0*/  SHF.L.U64.HI R230, R222, 0x1, R7 ;  /* 0x00000001dee67819 */ /* 0x000fe40000010207 */
[----:B------:R-:W-:Y:S02]  /*164c0*/  SHF.L.U64.HI R228, R224, 0x1, R5 ;  /* 0x00000001e0e47819 */ /* 0x000fe40000010205 */
.L_x_440:
        /* <DEDUP_REMOVED lines=32> */
[----:B------:R-:W5:Y:S04]  /*166d0*/  SHFL.IDX PT, R2, R6, RZ, 0x181f ;  /* 0x00181fff06027589 */ /* 0x000f6800000e0000 */
[----:B------:R-:W4:Y:S04]  /*166e0*/  SHFL.IDX PT, R0, R6, 0x1, 0x181f ;  /* 0x00381f0006007f89 */ /* 0x000f2800000e0000 */
[----:B------:R-:W3:Y:S04]  /*166f0*/  SHFL.IDX PT, R5, R4, 0x1, 0x181f ;  /* 0x00381f0004057f89 */ /* 0x000ee800000e0000 */
[----:B------:R-:W2:Y:S01]  /*16700*/  SHFL.IDX PT, R7, R4, RZ, 0x181f ;  /* 0x00181fff04077589 */ /* 0x000ea200000e0000 */
[----:B-----5:R-:W-:Y:S02]  /*16710*/  IADD3 R12, P2, R2, R227, RZ ;  /* 0x000000e3020c7210 */ /* 0x020fe40007f5e0ff */
[-C--:B----4-:R-:W-:Y:S04]  /*16720*/  IADD3 R10, P1, P0, R10, R0.reuse, R227 ;  /* 0x000000000a0a7210 */ /* 0x090fe8000783e0e3 */
[-CC-:B---3--:R-:W-:Y:S02]  /*16730*/  IADD3.X R11, RZ, R5.reuse, R228.reuse, P1, P0 ;  /* 0x00000005ff0b7210 */ /* 0x188fe40000fe04e4 */
[----:B------:R-:W-:Y:S01]  /*16740*/  IADD3 R8, P1, P0, R8, R0, R231 ;  /* 0x0000000008087210 */ /* 0x000fe2000783e0e7 */
[C---:B--2---:R-:W-:Y:S03]  /*16750*/  IMAD.X R13, R7.reuse, 0x1, R228, P2 ;  /* 0x00000001070d7824 */ /* 0x044fe600010e06e4 */
[----:B------:R-:W-:Y:S02]  /*16760*/  IADD3.X R9, RZ, R5, R232, P1, P0 ;  /* 0x00000005ff097210 */ /* 0x000fe40000fe04e8 */
[C---:B------:R-:W-:Y:S02]  /*16770*/  IADD3 R14, P0, R2.reuse, R225, RZ ;  /* 0x000000e1020e7210 */ /* 0x040fe40007f1e0ff */
[----:B------:R-:W-:Y:S03]  /*16780*/  IADD3 R6, P1, R2, R231, RZ ;  /* 0x000000e702067210 */ /* 0x000fe60007f3e0ff */
[C---:B------:R-:W-:Y:S01]  /*16790*/  IMAD.X R15, R7.reuse, 0x1, R230, P0 ;  /* 0x00000001070f7824 */ /* 0x040fe200000e06e6 */
        /* <DEDUP_REMOVED lines=11> */
.L_x_438:
[C---:B--23--:R-:W-:Y:S01]  /*16850*/  HMMA.16816.F32 R4, R136.reuse, R140, RZ ;  /* 0x0000008c8804723c */ /* 0x04cfe200000018ff */
[----:B------:R-:W-:Y:S02]  /*16860*/  LDSM.16.M88.4 R164, [R201+0xc100] ;  /* 0x00c10000c9a4783b */ /* 0x000fe40000000200 */
[----:B------:R-:W-:Y:S05]  /*16870*/  ISETP.GT.AND P0, PT, R234, R211, PT ;  /* 0x000000d3ea00720c */ /* 0x000fea0003f04270 */
[C---:B------:R-:W-:Y:S01]  /*16880*/  HMMA.16816.F32 R8, R136.reuse, R142, RZ ;  /* 0x0000008e8808723c */ /* 0x040fe200000018ff */
[----:B------:R-:W0:Y:S07]  /*16890*/  LDGDEPBAR ;  /* 0x00000000000079af */ /* 0x000e2e0000000000 */
        /* <DEDUP_REMOVED lines=209> */
[----:B------:R-:W-:-:S05]  /*175b0*/  @!P0 BRA `(.L_x_439) ;  /* 0x0000037000008947 */ /* 0x000fca0003800000 */
[----:B--23--:R-:W-:Y:S01]  /*175c0*/  ISETP.NE.AND P1, PT, R209, 0x1, PT ;  /* 0x00000001d100780c */ /* 0x00cfe20003f25270 */
[----:B------:R-:W-:Y:S01]  /*175d0*/  IMAD R0, R234, 0x40, R208 ;  /* 0x00000040ea007824 */ /* 0x000fe200078e02d0 */
[----:B------:R-:W-:Y:S01]  /*175e0*/  IADD3 R10, -R226, 0x10, RZ ;  /* 0x00000010e20a7810 */ /* 0x000fe20007ffe1ff */
[----:B------:R-:W-:Y:S03]  /*175f0*/  IMAD.MOV.U32 R212, RZ, RZ, RZ ;  /* 0x000000ffffd47224 */ /* 0x000fe600078e00ff */
[----:B------:R-:W-:Y:S02]  /*17600*/  IADD3 R213, R0, -0x40, R215 ;  /* 0xffffffc000d57810 */ /* 0x000fe40007ffe0d7 */
[----:B------:R-:W-:Y:S03]  /*17610*/  LOP3.LUT R10, R10, 0xf, RZ, 0xc0, !PT ;  /* 0x0000000f0a0a7812 */ /* 0x000fe600078ec0ff */
[--C-:B------:R-:W-:Y:S02]  /*17620*/  IMAD.MOV.U32 R0, RZ, RZ, R213.reuse ;  /* 0x000000ffff007224 */ /* 0x100fe400078e00d5 */
[----:B------:R-:W-:Y:S05]  /*17630*/  @P1 IMAD.HI.U32 R2, R213, c[0x0][0x2bc], RZ ;  /* 0x0000af00d5021a27 */ /* 0x000fea00078e00ff */
        /* <DEDUP_REMOVED lines=16> */
[----:B------:R-:W-:Y:S02]  /*17740*/  IADD3 R5, P0, R8, UR10, RZ ;  /* 0x0000000a08057c10 */ /* 0x000fe4000ff1e0ff */
[----:B------:R-:W-:Y:S01]  /*17750*/  IADD3 R8, -R229, 0x10, RZ ;  /* 0x00000010e5087810 */ /* 0x000fe20007ffe1ff */
[----:B------:R-:W-:Y:S03]  /*17760*/  IMAD R0, R212, c[0x0][0x1f4], R0 ;  /* 0x00007d00d4007a24 */ /* 0x000fe600078e0200 */
[----:B------:R-:W-:Y:S02]  /*17770*/  LOP3.LUT R8, R8, 0xf, RZ, 0xc0, !PT ;  /* 0x0000000f08087812 */ /* 0x000fe400078ec0ff */
[----:B------:R-:W-:Y:S02]  /*17780*/  IADD3.X R0, R9, UR7, R0, P0, !PT ;  /* 0x0000000709007c10 */ /* 0x000fe400087fe400 */
[C---:B------:R-:W-:Y:S04]  /*17790*/  LEA R6, P0, R5.reuse, c[0x0][0x1c8], 0x1 ;  /* 0x0000720005067a11 */ /* 0x040fe800078008ff */
[----:B------:R-:W-:Y:S01]  /*177a0*/  LEA.HI.X R4, R5, c[0x0][0x1cc], R0, 0x1, P0 ;  /* 0x0000730005047a11 */ /* 0x000fe200000f0c00 */
[----:B------:R-:W2:Y:S04]  /*177b0*/  SHFL.IDX PT, R2, R6, RZ, 0x181f ;  /* 0x00181fff06027589 */ /* 0x000ea800000e0000 */
[----:B------:R-:W3:Y:S04]  /*177c0*/  SHFL.IDX PT, R0, R6, 0x1, 0x181f ;  /* 0x00381f0006007f89 */ /* 0x000ee800000e0000 */
[----:B------:R-:W5:Y:S04]  /*177d0*/  SHFL.IDX PT, R5, R4, 0x1, 0x181f ;  /* 0x00381f0004057f89 */ /* 0x000f6800000e0000 */
[----:B------:R-:W4:Y:S01]  /*177e0*/  SHFL.IDX PT, R7, R4, RZ, 0x181f ;  /* 0x00181fff04077589 */ /* 0x000f2200000e0000 */
[----:B--2---:R-:W-:Y:S02]  /*177f0*/  IADD3 R12, P2, R2, R227, RZ ;  /* 0x000000e3020c7210 */ /* 0x004fe40007f5e0ff */
[-C--:B---3--:R-:W-:Y:S04]  /*17800*/  IADD3 R10, P1, P0, R10, R0.reuse, R227 ;  /* 0x000000000a0a7210 */ /* 0x088fe8000783e0e3 */
[-CC-:B-----5:R-:W-:Y:S02]  /*17810*/  IADD3.X R11, RZ, R5.reuse, R228.reuse, P1, P0 ;  /* 0x00000005ff0b7210 */ /* 0x1a0fe40000fe04e4 */
[----:B------:R-:W-:Y:S01]  /*17820*/  IADD3 R8, P1, P0, R8, R0, R231 ;  /* 0x0000000008087210 */ /* 0x000fe2000783e0e7 */
[C---:B-1--4-:R-:W-:Y:S03]  /*17830*/  IMAD.X R13, R7.reuse, 0x1, R228, P2 ;  /* 0x00000001070d7824 */ /* 0x052fe600010e06e4 */
[----:B------:R-:W-:Y:S02]  /*17840*/  IADD3.X R9, RZ, R5, R232, P1, P0 ;  /* 0x00000005ff097210 */ /* 0x000fe40000fe04e8 */
[C---:B------:R-:W-:Y:S02]  /*17850*/  IADD3 R14, P0, R2.reuse, R225, RZ ;  /* 0x000000e1020e7210 */ /* 0x040fe40007f1e0ff */
[----:B------:R-:W-:Y:S03]  /*17860*/  IADD3 R6, P1, R2, R231, RZ ;  /* 0x000000e702067210 */ /* 0x000fe60007f3e0ff */
[C---:B------:R-:W-:Y:S01]  /*17870*/  IMAD.X R15, R7.reuse, 0x1, R230, P0 ;  /* 0x00000001070f7824 */ /* 0x040fe200000e06e6 */
        /* <DEDUP_REMOVED lines=11> */
.L_x_439:
[----:B-123--:R-:W-:Y:S01]  /*17930*/  FMNMX.FTZ R5, R172, R3, !PT ;  /* 0x00000003ac057209 */ /* 0x00efe20007810000 */
[----:B----4-:R-:W-:Y:S01]  /*17940*/  LDSM.16.MT88.4 R12, [R203+0x100] ;  /* 0x00010000cb0c783b */ /* 0x010fe20000004200 */
        /* <DEDUP_REMOVED lines=33> */
[----:B------:R-:W-:Y:S02]  /*17b60*/  ISETP.GT.AND P0, PT, R234, R233, PT ;  /* 0x000000e9ea00720c */ /* 0x000fe40003f04270 */
        /* <DEDUP_REMOVED lines=293> */
[----:B------:R-:W-:Y:S01]  /*18dc0*/  FADD.FTZ R236, R236, R183 ;  /* 0x000000b7ecec7221 */ /* 0x000fe20000010000 */
[----:B------:R-:W-:Y:S01]  /*18dd0*/  IADD3 R180, R234, -0x1, RZ ;  /* 0xffffffffeab47810 */ /* 0x000fe20007ffe0ff */
[----:B------:R-:W-:Y:S02]  /*18de0*/  FADD.FTZ R238, R238, R235 ;  /* 0x000000ebeeee7221 */ /* 0x000fe40000010000 */
[----:B------:R-:W-:Y:S01]  /*18df0*/  FADD.FTZ R237, R237, R236 ;  /* 0x000000eceded7221 */ /* 0x000fe20000010000 */
[----:B------:R-:W-:Y:S01]  /*18e00*/  MOV R234, R180 ;  /* 0x000000b400ea7202 */ /* 0x000fe20000000f00 */
        /* <DEDUP_REMOVED lines=73> */
.L_x_437:
[----:B------:R-:W-:-:S13]  /*192a0*/  ISETP.GE.AND P0, PT, R180, R211, PT ;  /* 0x000000d3b400720c */ /* 0x000fda0003f06270 */
[----:B------:R-:W-:Y:S05]  /*192b0*/  @!P0 BRA `(.L_x_441) ;  /* 0x0000387000008947 */ /* 0x000fea0003800000 */
[----:B------:R-:W-:Y:S01]  /*192c0*/  IMAD.MOV.U32 R3, RZ, RZ, R0 ;  /* 0x000000ffff037224 */ /* 0x000fe200078e0000 */
[----:B------:R-:W-:Y:S01]  /*192d0*/  SHF.R.S32.HI R181, RZ, 0x1f, R222 ;  /* 0x0000001fffb57819 */ /* 0x000fe200000114de */
[----:B------:R-:W-:Y:S01]  /*192e0*/  IMAD.SHL.U32 R182, R224, 0x2, RZ ;  /* 0x00000002e0b67824 */ /* 0x000fe200078e00ff */
[----:B------:R-:W-:Y:S01]  /*192f0*/  SHF.R.S32.HI R0, RZ, 0x1f, R223 ;  /* 0x0000001fff007819 */ /* 0x000fe200000114df */
[----:B------:R-:W-:Y:S01]  /*19300*/  IMAD.MOV.U32 R2, RZ, RZ, R132 ;  /* 0x000000ffff027224 */ /* 0x000fe200078e0084 */
[----:B------:R-:W-:Y:S02]  /*19310*/  SHF.R.S32.HI R5, RZ, 0x1f, R224 ;  /* 0x0000001fff057819 */ /* 0x000fe400000114e0 */
[C---:B------:R-:W-:Y:S01]  /*19320*/  SHF.L.U64.HI R181, R222.reuse, 0x1, R181 ;  /* 0x00000001deb57819 */ /* 0x040fe200000102b5 */
[----:B------:R-:W-:Y:S01]  /*19330*/  IMAD.SHL.U32 R222, R222, 0x2, RZ ;  /* 0x00000002dede7824 */ /* 0x000fe200078e00ff */
[C---:B------:R-:W-:Y:S01]  /*19340*/  SHF.L.U64.HI R183, R223.reuse, 0x1, R0 ;  /* 0x00000001dfb77819 */ /* 0x040fe20000010200 */
[----:B------:R-:W-:Y:S01]  /*19350*/  IMAD.SHL.U32 R223, R223, 0x2, RZ ;  /* 0x00000002dfdf7824 */ /* 0x000fe200078e00ff */
[----:B------:R-:W-:-:S02]  /*19360*/  SHF.L.U64.HI R224, R224, 0x1, R5 ;  /* 0x00000001e0e07819 */ /* 0x000fc40000010205 */
.L_x_451:
[----:B------:R-:W-:Y:S01]  /*19370*/  SHF.R.S32.HI R5, RZ, 0x1f, R213 ;  /* 0x0000001fff057819 */ /* 0x000fe200000114d5 */
[----:B------:R-:W-:Y:S01]  /*19380*/  IMAD.WIDE.U32 R8, R213, c[0x0][0x208], RZ ;  /* 0x00008200d5087a25 */ /* 0x000fe200078e00ff */
[----:B------:R-:W-:Y:S01]  /*19390*/  SHF.R.S32.HI R4, RZ, 0x1f, R212 ;  /* 0x0000001fff047819 */ /* 0x000fe200000114d4 */
[----:B------:R-:W-:Y:S04]  /*193a0*/  DEPBAR.LE SB0, 0x0 ;  /* 0x000080000000791a */ /* 0x000fe80000000000 */
[----:B------:R-:W-:Y:S01]  /*193b0*/  IMAD R5, R5, c[0x0][0x208], RZ ;  /* 0x0000820005057a24 */ /* 0x000fe200078e02ff */
[----:B------:R-:W-:Y:S01]  /*193c0*/  BAR.SYNC.DEFER_BLOCKING 0x0 ;  /* 0x0000000000007b1d */ /* 0x000fe20000010000 */
[----:B------:R-:W-:Y:S01]  /*193d0*/  IMAD R4, R4, c[0x0][0x218], RZ ;  /* 0x0000860004047a24 */ /* 0x000fe200078e02ff */
[----:B------:R-:W-:Y:S01]  /*193e0*/  ISETP.GE.AND P5, PT, R214, c[0x0][0x1d4], PT ;  /* 0x00007500d6007a0c */ /* 0x000fe20003fa6270 */
        /* <DEDUP_REMOVED lines=12> */
[----:B------:R-:W-:Y:S07]  /*194b0*/  LDSM.16.M88.4 R16, [R205+0x6900] ;  /* 0x00690000cd10783b */ /* 0x000fee0000000200 */
[----:B------:R-:W-:Y:S07]  /*194c0*/  LDSM.16.M88.4 R24, [R205+0x7100] ;  /* 0x00710000cd18783b */ /* 0x000fee0000000200 */
[----:B------:R-:W-:Y:S07]  /*194d0*/  LDSM.16.M88.4 R132, [R205+0x7900] ;  /* 0x00790000cd84783b */ /* 0x000fee0000000200 */
[----:B------:R-:W-:Y:S07]  /*194e0*/  LDSM.16.M88.4 R136, [R202+0xc100] ;  /* 0x00c10000ca88783b */ /* 0x000fee0000000200 */
[----:B------:R-:W-:Y:S07]  /*194f0*/  LDSM.16.M88.4 R140, [R204] ;  /* 0x00000000cc8c783b */ /* 0x000fee0000000200 */
[----:B------:R-:W-:Y:S07]  /*19500*/  LDSM.16.M88.4 R144, [R195] ;  /* 0x00000000c390783b */ /* 0x000fee0000000200 */
[----:B------:R-:W-:Y:S07]  /*19510*/  LDSM.16.M88.4 R148, [R194] ;  /* 0x00000000c294783b */ /* 0x000fee0000000200 */
[----:B------:R-:W-:Y:S07]  /*19520*/  LDSM.16.M88.4 R152, [R193] ;  /* 0x00000000c198783b */ /* 0x000fee0000000200 */
[----:B------:R-:W3:Y:S07]  /*19530*/  SHFL.IDX PT, R165, R6, 0x1, 0x181f ;  /* 0x00381f0006a57f89 */ /* 0x000eee00000e0000 */
[----:B------:R4:W5:Y:S01]  /*19540*/  SHFL.IDX PT, R0, R5, 0x1, 0x181f ;  /* 0x00381f0005007f89 */ /* 0x00096200000e0000 */
[C---:B-1----:R-:W-:Y:S02]  /*19550*/  IADD3 R14, P0, R21.reuse, R222, RZ ;  /* 0x000000de150e7210 */ /* 0x042fe40007f1e0ff */
[C---:B------:R-:W-:Y:S02]  /*19560*/  IADD3 R12, P1, R21.reuse, R182, RZ ;  /* 0x000000b6150c7210 */ /* 0x040fe40007f3e0ff */
[C---:B--2---:R-:W-:Y:S02]  /*19570*/  IADD3.X R15, R4.reuse, R181, RZ, P0, !PT ;  /* 0x000000b5040f7210 */ /* 0x044fe400007fe4ff */
[C---:B------:R-:W-:Y:S02]  /*19580*/  IADD3.X R13, R4.reuse, R224, RZ, P1, !PT ;  /* 0x000000e0040d7210 */ /* 0x040fe40000ffe4ff */
[----:B------:R-:W-:Y:S01]  /*19590*/  IADD3 R20, P0, R21, R223, RZ ;  /* 0x000000df15147210 */ /* 0x000fe20007f1e0ff */
[----:B------:R-:W-:Y:S01]  /*195a0*/  @!PT LDS RZ, [RZ] ;  /* 0x00000000fffff984 */ /* 0x000fe20000000800 */
[----:B------:R1:W-:Y:S03]  /*195b0*/  LDGSTS.E.BYPASS.LTC128B.128 [R219], [R14.64], !P4 ;  /* 0x000000000edb7fae */ /* 0x0003e6000e101d56 */
[----:B------:R-:W-:Y:S04]  /*195c0*/  IADD3.X R21, R4, R183, RZ, P0, !PT ;  /* 0x000000b704157210 */ /* 0x000fe800007fe4ff */
[----:B------:R1:W-:Y:S01]  /*195d0*/  LDGSTS.E.BYPASS.LTC128B.128 [R219+0x2000], [R12.64], !P5 ;  /* 0x020000000cdb7fae */ /* 0x0003e2000e901d56 */
[C---:B---3--:R-:W-:Y:S02]  /*195e0*/  IADD3 R168, P2, R165.reuse, R222, RZ ;  /* 0x000000dea5a87210 */ /* 0x048fe40007f5e0ff */
[C---:B------:R-:W-:Y:S02]  /*195f0*/  IADD3 R166, P1, R165.reuse, R182, RZ ;  /* 0x000000b6a5a67210 */ /* 0x040fe40007f3e0ff */
[----:B------:R-:W-:Y:S01]  /*19600*/  IADD3 R164, P0, R165, R223, RZ ;  /* 0x000000dfa5a47210 */ /* 0x000fe20007f1e0ff */
[C---:B----4-:R-:W-:Y:S01]  /*19610*/  HMMA.16816.F32 R4, R32.reuse, R8, RZ ;  /* 0x000000082004723c */ /* 0x050fe200000018ff */
[----:B------:R2:W-:Y:S02]  /*19620*/  LDGSTS.E.BYPASS.LTC128B.128 [R219+0x4000], [R20.64], !P6 ;  /* 0x0400000014db7fae */ /* 0x0005e4000f101d56 */
[C---:B-----5:R-:W-:Y:S02]  /*19630*/  IADD3.X R169, R0.reuse, R181, RZ, P2, !PT ;  /* 0x000000b500a97210 */ /* 0x060fe400017fe4ff */
[C---:B------:R-:W-:Y:S02]  /*19640*/  IADD3.X R167, R0.reuse, R224, RZ, P1, !PT ;  /* 0x000000e000a77210 */ /* 0x040fe40000ffe4ff */
[----:B------:R-:W-:Y:S01]  /*19650*/  IADD3.X R165, R0, R183, RZ, P0, !PT ;  /* 0x000000b700a57210 */ /* 0x000fe200007fe4ff */
[C---:B------:R-:W-:Y:S01]  /*19660*/  HMMA.16816.F32 R8, R32.reuse, R10, RZ ;  /* 0x0000000a2008723c */ /* 0x040fe200000018ff */
[----:B------:R3:W-:Y:S01]  /*19670*/  LDGSTS.E.BYPASS.LTC128B.128 [R219+0x1000], [R168.64], !P4 ;  /* 0x01000000a8db7fae */ /* 0x0007e2000e101d56 */
[----:B------:R-:W-:Y:S06]  /*19680*/  ISETP.GT.AND P0, PT, R180, R211, PT ;  /* 0x000000d3b400720c */ /* 0x000fec0003f04270 */
[----:B------:R4:W-:Y:S01]  /*19690*/  LDGSTS.E.BYPASS.LTC128B.128 [R219+0x3000], [R166.64], !P5 ;  /* 0x03000000a6db7fae */ /* 0x0009e2000e901d56 */
[C---:B-1----:R-:W-:Y:S06]  /*196a0*/  HMMA.16816.F32 R12, R32.reuse, R16, RZ ;  /* 0x00000010200c723c */ /* 0x042fec00000018ff */
[----:B------:R4:W-:Y:S02]  /*196b0*/  LDGSTS.E.BYPASS.LTC128B.128 [R219+0x5000], [R164.64], !P6 ;  /* 0x05000000a4db7fae */ /* 0x0009e4000f101d56 */
[C---:B------:R-:W-:Y:S05]  /*196c0*/  HMMA.16816.F32 R16, R32.reuse, R18, RZ ;  /* 0x000000122010723c */ /* 0x040fea00000018ff */
[----:B------:R-:W-:Y:S03]  /*196d0*/  LDSM.16.M88.4 R156, [R201+0xc100] ;  /* 0x00c10000c99c783b */ /* 0x000fe60000000200 */
[C---:B--2---:R-:W-:Y:S04]  /*196e0*/  HMMA.16816.F32 R20, R32.reuse, R24, RZ ;  /* 0x000000182014723c */ /* 0x044fe800000018ff */
[----:B------:R-:W0:Y:S04]  /*196f0*/  LDGDEPBAR ;  /* 0x00000000000079af */ /* 0x000e280000000000 */
[C---:B------:R-:W-:Y:S03]  /*19700*/  HMMA.16816.F32 R24, R32.reuse, R26, RZ ;  /* 0x0000001a2018723c */ /* 0x040fe600000018ff */
[----:B------:R-:W1:Y:S05]  /*19710*/  LDSM.16.M88.4 R160, [R200+0x6100] ;  /* 0x00610000c8a0783b */ /* 0x000e6a0000000200 */
[C---:B------:R-:W-:Y:S02]  /*19720*/  HMMA.16816.F32 R28, R32.reuse, R132, RZ ;  /* 0x00000084201c723c */ /* 0x040fe400000018ff */
[----:B----4-:R-:W-:Y:S06]  /*19730*/  LDSM.16.M88.4 R164, [R200+0x7100] ;  /* 0x00710000c8a4783b */ /* 0x010fec0000000200 */
[----:B------:R-:W-:Y:S01]  /*19740*/  HMMA.16816.F32 R32, R32, R134, RZ ;  /* 0x000000862020723c */ /* 0x000fe200000018ff */
[----:B------:R-:W2:Y:S07]  /*19750*/  LDSM.16.M88.4 R132, [R200+0x6900] ;  /* 0x00690000c884783b */ /* 0x000eae0000000200 */
[C---:B------:R-:W-:Y:S01]  /*19760*/  HMMA.16816.F32 R4, R136.reuse, R140, R4 ;  /* 0x0000008c8804723c */ /* 0x040fe20000001804 */
[----:B---3--:R-:W3:Y:S07]  /*19770*/  LDSM.16.M88.4 R168, [R200+0x7900] ;  /* 0x00790000c8a8783b */ /* 0x008eee0000000200 */
        /* <DEDUP_REMOVED lines=22> */
[----:B------:R-:W-:Y:S07]  /*198e0*/  LDSM.16.M88.4 R164, [R202+0x10100] ;  /* 0x01010000caa4783b */ /* 0x000fee0000000200 */
[C---:B---3--:R-:W-:Y:S08]  /*198f0*/  HMMA.16816.F32 R28, R156.reuse, R168, R28 ;  /* 0x000000a89c1c723c */ /* 0x048ff0000000181c */
[----:B------:R-:W-:Y:S01]  /*19900*/  HMMA.16816.F32 R32, R156, R170, R32 ;  /* 0x000000aa9c20723c */ /* 0x000fe20000001820 */
[----:B------:R-:W3:Y:S07]  /*19910*/  LDSM.16.M88.4 R156, [R205+0x9100] ;  /* 0x00910000cd9c783b */ /* 0x000eee0000000200 */
        /* <DEDUP_REMOVED lines=9> */
[----:B------:R-:W3:Y:S07]  /*199b0*/  LDSM.16.M88.4 R140, [R189] ;  /* 0x00000000bd8c783b */ /* 0x000eee0000000200 */
        /* <DEDUP_REMOVED lines=10> */
[C---:B---3--:R-:W-:Y:S08]  /*19a60*/  HMMA.16816.F32 R20, R148.reuse, R156, R20 ;  /* 0x0000009c9414723c */ /* 0x048ff00000001814 */
[C---:B------:R-:W-:Y:S01]  /*19a70*/  HMMA.16816.F32 R24, R148.reuse, R158, R24 ;  /* 0x0000009e9418723c */ /* 0x040fe20000001818 */
[----:B------:R-:W-:Y:S07]  /*19a80*/  LDSM.16.M88.4 R156, [R199+0x10100] ;  /* 0x01010000c79c783b */ /* 0x000fee0000000200 */
[C---:B------:R-:W-:Y:S08]  /*19a90*/  HMMA.16816.F32 R28, R148.reuse, R160, R28 ;  /* 0x000000a0941c723c */ /* 0x040ff0000000181c */
[----:B------:R-:W-:Y:S01]  /*19aa0*/  HMMA.16816.F32 R32, R148, R162, R32 ;  /* 0x000000a29420723c */ /* 0x000fe20000001820 */
[----:B------:R-:W3:Y:S07]  /*19ab0*/  LDSM.16.M88.4 R148, [R200+0x9100] ;  /* 0x00910000c894783b */ /* 0x000eee0000000200 */
        /* <DEDUP_REMOVED lines=9> */
[----:B------:R-:W3:Y:S07]  /*19b50*/  LDSM.16.M88.4 R140, [R192+0x3000] ;  /* 0x00300000c08c783b */ /* 0x000eee0000000200 */
        /* <DEDUP_REMOVED lines=10> */
[C---:B---3--:R-:W-:Y:S08]  /*19c00*/  HMMA.16816.F32 R20, R172.reuse, R148, R20 ;  /* 0x00000094ac14723c */ /* 0x048ff00000001814 */
[C---:B------:R-:W-:Y:S01]  /*19c10*/  HMMA.16816.F32 R24, R172.reuse, R150, R24 ;  /* 0x00000096ac18723c */ /* 0x040fe20000001818 */
[----:B------:R-:W3:Y:S07]  /*19c20*/  LDSM.16.M88.4 R148, [R205+0xb100] ;  /* 0x00b10000cd94783b */ /* 0x000eee0000000200 */
        /* <DEDUP_REMOVED lines=43> */
[C---:B---3--:R-:W-:Y:S08]  /*19ee0*/  HMMA.16816.F32 R20, R156.reuse, R148, R20 ;  /* 0x000000949c14723c */ /* 0x048ff00000001814 */
        /* <DEDUP_REMOVED lines=79> */
[----:B------:R-:W-:-:S05]  /*1a3e0*/  @!P0 BRA `(.L_x_442) ;  /* 0x0000031000008947 */ /* 0x000fca0003800000 */
[----:B--234-:R-:W-:Y:S01]  /*1a3f0*/  ISETP.NE.AND P2, PT, R209, 0x1, PT ;  /* 0x00000001d100780c */ /* 0x01cfe20003f45270 */
[----:B------:R-:W-:Y:S02]  /*1a400*/  IMAD R6, R180, 0x40, R208 ;  /* 0x00000040b4067824 */ /* 0x000fe400078e02d0 */
[----:B------:R-:W-:Y:S03]  /*1a410*/  IMAD.MOV.U32 R212, RZ, RZ, RZ ;  /* 0x000000ffffd47224 */ /* 0x000fe600078e00ff */
[----:B------:R-:W-:Y:S05]  /*1a420*/  IADD3 R213, R6, -0x40, R215 ;  /* 0xffffffc006d57810 */ /* 0x000fea0007ffe0d7 */
        /* <DEDUP_REMOVED lines=22> */
[----:B-1----:R-:W-:Y:S01]  /*1a590*/  LEA.HI.X R13, R7, c[0x0][0x1cc], R6, 0x1, P0 ;  /* 0x00007300070d7a11 */ /* 0x002fe200000f0c06 */
[----:B------:R-:W1:Y:S04]  /*1a5a0*/  SHFL.IDX PT, R9, R20, RZ, 0x181f ;  /* 0x00181fff14097589 */ /* 0x000e6800000e0000 */
[----:B------:R-:W2:Y:S04]  /*1a5b0*/  SHFL.IDX PT, R8, R13, RZ, 0x181f ;  /* 0x00181fff0d087589 */ /* 0x000ea800000e0000 */
[----:B------:R-:W3:Y:S04]  /*1a5c0*/  SHFL.IDX PT, R7, R20, 0x1, 0x181f ;  /* 0x00381f0014077f89 */ /* 0x000ee800000e0000 */
[----:B------:R-:W4:Y:S01]  /*1a5d0*/  SHFL.IDX PT, R6, R13, 0x1, 0x181f ;  /* 0x00381f000d067f89 */ /* 0x000f2200000e0000 */
[C---:B-1----:R-:W-:Y:S02]  /*1a5e0*/  IADD3 R14, P0, R9.reuse, R222, RZ ;  /* 0x000000de090e7210 */ /* 0x042fe40007f1e0ff */
[C---:B------:R-:W-:Y:S03]  /*1a5f0*/  IADD3 R10, P1, R9.reuse, R182, RZ ;  /* 0x000000b6090a7210 */ /* 0x040fe60007f3e0ff */
[C---:B--2---:R-:W-:Y:S01]  /*1a600*/  IMAD.X R15, R8.reuse, 0x1, R181, P0 ;  /* 0x00000001080f7824 */ /* 0x044fe200000e06b5 */
[-C--:B------:R-:W-:Y:S01]  /*1a610*/  IADD3 R18, P0, R9, R223.reuse, RZ ;  /* 0x000000df09127210 */ /* 0x080fe20007f1e0ff */
[C-C-:B------:R-:W-:Y:S01]  /*1a620*/  IMAD.X R11, R8.reuse, 0x1, R224.reuse, P1 ;  /* 0x00000001080b7824 */ /* 0x140fe200008e06e0 */
        /* <DEDUP_REMOVED lines=12> */
[----:B------:R1:W-:Y:S02]  /*1a6f0*/  LDGSTS.E.BYPASS.LTC128B.128 [R216+0xb100], [R20.64], !P6 ;  /* 0x0b10000014d87fae */ /* 0x0003e4000f101d56 */
.L_x_442:
[----:B--234-:R-:W-:Y:S01]  /*1a700*/  PLOP3.LUT P1, PT, PT, PT, UP3, 0x80, 0x0 ;  /* 0x000000000000781c */ /* 0x01cfe20003f2f038 */
[----:B------:R-:W0:Y:S01]  /*1a710*/  LDGDEPBAR ;  /* 0x00000000000079af */ /* 0x000e220000000000 */
[----:B------:R-:W-:Y:S01]  /*1a720*/  PLOP3.LUT P0, PT, PT, PT, UP3, 0x80, 0x0 ;  /* 0x000000000000781c */ /* 0x000fe20003f0f038 */
[----:B-1----:R-:W-:Y:S02]  /*1a730*/  IMAD.MOV.U32 R15, RZ, RZ, R217 ;  /* 0x000000ffff0f7224 */ /* 0x002fe400078e00d9 */
[----:B------:R-:W-:Y:S05]  /*1a740*/  IMAD.SHL.U32 R11, R180, 0x40, RZ ;  /* 0x00000040b40b7824 */ /* 0x000fea00078e00ff */
[----:B------:R-:W-:Y:S03]  /*1a750*/  IADD3 R7, -R218, 0x1, -R11 ;  /* 0x00000001da077810 */ /* 0x000fe60007ffe90b */
[----:B------:R-:W-:Y:S01]  /*1a760*/  @P1 IMAD.HI.U32 R6, R217, c[0x0][0x2c8], RZ ;  /* 0x0000b200d9061a27 */ /* 0x000fe200078e00ff */
[----:B------:R-:W-:Y:S04]  /*1a770*/  IADD3 R7, -R210, R7, R207 ;  /* 0x00000007d2077210 */ /* 0x000fe80007ffe1cf */
[----:B------:R-:W-:Y:S02]  /*1a780*/  @P0 SHF.R.U32.HI R15, RZ, c[0x0][0x2cc], R6 ;  /* 0x0000b300ff0f0a19 */ /* 0x000fe40000011606 */
[----:B------:R-:W-:Y:S02]  /*1a790*/  PLOP3.LUT P0, PT, PT, PT, UP2, 0x40, 0x0 ;  /* 0x000000000000781c */ /* 0x000fe40003f0e828 */
[C---:B------:R-:W-:Y:S01]  /*1a7a0*/  IADD3 R9, R7.reuse, c[0x0][0x328], RZ ;  /* 0x0000ca0007097a10 */ /* 0x040fe20007ffe0ff */
[----:B------:R-:W1:Y:S01]  /*1a7b0*/  SHFL.IDX PT, R8, R15, RZ, 0x1c1f ;  /* 0x001c1fff0f087589 */ /* 0x000e6200000e0000 */
[----:B------:R-:W-:Y:S03]  /*1a7c0*/  IADD3 R7, R7, UR13, RZ ;  /* 0x0000000d07077c10 */ /* 0x000fe6000fffe0ff */
[--C-:B-1----:R-:W-:Y:S02]  /*1a7d0*/  IMAD.IADD R14, R9, 0x1, R8.reuse ;  /* 0x00000001090e7824 */ /* 0x102fe400078e0208 */
[----:B------:R-:W-:Y:S04]  /*1a7e0*/  IMAD.IADD R13, R7, 0x1, R8 ;  /* 0x00000001070d7824 */ /* 0x000fe800078e0208 */
        /* <DEDUP_REMOVED lines=14> */
.L_x_445:
[----:B------:R-:W-:Y:S04]  /*1a8d0*/  MOV R6, 0x1 ;  /* 0x0000000100067802 */ /* 0x000fe80000000f00 */
[----:B------:R-:W-:Y:S11]  /*1a8e0*/  ISETP.NE.AND P0, PT, R6, c[0x0][0x32c], PT ;  /* 0x0000cb0006007a0c */ /* 0x000ff60003f05270 */
[----:B------:R-:W-:Y:S02]  /*1a8f0*/  @!UPT UIADD3 URZ, URZ, URZ, URZ ;  /* 0x0000003f3f3ff290 */ /* 0x000fe4000fffe03f */
[----:B------:R-:W-:Y:S05]  /*1a900*/  @P0 IMAD.HI.U32 R6, R8, c[0x0][0x330], RZ ;  /* 0x0000cc0008060a27 */ /* 0x000fea00078e00ff */
[----:B------:R-:W-:Y:S02]  /*1a910*/  @P0 SHF.R.U32.HI R8, RZ, c[0x0][0x334], R6 ;  /* 0x0000cd00ff080a19 */ /* 0x000fe40000011606 */
.L_x_446:
[----:B------:R-:W-:Y:S05]  /*1a920*/  BSYNC B0 ;  /* 0x0000000000007941 */ /* 0x000fea0003800000 */
.L_x_444:
[----:B------:R-:W-:Y:S04]  /*1a930*/  IMAD R17, R8, c[0x0][0x32c], -R11 ;  /* 0x0000cb0008117a24 */ /* 0x000fe800078e0a0b */
[----:B------:R-:W-:Y:S05]  /*1a940*/  IMAD.IADD R6, R17, 0x1, -R218 ;  /* 0x0000000111067824 */ /* 0x000fea00078e0ada */
[----:B------:R-:W-:Y:S02]  /*1a950*/  IADD3 R17, R6, c[0x0][0x32c], RZ ;  /* 0x0000cb0006117a10 */ /* 0x000fe40007ffe0ff */
[----:B------:R-:W-:Y:S02]  /*1a960*/  IMNMX R13, R13, R6, !PT ;  /* 0x000000060d0d7217 */ /* 0x000fe40007800200 */
[----:B------:R-:W-:Y:S02]  /*1a970*/  IMNMX R14, R14, R17, PT ;  /* 0x000000110e0e7217 */ /* 0x000fe40003800200 */
.L_x_443:
[----:B------:R-:W-:Y:S04]  /*1a980*/  ISETP.GT.AND P2, PT, R180, -0x1, PT ;  /* 0xffffffffb400780c */ /* 0x000fe80003f44270 */
[----:B------:R-:W-:Y:S04]  /*1a990*/  ISETP.GT.AND P0, PT, R13, RZ, P2 ;  /* 0x000000ff0d00720c */ /* 0x000fe80001704270 */
[C---:B------:R-:W-:Y:S04]  /*1a9a0*/  ISETP.LT.OR P0, PT, R14.reuse, 0x1, P0 ;  /* 0x000000010e00780c */ /* 0x040fe80000701670 */
[----:B------:R-:W-:Y:S02]  /*1a9b0*/  FSEL R10, R137, -INF , !P0 ;  /* 0xff800000890a7808 */ /* 0x000fe40004000000 */
[C---:B------:R-:W-:Y:S04]  /*1a9c0*/  ISETP.GT.AND P0, PT, R13.reuse, 0x1, P2 ;  /* 0x000000010d00780c */ /* 0x040fe80001704270 */
[----:B------:R-:W-:Y:S04]  /*1a9d0*/  ISETP.LT.OR P0, PT, R14, 0x2, P0 ;  /* 0x000000020e00780c */ /* 0x000fe80000701670 */
[----:B------:R-:W-:Y:S02]  /*1a9e0*/  FSEL R138, R138, -INF , !P0 ;  /* 0xff8000008a8a7808 */ /* 0x000fe40004000000 */
[----:B------:R-:W-:Y:S04]  /*1a9f0*/  ISETP.GT.AND P0, PT, R13, 0x8, P2 ;  /* 0x000000080d00780c */ /* 0x000fe80001704270 */
[C---:B------:R-:W-:Y:S04]  /*1aa00*/  ISETP.LT.OR P0, PT, R14.reuse, 0x9, P0 ;  /* 0x000000090e00780c */ /* 0x040fe80000701670 */
[----:B------:R-:W-:Y:S02]  /*1aa10*/  FSEL R8, R139, -INF , !P0 ;  /* 0xff8000008b087808 */ /* 0x000fe40004000000 */
[C---:B------:R-:W-:Y:S04]  /*1aa20*/  ISETP.GT.AND P0, PT, R13.reuse, 0x9, P2 ;  /* 0x000000090d00780c */ /* 0x040fe80001704270 */
[----:B------:R-:W-:Y:S04]  /*1aa30*/  ISETP.LT.OR P0, PT, R14, 0xa, P0 ;  /* 0x0000000a0e00780c */ /* 0x000fe80000701670 */
[----:B------:R-:W-:Y:S02]  /*1aa40*/  FSEL R6, R140, -INF , !P0 ;  /* 0xff8000008c067808 */ /* 0x000fe40004000000 */
[C---:B------:R-:W-:Y:S04]  /*1aa50*/  ISETP.GT.AND P0, PT, R13.reuse, 0x10, P2 ;  /* 0x000000100d00780c */ /* 0x040fe80001704270 */
[----:B------:R-:W-:Y:S04]  /*1aa60*/  ISETP.LT.OR P0, PT, R14, 0x11, P0 ;  /* 0x000000110e00780c */ /* 0x000fe80000701670 */
[----:B------:R-:W-:Y:S02]  /*1aa70*/  FSEL R164, R12, -INF , !P0 ;  /* 0xff8000000ca47808 */ /* 0x000fe40004000000 */
[C---:B------:R-:W-:Y:S01]  /*1aa80*/  ISETP.GT.AND P0, PT, R13.reuse, 0x11, P2 ;  /* 0x000000110d00780c */ /* 0x040fe20001704270 */
[----:B------:R-:W1:Y:S03]  /*1aa90*/  SHFL.IDX PT, R12, R15, 0x1, 0x1c1f ;  /* 0x003c1f000f0c7f89 */ /* 0x000e6600000e0000 */
[----:B------:R-:W-:Y:S04]  /*1aaa0*/  ISETP.LT.OR P0, PT, R14, 0x12, P0 ;  /* 0x000000120e00780c */ /* 0x000fe80000701670 */
[----:B------:R-:W-:Y:S02]  /*1aab0*/  FSEL R162, R162, -INF , !P0 ;  /* 0xff800000a2a27808 */ /* 0x000fe40004000000 */
[C---:B------:R-:W-:Y:S04]  /*1aac0*/  ISETP.GT.AND P0, PT, R13.reuse, 0x18, P2 ;  /* 0x000000180d00780c */ /* 0x040fe80001704270 */
[----:B------:R-:W-:Y:S04]  /*1aad0*/  ISETP.LT.OR P0, PT, R14, 0x19, P0 ;  /* 0x000000190e00780c */ /* 0x000fe80000701670 */
[----:B------:R-:W-:Y:S02]  /*1aae0*/  FSEL R142, R142, -INF , !P0 ;  /* 0xff8000008e8e7808 */ /* 0x000fe40004000000 */
[----:B------:R-:W-:Y:S04]  /*1aaf0*/  ISETP.GT.AND P0, PT, R13, 0x19, P2 ;  /* 0x000000190d00780c */ /* 0x000fe80001704270 */
[----:B------:R-:W-:Y:S01]  /*1ab00*/  ISETP.LT.OR P0, PT, R14, 0x1a, P0 ;  /* 0x0000001a0e00780c */ /* 0x000fe20000701670 */
[--C-:B-1----:R-:W-:Y:S03]  /*1ab10*/  IMAD.IADD R7, R7, 0x1, R12.reuse ;  /* 0x0000000107077824 */ /* 0x102fe600078e020c */
[----:B------:R-:W-:Y:S01]  /*1ab20*/  FSEL R140, R4, -INF , !P0 ;  /* 0xff800000048c7808 */ /* 0x000fe20004000000 */
[----:B------:R-:W-:Y:S01]  /*1ab30*/  IMAD.IADD R4, R9, 0x1, R12 ;  /* 0x0000000109047824 */ /* 0x000fe200078e020c */
[C---:B------:R-:W-:Y:S04]  /*1ab40*/  ISETP.GT.AND P0, PT, R13.reuse, 0x20, P2 ;  /* 0x000000200d00780c */ /* 0x040fe80001704270 */
[----:B------:R-:W-:Y:S04]  /*1ab50*/  ISETP.LT.OR P0, PT, R14, 0x21, P0 ;  /* 0x000000210e00780c */ /* 0x000fe80000701670 */
[----:B------:R-:W-:Y:S02]  /*1ab60*/  FSEL R160, R160, -INF , !P0 ;  /* 0xff800000a0a07808 */ /* 0x000fe40004000000 */
        /* <DEDUP_REMOVED lines=37> */
.L_x_449:
[----:B------:R-:W-:Y:S04]  /*1adc0*/  MOV R9, 0x1 ;  /* 0x0000000100097802 */ /* 0x000fe80000000f00 */
[----:B------:R-:W-:Y:S11]  /*1add0*/  ISETP.NE.AND P0, PT, R9, c[0x0][0x32c], PT ;  /* 0x0000cb0009007a0c */ /* 0x000ff60003f05270 */
[----:B------:R-:W-:Y:S02]  /*1ade0*/  @!UPT UIADD3 URZ, URZ, URZ, URZ ;  /* 0x0000003f3f3ff290 */ /* 0x000fe4000fffe03f */
[----:B------:R-:W-:Y:S05]  /*1adf0*/  @P0 IMAD.HI.U32 R9, R12, c[0x0][0x330], RZ ;  /* 0x0000cc000c090a27 */ /* 0x000fea00078e00ff */
[----:B------:R-:W-:Y:S02]  /*1ae00*/  @P0 SHF.R.U32.HI R12, RZ, c[0x0][0x334], R9 ;  /* 0x0000cd00ff0c0a19 */ /* 0x000fe40000011609 */
.L_x_450:
[----:B------:R-:W-:Y:S05]  /*1ae10*/  BSYNC B0 ;  /* 0x0000000000007941 */ /* 0x000fea0003800000 */
.L_x_448:
[----:B------:R-:W-:Y:S04]  /*1ae20*/  IMAD R11, R12, c[0x0][0x32c], -R11 ;  /* 0x0000cb000c0b7a24 */ /* 0x000fe800078e0a0b */
[----:B------:R-:W-:Y:S05]  /*1ae30*/  IMAD.IADD R12, R11, 0x1, -R218 ;  /* 0x000000010b0c7824 */ /* 0x000fea00078e0ada */
[----:B------:R-:W-:Y:S02]  /*1ae40*/  IADD3 R9, R12, c[0x0][0x32c], RZ ;  /* 0x0000cb000c097a10 */ /* 0x000fe40007ffe0ff */
[----:B------:R-:W-:Y:S02]  /*1ae50*/  IMNMX R7, R7, R12, !PT ;  /* 0x0000000c07077217 */ /* 0x000fe40007800200 */
[----:B------:R-:W-:Y:S02]  /*1ae60*/  IMNMX R4, R4, R9, PT ;  /* 0x0000000904047217 */ /* 0x000fe40003800200 */
.L_x_447:
[C---:B------:R-:W-:Y:S01]  /*1ae70*/  ISETP.GT.AND P0, PT, R7.reuse, RZ, P2 ;  /* 0x000000ff0700720c */ /* 0x040fe20001704270 */
[----:B------:R-:W-:Y:S01]  /*1ae80*/  LDSM.16.MT88.4 R20, [R198+0x100] ;  /* 0x00010000c614783b */ /* 0x000fe20000004200 */
[----:B------:R-:W-:Y:S02]  /*1ae90*/  FMNMX.FTZ R17, R10, R3, !PT ;  /* 0x000000030a117209 */ /* 0x000fe40007810000 */
[----:B------:R-:W-:Y:S02]  /*1aea0*/  ISETP.LT.OR P0, PT, R4, 0x1, P0 ;  /* 0x000000010400780c */ /* 0x000fe40000701670 */
        /* <DEDUP_REMOVED lines=61> */
[----:B------:R-:W-:Y:S02]  /*1b280*/  ISETP.GT.AND P1, PT, R7, 0x38, P2 ;  /* 0x000000380700780c */ /* 0x000fe40001724270 */
[----:B------:R-:W-:Y:S02]  /*1b290*/  FSEL R149, R149, -INF , !P0 ;  /* 0xff80000095957808 */ /* 0x000fe40004000000 */
[----:B------:R-:W-:Y:S02]  /*1b2a0*/  ISETP.GT.AND P0, PT, R7, 0x31, P2 ;  /* 0x000000310700780c */ /* 0x000fe40001704270 */
[----:B------:R-:W-:Y:S02]  /*1b2b0*/  FMNMX.FTZ R17, R150, R17, !PT ;  /* 0x0000001196117209 */ /* 0x000fe40007810000 */
[C---:B------:R-:W-:Y:S02]  /*1b2c0*/  ISETP.LT.OR P0, PT, R4.reuse, 0x32, P0 ;  /* 0x000000320400780c */ /* 0x040fe40000701670 */
[----:B------:R-:W-:Y:S02]  /*1b2d0*/  FMNMX.FTZ R0, R149, R0, !PT ;  /* 0x0000000095007209 */ /* 0x000fe40007810000 */
[----:B------:R-:W-:Y:S02]  /*1b2e0*/  FSEL R147, R147, -INF , !P0 ;  /* 0xff80000093937808 */ /* 0x000fe40004000000 */
[----:B------:R-:W-:Y:S02]  /*1b2f0*/  ISETP.LT.OR P1, PT, R4, 0x39, P1 ;  /* 0x000000390400780c */ /* 0x000fe40000f21670 */
[----:B------:R-:W-:Y:S02]  /*1b300*/  ISETP.GT.AND P0, PT, R7, 0x39, P2 ;  /* 0x000000390700780c */ /* 0x000fe40001704270 */
[----:B------:R-:W-:Y:S02]  /*1b310*/  FMNMX.FTZ R17, R148, R17, !PT ;  /* 0x0000001194117209 */ /* 0x000fe40007810000 */
[----:B------:R-:W-:Y:S02]  /*1b320*/  FSEL R145, R145, -INF , !P1 ;  /* 0xff80000091917808 */ /* 0x000fe40004800000 */
[----:B------:R-:W-:Y:S02]  /*1b330*/  FMNMX.FTZ R0, R147, R0, !PT ;  /* 0x0000000093007209 */ /* 0x000fe40007810000 */
[----:B------:R-:W-:Y:S02]  /*1b340*/  ISETP.LT.OR P0, PT, R4, 0x3a, P0 ;  /* 0x0000003a0400780c */ /* 0x000fe40000701670 */
[----:B------:R-:W-:Y:S02]  /*1b350*/  FMNMX.FTZ R12, R146, R17, !PT ;  /* 0x00000011920c7209 */ /* 0x000fe40007810000 */
[----:B------:R-:W-:Y:S02]  /*1b360*/  FMNMX.FTZ R0, R145, R0, !PT ;  /* 0x0000000091007209 */ /* 0x000fe40007810000 */
[----:B------:R-:W-:Y:S01]  /*1b370*/  FSEL R133, R5, -INF , !P0 ;  /* 0xff80000005857808 */ /* 0x000fe20004000000 */
[----:B------:R-:W-:Y:S03]  /*1b380*/  SHFL.BFLY PT, R17, R12, 0x2, 0x1f ;  /* 0x0c401f000c117f89 */ /* 0x000fe600000e0000 */
[----:B------:R-:W-:Y:S05]  /*1b390*/  FMNMX.FTZ R4, R133, R0, !PT ;  /* 0x0000000085047209 */ /* 0x000fea0007810000 */
[----:B------:R-:W1:Y:S02]  /*1b3a0*/  SHFL.BFLY PT, R7, R4, 0x2, 0x1f ;  /* 0x0c401f0004077f89 */ /* 0x000e6400000e0000 */
[----:B-1----:R-:W-:Y:S02]  /*1b3b0*/  FMNMX.FTZ R5, R4, R7, !PT ;  /* 0x0000000704057209 */ /* 0x002fe40007810000 */
[----:B------:R-:W-:Y:S04]  /*1b3c0*/  FMNMX.FTZ R12, R12, R17, !PT ;  /* 0x000000110c0c7209 */ /* 0x000fe80007810000 */
[----:B------:R-:W1:Y:S08]  /*1b3d0*/  SHFL.BFLY PT, R132, R5, 0x1, 0x1f ;  /* 0x0c201f0005847f89 */ /* 0x000e7000000e0000 */
[----:B------:R-:W2:Y:S01]  /*1b3e0*/  SHFL.BFLY PT, R17, R12, 0x1, 0x1f ;  /* 0x0c201f000c117f89 */ /* 0x000ea200000e0000 */
[----:B-1----:R-:W-:Y:S05]  /*1b3f0*/  FMNMX.FTZ R132, R132, R5, !PT ;  /* 0x0000000584847209 */ /* 0x002fea0007810000 */
[----:B------:R-:W-:Y:S01]  /*1b400*/  FMUL.FTZ R144, R132, c[0x0][0x2d0] ;  /* 0x0000b40084907a20 */ /* 0x000fe20000410000 */
[----:B--2---:R-:W-:Y:S04]  /*1b410*/  FMNMX.FTZ R0, R12, R17, !PT ;  /* 0x000000110c007209 */ /* 0x004fe80007810000 */
[C---:B------:R-:W-:Y:S01]  /*1b420*/  FSETP.NEU.FTZ.AND P0, PT, R0.reuse, -INF , PT ;  /* 0xff8000000000780b */ /* 0x040fe20003f1d000 */
[C---:B------:R-:W-:Y:S03]  /*1b430*/  FMUL.FTZ R151, R0.reuse, c[0x0][0x2d0] ;  /* 0x0000b40000977a20 */ /* 0x040fe60000410000 */
[----:B------:R-:W-:Y:S02]  /*1b440*/  FSEL R4, R0, RZ, P0 ;  /* 0x000000ff00047208 */ /* 0x000fe40000000000 */
[----:B------:R-:W-:Y:S02]  /*1b450*/  FSEL R151, R151, RZ, P0 ;  /* 0x000000ff97977208 */ /* 0x000fe40000000000 */
[----:B------:R-:W-:Y:S01]  /*1b460*/  FSETP.NEU.FTZ.AND P0, PT, R132, -INF , PT ;  /* 0xff8000008400780b */ /* 0x000fe20003f1d000 */
[----:B------:R-:W-:Y:S02]  /*1b470*/  FADD.FTZ R4, -R4, R3 ;  /* 0x0000000304047221 */ /* 0x000fe40000010100 */
[--C-:B------:R-:W-:Y:S01]  /*1b480*/  FFMA.FTZ R168, R10, c[0x0][0x2d0], -R151.reuse ;  /* 0x0000b4000aa87a23 */ /* 0x100fe20000010897 */
[----:B------:R-:W-:Y:S01]  /*1b490*/  FSEL R144, R144, RZ, P0 ;  /* 0x000000ff90907208 */ /* 0x000fe20000000000 */
[--C-:B------:R-:W-:Y:S01]  /*1b4a0*/  FFMA.FTZ R135, R138, c[0x0][0x2d0], -R151.reuse ;  /* 0x0000b4008a877a23 */ /* 0x100fe20000010897 */
[----:B------:R-:W-:Y:S01]  /*1b4b0*/  FSEL R5, R132, RZ, P0 ;  /* 0x000000ff84057208 */ /* 0x000fe20000000000 */
[--C-:B------:R-:W-:Y:S01]  /*1b4c0*/  FFMA.FTZ R134, R8, c[0x0][0x2d0], -R151.reuse ;  /* 0x0000b40008867a23 */ /* 0x100fe20000010897 */
[----:B------:R-:W-:Y:S01]  /*1b4d0*/  ISETP.GT.AND P0, PT, R180, R211, PT ;  /* 0x000000d3b400720c */ /* 0x000fe20003f04270 */
[--C-:B------:R-:W-:Y:S01]  /*1b4e0*/  FFMA.FTZ R173, R15, c[0x0][0x2d0], -R144.reuse ;  /* 0x0000b4000fad7a23 */ /* 0x100fe20000010890 */
[----:B------:R-:W-:Y:S01]  /*1b4f0*/  MUFU.EX2 R168, R168 ;  /* 0x000000a800a87308 */ /* 0x000fe20000000800 */
[----:B------:R-:W-:Y:S02]  /*1b500*/  FFMA.FTZ R172, R13, c[0x0][0x2d0], -R144 ;  /* 0x0000b4000dac7a23 */ /* 0x000fe40000010890 */
[----:B------:R-:W-:Y:S01]  /*1b510*/  FADD.FTZ R5, -R5, R2 ;  /* 0x0000000205057221 */ /* 0x000fe20000010100 */
[----:B------:R-:W1:Y:S01]  /*1b520*/  LDSM.16.MT88.4 R12, [R203+0x100] ;  /* 0x00010000cb0c783b */ /* 0x000e620000004200 */
[--C-:B------:R-:W-:Y:S02]  /*1b530*/  FFMA.FTZ R169, R6, c[0x0][0x2d0], -R151.reuse ;  /* 0x0000b40006a97a23 */ /* 0x100fe40000010897 */
[----:B------:R-:W-:Y:S02]  /*1b540*/  FMUL.FTZ R3, R4, c[0x0][0x2d0] ;  /* 0x0000b40004037a20 */ /* 0x000fe40000410000 */
[--C-:B------:R-:W-:Y:S01]  /*1b550*/  FFMA.FTZ R171, R11, c[0x0][0x2d0], -R144.reuse ;  /* 0x0000b4000bab7a23 */ /* 0x100fe20000010890 */
[----:B------:R-:W2:Y:S01]  /*1b560*/  MUFU.EX2 R135, R135 ;  /* 0x0000008700877308 */ /* 0x000ea20000000800 */
[--C-:B------:R-:W-:Y:S02]  /*1b570*/  FFMA.FTZ R170, R9, c[0x0][0x2d0], -R144.reuse ;  /* 0x0000b40009aa7a23 */ /* 0x100fe40000010890 */
[----:B------:R-:W-:Y:S02]  /*1b580*/  FMUL.FTZ R2, R5, c[0x0][0x2d0] ;  /* 0x0000b40005027a20 */ /* 0x000fe40000410000 */
[--C-:B------:R-:W-:Y:S02]  /*1b590*/  FFMA.FTZ R174, R164, c[0x0][0x2d0], -R151.reuse ;  /* 0x0000b400a4ae7a23 */ /* 0x100fe40000010897 */
[----:B------:R-:W-:Y:S01]  /*1b5a0*/  LDSM.16.MT88.4 R164, [R203+0x5900] ;  /* 0x00590000cba4783b */ /* 0x000fe20000004200 */
[--C-:B------:R-:W-:Y:S02]  /*1b5b0*/  FFMA.FTZ R175, R162, c[0x0][0x2d0], -R151.reuse ;  /* 0x0000b400a2af7a23 */ /* 0x100fe40000010897 */
[----:B------:R-:W-:Y:S01]  /*1b5c0*/  MUFU.EX2 R134, R134 ;  /* 0x0000008600867308 */ /* 0x000fe20000000800 */
[--C-:B------:R-:W-:Y:S02]  /*1b5d0*/  FFMA.FTZ R176, R142, c[0x0][0x2d0], -R151.reuse ;  /* 0x0000b4008eb07a23 */ /* 0x100fe40000010897 */
[--C-:B------:R-:W-:Y:S02]  /*1b5e0*/  FFMA.FTZ R177, R140, c[0x0][0x2d0], -R151.reuse ;  /* 0x0000b4008cb17a23 */ /* 0x100fe40000010897 */
[--C-:B------:R-:W-:Y:S02]  /*1b5f0*/  FFMA.FTZ R178, R163, c[0x0][0x2d0], -R144.reuse ;  /* 0x0000b400a3b27a23 */ /* 0x100fe40000010890 */
[--C-:B------:R-:W-:Y:S02]  /*1b600*/  FFMA.FTZ R179, R161, c[0x0][0x2d0], -R144.reuse ;  /* 0x0000b400a1b37a23 */ /* 0x100fe40000010890 */
[--C-:B------:R-:W-:Y:S01]  /*1b610*/  FFMA.FTZ R225, R143, c[0x0][0x2d0], -R144.reuse ;  /* 0x0000b4008fe17a23 */ /* 0x100fe20000010890 */
[----:B------:R-:W3:Y:S01]  /*1b620*/  MUFU.EX2 R169, R169 ;  /* 0x000000a900a97308 */ /* 0x000ee20000000800 */
[--C-:B------:R-:W-:Y:S02]  /*1b630*/  FFMA.FTZ R226, R141, c[0x0][0x2d0], -R144.reuse ;  /* 0x0000b4008de27a23 */ /* 0x100fe40000010890 */
[----:B------:R-:W-:Y:S01]  /*1b640*/  LDSM.16.MT88.4 R140, [R197+0x2900] ;  /* 0x00290000c58c783b */ /* 0x000fe20000004200 */
[----:B--2---:R-:W-:Y:S01]  /*1b650*/  F2FP.PACK_AB R136, R135, R168 ;  /* 0x000000a88788723e */ /* 0x004fe200000000ff */
[--C-:B------:R-:W-:Y:S02]  /*1b660*/  FFMA.FTZ R227, R160, c[0x0][0x2d0], -R151.reuse ;  /* 0x0000b400a0e37a23 */ /* 0x100fe40000010897 */
[--C-:B------:R-:W-:Y:S02]  /*1b670*/  FFMA.FTZ R228, R158, c[0x0][0x2d0], -R151.reuse ;  /* 0x0000b4009ee47a23 */ /* 0x100fe40000010897 */
[--C-:B------:R-:W-:Y:S01]  /*1b680*/  FFMA.FTZ R229, R156, c[0x0][0x2d0], -R151.reuse ;  /* 0x0000b4009ce57a23 */ /* 0x100fe20000010897 */
[----:B------:R-:W2:Y:S01]  /*1b690*/  MUFU.EX2 R3, R3 ;  /* 0x0000000300037308 */ /* 0x000ea20000000800 */
[----:B------:R-:W-:Y:S01]  /*1b6a0*/  LDSM.16.MT88.4 R160, [R196+0x3900] ;  /* 0x00390000c4a0783b */ /* 0x000fe20000004200 */
[--C-:B------:R-:W-:Y:S02]  /*1b6b0*/  FFMA.FTZ R230, R154, c[0x0][0x2d0], -R151.reuse ;  /* 0x0000b4009ae67a23 */ /* 0x100fe40000010897 */
[--C-:B------:R-:W-:Y:S02]  /*1b6c0*/  FFMA.FTZ R231, R159, c[0x0][0x2d0], -R144.reuse ;  /* 0x0000b4009fe77a23 */ /* 0x100fe40000010890 */
[--C-:B------:R-:W-:Y:S02]  /*1b6d0*/  FFMA.FTZ R232, R157, c[0x0][0x2d0], -R144.reuse ;  /* 0x0000b4009de87a23 */ /* 0x100fe40000010890 */
[--C-:B------:R-:W-:Y:S01]  /*1b6e0*/  FFMA.FTZ R233, R155, c[0x0][0x2d0], -R144.reuse ;  /* 0x0000b4009be97a23 */ /* 0x100fe20000010890 */
[----:B------:R-:W-:Y:S01]  /*1b6f0*/  LDSM.16.MT88.4 R156, [R197+0x3900] ;  /* 0x00390000c59c783b */ /* 0x000fe20000004200 */
[----:B------:R-:W-:Y:S01]  /*1b700*/  MUFU.EX2 R173, R173 ;  /* 0x000000ad00ad7308 */ /* 0x000fe20000000800 */
[--C-:B------:R-:W-:Y:S02]  /*1b710*/  FFMA.FTZ R234, R153, c[0x0][0x2d0], -R144.reuse ;  /* 0x0000b40099ea7a23 */ /* 0x100fe40000010890 */
[--C-:B------:R-:W-:Y:S01]  /*1b720*/  FFMA.FTZ R235, R152, c[0x0][0x2d0], -R151.reuse ;  /* 0x0000b40098eb7a23 */ /* 0x100fe20000010897 */
[----:B---3--:R-:W-:Y:S01]  /*1b730*/  F2FP.PACK_AB R138, R169, R134 ;  /* 0x00000086a98a723e */ /* 0x008fe200000000ff */
[--C-:B------:R-:W-:Y:S02]  /*1b740*/  FFMA.FTZ R236, R150, c[0x0][0x2d0], -R151.reuse ;  /* 0x0000b40096ec7a23 */ /* 0x100fe40000010897 */
[----:B------:R-:W-:Y:S01]  /*1b750*/  LDSM.16.MT88.4 R152, [R198+0x3900] ;  /* 0x00390000c698783b */ /* 0x000fe20000004200 */
[--C-:B------:R-:W-:Y:S02]  /*1b760*/  FFMA.FTZ R237, R148, c[0x0][0x2d0], -R151.reuse ;  /* 0x0000b40094ed7a23 */ /* 0x100fe40000010897 */
[----:B------:R-:W3:Y:S01]  /*1b770*/  MUFU.EX2 R172, R172 ;  /* 0x000000ac00ac7308 */ /* 0x000ee20000000800 */
[--C-:B------:R-:W-:Y:S02]  /*1b780*/  FFMA.FTZ R239, R149, c[0x0][0x2d0], -R144.reuse ;  /* 0x0000b40095ef7a23 */ /* 0x100fe40000010890 */
[--C-:B------:R-:W-:Y:S02]  /*1b790*/  FFMA.FTZ R240, R147, c[0x0][0x2d0], -R144.reuse ;  /* 0x0000b40093f07a23 */ /* 0x100fe40000010890 */
[C---:B--2---:R-:W-:Y:S02]  /*1b7a0*/  FMUL.FTZ R4, R3.reuse, R128 ;  /* 0x0000008003047220 */ /* 0x044fe40000410000 */
[C---:B------:R-:W-:Y:S02]  /*1b7b0*/  FMUL.FTZ R5, R3.reuse, R129 ;  /* 0x0000008103057220 */ /* 0x040fe40000410000 */
[C---:B------:R-:W-:Y:S01]  /*1b7c0*/  FMUL.FTZ R8, R3.reuse, R124 ;  /* 0x0000007c03087220 */ /* 0x040fe20000410000 */
        /* <DEDUP_REMOVED lines=9> */
[----:B---3--:R-:W-:Y:S01]  /*1b860*/  F2FP.PACK_AB R137, R172, R173 ;  /* 0x000000adac89723e */ /* 0x008fe200000000ff */
[--C-:B------:R-:W-:Y:S02]  /*1b870*/  FFMA.FTZ R241, R145, c[0x0][0x2d0], -R144.reuse ;  /* 0x0000b40091f17a23 */ /* 0x100fe40000010890 */
[----:B------:R-:W-:Y:S02]  /*1b880*/  FFMA.FTZ R151, R146, c[0x0][0x2d0], -R151 ;  /* 0x0000b40092977a23 */ /* 0x000fe40000010897 */
[----:B------:R-:W-:Y:S01]  /*1b890*/  FFMA.FTZ R144, R133, c[0x0][0x2d0], -R144 ;  /* 0x0000b40085907a23 */ /* 0x000fe20000010890 */
[----:B------:R-:W3:Y:S01]  /*1b8a0*/  MUFU.EX2 R2, R2 ;  /* 0x0000000200027308 */ /* 0x000ee20000000800 */
[C---:B------:R-:W-:Y:S02]  /*1b8b0*/  FMUL.FTZ R36, R3.reuse, R36 ;  /* 0x0000002403247220 */ /* 0x040fe40000410000 */
[C---:B------:R-:W-:Y:S02]  /*1b8c0*/  FMUL.FTZ R37, R3.reuse, R37 ;  /* 0x0000002503257220 */ /* 0x040fe40000410000 */
[C---:B------:R-:W-:Y:S02]  /*1b8d0*/  FMUL.FTZ R40, R3.reuse, R40 ;  /* 0x0000002803287220 */ /* 0x040fe40000410000 */
        /* <DEDUP_REMOVED lines=12> */
[C---:B---3--:R-:W-:Y:S02]  /*1b9a0*/  FMUL.FTZ R6, R2.reuse, R130 ;  /* 0x0000008202067220 */ /* 0x048fe40000410000 */
[C---:B------:R-:W-:Y:S02]  /*1b9b0*/  FMUL.FTZ R7, R2.reuse, R131 ;  /* 0x0000008302077220 */ /* 0x040fe40000410000 */
[----:B------:R-:W-:Y:S01]  /*1b9c0*/  LDSM.16.MT88.4 R128, [R198+0x2900] ;  /* 0x00290000c680783b */ /* 0x000fe20000004200 */
[C---:B------:R-:W-:Y:S01]  /*1b9d0*/  FMUL.FTZ R10, R2.reuse, R126 ;  /* 0x0000007e020a7220 */ /* 0x040fe20000410000 */
[----:B------:R-:W-:Y:S01]  /*1b9e0*/  MUFU.EX2 R174, R174 ;  /* 0x000000ae00ae7308 */ /* 0x000fe20000000800 */
[C---:B------:R-:W-:Y:S02]  /*1b9f0*/  FMUL.FTZ R11, R2.reuse, R127 ;  /* 0x0000007f020b7220 */ /* 0x040fe40000410000 */
[C---:B-1----:R-:W-:Y:S03]  /*1ba00*/  HMMA.16816.F32 R4, R136.reuse, R12, R4 ;  /* 0x0000000c8804723c */ /* 0x042fe60000001804 */
        /* <DEDUP_REMOVED lines=112> */
[----:B------:R-:W-:Y:S01]  /*1c110*/  FMUL.FTZ R89, R3, R89 ;  /* 0x0000005903597220 */ /* 0x000fe20000410000 */
[----:B----4-:R-:W-:Y:S01]  /*1c120*/  F2FP.PACK_AB R101, R179, R178 ;  /* 0x000000b2b365723e */ /* 0x010fe200000000ff */
[C---:B------:R-:W-:Y:S01]  /*1c130*/  FMUL.FTZ R90, R2.reuse, R90 ;  /* 0x0000005a025a7220 */ /* 0x040fe20000410000 */
[----:B------:R-:W-:Y:S01]  /*1c140*/  F2FP.PACK_AB R102, R177, R176 ;  /* 0x000000b0b166723e */ /* 0x000fe200000000ff */
[C---:B--2---:R-:W-:Y:S03]  /*1c150*/  HMMA.16816.F32 R84, R136.reuse, R108, R84 ;  /* 0x0000006c8854723c */ /* 0x044fe60000001854 */
[----:B------:R-:W-:Y:S01]  /*1c160*/  MUFU.EX2 R239, R239 ;  /* 0x000000ef00ef7308 */ /* 0x000fe20000000800 */
[----:B------:R-:W-:Y:S01]  /*1c170*/  FMUL.FTZ R91, R2, R91 ;  /* 0x0000005b025b7220 */ /* 0x000fe20000410000 */
[----:B-----5:R-:W-:Y:S01]  /*1c180*/  F2FP.PACK_AB R103, R226, R225 ;  /* 0x000000e1e267723e */ /* 0x020fe200000000ff */
[C---:B------:R-:W-:Y:S02]  /*1c190*/  FMUL.FTZ R92, R3.reuse, R92 ;  /* 0x0000005c035c7220 */ /* 0x040fe40000410000 */
[C---:B------:R-:W-:Y:S03]  /*1c1a0*/  FMUL.FTZ R93, R3.reuse, R93 ;  /* 0x0000005d035d7220 */ /* 0x040fe60000410000 */
[C---:B------:R-:W-:Y:S01]  /*1c1b0*/  HMMA.16816.F32 R88, R136.reuse, R110, R88 ;  /* 0x0000006e8858723c */ /* 0x040fe20000001858 */
[----:B------:R-:W1:Y:S01]  /*1c1c0*/  LDSM.16.MT88.4 R108, [R197+0x900] ;  /* 0x00090000c56c783b */ /* 0x000e620000004200 */
[----:B------:R-:W2:Y:S01]  /*1c1d0*/  MUFU.EX2 R240, R240 ;  /* 0x000000f000f07308 */ /* 0x000ea20000000800 */
[C---:B------:R-:W-:Y:S02]  /*1c1e0*/  FMUL.FTZ R94, R2.reuse, R94 ;  /* 0x0000005e025e7220 */ /* 0x040fe40000410000 */
[C---:B------:R-:W-:Y:S02]  /*1c1f0*/  FMUL.FTZ R95, R2.reuse, R95 ;  /* 0x0000005f025f7220 */ /* 0x040fe40000410000 */
[C---:B------:R-:W-:Y:S02]  /*1c200*/  FMUL.FTZ R96, R3.reuse, R96 ;  /* 0x0000006003607220 */ /* 0x040fe40000410000 */
[C---:B------:R-:W-:Y:S03]  /*1c210*/  FMUL.FTZ R97, R3.reuse, R97 ;  /* 0x0000006103617220 */ /* 0x040fe60000410000 */
[C---:B---3--:R-:W-:Y:S01]  /*1c220*/  HMMA.16816.F32 R92, R136.reuse, R104, R92 ;  /* 0x00000068885c723c */ /* 0x048fe2000000185c */
[----:B------:R-:W3:Y:S02]  /*1c230*/  MUFU.EX2 R241, R241 ;  /* 0x000000f100f17308 */ /* 0x000ee40000000800 */
[C---:B------:R-:W-:Y:S02]  /*1c240*/  FMUL.FTZ R98, R2.reuse, R98 ;  /* 0x0000006202627220 */ /* 0x040fe40000410000 */
[C---:B------:R-:W-:Y:S02]  /*1c250*/  FMUL.FTZ R99, R2.reuse, R99 ;  /* 0x0000006302637220 */ /* 0x040fe40000410000 */
[----:B------:R-:W-:Y:S02]  /*1c260*/  FFMA.FTZ R168, R3, R220, R168 ;  /* 0x000000dc03a87223 */ /* 0x000fe400000100a8 */
[----:B------:R-:W-:Y:S03]  /*1c270*/  FFMA.FTZ R173, R2, R221, R173 ;  /* 0x000000dd02ad7223 */ /* 0x000fe600000100ad */
[----:B------:R-:W-:Y:S01]  /*1c280*/  HMMA.16816.F32 R96, R136, R106, R96 ;  /* 0x0000006a8860723c */ /* 0x000fe20000001860 */
[----:B------:R-:W4:Y:S02]  /*1c290*/  LDSM.16.MT88.4 R104, [R196+0x2900] ;  /* 0x00290000c468783b */ /* 0x000f240000004200 */
        /* <DEDUP_REMOVED lines=19> */
[C---:B-1----:R-:W-:Y:S04]  /*1c3d0*/  HMMA.16816.F32 R20, R100.reuse, R108, R20 ;  /* 0x0000006c6414723c */ /* 0x042fe80000001814 */
[----:B------:R-:W-:Y:S01]  /*1c3e0*/  FADD.FTZ R225, R225, R2 ;  /* 0x00000002e1e17221 */ /* 0x000fe20000010000 */
[----:B------:R-:W-:Y:S01]  /*1c3f0*/  IADD3 R2, R180, -0x1, RZ ;  /* 0xffffffffb4027810 */ /* 0x000fe20007ffe0ff */
[----:B------:R-:W-:Y:S02]  /*1c400*/  FADD.FTZ R176, R177, R176 ;  /* 0x000000b0b1b07221 */ /* 0x000fe40000010000 */
[C---:B------:R-:W-:Y:S01]  /*1c410*/  HMMA.16816.F32 R24, R100.reuse, R110, R24 ;  /* 0x0000006e6418723c */ /* 0x040fe20000001818 */
[----:B------:R-:W1:Y:S03]  /*1c420*/  LDSM.16.MT88.4 R108, [R203+0x4900] ;  /* 0x00490000cb6c783b */ /* 0x000e660000004200 */
[----:B------:R-:W-:Y:S01]  /*1c430*/  FADD.FTZ R226, R226, R225 ;  /* 0x000000e1e2e27221 */ /* 0x000fe20000010000 */
[----:B------:R-:W-:Y:S02]  /*1c440*/  MOV R180, R2 ;  /* 0x0000000200b47202 */ /* 0x000fe40000000f00 */
[----:B------:R-:W-:Y:S01]  /*1c450*/  MOV R2, R132 ;  /* 0x0000008400027202 */ /* 0x000fe20000000f00 */
        /* <DEDUP_REMOVED lines=14> */
[----:B------:R-:W4:Y:S07]  /*1c540*/  LDSM.16.MT88.4 R104, [R196+0x4900] ;  /* 0x00490000c468783b */ /* 0x000f2e0000004200 */
[C---:B-1----:R-:W-:Y:S08]  /*1c550*/  HMMA.16816.F32 R68, R100.reuse, R108, R68 ;  /* 0x0000006c6444723c */ /* 0x042ff00000001844 */
[C---:B------:R-:W-:Y:S01]  /*1c560*/  HMMA.16816.F32 R72, R100.reuse, R110, R72 ;  /* 0x0000006e6448723c */ /* 0x040fe20000001848 */
[----:B------:R-:W1:Y:S07]  /*1c570*/  LDSM.16.MT88.4 R108, [R203+0x1100] ;  /* 0x00110000cb6c783b */ /* 0x000e6e0000004200 */
[C---:B------:R-:W-:Y:S08]  /*1c580*/  HMMA.16816.F32 R76, R100.reuse, R112, R76 ;  /* 0x00000070644c723c */ /* 0x040ff0000000184c */
[C---:B------:R-:W-:Y:S01]  /*1c590*/  HMMA.16816.F32 R80, R100.reuse, R114, R80 ;  /* 0x000000726450723c */ /* 0x040fe20000001850 */
[----:B------:R-:W5:Y:S07]  /*1c5a0*/  LDSM.16.MT88.4 R112, [R197+0x1100] ;  /* 0x00110000c570783b */ /* 0x000f6e0000004200 */
[C---:B------:R-:W-:Y:S08]  /*1c5b0*/  HMMA.16816.F32 R84, R100.reuse, R116, R84 ;  /* 0x000000746454723c */ /* 0x040ff00000001854 */
[C---:B------:R-:W-:Y:S01]  /*1c5c0*/  HMMA.16816.F32 R88, R100.reuse, R118, R88 ;  /* 0x000000766458723c */ /* 0x040fe20000001858 */
[----:B------:R-:W2:Y:S07]  /*1c5d0*/  LDSM.16.MT88.4 R116, [R203+0x3100] ;  /* 0x00310000cb74783b */ /* 0x000eae0000004200 */
[C---:B----4-:R-:W-:Y:S08]  /*1c5e0*/  HMMA.16816.F32 R92, R100.reuse, R104, R92 ;  /* 0x00000068645c723c */ /* 0x050ff0000000185c */
[----:B------:R-:W-:Y:S01]  /*1c5f0*/  HMMA.16816.F32 R96, R100, R106, R96 ;  /* 0x0000006a6460723c */ /* 0x000fe20000001860 */
[----:B------:R-:W4:Y:S06]  /*1c600*/  LDSM.16.MT88.4 R104, [R196+0x3100] ;  /* 0x00310000c468783b */ /* 0x000f2c0000004200 */
        /* <DEDUP_REMOVED lines=9> */
[C---:B-1----:R-:W-:Y:S03]  /*1c6a0*/  HMMA.16816.F32 R4, R100.reuse, R108, R4 ;  /* 0x0000006c6404723c */ /* 0x042fe60000001804 */
[----:B------:R-:W-:Y:S02]  /*1c6b0*/  FADD.FTZ R233, R233, R232 ;  /* 0x000000e8e9e97221 */ /* 0x000fe40000010000 */
[----:B------:R-:W-:Y:S02]  /*1c6c0*/  FADD.FTZ R230, R230, R229 ;  /* 0x000000e5e6e67221 */ /* 0x000fe40000010000 */
[----:B------:R-:W-:Y:S01]  /*1c6d0*/  FADD.FTZ R234, R234, R233 ;  /* 0x000000e9eaea7221 */ /* 0x000fe20000010000 */
[C---:B------:R-:W-:Y:S01]  /*1c6e0*/  HMMA.16816.F32 R8, R100.reuse, R110, R8 ;  /* 0x0000006e6408723c */ /* 0x040fe20000001808 */
[----:B------:R-:W1:Y:S07]  /*1c6f0*/  LDSM.16.MT88.4 R108, [R203+0x5100] ;  /* 0x00510000cb6c783b */ /* 0x000e6e0000004200 */
        /* <DEDUP_REMOVED lines=8> */
[C---:B--2---:R-:W-:Y:S08]  /*1c780*/  HMMA.16816.F32 R36, R100.reuse, R116, R36 ;  /* 0x000000746424723c */ /* 0x044ff00000001824 */
[C---:B------:R-:W-:Y:S01]  /*1c790*/  HMMA.16816.F32 R40, R100.reuse, R118, R40 ;  /* 0x000000766428723c */ /* 0x040fe20000001828 */
[----:B------:R-:W2:Y:S07]  /*1c7a0*/  LDSM.16.MT88.4 R116, [R197+0x5100] ;  /* 0x00510000c574783b */ /* 0x000eae0000004200 */
        /* <DEDUP_REMOVED lines=8> */
[C---:B----4-:R-:W-:Y:S04]  /*1c830*/  HMMA.16816.F32 R60, R100.reuse, R104, R60 ;  /* 0x00000068643c723c */ /* 0x050fe8000000183c */
[----:B---3--:R-:W-:Y:S01]  /*1c840*/  F2FP.PACK_AB R139, R242, R241 ;  /* 0x000000f1f28b723e */ /* 0x008fe200000000ff */
[----:B------:R-:W-:Y:S02]  /*1c850*/  FADD.FTZ R239, R239, R234 ;  /* 0x000000eaefef7221 */ /* 0x000fe40000010000 */
[----:B------:R-:W-:Y:S01]  /*1c860*/  FADD.FTZ R236, R236, R235 ;  /* 0x000000ebecec7221 */ /* 0x000fe20000010000 */
[C---:B------:R-:W-:Y:S01]  /*1c870*/  HMMA.16816.F32 R64, R100.reuse, R106, R64 ;  /* 0x0000006a6440723c */ /* 0x040fe20000001840 */
[----:B------:R-:W3:Y:S03]  /*1c880*/  LDSM.16.MT88.4 R104, [R196+0x5100] ;  /* 0x00510000c468783b */ /* 0x000ee60000004200 */
[----:B------:R-:W-:Y:S02]  /*1c890*/  FADD.FTZ R240, R240, R239 ;  /* 0x000000eff0f07221 */ /* 0x000fe40000010000 */
[----:B------:R-:W-:Y:S02]  /*1c8a0*/  FADD.FTZ R237, R237, R236 ;  /* 0x000000eceded7221 */ /* 0x000fe40000010000 */
[C---:B-1----:R-:W-:Y:S04]  /*1c8b0*/  HMMA.16816.F32 R68, R100.reuse, R108, R68 ;  /* 0x0000006c6444723c */ /* 0x042fe80000001844 */
[----:B------:R-:W-:Y:S02]  /*1c8c0*/  FADD.FTZ R221, R241, R240 ;  /* 0x000000f0f1dd7221 */ /* 0x000fe40000010000 */
[----:B------:R-:W-:Y:S02]  /*1c8d0*/  FADD.FTZ R220, R238, R237 ;  /* 0x000000edeedc7221 */ /* 0x000fe40000010000 */
[C---:B------:R-:W-:Y:S01]  /*1c8e0*/  HMMA.16816.F32 R72, R100.reuse, R110, R72 ;  /* 0x0000006e6448723c */ /* 0x040fe20000001848 */
[----:B------:R-:W1:Y:S03]  /*1c8f0*/  LDSM.16.MT88.4 R108, [R198+0x1900] ;  /* 0x00190000c66c783b */ /* 0x000e660000004200 */
[----:B------:R-:W-:Y:S04]  /*1c900*/  FADD.FTZ R221, R242, R221 ;  /* 0x000000ddf2dd7221 */ /* 0x000fe80000010000 */
[C---:B-----5:R-:W-:Y:S08]  /*1c910*/  HMMA.16816.F32 R76, R100.reuse, R112, R76 ;  /* 0x00000070644c723c */ /* 0x060ff0000000184c */
[C---:B------:R-:W-:Y:S08]  /*1c920*/  HMMA.16816.F32 R80, R100.reuse, R114, R80 ;  /* 0x000000726450723c */ /* 0x040ff00000001850 */
[C---:B--2---:R-:W-:Y:S08]  /*1c930*/  HMMA.16816.F32 R84, R100.reuse, R116, R84 ;  /* 0x000000746454723c */ /* 0x044ff00000001854 */
        /* <DEDUP_REMOVED lines=24> */
[C---:B--2---:R-:W-:Y:S08]  /*1cac0*/  HMMA.16816.F32 R76, R136.reuse, R4, R76 ;  /* 0x00000004884c723c */ /* 0x044ff0000000184c */
[C---:B------:R-:W-:Y:S08]  /*1cad0*/  HMMA.16816.F32 R80, R136.reuse, R6, R80 ;  /* 0x000000068850723c */ /* 0x040ff00000001850 */
[C---:B---3--:R-:W-:Y:S08]  /*1cae0*/  HMMA.16816.F32 R84, R136.reuse, R8, R84 ;  /* 0x000000088854723c */ /* 0x048ff00000001854 */
[C---:B------:R-:W-:Y:S08]  /*1caf0*/  HMMA.16816.F32 R88, R136.reuse, R10, R88 ;  /* 0x0000000a8858723c */ /* 0x040ff00000001858 */
[C---:B-1----:R-:W-:Y:S08]  /*1cb00*/  HMMA.16816.F32 R92, R136.reuse, R12, R92 ;  /* 0x0000000c885c723c */ /* 0x042ff0000000185c */
[----:B------:R-:W-:Y:S01]  /*1cb10*/  HMMA.16816.F32 R96, R136, R14, R96 ;  /* 0x0000000e8860723c */ /* 0x000fe20000001860 */
[----:B------:R-:W-:-:S07]  /*1cb20*/  @P0 BRA `(.L_x_451) ;  /* 0xffffc84000000947 */ /* 0x000fce000383ffff */
.L_x_441:
[----:B------:R-:W1:Y:S01]  /*1cb30*/  SHFL.BFLY PT, R3, R220, 0x2, 0x1f ;  /* 0x0c401f00dc037f89 */ /* 0x000e6200000e0000 */
[----:B------:R-:W-:-:S02]  /*1cb40*/  MOV R4, RZ ;  /* 0x000000ff00047202 */ /* 0x000fc40000000f00 */
[----:B------:R-:W-:Y:S01]  /*1cb50*/  MOV R8, 0xff800000 ;  /* 0xff80000000087802 */ /* 0x000fe20000000f00 */
[----:B------:R-:W2:Y:S01]  /*1cb60*/  SHFL.BFLY PT, R2, R221, 0x2, 0x1f ;  /* 0x0c401f00dd027f89 */ /* 0x000ea200000e0000 */
[----:B------:R-:W-:Y:S01]  /*1cb70*/  PLOP3.LUT P2, PT, PT, PT, PT, 0x8, 0x0 ;  /* 0x000000000000781c */ /* 0x000fe20003f4e170 */
[----:B-1----:R-:W-:Y:S01]  /*1cb80*/  FADD.FTZ R6, R3, R220 ;  /* 0x000000dc03067221 */ /* 0x002fe20000010000 */
[----:B------:R-:W-:Y:S01]  /*1cb90*/  MOV R3, RZ ;  /* 0x000000ff00037202 */ /* 0x000fe20000000f00 */
        /* <DEDUP_REMOVED lines=64> */
[----:B------:R-:W-:Y:S01]  /*1cfa0*/  FMUL.FTZ R97, R4, R97 ;  /* 0x0000006104617220 */ /* 0x000fe20000410000 */
[----:B------:R-:W-:Y:S01]  /*1cfb0*/  MOV R4, 0xff800000 ;  /* 0xff80000000047802 */ /* 0x000fe20000000f00 */
        /* <DEDUP_REMOVED lines=50> */
.L_x_359:
        /* <DEDUP_REMOVED lines=49> */
[----:B------:R-:W-:Y:S01]  /*1d5f0*/  SEL R10, R10, 0xffffffe0, !P1 ;  /* 0xffffffe00a0a7807 */ /* 0x000fe20004800000 */
[----:B------:R-:W-:Y:S01]  /*1d600*/  IMAD.SHL.U32 R13, R12, 0x2, RZ ;  /* 0x000000020c0d7824 */ /* 0x000fe200078e00ff */
[----:B------:R-:W-:Y:S01]  /*1d610*/  BAR.SYNC.DEFER_BLOCKING 0x1, 0x100 ;  /* 0x0044000000007b1d */ /* 0x000fe20000010000 */
[----:B------:R-:W-:Y:S01]  /*1d620*/  F2FP.PACK_AB R42, R43, R42 ;  /* 0x0000002a2b2a723e */ /* 0x000fe200000000ff */
[----:B------:R-:W-:Y:S01]  /*1d630*/  IMAD.U32 R12, RZ, RZ, UR4 ;  /* 0x00000004ff0c7e24 */ /* 0x000fe2000f8e00ff */
[----:B------:R-:W-:Y:S01]  /*1d640*/  F2FP.PACK_AB R44, R45, R44 ;  /* 0x0000002c2d2c723e */ /* 0x000fe200000000ff */
[C---:B------:R-:W-:Y:S01]  /*1d650*/  IMAD.IADD R17, R13.reuse, 0x1, R10 ;  /* 0x000000010d117824 */ /* 0x040fe200078e020a */
[----:B------:R-:W-:-:S02]  /*1d660*/  IADD3 R6, R13, 0x80, RZ ;  /* 0x000000800d067810 */ /* 0x000fc40007ffe0ff */
[----:B------:R-:W-:Y:S02]  /*1d670*/  IADD3 R15, R13, 0x70, RZ ;  /* 0x000000700d0f7810 */ /* 0x000fe40007ffe0ff */
[----:B------:R-:W-:Y:S01]  /*1d680*/  @P0 IADD3 R15, R6, 0x10, RZ ;  /* 0x00000010060f0810 */ /* 0x000fe20007ffe0ff */
[----:B------:R-:W-:Y:S01]  /*1d690*/  IMAD.MOV.U32 R6, RZ, RZ, 0x40 ;  /* 0x00000040ff067424 */ /* 0x000fe200078e00ff */
[----:B------:R-:W-:Y:S02]  /*1d6a0*/  F2FP.PACK_AB R46, R47, R46 ;  /* 0x0000002e2f2e723e */ /* 0x000fe400000000ff */
[----:B------:R-:W-:Y:S01]  /*1d6b0*/  F2FP.PACK_AB R48, R49, R48 ;  /* 0x000000303130723e */ /* 0x000fe200000000ff */
[----:B------:R-:W-:Y:S01]  /*1d6c0*/  IMAD.IADD R19, R10, 0x1, R15 ;  /* 0x000000010a137824 */ /* 0x000fe200078e020f */
[----:B------:R-:W-:Y:S02]  /*1d6d0*/  SEL R6, R6, 0xffffffc0, !P2 ;  /* 0xffffffc006067807 */ /* 0x000fe40005000000 */
[----:B------:R-:W-:-:S02]  /*1d6e0*/  F2FP.PACK_AB R50, R51, R50 ;  /* 0x000000323332723e */ /* 0x000fc400000000ff */
[----:B------:R-:W-:Y:S01]  /*1d6f0*/  F2FP.PACK_AB R52, R53, R52 ;  /* 0x000000343534723e */ /* 0x000fe200000000ff */
[--C-:B------:R-:W-:Y:S01]  /*1d700*/  IMAD.IADD R21, R13, 0x1, R6.reuse ;  /* 0x000000010d157824 */ /* 0x100fe200078e0206 */
[----:B------:R-:W-:Y:S01]  /*1d710*/  F2FP.PACK_AB R54, R55, R54 ;  /* 0x000000363736723e */ /* 0x000fe200000000ff */
[C---:B------:R-:W-:Y:S01]  /*1d720*/  IMAD.IADD R23, R6.reuse, 0x1, R15 ;  /* 0x0000000106177824 */ /* 0x040fe200078e020f */
[----:B------:R-:W-:Y:S01]  /*1d730*/  F2FP.PACK_AB R56, R57, R56 ;  /* 0x000000383938723e */ /* 0x000fe200000000ff */
[----:B------:R-:W-:Y:S01]  /*1d740*/  STS [R13+0x80], R128 ;  /* 0x000080800d007388 */ /* 0x000fe20000000800 */
[----:B------:R-:W-:Y:S01]  /*1d750*/  IMAD.IADD R25, R6, 0x1, R17 ;  /* 0x0000000106197824 */ /* 0x000fe200078e0211 */
[----:B------:R-:W-:Y:S01]  /*1d760*/  F2FP.PACK_AB R58, R59, R58 ;  /* 0x0000003a3b3a723e */ /* 0x000fe200000000ff */
[----:B------:R-:W-:Y:S01]  /*1d770*/  IMAD.IADD R27, R19, 0x1, R6 ;  /* 0x00000001131b7824 */ /* 0x000fe200078e0206 */
        /* <DEDUP_REMOVED lines=29> */
[----:B------:R-:W-:Y:S01]  /*1d950*/  PLOP3.LUT P0, PT, PT, PT, UP1, 0x80, 0x0 ;  /* 0x000000000000781c */ /* 0x000fe20003f0f018 */
[----:B------:R-:W-:Y:S04]  /*1d960*/  STS [R23+0x400], R110 ;  /* 0x0004006e17007388 */ /* 0x000fe80000000800 */
        /* <DEDUP_REMOVED lines=23> */
[----:B------:R3:W-:Y:S04]  /*1dae0*/  STS [R15+0x8400], R74 ;  /* 0x0084004a0f007388 */ /* 0x0007e80000000800 */
[----:B------:R4:W-:Y:S04]  /*1daf0*/  STS [R17+0x8080], R77 ;  /* 0x0080804d11007388 */ /* 0x0009e80000000800 */
[----:B------:R4:W-:Y:S04]  /*1db00*/  STS [R17+0x8480], R78 ;  /* 0x0084804e11007388 */ /* 0x0009e80000000800 */
[----:B------:R4:W-:Y:S04]  /*1db10*/  STS [R19+0x8000], R80 ;  /* 0x0080005013007388 */ /* 0x0009e80000000800 */
[----:B------:R4:W-:Y:S01]  /*1db20*/  STS [R19+0x8400], R82 ;  /* 0x0084005213007388 */ /* 0x0009e20000000800 */
[----:B--2---:R-:W-:Y:S01]  /*1db30*/  IMAD.U32 R13, RZ, RZ, UR5 ;  /* 0x00000005ff0d7e24 */ /* 0x004fe2000f8e00ff */
        /* <DEDUP_REMOVED lines=12> */
[----:B------:R-:W2:Y:S02]  /*1dc00*/  @P0 LDG.E R6, [R12.64] ;  /* 0x000000160c060981 */ /* 0x000ea4000c1e1900 */
[----:B------:R-:W-:-:S03]  /*1dc10*/  ULDC.64 UR4, c[0x0][0x508] ;  /* 0x0001420000047ab9 */ /* 0x000fc60000000a00 */
[----:B------:R-:W-:-:S05]  /*1dc20*/  PLOP3.LUT P1, PT, PT, PT, UP0, 0x80, 0x0 ;  /* 0x000000000000781c */ /* 0x000fca0003f2f008 */
[----:B------:R-:W-:Y:S01]  /*1dc30*/  @UP0 UIMAD.WIDE UR4, UR20, UR6, UR4 ;  /* 0x00000006140402a5 */ /* 0x000fe2000f8e0204 */
[----:B------:R-:W-:-:S05]  /*1dc40*/  IMAD.MOV.U32 R7, RZ, RZ, c[0x0][0x388] ;  /* 0x0000e200ff077624 */ /* 0x000fca00078e00ff */
[----:B------:R-:W-:Y:S02]  /*1dc50*/  IMAD.U32 R14, RZ, RZ, UR4 ;  /* 0x00000004ff0e7e24 */ /* 0x000fe4000f8e00ff */
[----:B---3--:R-:W-:-:S05]  /*1dc60*/  IMAD.U32 R15, RZ, RZ, UR5 ;  /* 0x00000005ff0f7e24 */ /* 0x008fca000f8e00ff */
        /* <DEDUP_REMOVED lines=8> */
[----:B----4-:R-:W-:Y:S05]  /*1dcf0*/  @!P0 BRA `(.L_x_453) ;  /* 0x0000003000008947 */ /* 0x010fea0003800000 */
[----:B-----5:R-:W2:Y:S04]  /*1dd00*/  LDG.E R7, [R12.64] ;  /* 0x000000160c077981 */ /* 0x020ea8000c1e1900 */
[----:B------:R-:W2:Y:S02]  /*1dd10*/  LDG.E R6, [R12.64+0x4] ;  /* 0x000004160c067981 */ /* 0x000ea4000c1e1900 */
[----:B--2---:R-:W-:Y:S02]  /*1dd20*/  IADD3 R7, -R7, R6, RZ ;  /* 0x0000000607077210 */ /* 0x004fe40007ffe1ff */
.L_x_453:
[----:B----4-:R-:W-:Y:S01]  /*1dd30*/  SHF.R.S32.HI R3, RZ, 0x1f, R2 ;  /* 0x0000001fff037819 */ /* 0x010fe20000011402 */
[----:B------:R-:W2:Y:S01]  /*1dd40*/  S2R R57, SR_CTAID.X ;  /* 0x0000000000397919 */ /* 0x000ea20000002500 */
[----:B------:R-:W-:Y:S01]  /*1dd50*/  LOP3.LUT R13, R9, 0xffffffe0, RZ, 0xc0, !PT ;  /* 0xffffffe0090d7812 */ /* 0x000fe200078ec0ff */
[----:B------:R-:W-:Y:S01]  /*1dd60*/  IMAD.MOV.U32 R6, RZ, RZ, c[0x0][0x4e8] ;  /* 0x00013a00ff067624 */ /* 0x000fe200078e00ff */
[----:B------:R-:W-:Y:S01]  /*1dd70*/  LEA.HI R3, R3, R2, RZ, 0x3 ;  /* 0x0000000203037211 */ /* 0x000fe200078f18ff */
[----:B------:R-:W-:Y:S01]  /*1dd80*/  ULDC.64 UR4, c[0x0][0x3a0] ;  /* 0x0000e80000047ab9 */ /* 0x000fe20000000a00 */
[----:B------:R-:W-:Y:S01]  /*1dd90*/  BSSY B0, `(.L_x_454) ;  /* 0x000008c000007945 */ /* 0x000fe20003800000 */
[----:B------:R-:W-:Y:S01]  /*1dda0*/  UMOV UR11, UR13 ;  /* 0x0000000d000b7c82 */ /* 0x000fe20008000000 */
[----:B------:R-:W-:Y:S01]  /*1ddb0*/  LOP3.LUT R9, R3, 0xffffff8, RZ, 0xc0, !PT ;  /* 0x0ffffff803097812 */ /* 0x000fe200078ec0ff */
[----:B------:R-:W-:Y:S01]  /*1ddc0*/  IMAD.IADD R3, R0, 0x1, -R13 ;  /* 0x0000000100037824 */ /* 0x000fe200078e0a0d */
[----:B------:R-:W-:Y:S01]  /*1ddd0*/  ISETP.NE.AND P1, PT, R6, 0x1, PT ;  /* 0x000000010600780c */ /* 0x000fe20003f25270 */
[----:B------:R-:W-:Y:S01]  /*1dde0*/  UIMAD UR13, UR13, UR4, URZ ;  /* 0x000000040d0d72a4 */ /* 0x000fe2000f8e023f */
[----:B------:R-:W-:Y:S01]  /*1ddf0*/  LEA.HI R6, R11, R11, RZ, 0x1 ;  /* 0x0000000b0b067211 */ /* 0x000fe200078f08ff */
[----:B------:R-:W-:Y:S01]  /*1de00*/  IMAD.IADD R2, R2, 0x1, -R9 ;  /* 0x0000000102027824 */ /* 0x000fe200078e0a09 */
[----:B------:R-:W-:Y:S01]  /*1de10*/  SHF.R.S32.HI R10, RZ, 0x1f, R3 ;  /* 0x0000001fff0a7819 */ /* 0x000fe20000011403 */
[----:B------:R-:W-:Y:S01]  /*1de20*/  UMOV UR10, UR12 ;  /* 0x0000000c000a7c82 */ /* 0x000fe20008000000 */
[----:B------:R-:W-:Y:S01]  /*1de30*/  LOP3.LUT R6, R6, 0x1ffffffe, RZ, 0xc0, !PT ;  /* 0x1ffffffe06067812 */ /* 0x000fe200078ec0ff */
[----:B------:R-:W-:Y:S01]  /*1de40*/  ULDC.64 UR6, c[0x0][0x490] ;  /* 0x0001240000067ab9 */ /* 0x000fe20000000a00 */
[----:B------:R-:W-:Y:S01]  /*1de50*/  LEA.HI R9, R10, R3, RZ, 0x2 ;  /* 0x000000030a097211 */ /* 0x000fe200078f10ff */
[----:B------:R-:W-:Y:S01]  /*1de60*/  UIMAD.WIDE.U32 UR16, UR12, UR4, URZ ;  /* 0x000000040c1072a5 */ /* 0x000fe2000f8e003f */
[----:B------:R-:W-:Y:S01]  /*1de70*/  LOP3.LUT P2, RZ, R3, 0x3, RZ, 0xc0, !PT ;  /* 0x0000000303ff7812 */ /* 0x000fe2000784c0ff */
[----:B------:R-:W-:Y:S01]  /*1de80*/  IMAD.IADD R11, R11, 0x1, -R6 ;  /* 0x000000010b0b7824 */ /* 0x000fe200078e0a06 */
[----:B------:R-:W-:Y:S01]  /*1de90*/  SHF.R.S32.HI R9, RZ, 0x2, R9 ;  /* 0x00000002ff097819 */ /* 0x000fe20000011409 */
[----:B------:R-:W-:-:S02]  /*1dea0*/  UIMAD UR13, UR12, UR5, UR13 ;  /* 0x000000050c0d72a4 */ /* 0x000fc4000f8e020d */
[----:B------:R-:W-:Y:S02]  /*1deb0*/  USHF.R.S32.HI UR12, URZ, 0x1f, UR20 ;  /* 0x0000001f3f0c7899 */ /* 0x000fe40008011414 */
[----:B------:R-:W-:Y:S01]  /*1dec0*/  IMAD R2, R2, 0x10, R9 ;  /* 0x0000001002027824 */ /* 0x000fe200078e0209 */
[----:B------:R-:W-:Y:S02]  /*1ded0*/  UIMAD UR9, UR8, UR6, URZ ;  /* 0x00000006080972a4 */ /* 0x000fe4000f8e023f */
[----:B------:R-:W-:Y:S01]  /*1dee0*/  USEL UR12, UR12, URZ, !UP1 ;  /* 0x0000003f0c0c7287 */ /* 0x000fe2000c800000 */
[----:B------:R-:W-:Y:S01]  /*1def0*/  IMAD R6, R11, 0x8, R2 ;  /* 0x000000080b067824 */ /* 0x000fe200078e0202 */
[----:B------:R-:W-:Y:S02]  /*1df00*/  UIMAD.WIDE.U32 UR10, UR14, UR6, UR10 ;  /* 0x000000060e0a72a5 */ /* 0x000fe4000f8e000a */
[----:B------:R-:W-:Y:S02]  /*1df10*/  UIMAD UR9, UR14, UR7, UR9 ;  /* 0x000000070e0972a4 */ /* 0x000fe4000f8e0209 */
[----:B--2---:R-:W-:Y:S01]  /*1df20*/  LEA R9, R57, R6, 0x7 ;  /* 0x0000000639097211 */ /* 0x004fe200078e38ff */
[----:B------:R-:W-:Y:S01]  /*1df30*/  ULDC.64 UR6, c[0x0][0x498] ;  /* 0x0001260000067ab9 */ /* 0x000fe20000000a00 */
[CC--:B------:R-:W-:Y:S01]  /*1df40*/  LEA.HI R6, R5.reuse, R0.reuse, RZ, 0x3 ;  /* 0x0000000005067211 */ /* 0x0c0fe200078f18ff */
[----:B------:R-:W-:Y:S01]  /*1df50*/  USEL UR20, UR20, URZ, !UP1 ;  /* 0x0000003f14147287 */ /* 0x000fe2000c800000 */
[----:B------:R-:W-:Y:S01]  /*1df60*/  LEA.HI R5, R5, R0, RZ, 0x6 ;  /* 0x0000000005057211 */ /* 0x000fe200078f30ff */
[----:B------:R-:W-:Y:S01]  /*1df70*/  @P1 IMAD.HI.U32 R3, R9, c[0x0][0x4ec], RZ ;  /* 0x00013b0009031a27 */ /* 0x000fe200078e00ff */
[----:B------:R-:W-:-:S02]  /*1df80*/  UIMAD UR15, UR12, UR6, URZ ;  /* 0x000000060c0f72a4 */ /* 0x000fc4000f8e023f */
[----:B------:R-:W-:Y:S01]  /*1df90*/  UIADD3 UR11, UR11, UR9, URZ ;  /* 0x000000090b0b7290 */ /* 0x000fe2000fffe03f */
[----:B------:R-:W-:Y:S01]  /*1dfa0*/  IMAD.MOV.U32 R14, RZ, RZ, R9 ;  /* 0x000000ffff0e7224 */ /* 0x000fe200078e0009 */
[----:B------:R-:W-:Y:S01]  /*1dfb0*/  @P1 SHF.R.U32.HI R14, RZ, c[0x0][0x4f0], R3 ;  /* 0x00013c00ff0e1a19 */ /* 0x000fe20000011603 */
[----:B------:R-:W-:Y:S01]  /*1dfc0*/  UIMAD UR7, UR20, UR7, UR15 ;  /* 0x00000007140772a4 */ /* 0x000fe2000f8e020f */
[----:B------:R-:W-:Y:S01]  /*1dfd0*/  LOP3.LUT R3, R6, 0xfffffff8, RZ, 0xc0, !PT ;  /* 0xfffffff806037812 */ /* 0x000fe200078ec0ff */
[----:B------:R-:W-:Y:S01]  /*1dfe0*/  UIMAD.WIDE.U32 UR10, UR20, UR6, UR10 ;  /* 0x00000006140a72a5 */ /* 0x000fe2000f8e000a */
[----:B------:R-:W-:Y:S01]  /*1dff0*/  SHF.R.S32.HI R6, RZ, 0x3, R6 ;  /* 0x00000003ff067819 */ /* 0x000fe20000011406 */
[--C-:B------:R-:W-:Y:S01]  /*1e000*/  IMAD.MOV R10, RZ, RZ, -R14.reuse ;  /* 0x000000ffff0a7224 */ /* 0x100fe200078e0a0e */
[----:B------:R-:W-:Y:S01]  /*1e010*/  ULDC.64 UR4, c[0x0][0x3e8] ;  /* 0x0000fa0000047ab9 */ /* 0x000fe20000000a00 */
[----:B------:R-:W-:Y:S01]  /*1e020*/  IMAD.IADD R3, R0, 0x1, -R3 ;  /* 0x0000000100037824 */ /* 0x000fe200078e0a03 */
[----:B------:R-:W-:Y:S01]  /*1e030*/  UIMAD UR8, UR8, UR4, URZ ;  /* 0x00000004080872a4 */ /* 0x000fe2000f8e023f */
[----:B------:R-:W-:Y:S01]  /*1e040*/  IMAD R10, R10, c[0x0][0x4e8], R9 ;  /* 0x00013a000a0a7a24 */ /* 0x000fe200078e0209 */
[----:B------:R-:W-:Y:S01]  /*1e050*/  SHF.R.S32.HI R9, RZ, 0x1f, R14 ;  /* 0x0000001fff097819 */ /* 0x000fe2000001140e */
[----:B------:R-:W-:Y:S01]  /*1e060*/  IMAD.U32 R0, RZ, RZ, UR7 ;  /* 0x00000007ff007e24 */ /* 0x000fe2000f8e00ff */
[----:B------:R-:W-:Y:S01]  /*1e070*/  IADD3 R14, P0, R14, UR10, RZ ;  /* 0x0000000a0e0e7c10 */ /* 0x000fe2000ff1e0ff */
[----:B------:R-:W-:Y:S01]  /*1e080*/  IMAD.SHL.U32 R19, R6, 0x40, RZ ;  /* 0x0000004006137824 */ /* 0x000fe200078e00ff */
[----:B------:R-:W-:Y:S01]  /*1e090*/  SHF.R.S32.HI R17, RZ, 0x1f, R10 ;  /* 0x0000001fff117819 */ /* 0x000fe2000001140a */
[----:B------:R-:W-:Y:S01]  /*1e0a0*/  UIADD3 UR17, UR17, UR13, URZ ;  /* 0x0000000d11117290 */ /* 0x000fe2000fffe03f */
[----:B------:R-:W-:Y:S01]  /*1e0b0*/  IADD3.X R15, R9, UR11, R0, P0, !PT ;  /* 0x0000000b090f7c10 */ /* 0x000fe200087fe400 */
[----:B------:R-:W-:Y:S01]  /*1e0c0*/  UIMAD UR5, UR14, UR5, UR8 ;  /* 0x000000050e0572a4 */ /* 0x000fe2000f8e0208 */
[----:B------:R-:W-:Y:S01]  /*1e0d0*/  LEA R0, R3, R6, 0x5 ;  /* 0x0000000603007211 */ /* 0x000fe200078e28ff */
[----:B------:R-:W-:Y:S01]  /*1e0e0*/  IMAD R17, R17, c[0x0][0x488], RZ ;  /* 0x0001220011117a24 */ /* 0x000fe200078e02ff */
[----:B------:R-:W-:Y:S01]  /*1e0f0*/  LOP3.LUT R19, R19, 0x1c0, RZ, 0xc0, !PT ;  /* 0x000001c013137812 */ /* 0x000fe200078ec0ff */
[----:B------:R-:W-:Y:S01]  /*1e100*/  IMAD.WIDE.U32 R14, R10, c[0x0][0x488], R14 ;  /* 0x000122000a0e7a25 */ /* 0x000fe200078e000e */
[----:B------:R-:W-:-:S02]  /*1e110*/  UIMAD.WIDE.U32 UR14, UR14, UR4, UR16 ;  /* 0x000000040e0e72a5 */ /* 0x000fc4000f8e0010 */
[----:B------:R-:W-:Y:S01]  /*1e120*/  ULDC.64 UR6, c[0x0][0x3f0] ;  /* 0x0000fc0000067ab9 */ /* 0x000fe20000000a00 */
[----:B------:R-:W-:Y:S01]  /*1e130*/  IMAD R13, R57, 0x80, R0 ;  /* 0x00000080390d7824 */ /* 0x000fe200078e0200 */
[----:B------:R-:W-:Y:S01]  /*1e140*/  LEA R16, P0, R14, c[0x0][0x450], 0x2 ;  /* 0x000114000e107a11 */ /* 0x000fe200078010ff */
[----:B------:R-:W-:Y:S01]  /*1e150*/  IMAD R17, R10, c[0x0][0x48c], R17 ;  /* 0x000123000a117a24 */ /* 0x000fe200078e0211 */
[----:B------:R-:W-:Y:S01]  /*1e160*/  UIMAD UR12, UR12, UR6, URZ ;  /* 0x000000060c0c72a4 */ /* 0x000fe2000f8e023f */
[----:B------:R-:W-:Y:S01]  /*1e170*/  IMAD.SHL.U32 R0, R3, 0x8, RZ ;  /* 0x0000000803007824 */ /* 0x000fe200078e00ff */
[----:B------:R-:W-:Y:S01]  /*1e180*/  SHF.R.U32.HI R3, RZ, 0x3, R19 ;  /* 0x00000003ff037819 */ /* 0x000fe20000011613 */
[----:B------:R-:W-:Y:S01]  /*1e190*/  @P1 IMAD.HI.U32 R11, R13, c[0x0][0x4ec], RZ ;  /* 0x00013b000d0b1a27 */ /* 0x000fe200078e00ff */
[----:B------:R-:W-:Y:S01]  /*1e1a0*/  UIADD3 UR15, UR15, UR5, URZ ;  /* 0x000000050f0f7290 */ /* 0x000fe2000fffe03f */
[----:B------:R-:W-:Y:S01]  /*1e1b0*/  SHFL.IDX PT, R50, R16, RZ, 0x1c1f ;  /* 0x001c1fff10327589 */ /* 0x000fe200000e0000 */
[----:B------:R-:W-:Y:S01]  /*1e1c0*/  LOP3.LUT R10, R19, 0x38, R0, 0xf8, !PT ;  /* 0x00000038130a7812 */ /* 0x000fe200078ef800 */
[----:B------:R-:W-:Y:S01]  /*1e1d0*/  IMAD.IADD R12, R15, 0x1, R17 ;  /* 0x000000010f0c7824 */ /* 0x000fe200078e0211 */
[----:B------:R-:W-:Y:S01]  /*1e1e0*/  UIMAD UR7, UR20, UR7, UR12 ;  /* 0x00000007140772a4 */ /* 0x000fe2000f8e020c */
[----:B------:R-:W-:Y:S01]  /*1e1f0*/  IMAD.MOV.U32 R9, RZ, RZ, R13 ;  /* 0x000000ffff097224 */ /* 0x000fe200078e000d */
[----:B------:R-:W-:Y:S01]  /*1e200*/  @P1 SHF.R.U32.HI R9, RZ, c[0x0][0x4f0], R11 ;  /* 0x00013c00ff091a19 */ /* 0x000fe2000001160b */
[----:B------:R-:W-:Y:S01]  /*1e210*/  UIMAD.WIDE.U32 UR14, UR20, UR6, UR14 ;  /* 0x00000006140e72a5 */ /* 0x000fe2000f8e000e */
[----:B------:R-:W-:Y:S01]  /*1e220*/  LEA.HI.X R12, R14, c[0x0][0x454], R12, 0x2, P0 ;  /* 0x000115000e0c7a11 */ /* 0x000fe200000f140c */
[----:B------:R-:W-:Y:S01]  /*1e230*/  SHFL.IDX PT, R48, R16, 0x1, 0x1c1f ;  /* 0x003c1f0010307f89 */ /* 0x000fe200000e0000 */
[----:B------:R-:W-:Y:S01]  /*1e240*/  LOP3.LUT R3, R10, R3, RZ, 0x3c, !PT ;  /* 0x000000030a037212 */ /* 0x000fe200078e3cff */
[--C-:B------:R-:W-:Y:S01]  /*1e250*/  IMAD.MOV R10, RZ, RZ, -R9.reuse ;  /* 0x000000ffff0a7224 */ /* 0x100fe200078e0a09 */
[----:B------:R-:W-:Y:S01]  /*1e260*/  UIADD3 UR7, UR15, UR7, URZ ;  /* 0x000000070f077290 */ /* 0x000fe2000fffe03f */
[----:B------:R-:W2:Y:S01]  /*1e270*/  SHFL.IDX PT, R51, R12, RZ, 0x1c1f ;  /* 0x001c1fff0c337589 */ /* 0x000ea200000e0000 */
[----:B------:R-:W-:Y:S01]  /*1e280*/  SHF.R.S32.HI R11, RZ, 0x1f, R9 ;  /* 0x0000001fff0b7819 */ /* 0x000fe20000011409 */
[----:B------:R-:W-:Y:S01]  /*1e290*/  IMAD R10, R10, c[0x0][0x4e8], R13 ;  /* 0x00013a000a0a7a24 */ /* 0x000fe200078e020d */
[----:B------:R-:W-:Y:S01]  /*1e2a0*/  MOV R14, UR14 ;  /* 0x0000000e000e7c02 */ /* 0x000fe20008000f00 */
[----:B------:R3:W4:Y:S01]  /*1e2b0*/  SHFL.IDX PT, R49, R12, 0x1, 0x1c1f ;  /* 0x003c1f000c317f89 */ /* 0x00072200000e0000 */
[----:B------:R-:W-:-:S02]  /*1e2c0*/  IMAD R13, R57, 0x80, R2 ;  /* 0x00000080390d7824 */ /* 0x000fc400078e0202 */
[----:B-----5:R-:W-:Y:S02]  /*1e2d0*/  IMAD R2, R7, c[0x0][0x4e8], RZ ;  /* 0x00013a0007027a24 */ /* 0x020fe400078e02ff */
[----:B------:R-:W-:Y:S01]  /*1e2e0*/  IMAD.U32 R15, RZ, RZ, UR15 ;  /* 0x0000000fff0f7e24 */ /* 0x000fe2000f8e00ff */
[C---:B------:R-:W-:Y:S01]  /*1e2f0*/  IADD3 R7, R13.reuse, 0x8, RZ ;  /* 0x000000080d077810 */ /* 0x040fe20007ffe0ff */
[----:B------:R-:W-:Y:S01]  /*1e300*/  IMAD.U32 R15, RZ, RZ, UR7 ;  /* 0x00000007ff0f7e24 */ /* 0x000fe2000f8e00ff */
[-C--:B------:R-:W-:Y:S01]  /*1e310*/  ISETP.GE.OR P1, PT, R13, R2.reuse, P2 ;  /* 0x000000020d00720c */ /* 0x080fe20001726670 */
[----:B------:R-:W-:Y:S01]  /*1e320*/  IMAD R18, R11, c[0x0][0x3e0], RZ ;  /* 0x0000f8000b127a24 */ /* 0x000fe200078e02ff */
[----:B------:R-:W-:Y:S01]  /*1e330*/  ISETP.GE.OR P0, PT, R7, R2, P2 ;  /* 0x000000020700720c */ /* 0x000fe20001706670 */
[----:B------:R-:W-:-:S04]  /*1e340*/  IMAD.WIDE.U32 R14, R9, c[0x0][0x3e0], R14 ;  /* 0x0000f800090e7a25 */ /* 0x000fc800078e000e */
[----:B------:R-:W-:Y:S01]  /*1e350*/  IMAD R18, R9, c[0x0][0x3e4], R18 ;  /* 0x0000f90009127a24 */ /* 0x000fe200078e0212 */
[----:B------:R-:W-:Y:S01]  /*1e360*/  SHF.R.S32.HI R9, RZ, 0x1f, R10 ;  /* 0x0000001fff097819 */ /* 0x000fe2000001140a */
[----:B------:R-:W-:-:S03]  /*1e370*/  IMAD R57, R57, 0x80, R6 ;  /* 0x0000008039397824 */ /* 0x000fc600078e0206 */
[----:B------:R-:W-:Y:S01]  /*1e380*/  IADD3 R15, R15, R18, RZ ;  /* 0x000000120f0f7210 */ /* 0x000fe20007ffe0ff */
[----:B------:R-:W-:Y:S01]  /*1e390*/  IMAD R9, R9, c[0x0][0x3d8], RZ ;  /* 0x0000f60009097a24 */ /* 0x000fe200078e02ff */
[----:B--2---:R2:W-:Y:S01]  /*1e3a0*/  @!P1 ST.E [R50.64], R4 ;  /* 0x0000000432009985 */ /* 0x0045e2000c101916 */
[----:B---3--:R-:W-:-:S03]  /*1e3b0*/  IMAD.SHL.U32 R12, R5, 0x8, RZ ;  /* 0x00000008050c7824 */ /* 0x008fc600078e00ff */
[----:B----4-:R2:W-:Y:S02]  /*1e3c0*/  @!P0 ST.E [R48.64], R8 ;  /* 0x0000000830008985 */ /* 0x0105e4000c101916 */
[----:B------:R-:W-:Y:S01]  /*1e3d0*/  LOP3.LUT R12, R3, 0x7ffffe00, R12, 0xf8, !PT ;  /* 0x7ffffe00030c7812 */ /* 0x000fe200078ef80c */
[C---:B------:R-:W-:Y:S02]  /*1e3e0*/  IMAD R3, R10.reuse, c[0x0][0x3dc], R9 ;  /* 0x0000f7000a037a24 */ /* 0x040fe400078e0209 */
[----:B------:R-:W-:-:S04]  /*1e3f0*/  IMAD.WIDE.U32 R10, R10, c[0x0][0x3d8], R14 ;  /* 0x0000f6000a0a7a25 */ /* 0x000fc800078e000e */
[----:B------:R-:W-:Y:S01]  /*1e400*/  IMAD.SHL.U32 R58, R12, 0x2, RZ ;  /* 0x000000020c3a7824 */ /* 0x000fe200078e00ff */
[----:B------:R-:W-:Y:S01]  /*1e410*/  LEA R56, P0, R10, c[0x0][0x380], 0x1 ;  /* 0x0000e0000a387a11 */ /* 0x000fe200078008ff */
[----:B------:R-:W-:-:S03]  /*1e420*/  IMAD.IADD R3, R11, 0x1, R3 ;  /* 0x000000010b037824 */ /* 0x000fc600078e0203 */
        /* <DEDUP_REMOVED lines=14> */
[----:B--23--:R-:W2:Y:S01]  /*1e510*/  LDS.128 R48, [R58+0x80] ;  /* 0x000080003a307984 */ /* 0x00cea20000000c00 */
[----:B------:R-:W-:-:S02]  /*1e520*/  IADD3 R54, R0, 0x40, RZ ;  /* 0x0000004000367810 */ /* 0x000fc40007ffe0ff */
[----:B------:R-:W-:Y:S01]  /*1e530*/  IADD3 R52, R0, 0x80, RZ ;  /* 0x0000008000347810 */ /* 0x000fe20007ffe0ff */
[----:B------:R-:W3:Y:S01]  /*1e540*/  LDS.128 R8, [R58+0x4080] ;  /* 0x004080003a087984 */ /* 0x000ee20000000c00 */
        /* <DEDUP_REMOVED lines=10> */
[----:B-1---5:R-:W-:-:S04]  /*1e5f0*/  @!P2 IMAD.WIDE R58, R0, 0x2, R60 ;  /* 0x00000002003aa825 */ /* 0x022fc800078e023c */
[----:B------:R-:W-:-:S04]  /*1e600*/  @!P1 IMAD.WIDE R52, R53, 0x2, R60 ;  /* 0x0000000235349825 */ /* 0x000fc800078e023c */
[----:B------:R-:W-:Y:S01]  /*1e610*/  @!P0 IMAD.WIDE R60, R3, 0x2, R60 ;  /* 0x00000002033c8825 */ /* 0x000fe200078e023c */
[----:B--2---:R1:W-:Y:S04]  /*1e620*/  @!P2 ST.E.128 [R58.64], R48 ;  /* 0x000000303a00a985 */ /* 0x0043e8000c101d16 */
[----:B---3--:R1:W-:Y:S04]  /*1e630*/  @!P1 ST.E.128 [R52.64], R8 ;  /* 0x0000000834009985 */ /* 0x0083e8000c101d16 */
[----:B----4-:R1:W-:Y:S02]  /*1e640*/  @!P0 ST.E.128 [R60.64], R4 ;  /* 0x000000043c008985 */ /* 0x0103e4000c101d16 */
.L_x_455:
[----:B---3--:R-:W-:Y:S05]  /*1e650*/  BSYNC B0 ;  /* 0x0000000000007941 */ /* 0x008fea0003800000 */
.L_x_454:
[----:B------:R-:W-:Y:S01]  /*1e660*/  IADD3 R3, R57, 0x20, RZ ;  /* 0x0000002039037810 */ /* 0x000fe20007ffe0ff */
[----:B-1----:R1:W3:Y:S01]  /*1e670*/  SHFL.IDX PT, R9, R55, 0x1, 0x181f ;  /* 0x00381f0037097f89 */ /* 0x0022e200000e0000 */
        /* <DEDUP_REMOVED lines=21> */
.L_x_457:
[----:B------:R-:W-:Y:S05]  /*1e7d0*/  BSYNC B0 ;  /* 0x0000000000007941 */ /* 0x000fea0003800000 */
.L_x_456:
[----:B------:R-:W-:Y:S01]  /*1e7e0*/  IADD3 R3, R57, 0x40, RZ ;  /* 0x0000004039037810 */ /* 0x000fe20007ffe0ff */
[----:B--23--:R2:W3:Y:S01]  /*1e7f0*/  SHFL.IDX PT, R9, R55, 0x2, 0x181f ;  /* 0x00581f0037097f89 */ /* 0x00c4e200000e0000 */
[----:B------:R-:W-:Y:S02]  /*1e800*/  BSSY B0, `(.L_x_458) ;  /* 0x0000015000007945 */ /* 0x000fe40003800000 */
[----:B------:R-:W-:Y:S01]  /*1e810*/  ISETP.GE.AND P0, PT, R3, R2, PT ;  /* 0x000000020300720c */ /* 0x000fe20003f06270 */
[----:B------:R2:W1:-:S12]  /*1e820*/  SHFL.IDX PT, R8, R56, 0x2, 0x181f ;  /* 0x00581f0038087f89 */ /* 0x00045800000e0000 */
        /* <DEDUP_REMOVED lines=9> */
[--C-:B-1-3--:R-:W-:Y:S01]  /*1e8c0*/  @!P2 IMAD.WIDE R6, R0, 0x2, R8.reuse ;  /* 0x000000020006a825 */ /* 0x10afe200078e0208 */
[----:B------:R-:W-:Y:S02]  /*1e8d0*/  @!P0 LEA.HI R3, R3, R4, RZ, 0x3 ;  /* 0x0000000403038211 */ /* 0x000fe400078f18ff */
[----:B------:R-:W-:Y:S02]  /*1e8e0*/  @!P1 LOP3.LUT R5, R5, 0xfffffff8, RZ, 0xc0, !PT ;  /* 0xfffffff805059812 */ /* 0x000fe400078ec0ff */
[----:B------:R-:W-:Y:S01]  /*1e8f0*/  @!P0 LOP3.LUT R3, R3, 0xfffffff8, RZ, 0xc0, !PT ;  /* 0xfffffff803038812 */ /* 0x000fe200078ec0ff */
[----:B----4-:R1:W-:Y:S02]  /*1e900*/  @!P2 ST.E.128 [R6.64], R40 ;  /* 0x000000280600a985 */ /* 0x0103e4000c101d16 */
[----:B------:R-:W-:-:S04]  /*1e910*/  @!P1 IMAD.WIDE R4, R5, 0x2, R8 ;  /* 0x0000000205049825 */ /* 0x000fc800078e0208 */
[----:B------:R-:W-:Y:S01]  /*1e920*/  @!P0 IMAD.WIDE R8, R3, 0x2, R8 ;  /* 0x0000000203088825 */ /* 0x000fe200078e0208 */
[----:B------:R1:W-:Y:S04]  /*1e930*/  @!P1 ST.E.128 [R4.64], R28 ;  /* 0x0000001c04009985 */ /* 0x0003e8000c101d16 */
[----:B------:R1:W-:Y:S02]  /*1e940*/  @!P0 ST.E.128 [R8.64], R16 ;  /* 0x0000001008008985 */ /* 0x0003e4000c101d16 */
.L_x_459:
[----:B------:R-:W-:Y:S05]  /*1e950*/  BSYNC B0 ;  /* 0x0000000000007941 */ /* 0x000fea0003800000 */
.L_x_458:
        /* <DEDUP_REMOVED lines=8> */
[----:B---3--:R-:W-:-:S09]  /*1e9e0*/  IADD3 R9, R0, 0x80, RZ ;  /* 0x0000008000097810 */ /* 0x008fd20007ffe0ff */
        /* <DEDUP_REMOVED lines=15> */
.L_x_452:
        /* <DEDUP_REMOVED lines=27> */
[----:B---3--:R-:W-:Y:S05]  /*1ec90*/  @!P0 BRA `(.L_x_460) ;  /* 0x0000003000008947 */ /* 0x008fea0003800000 */
[----:B-----5:R-:W2:Y:S04]  /*1eca0*/  LDG.E R3, [R6.64] ;  /* 0x0000001606037981 */ /* 0x020ea8000c1e1900 */
[----:B------:R-:W2:Y:S02]  /*1ecb0*/  LDG.E R0, [R6.64+0x4] ;  /* 0x0000041606007981 */ /* 0x000ea4000c1e1900 */
[----:B--2---:R-:W-:Y:S02]  /*1ecc0*/  IADD3 R3, -R3, R0, RZ ;  /* 0x0000000003037210 */ /* 0x004fe40007ffe1ff */
.L_x_460:
[----:B---3--:R-:W2:Y:S01]  /*1ecd0*/  S2R R7, SR_TID.X ;  /* 0x0000000000077919 */ /* 0x008ea20000002100 */
[----:B------:R-:W-:Y:S01]  /*1ece0*/  USHF.R.S32.HI UR6, URZ, 0x1f, UR20 ;  /* 0x0000001f3f067899 */ /* 0x000fe20008011414 */
[----:B------:R-:W-:Y:S01]  /*1ecf0*/  BSSY B0, `(.L_x_461) ;  /* 0x0000029000007945 */ /* 0x000fe20003800000 */
[----:B------:R-:W-:-:S02]  /*1ed00*/  USEL UR20, UR20, URZ, !UP1 ;  /* 0x0000003f14147287 */ /* 0x000fc4000c800000 */
[----:B------:R-:W-:Y:S01]  /*1ed10*/  USEL UR6, UR6, URZ, !UP1 ;  /* 0x0000003f06067287 */ /* 0x000fe2000c800000 */
[----:B--2---:R-:W-:-:S13]  /*1ed20*/  ISETP.GT.AND P0, PT, R7, 0x7f, PT ;  /* 0x0000007f0700780c */ /* 0x004fda0003f04270 */
[----:B------:R-:W-:Y:S05]  /*1ed30*/  @P0 BRA `(.L_x_462) ;  /* 0x0000024000000947 */ /* 0x000fea0003800000 */
[----:B------:R-:W2:Y:S01]  /*1ed40*/  S2R R2, SR_CTAID.X ;  /* 0x0000000000027919 */ /* 0x000ea20000002500 */
[----:B-----5:R-:W-:Y:S01]  /*1ed50*/  IMAD R0, R3, c[0x0][0x4e8], RZ ;  /* 0x00013a0003007a24 */ /* 0x020fe200078e02ff */
[----:B--2---:R-:W-:-:S04]  /*1ed60*/  LEA R5, R2, R7, 0x7 ;  /* 0x0000000702057211 */ /* 0x004fc800078e38ff */
        /* <DEDUP_REMOVED lines=33> */
.L_x_462:
[----:B------:R-:W-:Y:S05]  /*1ef80*/  BSYNC B0 ;  /* 0x0000000000007941 */ /* 0x000fea0003800000 */
.L_x_461:
[----:B--2---:R-:W2:Y:S01]  /*1ef90*/  S2R R5, SR_CTAID.X ;  /* 0x0000000000057919 */ /* 0x004ea20000002500 */
[----:B------:R-:W-:Y:S01]  /*1efa0*/  SHF.R.S32.HI R4, RZ, 0x1f, R7 ;  /* 0x0000001fff047819 */ /* 0x000fe20000011407 */
[----:B------:R-:W-:Y:S01]  /*1efb0*/  IMAD.MOV.U32 R0, RZ, RZ, c[0x0][0x4e8] ;  /* 0x00013a00ff007624 */ /* 0x000fe200078e00ff */
[----:B------:R-:W-:Y:S01]  /*1efc0*/  ULDC.64 UR4, c[0x0][0x3a0] ;  /* 0x0000e80000047ab9 */ /* 0x000fe20000000a00 */
[----:B-----5:R-:W-:Y:S01]  /*1efd0*/  IMAD R3, R3, c[0x0][0x4e8], RZ ;  /* 0x00013a0003037a24 */ /* 0x020fe200078e02ff */
[----:B------:R-:W-:Y:S01]  /*1efe0*/  LEA.HI R4, R4, R7, RZ, 0x3 ;  /* 0x0000000704047211 */ /* 0x000fe200078f18ff */
[----:B------:R-:W-:Y:S01]  /*1eff0*/  UIMAD UR7, UR11, UR4, URZ ;  /* 0x000000040b0772a4 */ /* 0x000fe2000f8e023f */
[----:B------:R-:W-:Y:S01]  /*1f000*/  ISETP.NE.AND P0, PT, R0, 0x1, PT ;  /* 0x000000010000780c */ /* 0x000fe20003f05270 */
[----:B------:R-:W-:Y:S01]  /*1f010*/  UIMAD.WIDE.U32 UR12, UR10, UR4, URZ ;  /* 0x000000040a0c72a5 */ /* 0x000fe2000f8e003f */
[----:B------:R-:W-:Y:S01]  /*1f020*/  LOP3.LUT R2, R4, 0xfffffff8, RZ, 0xc0, !PT ;  /* 0xfffffff804027812 */ /* 0x000fe200078ec0ff */
[----:B------:R-:W-:Y:S01]  /*1f030*/  UIMAD UR7, UR10, UR5, UR7 ;  /* 0x000000050a0772a4 */ /* 0x000fe2000f8e0207 */
[----:B------:R-:W-:Y:S01]  /*1f040*/  SHF.R.S32.HI R4, RZ, 0x3, R4 ;  /* 0x00000003ff047819 */ /* 0x000fe20000011404 */
[----:B------:R-:W-:Y:S01]  /*1f050*/  BSSY B0, `(.L_x_463) ;  /* 0x000003a000007945 */ /* 0x000fe20003800000 */
[----:B------:R-:W-:Y:S01]  /*1f060*/  ULDC.64 UR4, c[0x0][0x3e8] ;  /* 0x0000fa0000047ab9 */ /* 0x000fe20000000a00 */
[----:B------:R-:W-:Y:S01]  /*1f070*/  IMAD.IADD R7, R7, 0x1, -R2 ;  /* 0x0000000107077824 */ /* 0x000fe200078e0a02 */
[----:B------:R-:W-:-:S02]  /*1f080*/  UIADD3 UR13, UR13, UR7, URZ ;  /* 0x000000070d0d7290 */ /* 0x000fc4000fffe03f */
[----:B------:R-:W-:Y:S02]  /*1f090*/  UIMAD UR7, UR8, UR4, URZ ;  /* 0x00000004080772a4 */ /* 0x000fe4000f8e023f */
[C---:B------:R-:W-:Y:S01]  /*1f0a0*/  LEA R0, R7.reuse, R4, 0x5 ;  /* 0x0000000407007211 */ /* 0x040fe200078e28ff */
[----:B------:R-:W-:Y:S01]  /*1f0b0*/  UIMAD.WIDE.U32 UR12, UR14, UR4, UR12 ;  /* 0x000000040e0c72a5 */ /* 0x000fe2000f8e000c */
[----:B------:R-:W-:Y:S01]  /*1f0c0*/  SHF.L.U32 R7, R7, 0x3, RZ ;  /* 0x0000000307077819 */ /* 0x000fe200000006ff */
[----:B------:R-:W-:Y:S02]  /*1f0d0*/  UIMAD UR7, UR14, UR5, UR7 ;  /* 0x000000050e0772a4 */ /* 0x000fe4000f8e0207 */
[C---:B--2---:R-:W-:Y:S01]  /*1f0e0*/  IMAD R0, R5.reuse, 0x80, R0 ;  /* 0x0000008005007824 */ /* 0x044fe200078e0200 */
        /* <DEDUP_REMOVED lines=30> */
[----:B------:R2:W3:Y:S04]  /*1f2d0*/  SHFL.IDX PT, R10, R9, RZ, 0x181f ;  /* 0x00181fff090a7589 */ /* 0x0004e800000e0000 */
[----:B------:R2:W4:Y:S08]  /*1f2e0*/  SHFL.IDX PT, R11, R8, RZ, 0x181f ;  /* 0x00181fff080b7589 */ /* 0x00053000000e0000 */
        /* <DEDUP_REMOVED lines=16> */
.L_x_464:
[----:B------:R-:W-:Y:S05]  /*1f3f0*/  BSYNC B0 ;  /* 0x0000000000007941 */ /* 0x000fea0003800000 */
.L_x_463:
[----:B------:R-:W-:Y:S01]  /*1f400*/  IADD3 R0, R4, 0x20, RZ ;  /* 0x0000002004007810 */ /* 0x000fe20007ffe0ff */
[----:B---34-:R3:W4:Y:S01]  /*1f410*/  SHFL.IDX PT, R11, R8, 0x1, 0x181f ;  /* 0x00381f00080b7f89 */ /* 0x01872200000e0000 */
[----:B------:R-:W-:Y:S02]  /*1f420*/  BSSY B0, `(.L_x_465) ;  /* 0x0000013000007945 */ /* 0x000fe40003800000 */
[----:B------:R-:W-:Y:S01]  /*1f430*/  ISETP.GE.AND P0, PT, R0, R3, PT ;  /* 0x000000030000720c */ /* 0x000fe20003f06270 */
[----:B------:R3:W2:-:S12]  /*1f440*/  SHFL.IDX PT, R10, R9, 0x1, 0x181f ;  /* 0x00381f00090a7f89 */ /* 0x00069800000e0000 */
[----:B------:R-:W-:Y:S05]  /*1f450*/  @P0 BRA `(.L_x_466) ;  /* 0x000000f000000947 */ /* 0x000fea0003800000 */
        /* <DEDUP_REMOVED lines=15> */
.L_x_466:
[----:B------:R-:W-:Y:S05]  /*1f550*/  BSYNC B0 ;  /* 0x0000000000007941 */ /* 0x000fea0003800000 */
.L_x_465:
[----:B------:R-:W-:Y:S01]  /*1f560*/  IADD3 R0, R4, 0x40, RZ ;  /* 0x0000004004007810 */ /* 0x000fe20007ffe0ff */
[----:B--2-4-:R2:W4:Y:S01]  /*1f570*/  SHFL.IDX PT, R11, R8, 0x2, 0x181f ;  /* 0x00581f00080b7f89 */ /* 0x01452200000e0000 */
        /* <DEDUP_REMOVED lines=19> */
.L_x_468:
[----:B------:R-:W-:Y:S05]  /*1f6b0*/  BSYNC B0 ;  /* 0x0000000000007941 */ /* 0x000fea0003800000 */
.L_x_467:
[----:B------:R-:W-:Y:S01]  /*1f6c0*/  IADD3 R4, R4, 0x60, RZ ;  /* 0x0000006004047810 */ /* 0x000fe20007ffe0ff */
[----:B---34-:R3:W4:Y:S03]  /*1f6d0*/  SHFL.IDX PT, R11, R8, 0x3, 0x181f ;  /* 0x00781f00080b7f89 */ /* 0x01872600000e0000 */
[----:B------:R-:W-:Y:S01]  /*1f6e0*/  ISETP.GE.AND P0, PT, R4, R3, PT ;  /* 0x000000030400720c */ /* 0x000fe20003f06270 */
[----:B------:R3:W2:-:S12]  /*1f6f0*/  SHFL.IDX PT, R10, R9, 0x3, 0x181f ;  /* 0x00781f00090a7f89 */ /* 0x00069800000e0000 */
        /* <DEDUP_REMOVED lines=18> */
.L_x_469:
        /* <DEDUP_REMOVED lines=14> */
.L_x_1499:


//--------------------- .text._ZN7cutlass13device_kernelIN5flash19enable_sm80_to_sm89INS1_16FlashAttnFwdSm80INS1_25CollectiveMainloopFwdSm80ILi8ELi1ELb0EN4cute5tupleIJNS5_1CILi128EEENS7_ILi64EEENS7_ILi192EEEEEELi192ENS_6half_tEfNS_4arch4Sm80ELb1ELb0ELb1ELb0ELb1ELb0ELb1ELb0EEENS1_21CollectiveEpilogueFwdINS6_IJS8_SA_S9_EEENS6_IJNS7_ILi1EEESI_SI_EEESC_SE_Li256ELb0ELb1ELb0ELb0EEENS1_30DynamicPersistentTileSchedulerILi256ELi256ELb0ELb1ELb0EEEEEEEEEvNT_6ParamsE --------------------------
	.section	.text._ZN7cutlass13device_kernelIN5flash19enable_sm80_to_sm89INS1_16FlashAttnFwdSm80INS1_25CollectiveMainloopFwdSm80ILi8ELi1ELb0EN4cute5tupleIJNS5_1CILi128EEENS7_ILi64EEENS7_ILi192EEEEEELi192ENS_6half_tEfNS_4arch4Sm80ELb1ELb0ELb1ELb0ELb1ELb0ELb1ELb0EEENS1_21CollectiveEpilogueFwdINS6_IJS8_SA_S9_EEENS6_IJNS7_ILi1EEESI_SI_EEESC_SE_Li256ELb0ELb1ELb0ELb0EEENS1_30DynamicPersistentTileSchedulerILi256ELi256ELb0ELb1ELb0EEEEEEEEEvNT_6ParamsE,"ax",@progbits
	.sectioninfo	@"SHI_REGISTERS=255"
	.align	128
.text._ZN7cutlass13device_kernelIN5flash19enable_sm80_to_sm89INS1_16FlashAttnFwdSm80INS1_25CollectiveMainloopFwdSm80ILi8ELi1ELb0EN4cute5tupleIJNS5_1CILi128EEENS7_ILi64EEENS7_ILi192EEEEEELi192ENS_6half_tEfNS_4arch4Sm80ELb1ELb0ELb1ELb0ELb1ELb0ELb1ELb0EEENS1_21CollectiveEpilogueFwdINS6_IJS8_SA_S9_EEENS6_IJNS7_ILi1EEESI_SI_EEESC_SE_Li256ELb0ELb1ELb0ELb0EEENS1_30DynamicPersistentTileSchedulerILi256ELi256ELb0ELb1ELb0EEEEEEEEEvNT_6ParamsE:
        .type           _ZN7cutlass13device_kernelIN5flash19enable_sm80_to_sm89INS1_16FlashAttnFwdSm80INS1_25CollectiveMainloopFwdSm80ILi8ELi1ELb0EN4cute5tupleIJNS5_1CILi128EEENS7_ILi64EEENS7_ILi192EEEEEELi192ENS_6half_tEfNS_4arch4Sm80ELb1ELb0ELb1ELb0ELb1ELb0ELb1ELb0EEENS1_21CollectiveEpilogueFwdINS6_IJS8_SA_S9_EEENS6_IJNS7_ILi1EEESI_SI_EEESC_SE_Li256ELb0ELb1ELb0ELb0EEENS1_30DynamicPersistentTileSchedulerILi256ELi256ELb0ELb1ELb0EEEEEEEEEvNT_6ParamsE,@function
        .size           _ZN7cutlass13device_kernelIN5flash19enable_sm80_to_sm89INS1_16FlashAttnFwdSm80INS1_25CollectiveMainloopFwdSm80ILi8ELi1ELb0EN4cute5tupleIJNS5_1CILi128EEENS7_ILi64EEENS7_ILi192EEEEEELi192ENS_6half_tEfNS_4arch4Sm80ELb1ELb0ELb1ELb0ELb1ELb0ELb1ELb0EEENS1_21CollectiveEpilogueFwdINS6_IJS8_SA_S9_EEENS6_IJNS7_ILi1EEESI_SI_EEESC_SE_Li256ELb0ELb1ELb0ELb0EEENS1_30DynamicPersistentTileSchedulerILi256ELi256ELb0ELb1ELb0EEEEEEEEEvNT_6ParamsE,(.L_x_1500 - _ZN7cutlass13device_kernelIN5flash19enable_sm80_to_sm89INS1_16FlashAttnFwdSm80INS1_25CollectiveMainloopFwdSm80ILi8ELi1ELb0EN4cute5tupleIJNS5_1CILi128EEENS7_ILi64EEENS7_ILi192EEEEEELi192ENS_6half_tEfNS_4arch4Sm80ELb1ELb0ELb1ELb0ELb1ELb0ELb1ELb0EEENS1_21CollectiveEpilogueFwdINS6_IJS8_SA_S9_EEENS6_IJNS7_ILi1EEESI_SI_EEESC_SE_Li256ELb0ELb1ELb0ELb0EEENS1_30DynamicPersistentTileSchedulerILi256ELi256ELb0ELb1ELb0EEEEEEEEEvNT_6ParamsE)
        .other          _ZN7cutlass13device_kernelIN5flash19enable_sm80_to_sm89INS1_16FlashAttnFwdSm80INS1_25CollectiveMainloopFwdSm80ILi8ELi1ELb0EN4cute5tupleIJNS5_1CILi128EEENS7_ILi64EEENS7_ILi192EEEEEELi192ENS_6half_tEfNS_4arch4Sm80ELb1ELb0ELb1ELb0ELb1ELb0ELb1ELb0EEENS1_21CollectiveEpilogueFwdINS6_IJS8_SA_S9_EEENS6_IJNS7_ILi1EEESI_SI_EEESC_SE_Li256ELb0ELb1ELb0ELb0EEENS1_30DynamicPersistentTileSchedulerILi256ELi256ELb0ELb1ELb0EEEEEEEEEvNT_6ParamsE,@"STO_CUDA_ENTRY STV_DEFAULT"
_ZN7cutlass13device_kernelIN5flash19enable_sm80_to_sm89INS1_16FlashAttnFwdSm80INS1_25CollectiveMainloopFwdSm80ILi8ELi1ELb0EN4cute5tupleIJNS5_1CILi128EEENS7_ILi64EEENS7_ILi192EEEEEELi192ENS_6half_tEfNS_4arch4Sm80ELb1ELb0ELb1ELb0ELb1ELb0ELb1ELb0EEENS1_21CollectiveEpilogueFwdINS6_IJS8_SA_S9_EEENS6_IJNS7_ILi1EEESI_SI_EEESC_SE_Li256ELb0ELb1ELb0ELb0EEENS1_30DynamicPersistentTileSchedulerILi256ELi256ELb0ELb1ELb0EEEEEEEEEvNT_6ParamsE:
[----:B------:R-:W-:-:S03]  /*0000*/  MOV R1, c[0x0][0x28] ;  /* 0x00000a0000017a02 */ /* 0x000fc60000000f00 */
[----:B------:R-:W1:Y:S01]  /*0010*/  S2R R17, SR_TID.X ;  /* 0x0000000000117919 */ /* 0x000e620000002100 */
[----:B------:R-:W-:-:S03]  /*0020*/  IADD3 R1, R1, -0x30, RZ ;  /* 0xffffffd001017810 */ /* 0x000fc60007ffe0ff */
[----:B------:R-:W2:Y:S01]  /*0030*/  S2R R14, SR_CTAID.X ;  /* 0x00000000000e7919 */ /* 0x000ea20000002500 */
[----:B-1----:R-:W-:-:S05]  /*0040*/  SHF.R.U32.HI R2, RZ, 0x5, R17 ;  /* 0x00000005ff027819 */ /* 0x002fca0000011611 */
[----:B------:R-:W1:Y:S02]  /*0050*/  SHFL.IDX PT, R0, R2, RZ, 0x1f ;  /* 0x00001fff02007589 */ /* 0x000e6400000e0000 */
[----:B-1----:R-:W-:Y:S02]  /*0060*/  ISETP.GE.AND P0, PT, R0, 0x1, PT ;  /* 0x000000010000780c */ /* 0x002fe40003f06270 */
[----:B------:R1:W-:Y:S11]  /*0070*/  STL [R1+0x24], R0 ;  /* 0x0000240001007387 */ /* 0x0003f60000100800 */
[----:B------:R-:W-:Y:S06]  /*0080*/  @P0 BAR.ARV 0x4, 0x100 ;  /* 0x0104000000000b1d */ /* 0x000fec0000002000 */
[----:B--2---:R-:W-:-:S13]  /*0090*/  ISETP.GE.AND P0, PT, R14, c[0x0][0x538], PT ;  /* 0x00014e000e007a0c */ /* 0x004fda0003f06270 */
[----:B------:R-:W-:Y:S05]  /*00a0*/  @P0 EXIT ;  /* 0x000000000000094d */ /* 0x000fea0003800000 */
[----:B-1----:R-:W-:Y:S01]  /*00b0*/  SHF.R.S32.HI R13, RZ, 0x1f, R17 ;  /* 0x0000001fff0d7819 */ /* 0x002fe20000011411 */
[----:B------:R-:W-:Y:S01]  /*00c0*/  IMAD.MOV.U32 R188, RZ, RZ, 0x20 ;  /* 0x00000020ffbc7424 */ /* 0x000fe200078e00ff */
[----:B------:R-:W-:Y:S01]  /*00d0*/  ULDC.64 UR6, c[0x0][0x118] ;  /* 0x0000460000067ab9 */ /* 0x000fe20000000a00 */
[----:B------:R-:W-:Y:S01]  /*00e0*/  IMAD.MOV.U32 R189, RZ, RZ, 0x40 ;  /* 0x00000040ffbd7424 */ /* 0x000fe200078e00ff */
[CC--:B------:R-:W-:Y:S02]  /*00f0*/  LEA.HI R2, R13.reuse, R17.reuse, RZ, 0x4 ;  /* 0x000000110d027211 */ /* 0x0c0fe400078f20ff */
[----:B------:R-:W-:Y:S02]  /*0100*/  LEA.HI R8, R13, R17, RZ, 0x3 ;  /* 0x000000110d087211 */ /* 0x000fe400078f18ff */
[----:B------:R-:W-:Y:S02]  /*0110*/  SHF.R.S32.HI R3, RZ, 0x4, R2 ;  /* 0x00000004ff037819 */ /* 0x000fe40000011402 */
[----:B------:R-:W-:-:S02]  /*0120*/  SHF.R.S32.HI R229, RZ, 0x3, R8 ;  /* 0x00000003ffe57819 */ /* 0x000fc40000011408 */
[----:B------:R-:W-:Y:S02]  /*0130*/  LEA.HI R0, R2, R3, RZ, 0x1 ;  /* 0x0000000302007211 */ /* 0x000fe400078f08ff */
[----:B------:R-:W-:Y:S01]  /*0140*/  LEA.HI R10, R13, R17, RZ, 0x2 ;  /* 0x000000110d0a7211 */ /* 0x000fe200078f10ff */
[----:B------:R-:W-:Y:S01]  /*0150*/  IMAD.SHL.U32 R5, R229, 0x40, RZ ;  /* 0x00000040e5057824 */ /* 0x000fe200078e00ff */
[----:B------:R-:W-:Y:S02]  /*0160*/  LOP3.LUT R0, R0, 0xfffffffe, RZ, 0xc0, !PT ;  /* 0xfffffffe00007812 */ /* 0x000fe400078ec0ff */
[--C-:B------:R-:W-:Y:S02]  /*0170*/  SHF.R.S32.HI R7, RZ, 0x2, R10.reuse ;  /* 0x00000002ff077819 */ /* 0x100fe4000001140a */
[----:B------:R-:W-:Y:S01]  /*0180*/  SHF.R.S32.HI R4, RZ, 0x1f, R10 ;  /* 0x0000001fff047819 */ /* 0x000fe2000001140a */
[----:B------:R-:W-:Y:S01]  /*0190*/  IMAD.IADD R184, R3, 0x1, -R0 ;  /* 0x0000000103b87824 */ /* 0x000fe200078e0a00 */
[----:B------:R-:W-:-:S02]  /*01a0*/  LOP3.LUT R3, R8, 0xfffffff8, RZ, 0xc0, !PT ;  /* 0xfffffff808037812 */ /* 0x000fc400078ec0ff */
[----:B------:R-:W-:Y:S02]  /*01b0*/  LOP3.LUT R0, R2, 0xfffffff0, RZ, 0xc0, !PT ;  /* 0xfffffff002007812 */ /* 0x000fe400078ec0ff */
[----:B------:R-:W-:Y:S01]  /*01c0*/  LEA.HI R9, R13, R17, RZ, 0x5 ;  /* 0x000000110d097211 */ /* 0x000fe200078f28ff */
[C---:B------:R-:W-:Y:S01]  /*01d0*/  IMAD.IADD R217, R17.reuse, 0x1, -R3 ;  /* 0x0000000111d97824 */ /* 0x040fe200078e0a03 */
[----:B------:R-:W-:Y:S01]  /*01e0*/  LEA.HI R3, R4, R7, RZ, 0x3 ;  /* 0x0000000704037211 */ /* 0x000fe200078f18ff */
[----:B------:R-:W-:Y:S01]  /*01f0*/  IMAD.IADD R2, R17, 0x1, -R0 ;  /* 0x0000000111027824 */ /* 0x000fe200078e0a00 */
[----:B------:R-:W-:Y:S01]  /*0200*/  LOP3.LUT R0, R5, 0x1c0, RZ, 0xc0, !PT ;  /* 0x000001c005007812 */ /* 0x000fe200078ec0ff */
[----:B------:R-:W-:Y:S01]  /*0210*/  IMAD.SHL.U32 R206, R217, 0x8, RZ ;  /* 0x00000008d9ce7824 */ /* 0x000fe200078e00ff */
[----:B------:R-:W-:Y:S01]  /*0220*/  LOP3.LUT R3, R3, 0xfffffff8, RZ, 0xc0, !PT ;  /* 0xfffffff803037812 */ /* 0x000fe200078ec0ff */
[C---:B------:R-:W-:Y:S01]  /*0230*/  IMAD.SHL.U32 R5, R217.reuse, 0x40, RZ ;  /* 0x00000040d9057824 */ /* 0x040fe200078e00ff */
[----:B------:R-:W-:Y:S01]  /*0240*/  SHF.R.U32.HI R4, RZ, 0x3, R0 ;  /* 0x00000003ff047819 */ /* 0x000fe20000011600 */
[----:B------:R-:W-:Y:S01]  /*0250*/  IMAD R216, R217, 0x20, R229 ;  /* 0x00000020d9d87824 */ /* 0x000fe200078e02e5 */
[----:B------:R-:W-:Y:S01]  /*0260*/  LOP3.LUT R0, R0, 0x38, R206, 0xf8, !PT ;  /* 0x0000003800007812 */ /* 0x000fe200078ef8ce */
[----:B------:R-:W-:Y:S01]  /*0270*/  IMAD.IADD R7, R7, 0x1, -R3 ;  /* 0x0000000107077824 */ /* 0x000fe200078e0a03 */
[----:B------:R-:W-:-:S02]  /*0280*/  SHF.R.S32.HI R6, RZ, 0x1f, R2 ;  /* 0x0000001fff067819 */ /* 0x000fc40000011402 */
[----:B------:R-:W-:Y:S02]  /*0290*/  LOP3.LUT R11, R0, R4, RZ, 0x3c, !PT ;  /* 0x00000004000b7212 */ /* 0x000fe400078e3cff */
[----:B------:R-:W-:Y:S02]  /*02a0*/  LOP3.LUT R0, R5, 0x1c0, RZ, 0xc0, !PT ;  /* 0x000001c005007812 */ /* 0x000fe400078ec0ff */
[----:B------:R-:W-:Y:S02]  /*02b0*/  LEA.HI R187, R6, R2, RZ, 0x3 ;  /* 0x0000000206bb7211 */ /* 0x000fe400078f18ff */
[----:B------:R-:W-:Y:S02]  /*02c0*/  LOP3.LUT R6, R0, 0x8, R8, 0xf8, !PT ;  /* 0x0000000800067812 */ /* 0x000fe400078ef808 */
[----:B------:R-:W-:Y:S02]  /*02d0*/  SHF.R.U32.HI R4, RZ, 0x3, R0 ;  /* 0x00000003ff047819 */ /* 0x000fe40000011600 */
[C---:B------:R-:W-:Y:S01]  /*02e0*/  LOP3.LUT R5, R187.reuse, 0xfffffff8, RZ, 0xc0, !PT ;  /* 0xfffffff8bb057812 */ /* 0x040fe200078ec0ff */
[----:B------:R-:W-:Y:S01]  /*02f0*/  IMAD.SHL.U32 R187, R187, 0x40, RZ ;  /* 0x00000040bbbb7824 */ /* 0x000fe200078e00ff */
[----:B------:R-:W-:-:S02]  /*0300*/  LOP3.LUT R0, R9, 0xffffffe0, RZ, 0xc0, !PT ;  /* 0xffffffe009007812 */ /* 0x000fc400078ec0ff */
[----:B------:R-:W-:Y:S01]  /*0310*/  LOP3.LUT R3, R7, 0x1, RZ, 0xc0, !PT ;  /* 0x0000000107037812 */ /* 0x000fe200078ec0ff */
[----:B------:R-:W-:Y:S01]  /*0320*/  IMAD.IADD R8, R2, 0x1, -R5 ;  /* 0x0000000102087824 */ /* 0x000fe200078e0a05 */
[--C-:B------:R-:W-:Y:S01]  /*0330*/  SHF.R.S32.HI R197, RZ, 0x5, R9.reuse ;  /* 0x00000005ffc57819 */ /* 0x100fe20000011409 */
[----:B------:R-:W-:Y:S01]  /*0340*/  IMAD.IADD R16, R17, 0x1, -R0 ;  /* 0x0000000111107824 */ /* 0x000fe200078e0a00 */
[----:B------:R-:W-:Y:S02]  /*0350*/  SHF.R.S32.HI R2, RZ, 0x1f, R9 ;  /* 0x0000001fff027819 */ /* 0x000fe40000011409 */
[----:B------:R-:W-:Y:S02]  /*0360*/  ISETP.NE.U32.AND P0, PT, R3, 0x1, PT ;  /* 0x000000010300780c */ /* 0x000fe40003f05070 */
[----:B------:R-:W-:Y:S02]  /*0370*/  LOP3.LUT R3, R10, 0xfffffffc, RZ, 0xc0, !PT ;  /* 0xfffffffc0a037812 */ /* 0x000fe400078ec0ff */
[----:B------:R-:W-:Y:S01]  /*0380*/  LEA.HI R0, R2, R197, RZ, 0x3 ;  /* 0x000000c502007211 */ /* 0x000fe200078f18ff */
[----:B------:R-:W-:Y:S01]  /*0390*/  IMAD.SHL.U32 R2, R8, 0x40, RZ ;  /* 0x0000004008027824 */ /* 0x000fe200078e00ff */
[----:B------:R-:W-:-:S02]  /*03a0*/  SHF.R.S32.HI R10, RZ, 0x1f, R16 ;  /* 0x0000001fff0a7819 */ /* 0x000fc40000011410 */
[----:B------:R-:W-:Y:S01]  /*03b0*/  LOP3.LUT R12, R6, R4, RZ, 0x3c, !PT ;  /* 0x00000004060c7212 */ /* 0x000fe200078e3cff */
[----:B------:R-:W-:Y:S01]  /*03c0*/  IMAD.SHL.U32 R6, R184, 0x8, RZ ;  /* 0x00000008b8067824 */ /* 0x000fe200078e00ff */
[----:B------:R-:W-:Y:S01]  /*03d0*/  LOP3.LUT R4, R0, 0xffffff8, RZ, 0xc0, !PT ;  /* 0x0ffffff800047812 */ /* 0x000fe200078ec0ff */
[----:B------:R-:W-:Y:S01]  /*03e0*/  IMAD.IADD R0, R17, 0x1, -R3 ;  /* 0x0000000111007824 */ /* 0x000fe200078e0a03 */
[----:B------:R-:W-:Y:S01]  /*03f0*/  LEA.HI R10, R10, R16, RZ, 0x2 ;  /* 0x000000100a0a7211 */ /* 0x000fe200078f10ff */
[----:B------:R-:W-:Y:S01]  /*0400*/  IMAD R184, R184, 0x200, R12 ;  /* 0x00000200b8b87824 */ /* 0x000fe200078e020c */
[----:B------:R-:W-:Y:S01]  /*0410*/  LOP3.LUT R2, R2, 0x1c0, RZ, 0xc0, !PT ;  /* 0x000001c002027812 */ /* 0x000fe200078ec0ff */
[C---:B------:R-:W-:Y:S01]  /*0420*/  IMAD.IADD R4, R197.reuse, 0x1, -R4 ;  /* 0x00000001c5047824 */ /* 0x040fe200078e0a04 */
[----:B------:R-:W-:Y:S01]  /*0430*/  SHF.R.S32.HI R3, RZ, 0x2, R10 ;  /* 0x00000002ff037819 */ /* 0x000fe2000001140a */
[----:B------:R-:W-:Y:S01]  /*0440*/  IMAD.SHL.U32 R197, R197, 0x400, RZ ;  /* 0x00000400c5c57824 */ /* 0x000fe200078e00ff */
[----:B------:R-:W-:-:S02]  /*0450*/  LOP3.LUT R6, R2, 0x8, R6, 0xf8, !PT ;  /* 0x0000000802067812 */ /* 0x000fc400078ef806 */
[----:B------:R-:W-:Y:S01]  /*0460*/  SHF.R.U32.HI R5, RZ, 0x3, R2 ;  /* 0x00000003ff057819 */ /* 0x000fe20000011602 */
[----:B------:R-:W-:Y:S01]  /*0470*/  IMAD R15, R4, 0x10, R3 ;  /* 0x00000010040f7824 */ /* 0x000fe200078e0203 */
[----:B------:R-:W-:Y:S01]  /*0480*/  LEA.HI R2, R0, R0, RZ, 0x1 ;  /* 0x0000000000027211 */ /* 0x000fe200078f08ff */
[----:B------:R-:W-:Y:S01]  /*0490*/  IMAD.SHL.U32 R3, R7, 0x40, RZ ;  /* 0x0000004007037824 */ /* 0x000fe200078e00ff */
[----:B------:R-:W-:Y:S02]  /*04a0*/  LOP3.LUT R5, R6, R5, RZ, 0x3c, !PT ;  /* 0x0000000506057212 */ /* 0x000fe400078e3cff */
[----:B------:R-:W-:Y:S01]  /*04b0*/  LOP3.LUT R2, R2, 0x1ffffffe, RZ, 0xc0, !PT ;  /* 0x1ffffffe02027812 */ /* 0x000fe200078ec0ff */
[----:B------:R-:W-:Y:S01]  /*04c0*/  STL [R1+0x28], R15 ;  /* 0x0000280f01007387 */ /* 0x000fe20000100800 */
[----:B------:R-:W-:Y:S02]  /*04d0*/  LOP3.LUT R3, R3, 0x1c0, RZ, 0xc0, !PT ;  /* 0x000001c003037812 */ /* 0x000fe400078ec0ff */
[----:B------:R-:W-:Y:S01]  /*04e0*/  LOP3.LUT R187, R187, 0xfffffe00, RZ, 0xc0, !PT ;  /* 0xfffffe00bbbb7812 */ /* 0x000fe200078ec0ff */
[C---:B------:R-:W-:Y:S01]  /*04f0*/  IMAD.IADD R6, R0.reuse, 0x1, -R2 ;  /* 0x0000000100067824 */ /* 0x040fe200078e0a02 */
[----:B------:R-:W-:Y:S01]  /*0500*/  R2P PR, R7, 0x6 ;  /* 0x0000000607007804 */ /* 0x000fe20000000000 */
[----:B------:R-:W-:Y:S01]  /*0510*/  IMAD R2, R0, 0x2, R197 ;  /* 0x0000000200027824 */ /* 0x000fe200078e02c5 */
[----:B------:R-:W-:Y:S01]  /*0520*/  LEA.HI R0, R3, R3, RZ, 0x1d ;  /* 0x0000000303007211 */ /* 0x000fe200078fe8ff */
[----:B------:R-:W-:Y:S01]  /*0530*/  STL [R1], R14 ;  /* 0x0000000e01007387 */ /* 0x000fe20000100800 */
[----:B------:R-:W-:Y:S01]  /*0540*/  IADD3 R207, R206, 0x40, RZ ;  /* 0x00000040cecf7810 */ /* 0x000fe20007ffe0ff */
[----:B------:R-:W-:Y:S01]  /*0550*/  IMAD R232, R6, 0x8, R15 ;  /* 0x0000000806e87824 */ /* 0x000fe200078e020f */
[----:B------:R-:W-:Y:S01]  /*0560*/  IADD3 R197, R5, R187, R197 ;  /* 0x000000bb05c57210 */ /* 0x000fe20007ffe0c5 */
[----:B------:R-:W-:Y:S01]  /*0570*/  IMAD.IADD R4, R2, 0x1, R0 ;  /* 0x0000000102047824 */ /* 0x000fe200078e0200 */
[----:B------:R-:W-:-:S02]  /*0580*/  LEA.HI R0, R13, R17, RZ, 0x7 ;  /* 0x000000110d007211 */ /* 0x000fc400078f38ff */
[----:B------:R-:W-:Y:S02]  /*0590*/  LOP3.LUT R187, R5, R187, RZ, 0xfc, !PT ;  /* 0x000000bb05bb7212 */ /* 0x000fe400078efcff */
[----:B------:R-:W-:Y:S02]  /*05a0*/  SHF.R.S32.HI R0, RZ, 0x7, R0 ;  /* 0x00000007ff007819 */ /* 0x000fe40000011400 */
[----:B------:R-:W-:Y:S02]  /*05b0*/  LOP3.LUT R0, R10, 0x7ffffffc, RZ, 0xc0, !PT ;  /* 0x7ffffffc0a007812 */ /* 0x000fe400078ec0ff */
[----:B------:R-:W-:Y:S02]  /*05c0*/  SHF.R.S32.HI R2, RZ, 0x1f, R206 ;  /* 0x0000001fff027819 */ /* 0x000fe400000114ce */
[----:B------:R-:W-:Y:S01]  /*05d0*/  SHF.R.S32.HI R5, RZ, 0x1f, R207 ;  /* 0x0000001fff057819 */ /* 0x000fe200000114cf */
[----:B------:R-:W-:Y:S01]  /*05e0*/  IMAD.IADD R2, R16, 0x1, -R0 ;  /* 0x0000000110027824 */ /* 0x000fe200078e0a00 */
[----:B------:R-:W-:-:S02]  /*05f0*/  IADD3 R208, R206, 0x80, RZ ;  /* 0x00000080ced07810 */ /* 0x000fc40007ffe0ff */
[----:B------:R-:W-:Y:S01]  /*0600*/  SEL R0, R188, 0xffffffe0, !P1 ;  /* 0xffffffe0bc007807 */ /* 0x000fe20004800000 */
[----:B------:R-:W-:Y:S01]  /*0610*/  IMAD.SHL.U32 R233, R2, 0x2, RZ ;  /* 0x0000000202e97824 */ /* 0x000fe200078e00ff */
[----:B------:R-:W-:Y:S02]  /*0620*/  LEA R5, R4, 0x80, 0x1 ;  /* 0x0000008004057811 */ /* 0x000fe400078e08ff */
[----:B------:R-:W-:Y:S02]  /*0630*/  SHF.R.S32.HI R3, RZ, 0x1f, R208 ;  /* 0x0000001fff037819 */ /* 0x000fe400000114d0 */
[----:B------:R-:W-:Y:S01]  /*0640*/  SEL R3, R189, 0xffffffc0, !P2 ;  /* 0xffffffc0bd037807 */ /* 0x000fe20005000000 */
[C---:B------:R-:W-:Y:S01]  /*0650*/  IMAD.IADD R4, R5.reuse, 0x1, R0 ;  /* 0x0000000105047824 */ /* 0x040fe200078e0200 */
[----:B------:R-:W-:Y:S01]  /*0660*/  STL [R1+0x4], R5 ;  /* 0x0000040501007387 */ /* 0x000fe20000100800 */
[C---:B------:R-:W-:Y:S02]  /*0670*/  IADD3 R2, R5.reuse, -0x10, RZ ;  /* 0xfffffff005027810 */ /* 0x040fe40007ffe0ff */
[C---:B------:R-:W-:Y:S01]  /*0680*/  IMAD.IADD R6, R5.reuse, 0x1, R3 ;  /* 0x0000000105067824 */ /* 0x040fe200078e0203 */
[----:B------:R1:W-:Y:S01]  /*0690*/  STL [R1+0x10], R4 ;  /* 0x0000100401007387 */ /* 0x0003e20000100800 */
[----:B------:R-:W-:-:S02]  /*06a0*/  @P0 IADD3 R2, R5, 0x10, RZ ;  /* 0x0000001005020810 */ /* 0x000fc40007ffe0ff */
[----:B------:R-:W-:Y:S01]  /*06b0*/  LEA.HI R9, R13, R17, RZ, 0x6 ;  /* 0x000000110d097211 */ /* 0x000fe200078f30ff */
[----:B------:R-:W-:Y:S01]  /*06c0*/  STL [R1+0x20], R6 ;  /* 0x0000200601007387 */ /* 0x000fe20000100800 */
[----:B------:R-:W-:Y:S01]  /*06d0*/  LOP3.LUT P4, RZ, R8, 0x2, RZ, 0xc0, !PT ;  /* 0x0000000208ff7812 */ /* 0x000fe2000788c0ff */
[----:B------:R-:W-:Y:S01]  /*06e0*/  IMAD.IADD R0, R0, 0x1, R2 ;  /* 0x0000000100007824 */ /* 0x000fe200078e0202 */
[----:B------:R-:W-:Y:S01]  /*06f0*/  LOP3.LUT P3, RZ, R8, 0x4, RZ, 0xc0, !PT ;  /* 0x0000000408ff7812 */ /* 0x000fe2000786c0ff */
[----:B------:R-:W-:Y:S01]  /*0700*/  IMAD.SHL.U32 R9, R9, 0x8, RZ ;  /* 0x0000000809097824 */ /* 0x000fe200078e00ff */
[----:B------:R-:W-:Y:S02]  /*0710*/  SEL R188, R188, 0xffffffe0, !P4 ;  /* 0xffffffe0bcbc7807 */ /* 0x000fe40006000000 */
[----:B------:R-:W-:Y:S02]  /*0720*/  LEA R197, R197, 0xc100, 0x1 ;  /* 0x0000c100c5c57811 */ /* 0x000fe400078e08ff */
[----:B------:R-:W-:-:S02]  /*0730*/  LEA R187, R187, 0x100, 0x1 ;  /* 0x00000100bbbb7811 */ /* 0x000fc400078e08ff */
[----:B------:R-:W-:Y:S01]  /*0740*/  SEL R189, R189, 0xffffffc0, !P3 ;  /* 0xffffffc0bdbd7807 */ /* 0x000fe20005800000 */
[----:B------:R-:W-:Y:S01]  /*0750*/  IMAD.IADD R198, R197, 0x1, R188 ;  /* 0x00000001c5c67824 */ /* 0x000fe200078e02bc */
[----:B------:R-:W-:Y:S01]  /*0760*/  LOP3.LUT R9, R11, 0x7ffffe00, R9, 0xf8, !PT ;  /* 0x7ffffe000b097812 */ /* 0x000fe200078ef809 */
[----:B------:R-:W-:Y:S01]  /*0770*/  IMAD.IADD R188, R188, 0x1, R187 ;  /* 0x00000001bcbc7824 */ /* 0x000fe200078e02bb */
[----:B------:R-:W-:Y:S01]  /*0780*/  LEA R184, R184, 0x6100, 0x1 ;  /* 0x00006100b8b87811 */ /* 0x000fe200078e08ff */
[----:B------:R-:W-:Y:S02]  /*0790*/  IMAD.IADD R200, R197, 0x1, R189 ;  /* 0x00000001c5c87824 */ /* 0x000fe400078e02bd */
[----:B------:R-:W-:Y:S02]  /*07a0*/  IMAD.IADD R190, R189, 0x1, R187 ;  /* 0x00000001bdbe7824 */ /* 0x000fe400078e02bb */
[----:B------:R-:W-:Y:S02]  /*07b0*/  IMAD.IADD R199, R198, 0x1, R189 ;  /* 0x00000001c6c77824 */ /* 0x000fe400078e02bd */
[----:B-1----:R-:W-:-:S02]  /*07c0*/  IMAD.IADD R4, R4, 0x1, R3 ;  /* 0x0000000104047824 */ /* 0x002fc400078e0203 */
[----:B------:R-:W-:Y:S02]  /*07d0*/  IMAD.SHL.U32 R203, R9, 0x2, RZ ;  /* 0x0000000209cb7824 */ /* 0x000fe400078e00ff */
[----:B------:R-:W-:Y:S01]  /*07e0*/  IMAD.IADD R189, R189, 0x1, R188 ;  /* 0x00000001bdbd7824 */ /* 0x000fe200078e02bc */
[----:B------:R-:W-:Y:S04]  /*07f0*/  STL [R1+0x1c], R4 ;  /* 0x00001c0401007387 */ /* 0x000fe80000100800 */
[----:B------:R1:W-:Y:S02]  /*0800*/  STL [R1+0x8], R2 ;  /* 0x0000080201007387 */ /* 0x0003e40000100800 */
[----:B-1----:R-:W-:-:S05]  /*0810*/  IMAD.IADD R2, R3, 0x1, R2 ;  /* 0x0000000103027824 */ /* 0x002fca00078e0202 */
[----:B------:R-:W-:Y:S04]  /*0820*/  STL [R1+0x18], R2 ;  /* 0x0000180201007387 */ /* 0x000fe80000100800 */
[----:B------:R1:W-:Y:S02]  /*0830*/  STL [R1+0xc], R0 ;  /* 0x00000c0001007387 */ /* 0x0003e40000100800 */
[----:B-1----:R-:W-:-:S05]  /*0840*/  IMAD.IADD R0, R0, 0x1, R3 ;  /* 0x0000000100007824 */ /* 0x002fca00078e0203 */
[----:B------:R1:W-:Y:S02]  /*0850*/  STL [R1+0x14], R0 ;  /* 0x0000140001007387 */ /* 0x0003e40000100800 */
.L_x_543:
[----:B------:R-:W2:Y:S01]  /*0860*/  LDL R4, [R1] ;  /* 0x0000000001047983 */ /* 0x000ea20000100800 */
[----:B-1----:R-:W-:Y:S01]  /*0870*/  IMAD.MOV.U32 R0, RZ, RZ, c[0x0][0x560] ;  /* 0x00015800ff007624 */ /* 0x002fe200078e00ff */
[----:B------:R-:W-:Y:S01]  /*0880*/  YIELD ;  /* 0x0000000000007946 */ /* 0x000fe20003800000 */
[----:B------:R-:W-:Y:S03]  /*0890*/  BSSY B0, `(.L_x_470) ;  /* 0x0000016000007945 */ /* 0x000fe60003800000 */
[----:B------:R-:W-:-:S13]  /*08a0*/  ISETP.NE.AND P0, PT, R0, 0x1, PT ;  /* 0x000000010000780c */ /* 0x000fda0003f05270 */
[----:B--2---:R-:W-:Y:S01]  /*08b0*/  @P0 IMAD.HI.U32 R0, R4, c[0x0][0x564], RZ ;  /* 0x0001590004000a27 */ /* 0x004fe200078e00ff */
[----:B------:R-:W-:-:S04]  /*08c0*/  MOV R3, R4 ;  /* 0x0000000400037202 */ /* 0x000fc80000000f00 */
[----:B------:R-:W-:-:S04]  /*08d0*/  @P0 SHF.R.U32.HI R3, RZ, c[0x0][0x568], R0 ;  /* 0x00015a00ff030a19 */ /* 0x000fc80000011600 */
[----:B------:R-:W-:Y:S01]  /*08e0*/  ISETP.GE.AND P0, PT, R3, c[0x0][0x578], PT ;  /* 0x00015e0003007a0c */ /* 0x000fe20003f06270 */
[----:B------:R-:W-:-:S04]  /*08f0*/  IMAD.MOV R2, RZ, RZ, -R3 ;  /* 0x000000ffff027224 */ /* 0x000fc800078e0a03 */
[----:B------:R-:W-:-:S08]  /*0900*/  IMAD R2, R2, c[0x0][0x560], R4 ;  /* 0x0001580002027a24 */ /* 0x000fd000078e0204 */
[----:B------:R-:W-:Y:S05]  /*0910*/  @!P0 BRA `(.L_x_471) ;  /* 0x0000007000008947 */ /* 0x000fea0003800000 */
[----:B------:R-:W-:-:S04]  /*0920*/  MOV R0, c[0x0][0x56c] ;  /* 0x00015b0000007a02 */ /* 0x000fc80000000f00 */
[----:B------:R-:W-:Y:S02]  /*0930*/  ISETP.NE.AND P0, PT, R0, 0x1, PT ;  /* 0x000000010000780c */ /* 0x000fe40003f05270 */
[----:B------:R-:W-:-:S11]  /*0940*/  MOV R0, R2 ;  /* 0x0000000200007202 */ /* 0x000fd60000000f00 */
[----:B------:R-:W-:-:S05]  /*0950*/  @P0 IMAD.HI.U32 R4, R2, c[0x0][0x570], RZ ;  /* 0x00015c0002040a27 */ /* 0x000fca00078e00ff */
[----:B------:R-:W-:-:S05]  /*0960*/  @P0 SHF.R.U32.HI R0, RZ, c[0x0][0x574], R4 ;  /* 0x00015d00ff000a19 */ /* 0x000fca0000011604 */
[----:B------:R-:W-:Y:S01]  /*0970*/  IMAD R4, R0, c[0x0][0x56c], RZ ;  /* 0x00015b0000047a24 */ /* 0x000fe200078e02ff */
[----:B------:R-:W-:Y:S05]  /*0980*/  BRA `(.L_x_472) ;  /* 0x0000006000007947 */ /* 0x000fea0003800000 */
.L_x_471:
[----:B------:R-:W-:-:S04]  /*0990*/  MOV R0, c[0x0][0x554] ;  /* 0x0001550000007a02 */ /* 0x000fc80000000f00 */
[----:B------:R-:W-:Y:S02]  /*09a0*/  ISETP.NE.AND P0, PT, R0, 0x1, PT ;  /* 0x000000010000780c */ /* 0x000fe40003f05270 */
[----:B------:R-:W-:-:S11]  /*09b0*/  MOV R0, R2 ;  /* 0x0000000200007202 */ /* 0x000fd60000000f00 */
[----:B------:R-:W-:-:S05]  /*09c0*/  @P0 IMAD.HI.U32 R4, R2, c[0x0][0x558], RZ ;  /* 0x0001560002040a27 */ /* 0x000fca00078e00ff */
[----:B------:R-:W-:-:S05]  /*09d0*/  @P0 SHF.R.U32.HI R0, RZ, c[0x0][0x55c], R4 ;  /* 0x00015700ff000a19 */ /* 0x000fca0000011604 */
[----:B------:R-:W-:Y:S02]  /*09e0*/  IMAD R4, R0, c[0x0][0x554], RZ ;  /* 0x0001550000047a24 */ /* 0x000fe400078e02ff */
.L_x_472:
[----:B------:R-:W-:Y:S05]  /*09f0*/  BSYNC B0 ;  /* 0x0000000000007941 */ /* 0x000fea0003800000 */
.L_x_470:
[----:B------:R-:W-:Y:S01]  /*0a00*/  IMAD.MOV.U32 R5, RZ, RZ, c[0x0][0x548] ;  /* 0x00015200ff057624 */ /* 0x000fe200078e00ff */
[----:B------:R-:W-:Y:S01]  /*0a10*/  ISETP.NE.U32.AND P0, PT, RZ, c[0x0][0x370], PT ;  /* 0x0000dc00ff007a0c */ /* 0x000fe20003f05070 */
[----:B------:R-:W-:Y:S02]  /*0a20*/  IMAD.IADD R4, R2, 0x1, -R4 ;  /* 0x0000000102047824 */ /* 0x000fe400078e0a04 */
[----:B------:R-:W-:Y:S01]  /*0a30*/  IMAD.MOV.U32 R220, RZ, RZ, RZ ;  /* 0x000000ffffdc7224 */ /* 0x000fe200078e00ff */
[----:B------:R-:W-:Y:S01]  /*0a40*/  ISETP.NE.AND P1, PT, R5, 0x1, PT ;  /* 0x000000010500780c */ /* 0x000fe20003f25270 */
[----:B------:R-:W-:Y:S01]  /*0a50*/  IMAD R5, R3, c[0x0][0x554], R4 ;  /* 0x0001550003057a24 */ /* 0x000fe200078e0204 */
[----:B------:R-:W-:-:S04]  /*0a60*/  ISETP.NE.AND.EX P0, PT, RZ, c[0x0][0x374], PT, P0 ;  /* 0x0000dd00ff007a0c */ /* 0x000fc80003f05300 */
[----:B------:R-:W-:-:S07]  /*0a70*/  MOV R230, R5 ;  /* 0x0000000500e67202 */ /* 0x000fce0000000f00 */
[----:B------:R-:W-:-:S04]  /*0a80*/  @P1 IMAD.HI.U32 R2, R5, c[0x0][0x54c], RZ ;  /* 0x0001530005021a27 */ /* 0x000fc800078e00ff */
[----:B------:R-:W-:Y:S01]  /*0a90*/  @P0 IMAD.MOV.U32 R3, RZ, RZ, 0x4 ;  /* 0x00000004ff030424 */ /* 0x000fe200078e00ff */
[----:B------:R-:W-:-:S05]  /*0aa0*/  @P1 SHF.R.U32.HI R230, RZ, c[0x0][0x550], R2 ;  /* 0x00015400ffe61a19 */ /* 0x000fca0000011602 */
[----:B------:R-:W-:Y:S01]  /*0ab0*/  @P0 IMAD.WIDE R2, R230, R3, c[0x0][0x370] ;  /* 0x0000dc00e6020625 */ /* 0x000fe200078e0203 */
[----:B------:R-:W-:-:S04]  /*0ac0*/  LOP3.LUT R0, R0, 0x1ffffff, RZ, 0x3c, !PT ;  /* 0x01ffffff00007812 */ /* 0x000fc800078e3cff */
[----:B------:R1:W5:Y:S01]  /*0ad0*/  @P0 LDG.E R220, [R2.64] ;  /* 0x0000000602dc0981 */ /* 0x000362000c1e1900 */
[----:B------:R-:W-:Y:S01]  /*0ae0*/  IADD3 R0, R0, c[0x0][0x53c], RZ ;  /* 0x00014f0000007a10 */ /* 0x000fe20007ffe0ff */
[----:B------:R-:W-:Y:S01]  /*0af0*/  IMAD.MOV.U32 R4, RZ, RZ, 0x40 ;  /* 0x00000040ff047424 */ /* 0x000fe200078e00ff */
[----:B------:R-:W-:Y:S01]  /*0b00*/  CS2R R98, SRZ ;  /* 0x0000000000627805 */ /* 0x000fe2000001ff00 */
[----:B------:R-:W-:Y:S01]  /*0b10*/  CS2R R96, SRZ ;  /* 0x0000000000607805 */ /* 0x000fe2000001ff00 */
[----:B------:R-:W-:Y:S01]  /*0b20*/  CS2R R94, SRZ ;  /* 0x00000000005e7805 */ /* 0x000fe2000001ff00 */
[----:B------:R-:W-:Y:S01]  /*0b30*/  IMAD.SHL.U32 R228, R0, 0x80, RZ ;  /* 0x0000008000e47824 */ /* 0x000fe200078e00ff */
[----:B------:R-:W-:Y:S01]  /*0b40*/  IADD3 R4, R4, -c[0x0][0x168], RZ ;  /* 0x80005a0004047a10 */ /* 0x000fe20007ffe0ff */
[----:B------:R-:W-:Y:S01]  /*0b50*/  CS2R R92, SRZ ;  /* 0x00000000005c7805 */ /* 0x000fe2000001ff00 */
[----:B------:R-:W-:Y:S01]  /*0b60*/  MOV R90, RZ ;  /* 0x000000ff005a7202 */ /* 0x000fe20000000f00 */
[----:B------:R-:W-:Y:S01]  /*0b70*/  CS2R R88, SRZ ;  /* 0x0000000000587805 */ /* 0x000fe2000001ff00 */
[----:B------:R-:W-:Y:S01]  /*0b80*/  IADD3 R0, R228, 0x7f, RZ ;  /* 0x0000007fe4007810 */ /* 0x000fe20007ffe0ff */
[----:B------:R-:W-:Y:S01]  /*0b90*/  IMAD.MOV.U32 R86, RZ, RZ, RZ ;  /* 0x000000ffff567224 */ /* 0x000fe200078e00ff */
[----:B------:R-:W-:Y:S01]  /*0ba0*/  CS2R R84, SRZ ;  /* 0x0000000000547805 */ /* 0x000fe2000001ff00 */
[----:B------:R-:W-:Y:S01]  /*0bb0*/  IMAD.MOV.U32 R9, RZ, RZ, RZ ;  /* 0x000000ffff097224 */ /* 0x000fe200078e00ff */
[----:B------:R-:W-:Y:S01]  /*0bc0*/  MOV R82, RZ ;  /* 0x000000ff00527202 */ /* 0x000fe20000000f00 */
[----:B------:R-:W-:Y:S01]  /*0bd0*/  CS2R R80, SRZ ;  /* 0x0000000000507805 */ /* 0x000fe2000001ff00 */
[----:B------:R-:W-:Y:S01]  /*0be0*/  CS2R R10, SRZ ;  /* 0x00000000000a7805 */ /* 0x000fe2000001ff00 */
[----:B------:R-:W-:Y:S01]  /*0bf0*/  IMAD.MOV.U32 R78, RZ, RZ, RZ ;  /* 0x000000ffff4e7224 */ /* 0x000fe200078e00ff */
[----:B------:R-:W-:Y:S01]  /*0c00*/  CS2R R12, SRZ ;  /* 0x00000000000c7805 */ /* 0x000fe2000001ff00 */
[----:B------:R-:W-:Y:S01]  /*0c10*/  IMAD.MOV.U32 R76, RZ, RZ, RZ ;  /* 0x000000ffff4c7224 */ /* 0x000fe200078e00ff */
[----:B------:R-:W-:Y:S01]  /*0c20*/  MOV R74, RZ ;  /* 0x000000ff004a7202 */ /* 0x000fe20000000f00 */
[----:B------:R-:W-:Y:S01]  /*0c30*/  CS2R R14, SRZ ;  /* 0x00000000000e7805 */ /* 0x000fe2000001ff00 */
[----:B------:R-:W-:Y:S01]  /*0c40*/  IMAD.MOV.U32 R72, RZ, RZ, RZ ;  /* 0x000000ffff487224 */ /* 0x000fe200078e00ff */
[----:B------:R-:W-:Y:S01]  /*0c50*/  CS2R R16, SRZ ;  /* 0x0000000000107805 */ /* 0x000fe2000001ff00 */
[----:B-1----:R-:W-:Y:S01]  /*0c60*/  MOV R2, c[0x0][0x2c4] ;  /* 0x0000b10000027a02 */ /* 0x002fe20000000f00 */
[----:B------:R-:W-:Y:S01]  /*0c70*/  IMAD.MOV.U32 R70, RZ, RZ, RZ ;  /* 0x000000ffff467224 */ /* 0x000fe200078e00ff */
[----:B------:R-:W-:Y:S01]  /*0c80*/  MOV R68, RZ ;  /* 0x000000ff00447202 */ /* 0x000fe20000000f00 */
[----:B------:R-:W-:Y:S01]  /*0c90*/  IMAD.MOV.U32 R66, RZ, RZ, RZ ;  /* 0x000000ffff427224 */ /* 0x000fe200078e00ff */
[----:B------:R-:W-:Y:S01]  /*0ca0*/  ISETP.NE.AND P4, PT, R2, 0x1, PT ;  /* 0x000000010200780c */ /* 0x000fe20003f85270 */
[----:B------:R-:W-:Y:S01]  /*0cb0*/  CS2R R18, SRZ ;  /* 0x0000000000127805 */ /* 0x000fe2000001ff00 */
[----:B------:R-:W-:Y:S01]  /*0cc0*/  MOV R2, c[0x0][0x2ac] ;  /* 0x0000ab0000027a02 */ /* 0x000fe20000000f00 */
[----:B------:R-:W-:Y:S01]  /*0cd0*/  IMAD.MOV.U32 R64, RZ, RZ, RZ ;  /* 0x000000ffff407224 */ /* 0x000fe200078e00ff */
[----:B------:R-:W-:Y:S01]  /*0ce0*/  MOV R62, RZ ;  /* 0x000000ff003e7202 */ /* 0x000fe20000000f00 */
[----:B------:R-:W-:Y:S01]  /*0cf0*/  CS2R R20, SRZ ;  /* 0x0000000000147805 */ /* 0x000fe2000001ff00 */
[----:B------:R-:W-:Y:S01]  /*0d00*/  IMAD.MOV.U32 R60, RZ, RZ, RZ ;  /* 0x000000ffff3c7224 */ /* 0x000fe200078e00ff */
[----:B------:R-:W-:Y:S01]  /*0d10*/  CS2R R22, SRZ ;  /* 0x0000000000167805 */ /* 0x000fe2000001ff00 */
[C---:B------:R-:W-:Y:S01]  /*0d20*/  IMAD R6, R2.reuse, c[0x0][0x1d0], RZ ;  /* 0x0000740002067a24 */ /* 0x040fe200078e02ff */
[----:B------:R-:W-:Y:S01]  /*0d30*/  MOV R56, RZ ;  /* 0x000000ff00387202 */ /* 0x000fe20000000f00 */
[----:B------:R-:W-:Y:S01]  /*0d40*/  IMAD R2, R2, c[0x0][0x1d0], R4 ;  /* 0x0000740002027a24 */ /* 0x000fe200078e0204 */
[----:B------:R-:W-:Y:S01]  /*0d50*/  CS2R R24, SRZ ;  /* 0x0000000000187805 */ /* 0x000fe2000001ff00 */
[----:B------:R-:W-:Y:S01]  /*0d60*/  IMAD.MOV.U32 R58, RZ, RZ, RZ ;  /* 0x000000ffff3a7224 */ /* 0x000fe200078e00ff */
[----:B------:R-:W-:Y:S01]  /*0d70*/  MOV R50, RZ ;  /* 0x000000ff00327202 */ /* 0x000fe20000000f00 */
[----:B------:R-:W-:Y:S01]  /*0d80*/  @P4 IMAD.HI.U32 R3, R0, c[0x0][0x2c8], RZ ;  /* 0x0000b20000034a27 */ /* 0x000fe200078e00ff */
[----:B------:R-:W-:Y:S01]  /*0d90*/  CS2R R26, SRZ ;  /* 0x00000000001a7805 */ /* 0x000fe2000001ff00 */
[----:B------:R-:W-:Y:S01]  /*0da0*/  CS2R R132, SRZ ;  /* 0x0000000000847805 */ /* 0x000fe2000001ff00 */
[----:B------:R-:W-:Y:S01]  /*0db0*/  CS2R R28, SRZ ;  /* 0x00000000001c7805 */ /* 0x000fe2000001ff00 */
[----:B------:R-:W-:Y:S01]  /*0dc0*/  IMAD.MOV.U32 R54, RZ, RZ, RZ ;  /* 0x000000ffff367224 */ /* 0x000fe200078e00ff */
[----:B------:R-:W-:Y:S01]  /*0dd0*/  @P4 SHF.R.U32.HI R0, RZ, c[0x0][0x2cc], R3 ;  /* 0x0000b300ff004a19 */ /* 0x000fe20000011603 */
[----:B------:R-:W-:Y:S01]  /*0de0*/  IMAD.MOV.U32 R52, RZ, RZ, RZ ;  /* 0x000000ffff347224 */ /* 0x000fe200078e00ff */
[----:B------:R-:W-:Y:S01]  /*0df0*/  IADD3 R3, R6, 0x3f, RZ ;  /* 0x0000003f06037810 */ /* 0x000fe20007ffe0ff */
[----:B------:R-:W-:Y:S01]  /*0e00*/  CS2R R102, SRZ ;  /* 0x0000000000667805 */ /* 0x000fe2000001ff00 */
[----:B------:R-:W-:Y:S01]  /*0e10*/  CS2R R6, SRZ ;  /* 0x0000000000067805 */ /* 0x000fe2000001ff00 */
[----:B------:R-:W-:Y:S01]  /*0e20*/  IMAD.IADD R0, R2, 0x1, R0 ;  /* 0x0000000102007824 */ /* 0x000fe200078e0200 */
[----:B------:R-:W-:Y:S01]  /*0e30*/  SHF.R.S32.HI R2, RZ, 0x1f, R3 ;  /* 0x0000001fff027819 */ /* 0x000fe20000011403 */
[----:B------:R-:W-:Y:S01]  /*0e40*/  CS2R R30, SRZ ;  /* 0x00000000001e7805 */ /* 0x000fe2000001ff00 */
[----:B------:R-:W-:Y:S01]  /*0e50*/  CS2R R32, SRZ ;  /* 0x0000000000207805 */ /* 0x000fe2000001ff00 */
[----:B------:R-:W-:Y:S01]  /*0e60*/  IMAD.MOV.U32 R101, RZ, RZ, RZ ;  /* 0x000000ffff657224 */ /* 0x000fe200078e00ff */
[----:B------:R-:W-:Y:S01]  /*0e70*/  SHF.R.S32.HI R4, RZ, 0x1f, R0 ;  /* 0x0000001fff047819 */ /* 0x000fe20000011400 */
[----:B------:R-:W-:Y:S01]  /*0e80*/  IMAD.MOV.U32 R134, RZ, RZ, RZ ;  /* 0x000000ffff867224 */ /* 0x000fe200078e00ff */
[----:B------:R-:W-:Y:S01]  /*0e90*/  LEA.HI R2, R2, R3, RZ, 0x6 ;  /* 0x0000000302027211 */ /* 0x000fe200078f30ff */
[----:B------:R-:W-:Y:S01]  /*0ea0*/  IMAD.MOV R3, RZ, RZ, -R230 ;  /* 0x000000ffff037224 */ /* 0x000fe200078e0ae6 */
[----:B------:R-:W-:Y:S01]  /*0eb0*/  LEA.HI R4, R4, R0, RZ, 0x6 ;  /* 0x0000000004047211 */ /* 0x000fe200078f30ff */
[----:B------:R-:W-:Y:S01]  /*0ec0*/  CS2R R34, SRZ ;  /* 0x0000000000227805 */ /* 0x000fe2000001ff00 */
[----:B------:R-:W-:Y:S01]  /*0ed0*/  SHF.R.S32.HI R0, RZ, 0x6, R2 ;  /* 0x00000006ff007819 */ /* 0x000fe20000011402 */
[----:B------:R-:W-:Y:S01]  /*0ee0*/  IMAD R231, R3, c[0x0][0x548], R5 ;  /* 0x0001520003e77a24 */ /* 0x000fe200078e0205 */
[----:B------:R-:W-:Y:S01]  /*0ef0*/  SHF.R.S32.HI R2, RZ, 0x6, R4 ;  /* 0x00000006ff027819 */ /* 0x000fe20000011404 */
[----:B------:R-:W-:Y:S01]  /*0f00*/  CS2R R128, SRZ ;  /* 0x0000000000807805 */ /* 0x000fe2000001ff00 */
[----:B------:R-:W-:Y:S01]  /*0f10*/  CS2R R4, SRZ ;  /* 0x0000000000047805 */ /* 0x000fe2000001ff00 */
[----:B------:R-:W-:Y:S01]  /*0f20*/  MOV R130, RZ ;  /* 0x000000ff00827202 */ /* 0x000fe20000000f00 */
[----:B------:R-:W-:Y:S01]  /*0f30*/  IMAD.MOV.U32 R37, RZ, RZ, RZ ;  /* 0x000000ffff257224 */ /* 0x000fe200078e00ff */
[----:B------:R-:W-:Y:S01]  /*0f40*/  IMNMX R213, R0, R2, PT ;  /* 0x0000000200d57217 */ /* 0x000fe20003800200 */
[----:B------:R-:W-:Y:S01]  /*0f50*/  CS2R R124, SRZ ;  /* 0x00000000007c7805 */ /* 0x000fe2000001ff00 */
[----:B------:R-:W-:Y:S01]  /*0f60*/  PRMT R0, RZ, 0x7610, R0 ;  /* 0x00007610ff007816 */ /* 0x000fe20000000000 */
[----:B------:R-:W-:Y:S01]  /*0f70*/  CS2R R122, SRZ ;  /* 0x00000000007a7805 */ /* 0x000fe2000001ff00 */
[----:B------:R-:W-:Y:S01]  /*0f80*/  ISETP.GE.AND P0, PT, R213, 0x1, PT ;  /* 0x00000001d500780c */ /* 0x000fe20003f06270 */
[----:B------:R-:W-:Y:S01]  /*0f90*/  CS2R R120, SRZ ;  /* 0x0000000000787805 */ /* 0x000fe2000001ff00 */
[----:B------:R-:W-:Y:S01]  /*0fa0*/  MOV R126, RZ ;  /* 0x000000ff007e7202 */ /* 0x000fe20000000f00 */
[----:B------:R-:W-:Y:S01]  /*0fb0*/  IMAD.MOV.U32 R41, RZ, RZ, RZ ;  /* 0x000000ffff297224 */ /* 0x000fe200078e00ff */
[----:B------:R-:W-:Y:S01]  /*0fc0*/  MOV R118, RZ ;  /* 0x000000ff00767202 */ /* 0x000fe20000000f00 */
[----:B------:R-:W-:Y:S01]  /*0fd0*/  CS2R R116, SRZ ;  /* 0x0000000000747805 */ /* 0x000fe2000001ff00 */
[----:B------:R-:W-:Y:S01]  /*0fe0*/  CS2R R114, SRZ ;  /* 0x0000000000727805 */ /* 0x000fe2000001ff00 */
[----:B------:R-:W-:Y:S01]  /*0ff0*/  CS2R R112, SRZ ;  /* 0x0000000000707805 */ /* 0x000fe2000001ff00 */
[----:B------:R-:W-:Y:S01]  /*1000*/  IMAD.MOV.U32 R45, RZ, RZ, RZ ;  /* 0x000000ffff2d7224 */ /* 0x000fe200078e00ff */
[----:B------:R-:W-:Y:S01]  /*1010*/  MOV R110, RZ ;  /* 0x000000ff006e7202 */ /* 0x000fe20000000f00 */
[----:B------:R-:W-:Y:S01]  /*1020*/  CS2R R108, SRZ ;  /* 0x00000000006c7805 */ /* 0x000fe2000001ff00 */
[----:B------:R-:W-:Y:S01]  /*1030*/  CS2R R106, SRZ ;  /* 0x00000000006a7805 */ /* 0x000fe2000001ff00 */
[----:B------:R-:W-:Y:S01]  /*1040*/  CS2R R104, SRZ ;  /* 0x0000000000687805 */ /* 0x000fe2000001ff00 */
[----:B------:R-:W-:Y:S01]  /*1050*/  IMAD.MOV.U32 R49, RZ, RZ, RZ ;  /* 0x000000ffff317224 */ /* 0x000fe200078e00ff */
[----:B------:R-:W-:Y:S01]  /*1060*/  MOV R136, RZ ;  /* 0x000000ff00887202 */ /* 0x000fe20000000f00 */
[----:B------:R-:W-:Y:S05]  /*1070*/  @!P0 BRA `(.L_x_473) ;  /* 0x0000ac6000008947 */ /* 0x000fea0003800000 */
[----:B------:R-:W-:-:S04]  /*1080*/  ISETP.NE.U32.AND P1, PT, RZ, c[0x0][0x340], PT ;  /* 0x0000d000ff007a0c */ /* 0x000fc80003f25070 */
[----:B------:R-:W-:-:S13]  /*1090*/  ISETP.NE.AND.EX P1, PT, RZ, c[0x0][0x344], PT, P1 ;  /* 0x0000d100ff007a0c */ /* 0x000fda0003f25310 */
[----:B------:R-:W-:-:S05]  /*10a0*/  @P1 MOV R2, 0x4 ;  /* 0x0000000400021802 */ /* 0x000fca0000000f00 */
[----:B------:R-:W-:-:S05]  /*10b0*/  @P1 IMAD.WIDE R2, R230, R2, c[0x0][0x340] ;  /* 0x0000d000e6021625 */ /* 0x000fca00078e0202 */
[----:B------:R1:W5:Y:S01]  /*10c0*/  @P1 LDG.E R12, [R2.64] ;  /* 0x00000006020c1981 */ /* 0x000362000c1e1900 */
[----:B------:R-:W-:Y:S02]  /*10d0*/  SHF.R.S32.HI R14, RZ, 0x1f, R231 ;  /* 0x0000001fff0e7819 */ /* 0x000fe400000114e7 */
[----:B------:R-:W-:Y:S02]  /*10e0*/  IADD3 R4, R216, R228, RZ ;  /* 0x000000e4d8047210 */ /* 0x000fe40007ffe0ff */
[----:B------:R-:W-:Y:S01]  /*10f0*/  SHF.R.S32.HI R6, RZ, 0x1f, R230 ;  /* 0x0000001fff067819 */ /* 0x000fe200000114e6 */
[----:B------:R-:W-:Y:S01]  /*1100*/  IMAD R0, R14, c[0x0][0x1b8], RZ ;  /* 0x00006e000e007a24 */ /* 0x000fe200078e02ff */
[----:B------:R-:W-:Y:S01]  /*1110*/  ISETP.GE.AND P6, PT, R206, c[0x0][0x198], PT ;  /* 0x00006600ce007a0c */ /* 0x000fe20003fc6270 */
[----:B------:R-:W-:Y:S01]  /*1120*/  @P4 IMAD.HI.U32 R7, R4, c[0x0][0x2c8], RZ ;  /* 0x0000b20004074a27 */ /* 0x000fe200078e00ff */
[----:B------:R-:W-:Y:S02]  /*1130*/  ISETP.GE.AND P5, PT, R207, c[0x0][0x198], PT ;  /* 0x00006600cf007a0c */ /* 0x000fe40003fa6270 */
[----:B------:R-:W-:Y:S01]  /*1140*/  ISETP.GE.AND P3, PT, R208, c[0x0][0x198], PT ;  /* 0x00006600d0007a0c */ /* 0x000fe20003f66270 */
[----:B------:R-:W-:-:S02]  /*1150*/  IMAD R5, R231, c[0x0][0x1bc], R0 ;  /* 0x00006f00e7057a24 */ /* 0x000fc400078e0200 */
[----:B------:R-:W-:Y:S01]  /*1160*/  IMAD.MOV.U32 R0, RZ, RZ, R4 ;  /* 0x000000ffff007224 */ /* 0x000fe200078e0004 */
[----:B------:R-:W-:-:S05]  /*1170*/  @P4 SHF.R.U32.HI R0, RZ, c[0x0][0x2cc], R7 ;  /* 0x0000b300ff004a19 */ /* 0x000fca0000011607 */
[----:B------:R-:W-:-:S04]  /*1180*/  IMAD.MOV R7, RZ, RZ, -R0 ;  /* 0x000000ffff077224 */ /* 0x000fc800078e0a00 */
[----:B------:R-:W-:Y:S02]  /*1190*/  IMAD R4, R7, c[0x0][0x2c4], R4 ;  /* 0x0000b10007047a24 */ /* 0x000fe400078e0204 */
[----:B-1----:R-:W-:-:S05]  /*11a0*/  IMAD.WIDE.U32 R2, R231, c[0x0][0x1b8], RZ ;  /* 0x00006e00e7027a25 */ /* 0x002fca00078e00ff */
[----:B------:R-:W-:Y:S01]  /*11b0*/  IADD3 R3, R3, R5, RZ ;  /* 0x0000000503037210 */ /* 0x000fe20007ffe0ff */
[----:B------:R-:W-:Y:S01]  /*11c0*/  IMAD R5, R6, c[0x0][0x1c0], RZ ;  /* 0x0000700006057a24 */ /* 0x000fe200078e02ff */
[----:B------:R-:W-:-:S03]  /*11d0*/  SHF.R.S32.HI R6, RZ, 0x1f, R0 ;  /* 0x0000001fff067819 */ /* 0x000fc60000011400 */
[C---:B------:R-:W-:Y:S02]  /*11e0*/  IMAD R5, R230.reuse, c[0x0][0x1c4], R5 ;  /* 0x00007100e6057a24 */ /* 0x040fe400078e0205 */
[----:B------:R-:W-:-:S05]  /*11f0*/  IMAD.WIDE.U32 R2, R230, c[0x0][0x1c0], R2 ;  /* 0x00007000e6027a25 */ /* 0x000fca00078e0002 */
[----:B------:R-:W-:Y:S01]  /*1200*/  IADD3 R3, R3, R5, RZ ;  /* 0x0000000503037210 */ /* 0x000fe20007ffe0ff */
[----:B------:R-:W-:-:S04]  /*1210*/  IMAD R5, R6, c[0x0][0x1b0], RZ ;  /* 0x00006c0006057a24 */ /* 0x000fc800078e02ff */
[C---:B------:R-:W-:Y:S02]  /*1220*/  IMAD R5, R0.reuse, c[0x0][0x1b4], R5 ;  /* 0x00006d0000057a24 */ /* 0x040fe400078e0205 */
[----:B------:R-:W-:Y:S01]  /*1230*/  IMAD.WIDE.U32 R2, R0, c[0x0][0x1b0], R2 ;  /* 0x00006c0000027a25 */ /* 0x000fe200078e0002 */
[----:B------:R-:W-:-:S03]  /*1240*/  SHF.R.S32.HI R0, RZ, 0x1f, R4 ;  /* 0x0000001fff007819 */ /* 0x000fc60000011404 */
[----:B------:R-:W-:Y:S02]  /*1250*/  IMAD.IADD R3, R3, 0x1, R5 ;  /* 0x0000000103037824 */ /* 0x000fe400078e0205 */
[----:B------:R-:W-:Y:S02]  /*1260*/  IMAD R0, R0, c[0x0][0x1a8], RZ ;  /* 0x00006a0000007a24 */ /* 0x000fe400078e02ff */
[----:B------:R-:W-:-:S04]  /*1270*/  IMAD.WIDE.U32 R2, R4, c[0x0][0x1a8], R2 ;  /* 0x00006a0004027a25 */ /* 0x000fc800078e0002 */
[----:B------:R-:W-:Y:S01]  /*1280*/  IMAD R4, R4, c[0x0][0x1ac], R0 ;  /* 0x00006b0004047a24 */ /* 0x000fe200078e0200 */
[----:B------:R-:W-:-:S04]  /*1290*/  LEA R11, P0, R2, c[0x0][0x160], 0x1 ;  /* 0x00005800020b7a11 */ /* 0x000fc800078008ff */
[----:B------:R-:W-:-:S04]  /*12a0*/  IADD3 R4, R3, R4, RZ ;  /* 0x0000000403047210 */ /* 0x000fc80007ffe0ff */
[----:B------:R-:W-:Y:S02]  /*12b0*/  LEA.HI.X R9, R2, c[0x0][0x164], R4, 0x1, P0 ;  /* 0x0000590002097a11 */ /* 0x000fe400000f0c04 */
[----:B------:R-:W-:Y:S01]  /*12c0*/  @!P1 MOV R12, R230 ;  /* 0x000000e6000c9202 */ /* 0x000fe20000000f00 */
[----:B------:R-:W-:Y:S05]  /*12d0*/  BRA.DIV ~URZ, `(.L_x_474) ;  /* 0x0000c8627f007947 */ /* 0x000fea000b800000 */
[----:B------:R1:W2:Y:S02]  /*12e0*/  SHFL.IDX PT, R8, R9, RZ, 0x181f ;  /* 0x00181fff09087589 */ /* 0x0002a400000e0000 */
.L_x_544:
[----:B------:R-:W-:Y:S05]  /*12f0*/  BRA.DIV ~URZ, `(.L_x_475) ;  /* 0x0000c8b27f007947 */ /* 0x000fea000b800000 */
[----:B------:R3:W4:Y:S02]  /*1300*/  SHFL.IDX PT, R0, R11, RZ, 0x181f ;  /* 0x00181fff0b007589 */ /* 0x00072400000e0000 */
.L_x_545:
[----:B------:R-:W-:Y:S01]  /*1310*/  MOV R13, c[0x0][0x2c4] ;  /* 0x0000b100000d7a02 */ /* 0x000fe20000000f00 */
[----:B------:R-:W-:Y:S01]  /*1320*/  BSSY B0, `(.L_x_476) ;  /* 0x0000014000007945 */ /* 0x000fe20003800000 */
[----:B------:R-:W-:-:S03]  /*1330*/  IADD3 R10, R229, R228, RZ ;  /* 0x000000e4e50a7210 */ /* 0x000fc60007ffe0ff */
[----:B------:R-:W-:-:S05]  /*1340*/  IMAD R13, R13, c[0x0][0x168], RZ ;  /* 0x00005a000d0d7a24 */ /* 0x000fca00078e02ff */
[----:B------:R-:W-:-:S13]  /*1350*/  ISETP.GE.AND P0, PT, R10, R13, PT ;  /* 0x0000000d0a00720c */ /* 0x000fda0003f06270 */
[----:B------:R-:W-:Y:S05]  /*1360*/  @P0 BRA `(.L_x_477) ;  /* 0x000000f000000947 */ /* 0x000fea0003800000 */
[-C--:B----4-:R-:W-:Y:S02]  /*1370*/  LEA R6, P2, R206, R0.reuse, 0x1 ;  /* 0x00000000ce067211 */ /* 0x090fe400078408ff */
[----:B------:R-:W-:Y:S02]  /*1380*/  SHF.R.S32.HI R17, RZ, 0x1f, R206 ;  /* 0x0000001fff117819 */ /* 0x000fe400000114ce */
[-C--:B------:R-:W-:Y:S02]  /*1390*/  LEA R4, P1, R207, R0.reuse, 0x1 ;  /* 0x00000000cf047211 */ /* 0x080fe400078208ff */
[----:B------:R-:W-:Y:S02]  /*13a0*/  SHF.R.S32.HI R16, RZ, 0x1f, R207 ;  /* 0x0000001fff107819 */ /* 0x000fe400000114cf */
[----:B------:R-:W-:Y:S02]  /*13b0*/  SHF.R.S32.HI R15, RZ, 0x1f, R208 ;  /* 0x0000001fff0f7819 */ /* 0x000fe400000114d0 */
[----:B------:R-:W-:-:S02]  /*13c0*/  LEA R2, P0, R208, R0, 0x1 ;  /* 0x00000000d0027211 */ /* 0x000fc400078008ff */
[-C--:B--2---:R-:W-:Y:S02]  /*13d0*/  LEA.HI.X R7, R206, R8.reuse, R17, 0x1, P2 ;  /* 0x00000008ce077211 */ /* 0x084fe400010f0c11 */
[-C--:B------:R-:W-:Y:S02]  /*13e0*/  LEA.HI.X R5, R207, R8.reuse, R16, 0x1, P1 ;  /* 0x00000008cf057211 */ /* 0x080fe400008f0c10 */
[----:B------:R-:W-:Y:S01]  /*13f0*/  LEA.HI.X R3, R208, R8, R15, 0x1, P0 ;  /* 0x00000008d0037211 */ /* 0x000fe200000f0c0f */
[----:B------:R-:W-:Y:S01]  /*1400*/  @!PT LDS RZ, [RZ] ;  /* 0x00000000fffff984 */ /* 0x000fe20000000800 */
[----:B------:R-:W-:Y:S01]  /*1410*/  @!PT LDS RZ, [RZ] ;  /* 0x00000000fffff984 */ /* 0x000fe20000000800 */
[----:B------:R-:W-:Y:S01]  /*1420*/  @!PT LDS RZ, [RZ] ;  /* 0x00000000fffff984 */ /* 0x000fe20000000800 */
[----:B------:R2:W-:Y:S04]  /*1430*/  LDGSTS.E.BYPASS.LTC128B.128 [R203+0xc100], [R6.64], !P6 ;  /* 0x0c10000006cb7fae */ /* 0x0005e8000f101d46 */
[----:B------:R2:W-:Y:S04]  /*1440*/  LDGSTS.E.BYPASS.LTC128B.128 [R203+0x10100], [R4.64], !P5 ;  /* 0x1010000004cb7fae */ /* 0x0005e8000e901d46 */
[----:B------:R2:W-:Y:S02]  /*1450*/  LDGSTS.E.BYPASS.LTC128B.128 [R203+0x14100], [R2.64], !P3 ;  /* 0x1410000002cb7fae */ /* 0x0005e4000d901d46 */
.L_x_477:
[----:B------:R-:W-:Y:S05]  /*1460*/  BSYNC B0 ;  /* 0x0000000000007941 */ /* 0x000fea0003800000 */
.L_x_476:
[----:B------:R-:W-:Y:S05]  /*1470*/  BRA.DIV ~URZ, `(.L_x_478) ;  /* 0x0000c7a27f007947 */ /* 0x000fea000b800000 */
[----:B--2---:R2:W1:Y:S04]  /*1480*/  SHFL.IDX PT, R8, R9, 0x1, 0x181f ;  /* 0x00381f0009087f89 */ /* 0x00446800000e0000 */
[----:B----4-:R2:W4:Y:S02]  /*1490*/  SHFL.IDX PT, R0, R11, 0x1, 0x181f ;  /* 0x00381f000b007f89 */ /* 0x01052400000e0000 */
.L_x_546:
[----:B------:R-:W-:Y:S01]  /*14a0*/  IADD3 R2, R10, 0x20, RZ ;  /* 0x000000200a027810 */ /* 0x000fe20007ffe0ff */
[----:B------:R-:W-:Y:S03]  /*14b0*/  BSSY B0, `(.L_x_479) ;  /* 0x0000012000007945 */ /* 0x000fe60003800000 */
        /* <DEDUP_REMOVED lines=8> */
[-C--:B-1----:R-:W-:Y:S02]  /*1540*/  LEA.HI.X R7, R206, R8.reuse, R17, 0x1, P2 ;  /* 0x00000008ce077211 */ /* 0x082fe400010f0c11 */
        /* <DEDUP_REMOVED lines=8> */
.L_x_480:
[----:B------:R-:W-:Y:S05]  /*15d0*/  BSYNC B0 ;  /* 0x0000000000007941 */ /* 0x000fea0003800000 */
.L_x_479:
[----:B------:R-:W-:Y:S05]  /*15e0*/  BRA.DIV ~URZ, `(.L_x_481) ;  /* 0x0000c7027f007947 */ /* 0x000fea000b800000 */
[----:B-1----:R1:W2:Y:S02]  /*15f0*/  SHFL.IDX PT, R8, R9, 0x2, 0x181f ;  /* 0x00581f0009087f89 */ /* 0x0022a400000e0000 */
.L_x_547:
[----:B------:R-:W-:Y:S05]  /*1600*/  BRA.DIV ~URZ, `(.L_x_482) ;  /* 0x0000c7527f007947 */ /* 0x000fea000b800000 */
[----:B----4-:R4:W1:Y:S02]  /*1610*/  SHFL.IDX PT, R0, R11, 0x2, 0x181f ;  /* 0x00581f000b007f89 */ /* 0x01086400000e0000 */
.L_x_548:
[----:B------:R-:W-:Y:S01]  /*1620*/  IADD3 R2, R10, 0x40, RZ ;  /* 0x000000400a027810 */ /* 0x000fe20007ffe0ff */
[----:B------:R-:W-:Y:S03]  /*1630*/  BSSY B0, `(.L_x_483) ;  /* 0x0000012000007945 */ /* 0x000fe60003800000 */
[----:B------:R-:W-:-:S13]  /*1640*/  ISETP.GE.AND P0, PT, R2, R13, PT ;  /* 0x0000000d0200720c */ /* 0x000fda0003f06270 */
[----:B------:R-:W-:Y:S05]  /*1650*/  @P0 BRA `(.L_x_484) ;  /* 0x000000f000000947 */ /* 0x000fea0003800000 */
[-C--:B-1----:R-:W-:Y:S02]  /*1660*/  LEA R6, P2, R206, R0.reuse, 0x1 ;  /* 0x00000000ce067211 */ /* 0x082fe400078408ff */
        /* <DEDUP_REMOVED lines=14> */
.L_x_484:
[----:B------:R-:W-:Y:S05]  /*1750*/  BSYNC B0 ;  /* 0x0000000000007941 */ /* 0x000fea0003800000 */
.L_x_483:
[----:B------:R-:W-:Y:S05]  /*1760*/  BRA.DIV ~URZ, `(.L_x_485) ;  /* 0x0000c6627f007947 */ /* 0x000fea000b800000 */
[----:B--2---:R2:W3:Y:S04]  /*1770*/  SHFL.IDX PT, R8, R9, 0x3, 0x181f ;  /* 0x00781f0009087f89 */ /* 0x0044e800000e0000 */
[----:B-1----:R2:W1:Y:S02]  /*1780*/  SHFL.IDX PT, R0, R11, 0x3, 0x181f ;  /* 0x00781f000b007f89 */ /* 0x00246400000e0000 */
.L_x_549:
[----:B------:R-:W-:Y:S01]  /*1790*/  IADD3 R2, R10, 0x60, RZ ;  /* 0x000000600a027810 */ /* 0x000fe20007ffe0ff */
[----:B-----5:R-:W-:Y:S01]  /*17a0*/  IMAD.WIDE.U32 R222, R12, c[0x0][0x2b0], RZ ;  /* 0x0000ac000cde7a25 */ /* 0x020fe200078e00ff */
[----:B------:R-:W-:-:S02]  /*17b0*/  SHF.R.S32.HI R20, RZ, 0x1f, R206 ;  /* 0x0000001fff147819 */ /* 0x000fc400000114ce */
[----:B------:R-:W-:Y:S02]  /*17c0*/  ISETP.GE.AND P2, PT, R2, R13, PT ;  /* 0x0000000d0200720c */ /* 0x000fe40003f46270 */
[----:B------:R-:W-:Y:S02]  /*17d0*/  SHF.R.S32.HI R15, RZ, 0x1f, R207 ;  /* 0x0000001fff0f7819 */ /* 0x000fe400000114cf */
[----:B--234-:R-:W-:-:S09]  /*17e0*/  SHF.R.S32.HI R11, RZ, 0x1f, R208 ;  /* 0x0000001fff0b7819 */ /* 0x01cfd200000114d0 */
[CC--:B-1----:R-:W-:Y:S02]  /*17f0*/  @!P2 LEA R6, P0, R206.reuse, R0.reuse, 0x1 ;  /* 0x00000000ce06a211 */ /* 0x0c2fe400078008ff */
[C---:B------:R-:W-:Y:S02]  /*1800*/  @!P2 LEA R4, P1, R207.reuse, R0, 0x1 ;  /* 0x00000000cf04a211 */ /* 0x040fe400078208ff */
[----:B------:R-:W-:Y:S02]  /*1810*/  @!P2 LEA.HI.X R7, R206, R8, R20, 0x1, P0 ;  /* 0x00000008ce07a211 */ /* 0x000fe400000f0c14 */
[----:B------:R-:W-:Y:S02]  /*1820*/  @!P2 LEA R2, P0, R208, R0, 0x1 ;  /* 0x00000000d002a211 */ /* 0x000fe400078008ff */
[----:B------:R-:W-:Y:S01]  /*1830*/  SHF.R.S32.HI R0, RZ, 0x1f, R12 ;  /* 0x0000001fff007819 */ /* 0x000fe2000001140c */
[----:B------:R-:W-:Y:S01]  /*1840*/  @!PT LDS RZ, [RZ] ;  /* 0x00000000fffff984 */ /* 0x000fe20000000800 */
[----:B------:R-:W-:Y:S01]  /*1850*/  @!PT LDS RZ, [RZ] ;  /* 0x00000000fffff984 */ /* 0x000fe20000000800 */
[----:B------:R-:W-:Y:S01]  /*1860*/  @!PT LDS RZ, [RZ] ;  /* 0x00000000fffff984 */ /* 0x000fe20000000800 */
[----:B------:R1:W-:Y:S01]  /*1870*/  @!P2 LDGSTS.E.BYPASS.LTC128B.128 [R203+0xf100], [R6.64], !P6 ;  /* 0x0f10000006cbafae */ /* 0x0003e2000f101d46 */
[----:B------:R-:W-:-:S02]  /*1880*/  @!P2 LEA.HI.X R5, R207, R8, R15, 0x1, P1 ;  /* 0x00000008cf05a211 */ /* 0x000fc400008f0c0f */
[----:B------:R-:W-:Y:S01]  /*1890*/  @!P2 LEA.HI.X R3, R208, R8, R11, 0x1, P0 ;  /* 0x00000008d003a211 */ /* 0x000fe200000f0c0b */
[----:B------:R-:W-:Y:S02]  /*18a0*/  IMAD R0, R0, c[0x0][0x2b0], RZ ;  /* 0x0000ac0000007a24 */ /* 0x000fe400078e02ff */
[----:B------:R1:W-:Y:S02]  /*18b0*/  @!P2 LDGSTS.E.BYPASS.LTC128B.128 [R203+0x13100], [R4.64], !P5 ;  /* 0x1310000004cbafae */ /* 0x0003e4000e901d46 */
[----:B------:R-:W-:Y:S02]  /*18c0*/  IMAD R0, R12, c[0x0][0x2b4], R0 ;  /* 0x0000ad000c007a24 */ /* 0x000fe400078e0200 */
[----:B------:R1:W-:Y:S02]  /*18d0*/  @!P2 LDGSTS.E.BYPASS.LTC128B.128 [R203+0x17100], [R2.64], !P3 ;  /* 0x1710000002cbafae */ /* 0x0003e4000d901d46 */
[----:B------:R-:W-:Y:S02]  /*18e0*/  IMAD.IADD R226, R223, 0x1, R0 ;  /* 0x00000001dfe27824 */ /* 0x000fe400078e0200 */
[----:B------:R-:W0:Y:S01]  /*18f0*/  LDGDEPBAR ;  /* 0x00000000000079af */ /* 0x000e220000000000 */
[----:B------:R-:W-:Y:S03]  /*1900*/  WARPSYNC 0xffffffff ;  /* 0xffffffff00007948 */ /* 0x000fe60003800000 */
[----:B------:R-:W-:Y:S01]  /*1910*/  IMAD.MOV.U32 R0, RZ, RZ, c[0x0][0x2b8] ;  /* 0x0000ae00ff007624 */ /* 0x000fe200078e00ff */
[----:B------:R-:W-:Y:S01]  /*1920*/  BAR.SYNC.DEFER_BLOCKING 0x0 ;  /* 0x0000000000007b1d */ /* 0x000fe20000010000 */
[----:B------:R-:W-:-:S02]  /*1930*/  IMAD.MOV.U32 R16, RZ, RZ, c[0x0][0x2ac] ;  /* 0x0000ab00ff107624 */ /* 0x000fc400078e00ff */
[----:B-1----:R-:W-:Y:S01]  /*1940*/  IMAD R2, R213, 0x40, R216 ;  /* 0x00000040d5027824 */ /* 0x002fe200078e02d8 */
[----:B------:R-:W-:Y:S01]  /*1950*/  ISETP.NE.AND P3, PT, R0, 0x1, PT ;  /* 0x000000010000780c */ /* 0x000fe20003f65270 */
[----:B------:R-:W-:Y:S02]  /*1960*/  IMAD R16, R16, c[0x0][0x1d0], RZ ;  /* 0x0000740010107a24 */ /* 0x000fe400078e02ff */
[----:B------:R-:W-:Y:S01]  /*1970*/  IMAD.MOV.U32 R202, RZ, RZ, RZ ;  /* 0x000000ffffca7224 */ /* 0x000fe200078e00ff */
[----:B------:R-:W-:-:S04]  /*1980*/  IADD3 R2, R2, -0x40, RZ ;  /* 0xffffffc002027810 */ /* 0x000fc80007ffe0ff */
[C---:B------:R-:W-:Y:S02]  /*1990*/  ISETP.GE.AND P1, PT, R2.reuse, R16, PT ;  /* 0x000000100200720c */ /* 0x040fe40003f26270 */
[----:B------:R-:W-:Y:S02]  /*19a0*/  IADD3 R2, R2, R220, RZ ;  /* 0x000000dc02027210 */ /* 0x000fe40007ffe0ff */
[----:B------:R-:W-:-:S03]  /*19b0*/  ISETP.GT.OR P1, PT, R216, 0x3f, P1 ;  /* 0x0000003fd800780c */ /* 0x000fc60000f24670 */
[----:B------:R-:W-:-:S04]  /*19c0*/  @P3 IMAD.HI.U32 R3, R2, c[0x0][0x2bc], RZ ;  /* 0x0000af0002033a27 */ /* 0x000fc800078e00ff */
[----:B------:R-:W-:Y:S01]  /*19d0*/  IMAD.MOV.U32 R0, RZ, RZ, R2 ;  /* 0x000000ffff007224 */ /* 0x000fe200078e0002 */
[----:B------:R-:W-:-:S05]  /*19e0*/  @P3 SHF.R.U32.HI R0, RZ, c[0x0][0x2c0], R3 ;  /* 0x0000b000ff003a19 */ /* 0x000fca0000011603 */
[----:B------:R-:W-:-:S04]  /*19f0*/  @!P1 IADD3 R3, P0, R0, R222, RZ ;  /* 0x000000de00039210 */ /* 0x000fc80007f1e0ff */
[----:B------:R-:W-:Y:S02]  /*1a00*/  @!P1 LEA.HI.X.SX32 R5, R0, R226, 0x1, P0 ;  /* 0x000000e200059211 */ /* 0x000fe400000f0eff */
[----:B------:R-:W-:-:S04]  /*1a10*/  @!P1 LEA R4, P0, R3, c[0x0][0x2a0], 0x2 ;  /* 0x0000a80003049a11 */ /* 0x000fc800078010ff */
[----:B------:R-:W-:-:S05]  /*1a20*/  @!P1 LEA.HI.X R5, R3, c[0x0][0x2a4], R5, 0x2, P0 ;  /* 0x0000a90003059a11 */ /* 0x000fca00000f1405 */
[----:B------:R1:W2:Y:S01]  /*1a30*/  @!P1 LDG.E R202, [R4.64] ;  /* 0x0000000604ca9981 */ /* 0x0002a2000c1e1900 */
[----:B------:R-:W-:Y:S01]  /*1a40*/  IADD3 R0, -R0, RZ, RZ ;  /* 0x000000ff00007210 */ /* 0x000fe20007ffe1ff */
[C---:B------:R-:W-:Y:S01]  /*1a50*/  IMAD.WIDE.U32 R218, R231.reuse, c[0x0][0x1e8], RZ ;  /* 0x00007a00e7da7a25 */ /* 0x040fe200078e00ff */
[----:B------:R-:W-:Y:S01]  /*1a60*/  SHF.L.U64.HI R100, R206, 0x1, R20 ;  /* 0x00000001ce647819 */ /* 0x000fe20000010214 */
[----:B------:R-:W-:Y:S01]  /*1a70*/  BSSY B0, `(.L_x_486) ;  /* 0x000019e000007945 */ /* 0x000fe20003800000 */
[----:B------:R-:W-:Y:S01]  /*1a80*/  SHF.L.U32 R107, R208, 0x1, RZ ;  /* 0x00000001d06b7819 */ /* 0x000fe200000006ff */
[----:B------:R-:W-:Y:S01]  /*1a90*/  IMAD R205, R0, c[0x0][0x2b8], R2 ;  /* 0x0000ae0000cd7a24 */ /* 0x000fe200078e0202 */
[----:B------:R-:W-:Y:S01]  /*1aa0*/  IADD3 R103, R184, 0x20, RZ ;  /* 0x00000020b8677810 */ /* 0x000fe20007ffe0ff */
[----:B------:R-:W-:Y:S01]  /*1ab0*/  IMAD.WIDE.U32 R224, R231, c[0x0][0x210], RZ ;  /* 0x00008400e7e07a25 */ /* 0x000fe200078e00ff */
[----:B------:R-:W-:Y:S02]  /*1ac0*/  SHF.L.U64.HI R102, R208, 0x1, R11 ;  /* 0x00000001d0667819 */ /* 0x000fe4000001020b */
[----:B------:R-:W-:Y:S01]  /*1ad0*/  SHF.R.S32.HI R9, RZ, 0x1f, R205 ;  /* 0x0000001fff097819 */ /* 0x000fe200000114cd */
[----:B------:R-:W-:Y:S01]  /*1ae0*/  IMAD.WIDE.U32 R2, R205, c[0x0][0x1e0], RZ ;  /* 0x00007800cd027a25 */ /* 0x000fe200078e00ff */
[----:B------:R-:W-:-:S03]  /*1af0*/  SHF.L.U64.HI R101, R207, 0x1, R15 ;  /* 0x00000001cf657819 */ /* 0x000fc6000001020f */
[----:B------:R-:W-:Y:S02]  /*1b00*/  IMAD R0, R9, c[0x0][0x1e0], RZ ;  /* 0x0000780009007a24 */ /* 0x000fe400078e02ff */
[----:B------:R-:W-:Y:S02]  /*1b10*/  IMAD.SHL.U32 R105, R206, 0x2, RZ ;  /* 0x00000002ce697824 */ /* 0x000fe400078e00ff */
[----:B------:R-:W-:Y:S02]  /*1b20*/  IMAD R0, R205, c[0x0][0x1e4], R0 ;  /* 0x00007900cd007a24 */ /* 0x000fe400078e0200 */
[----:B------:R-:W-:Y:S02]  /*1b30*/  IMAD.SHL.U32 R106, R207, 0x2, RZ ;  /* 0x00000002cf6a7824 */ /* 0x000fe400078e00ff */
[----:B------:R-:W-:Y:S01]  /*1b40*/  IMAD.IADD R3, R3, 0x1, R0 ;  /* 0x0000000103037824 */ /* 0x000fe200078e0200 */
[----:B-1----:R-:W-:Y:S01]  /*1b50*/  LEA R5, R213, 0xffffffc0, 0x6 ;  /* 0xffffffc0d5057811 */ /* 0x002fe200078e30ff */
[----:B------:R-:W-:-:S03]  /*1b60*/  IMAD R0, R14, c[0x0][0x1e8], RZ ;  /* 0x00007a000e007a24 */ /* 0x000fc600078e02ff */
[----:B------:R-:W-:Y:S01]  /*1b70*/  IADD3 R104, R16, -R5, RZ ;  /* 0x8000000510687210 */ /* 0x000fe20007ffe0ff */
[----:B------:R-:W-:-:S04]  /*1b80*/  IMAD R0, R231, c[0x0][0x1ec], R0 ;  /* 0x00007b00e7007a24 */ /* 0x000fc800078e0200 */
[----:B------:R-:W-:Y:S02]  /*1b90*/  IMAD.IADD R221, R219, 0x1, R0 ;  /* 0x00000001dbdd7824 */ /* 0x000fe400078e0200 */
[----:B------:R-:W-:-:S05]  /*1ba0*/  IMAD.IADD R13, R104, 0x1, -R229 ;  /* 0x00000001680d7824 */ /* 0x000fca00078e0ae5 */
[C---:B------:R-:W-:Y:S02]  /*1bb0*/  ISETP.GE.AND P2, PT, R13.reuse, 0x1, PT ;  /* 0x000000010d00780c */ /* 0x040fe40003f46270 */
[----:B------:R-:W-:-:S11]  /*1bc0*/  ISETP.GE.AND P6, PT, R13, 0x21, PT ;  /* 0x000000210d00780c */ /* 0x000fd60003fc6270 */
[----:B------:R-:W-:Y:S02]  /*1bd0*/  @P2 ISETP.GE.AND P1, PT, R206, c[0x0][0x1d4], PT ;  /* 0x00007500ce002a0c */ /* 0x000fe40003f26270 */
[----:B------:R-:W-:Y:S02]  /*1be0*/  @P2 ISETP.GE.AND P5, PT, R207, c[0x0][0x1d4], PT ;  /* 0x00007500cf002a0c */ /* 0x000fe40003fa6270 */
[----:B--2---:R-:W-:Y:S01]  /*1bf0*/  SHF.R.S32.HI R10, RZ, 0x1f, R202 ;  /* 0x0000001fff0a7819 */ /* 0x004fe200000114ca */
[----:B------:R-:W-:-:S04]  /*1c00*/  IMAD.WIDE.U32 R2, R202, c[0x0][0x1f0], R2 ;  /* 0x00007c00ca027a25 */ /* 0x000fc800078e0002 */
[----:B------:R-:W-:Y:S01]  /*1c10*/  IMAD R4, R10, c[0x0][0x1f0], RZ ;  /* 0x00007c000a047a24 */ /* 0x000fe200078e02ff */
[----:B------:R-:W-:-:S03]  /*1c20*/  IADD3 R0, P0, R2, R218, RZ ;  /* 0x000000da02007210 */ /* 0x000fc60007f1e0ff */
[----:B------:R-:W-:-:S05]  /*1c30*/  IMAD R4, R202, c[0x0][0x1f4], R4 ;  /* 0x00007d00ca047a24 */ /* 0x000fca00078e0204 */
[----:B------:R-:W-:Y:S02]  /*1c40*/  IADD3.X R2, R221, R3, R4, P0, !PT ;  /* 0x00000003dd027210 */ /* 0x000fe400007fe404 */
[----:B------:R-:W-:-:S04]  /*1c50*/  LEA R3, P0, R0, c[0x0][0x1c8], 0x1 ;  /* 0x0000720000037a11 */ /* 0x000fc800078008ff */
[----:B------:R-:W-:Y:S02]  /*1c60*/  LEA.HI.X R8, R0, c[0x0][0x1cc], R2, 0x1, P0 ;  /* 0x0000730000087a11 */ /* 0x000fe400000f0c02 */
[----:B------:R-:W1:Y:S04]  /*1c70*/  SHFL.IDX PT, R0, R3, RZ, 0x181f ;  /* 0x00181fff03007589 */ /* 0x000e6800000e0000 */
[----:B------:R-:W2:Y:S04]  /*1c80*/  SHFL.IDX PT, R2, R8, RZ, 0x181f ;  /* 0x00181fff08027589 */ /* 0x000ea800000e0000 */
[----:B------:R-:W3:Y:S04]  /*1c90*/  SHFL.IDX PT, R3, R3, 0x1, 0x181f ;  /* 0x00381f0003037f89 */ /* 0x000ee800000e0000 */
[----:B------:R-:W4:Y:S01]  /*1ca0*/  SHFL.IDX PT, R8, R8, 0x1, 0x181f ;  /* 0x00381f0008087f89 */ /* 0x000f2200000e0000 */
[----:B-1----:R-:W-:-:S04]  /*1cb0*/  @P2 LEA R4, P0, R206, R0, 0x1 ;  /* 0x00000000ce042211 */ /* 0x002fc800078008ff */
[----:B--2---:R-:W-:Y:S02]  /*1cc0*/  @P2 LEA.HI.X R5, R206, R2, R20, 0x1, P0 ;  /* 0x00000002ce052211 */ /* 0x004fe400000f0c14 */
[----:B------:R-:W-:-:S03]  /*1cd0*/  @P2 LEA R6, P0, R207, R0, 0x1 ;  /* 0x00000000cf062211 */ /* 0x000fc600078008ff */
[----:B------:R1:W-:Y:S01]  /*1ce0*/  @P2 LDGSTS.E.BYPASS.LTC128B.128 [R203+0x6100], [R4.64], !P1 ;  /* 0x0610000004cb2fae */ /* 0x0003e2000c901d46 */
[----:B------:R-:W-:Y:S02]  /*1cf0*/  @P2 ISETP.GE.AND P1, PT, R208, c[0x0][0x1d4], PT ;  /* 0x00007500d0002a0c */ /* 0x000fe40003f26270 */
[----:B------:R-:W-:-:S05]  /*1d00*/  @P2 LEA.HI.X R7, R207, R2, R15, 0x1, P0 ;  /* 0x00000002cf072211 */ /* 0x000fca00000f0c0f */
[----:B------:R3:W-:Y:S01]  /*1d10*/  @P2 LDGSTS.E.BYPASS.LTC128B.128 [R203+0x8100], [R6.64], !P5 ;  /* 0x0810000006cb2fae */ /* 0x0007e2000e901d46 */
[----:B-1----:R-:W-:Y:S01]  /*1d20*/  @P2 LEA R4, P0, R208, R0, 0x1 ;  /* 0x00000000d0042211 */ /* 0x002fe200078008ff */
[----:B------:R-:W-:-:S03]  /*1d30*/  IMAD R0, R9, c[0x0][0x208], RZ ;  /* 0x0000820009007a24 */ /* 0x000fc600078e02ff */
[----:B------:R-:W-:Y:S01]  /*1d40*/  @P2 LEA.HI.X R5, R208, R2, R11, 0x1, P0 ;  /* 0x00000002d0052211 */ /* 0x000fe200000f0c0b */
[----:B------:R-:W-:Y:S01]  /*1d50*/  IMAD R0, R205, c[0x0][0x20c], R0 ;  /* 0x00008300cd007a24 */ /* 0x000fe200078e0200 */
[----:B---3--:R-:W-:-:S03]  /*1d60*/  @P6 LEA R6, P0, R206, R3, 0x1 ;  /* 0x00000003ce066211 */ /* 0x008fc600078008ff */
[----:B------:R1:W-:Y:S01]  /*1d70*/  @P2 LDGSTS.E.BYPASS.LTC128B.128 [R203+0xa100], [R4.64], !P1 ;  /* 0x0a10000004cb2fae */ /* 0x0003e2000c901d46 */
[C---:B------:R-:W-:Y:S02]  /*1d80*/  @P6 ISETP.GE.AND P2, PT, R206.reuse, c[0x0][0x1d4], PT ;  /* 0x00007500ce006a0c */ /* 0x040fe40003f46270 */
[----:B------:R-:W-:Y:S02]  /*1d90*/  @P6 ISETP.GE.AND P1, PT, R207, c[0x0][0x1d4], PT ;  /* 0x00007500cf006a0c */ /* 0x000fe40003f26270 */
[----:B----4-:R-:W-:Y:S02]  /*1da0*/  @P6 LEA.HI.X R7, R206, R8, R20, 0x1, P0 ;  /* 0x00000008ce076211 */ /* 0x010fe400000f0c14 */
[----:B------:R-:W-:-:S07]  /*1db0*/  @P6 ISETP.GE.AND P0, PT, R208, c[0x0][0x1d4], PT ;  /* 0x00007500d0006a0c */ /* 0x000fce0003f06270 */
[----:B------:R2:W-:Y:S01]  /*1dc0*/  @P6 LDGSTS.E.BYPASS.LTC128B.128 [R203+0x7100], [R6.64], !P2 ;  /* 0x0710000006cb6fae */ /* 0x0005e2000d101d46 */
[----:B-1----:R-:W-:-:S04]  /*1dd0*/  @P6 LEA R4, P5, R207, R3, 0x1 ;  /* 0x00000003cf046211 */ /* 0x002fc800078a08ff */
[----:B------:R-:W-:Y:S02]  /*1de0*/  @P6 LEA.HI.X R5, R207, R8, R15, 0x1, P5 ;  /* 0x00000008cf056211 */ /* 0x000fe400028f0c0f */
[----:B------:R-:W-:-:S03]  /*1df0*/  @P6 LEA R2, P5, R208, R3, 0x1 ;  /* 0x00000003d0026211 */ /* 0x000fc600078a08ff */
[----:B------:R2:W-:Y:S01]  /*1e00*/  @P6 LDGSTS.E.BYPASS.LTC128B.128 [R203+0x9100], [R4.64], !P1 ;  /* 0x0910000004cb6fae */ /* 0x0005e2000c901d46 */
[----:B------:R-:W-:Y:S01]  /*1e10*/  @P6 LEA.HI.X R3, R208, R8, R11, 0x1, P5 ;  /* 0x00000008d0036211 */ /* 0x000fe200028f0c0b */
[----:B------:R-:W-:-:S04]  /*1e20*/  IMAD R8, R10, c[0x0][0x218], RZ ;  /* 0x000086000a087a24 */ /* 0x000fc800078e02ff */
[----:B------:R1:W-:Y:S01]  /*1e30*/  @P6 LDGSTS.E.BYPASS.LTC128B.128 [R203+0xb100], [R2.64], !P0 ;  /* 0x0b10000002cb6fae */ /* 0x0003e2000c101d46 */
[----:B------:R-:W-:-:S03]  /*1e40*/  IMAD R8, R202, c[0x0][0x21c], R8 ;  /* 0x00008700ca087a24 */ /* 0x000fc600078e0208 */
[----:B------:R-:W0:Y:S01]  /*1e50*/  LDGDEPBAR ;  /* 0x00000000000079af */ /* 0x000e220000000000 */
[----:B-1----:R-:W-:Y:S01]  /*1e60*/  IMAD.WIDE.U32 R2, R205, c[0x0][0x208], RZ ;  /* 0x00008200cd027a25 */ /* 0x002fe200078e00ff */
[----:B------:R-:W-:-:S04]  /*1e70*/  DEPBAR.LE SB0, 0x1 ;  /* 0x000080400000791a */ /* 0x000fc80000000000 */
[----:B------:R-:W-:-:S04]  /*1e80*/  DEPBAR.LE SB0, 0x0 ;  /* 0x000080000000791a */ /* 0x000fc80000000000 */
[----:B------:R-:W-:Y:S01]  /*1e90*/  BAR.SYNC.DEFER_BLOCKING 0x0 ;  /* 0x0000000000007b1d */ /* 0x000fe20000010000 */
[----:B------:R-:W-:Y:S02]  /*1ea0*/  IMAD.IADD R3, R3, 0x1, R0 ;  /* 0x0000000103037824 */ /* 0x000fe400078e0200 */
[----:B------:R-:W-:Y:S02]  /*1eb0*/  IMAD R0, R14, c[0x0][0x210], RZ ;  /* 0x000084000e007a24 */ /* 0x000fe400078e02ff */
[----:B------:R-:W-:-:S04]  /*1ec0*/  IMAD.WIDE.U32 R2, R202, c[0x0][0x218], R2 ;  /* 0x00008600ca027a25 */ /* 0x000fc800078e0002 */
[----:B------:R-:W-:-:S05]  /*1ed0*/  IMAD R0, R231, c[0x0][0x214], R0 ;  /* 0x00008500e7007a24 */ /* 0x000fca00078e0200 */
[----:B------:R-:W-:Y:S02]  /*1ee0*/  IADD3 R227, R225, R0, RZ ;  /* 0x00000000e1e37210 */ /* 0x000fe40007ffe0ff */
[----:B------:R-:W-:-:S04]  /*1ef0*/  IADD3 R0, P0, R2, R224, RZ ;  /* 0x000000e002007210 */ /* 0x000fc80007f1e0ff */
[----:B------:R-:W-:Y:S02]  /*1f00*/  IADD3.X R3, R227, R3, R8, P0, !PT ;  /* 0x00000003e3037210 */ /* 0x000fe400007fe408 */
[C---:B------:R-:W-:Y:S01]  /*1f10*/  LEA R2, P0, R0.reuse, c[0x0][0x1f8], 0x1 ;  /* 0x00007e0000027a11 */ /* 0x040fe200078008ff */
[----:B--2---:R-:W-:Y:S03]  /*1f20*/  LDSM.16.M88.4 R4, [R197] ;  /* 0x00000000c504783b */ /* 0x004fe60000000200 */
[----:B------:R-:W-:Y:S01]  /*1f30*/  LEA.HI.X R8, R0, c[0x0][0x1fc], R3, 0x1, P0 ;  /* 0x00007f0000087a11 */ /* 0x000fe200000f0c03 */
[----:B------:R-:W-:Y:S01]  /*1f40*/  LDSM.16.M88.4 R16, [R184] ;  /* 0x00000000b810783b */ /* 0x000fe20000000200 */
[----:B------:R-:W-:Y:S02]  /*1f50*/  R2P PR, R217, 0x6 ;  /* 0x00000006d9007804 */ /* 0x000fe40000000000 */
[----:B------:R-:W-:Y:S01]  /*1f60*/  ISETP.GE.AND P5, PT, R206, c[0x0][0x1d4], PT ;  /* 0x00007500ce007a0c */ /* 0x000fe20003fa6270 */
[----:B------:R-:W1:Y:S04]  /*1f70*/  SHFL.IDX PT, R0, R2, RZ, 0x181f ;  /* 0x00181fff02007589 */ /* 0x000e6800000e0000 */
[----:B------:R-:W2:Y:S04]  /*1f80*/  SHFL.IDX PT, R3, R8, RZ, 0x181f ;  /* 0x00181fff08037589 */ /* 0x000ea800000e0000 */
[----:B------:R-:W3:Y:S02]  /*1f90*/  SHFL.IDX PT, R2, R2, 0x1, 0x181f ;  /* 0x00381f0002027f89 */ /* 0x000ee400000e0000 */
[----:B------:R-:W-:-:S02]  /*1fa0*/  @P1 IADD3 R103, R184, -0x20, RZ ;  /* 0xffffffe0b8671810 */ /* 0x000fc40007ffe0ff */
[----:B------:R-:W-:Y:S04]  /*1fb0*/  LDSM.16.M88.4 R40, [R184+0x800] ;  /* 0x00080000b828783b */ /* 0x000fe80000000200 */
[----:B------:R-:W4:Y:S04]  /*1fc0*/  SHFL.IDX PT, R12, R8, 0x1, 0x181f ;  /* 0x00381f00080c7f89 */ /* 0x000f2800000e0000 */
[----:B------:R-:W5:Y:S01]  /*1fd0*/  LDSM.16.M88.4 R32, [R184+0x1000] ;  /* 0x00100000b820783b */ /* 0x000f620000000200 */
[----:B-1----:R-:W-:-:S03]  /*1fe0*/  IADD3 R14, P1, R0, R107, RZ ;  /* 0x0000006b000e7210 */ /* 0x002fc60007f3e0ff */
[----:B------:R-:W1:Y:S01]  /*1ff0*/  LDSM.16.M88.4 R24, [R184+0x1800] ;  /* 0x00180000b818783b */ /* 0x000e620000000200 */
[----:B--2---:R-:W-:-:S03]  /*2000*/  IADD3.X R15, R3, R102, RZ, P1, !PT ;  /* 0x00000066030f7210 */ /* 0x004fc60000ffe4ff */
[----:B------:R-:W-:Y:S01]  /*2010*/  LDSM.16.M88.4 R8, [R198] ;  /* 0x00000000c608783b */ /* 0x000fe20000000200 */
[----:B---3--:R-:W-:-:S03]  /*2020*/  IADD3 R20, P1, R2, R106, RZ ;  /* 0x0000006a02147210 */ /* 0x008fc60007f3e0ff */
[----:B------:R-:W2:Y:S01]  /*2030*/  LDSM.16.M88.4 R36, [R103] ;  /* 0x000000006724783b */ /* 0x000ea20000000200 */
[----:B------:R-:W-:Y:S03]  /*2040*/  HMMA.16816.F32 R44, R4, R18, RZ ;  /* 0x00000012042c723c */ /* 0x000fe600000018ff */
[----:B------:R-:W-:Y:S01]  /*2050*/  LDSM.16.M88.4 R72, [R103+0x1000] ;  /* 0x001000006748783b */ /* 0x000fe20000000200 */
[----:B----4-:R-:W-:-:S03]  /*2060*/  IMAD.X R21, R12, 0x1, R101, P1 ;  /* 0x000000010c157824 */ /* 0x010fc600008e0665 */
[----:B------:R-:W-:Y:S01]  /*2070*/  LDSM.16.M88.4 R88, [R103+0x1800] ;  /* 0x001800006758783b */ /* 0x000fe20000000200 */
[-C--:B------:R-:W-:Y:S01]  /*2080*/  IADD3 R18, P0, R0, R105.reuse, RZ ;  /* 0x0000006900127210 */ /* 0x080fe20007f1e0ff */
[C---:B------:R-:W-:Y:S04]  /*2090*/  HMMA.16816.F32 R28, R4.reuse, R16, RZ ;  /* 0x00000010041c723c */ /* 0x040fe800000018ff */
[--C-:B------:R-:W-:Y:S01]  /*20a0*/  IMAD.X R19, R3, 0x1, R100.reuse, P0 ;  /* 0x0000000103137824 */ /* 0x100fe200000e0664 */
[----:B------:R-:W-:Y:S02]  /*20b0*/  IADD3 R22, P0, R2, R105, RZ ;  /* 0x0000006902167210 */ /* 0x000fe40007f1e0ff */
[----:B------:R-:W-:Y:S01]  /*20c0*/  IADD3 R16, P6, R0, R106, RZ ;  /* 0x0000006a00107210 */ /* 0x000fe20007fde0ff */
[----:B------:R-:W-:Y:S01]  /*20d0*/  HMMA.16816.F32 R48, R4, R40, RZ ;  /* 0x000000280430723c */ /* 0x000fe200000018ff */
[----:B------:R-:W-:Y:S01]  /*20e0*/  MOV R0, 0x40 ;  /* 0x0000004000007802 */ /* 0x000fe20000000f00 */
[----:B------:R-:W-:Y:S01]  /*20f0*/  IMAD.X R23, R12, 0x1, R100, P0 ;  /* 0x000000010c177824 */ /* 0x000fe200000e0664 */
[----:B------:R-:W-:Y:S01]  /*2100*/  ISETP.LT.OR P0, PT, R13, 0x1, P5 ;  /* 0x000000010d00780c */ /* 0x000fe20002f01670 */
[----:B------:R-:W-:Y:S01]  /*2110*/  IMAD.X R17, R3, 0x1, R101, P6 ;  /* 0x0000000103117824 */ /* 0x000fe200030e0665 */
[----:B------:R-:W-:-:S02]  /*2120*/  ISETP.GE.AND P6, PT, R207, c[0x0][0x1d4], PT ;  /* 0x00007500cf007a0c */ /* 0x000fc40003fc6270 */
[C---:B------:R-:W-:Y:S01]  /*2130*/  ISETP.LT.OR P5, PT, R13.reuse, 0x21, P5 ;  /* 0x000000210d00780c */ /* 0x040fe20002fa1670 */
[----:B------:R-:W-:Y:S01]  /*2140*/  HMMA.16816.F32 R52, R4, R42, RZ ;  /* 0x0000002a0434723c */ /* 0x000fe200000018ff */
[C---:B------:R-:W-:Y:S01]  /*2150*/  ISETP.LT.OR P1, PT, R13.reuse, 0x1, P6 ;  /* 0x000000010d00780c */ /* 0x040fe20003721670 */
[----:B------:R-:W3:Y:S01]  /*2160*/  LDSM.16.M88.4 R40, [R103+0x800] ;  /* 0x000800006728783b */ /* 0x000ee20000000200 */
[----:B------:R-:W-:Y:S02]  /*2170*/  ISETP.LT.OR P6, PT, R13, 0x21, P6 ;  /* 0x000000210d00780c */ /* 0x000fe400037c1670 */
[----:B------:R-:W-:-:S03]  /*2180*/  SEL R0, R0, 0xffffffc0, !P2 ;  /* 0xffffffc000007807 */ /* 0x000fc60005000000 */
[----:B------:R-:W-:Y:S01]  /*2190*/  @!PT LDS RZ, [RZ] ;  /* 0x00000000fffff984 */ /* 0x000fe20000000800 */
[----:B------:R-:W-:Y:S01]  /*21a0*/  @!PT LDS RZ, [RZ] ;  /* 0x00000000fffff984 */ /* 0x000fe20000000800 */
[----:B------:R-:W-:Y:S01]  /*21b0*/  @!PT LDS RZ, [RZ] ;  /* 0x00000000fffff984 */ /* 0x000fe20000000800 */
[----:B------:R4:W-:Y:S01]  /*21c0*/  LDGSTS.E.BYPASS.LTC128B.128 [R203+0x100], [R18.64], !P0 ;  /* 0x0010000012cb7fae */ /* 0x0009e2000c101d46 */
[----:B------:R-:W-:Y:S01]  /*21d0*/  ISETP.GE.AND P0, PT, R208, c[0x0][0x1d4], PT ;  /* 0x00007500d0007a0c */ /* 0x000fe20003f06270 */
[----:B------:R-:W-:Y:S01]  /*21e0*/  IMAD.IADD R186, R184, 0x1, R0 ;  /* 0x00000001b8ba7824 */ /* 0x000fe200078e0200 */
[C---:B-----5:R-:W-:Y:S03]  /*21f0*/  HMMA.16816.F32 R56, R4.reuse, R32, RZ ;  /* 0x000000200438723c */ /* 0x060fe600000018ff */
[----:B------:R4:W-:Y:S01]  /*2200*/  LDGSTS.E.BYPASS.LTC128B.128 [R203+0x2100], [R16.64], !P1 ;  /* 0x0210000010cb7fae */ /* 0x0009e2000c901d46 */
[C---:B------:R-:W-:Y:S02]  /*2210*/  ISETP.LT.OR P1, PT, R13.reuse, 0x1, P0 ;  /* 0x000000010d00780c */ /* 0x040fe40000721670 */
[----:B------:R-:W-:Y:S02]  /*2220*/  ISETP.LT.OR P0, PT, R13, 0x21, P0 ;  /* 0x000000210d00780c */ /* 0x000fe40000701670 */
[C---:B------:R-:W-:Y:S08]  /*2230*/  HMMA.16816.F32 R68, R4.reuse, R34, RZ ;  /* 0x000000220444723c */ /* 0x040ff000000018ff */
[----:B-1----:R-:W-:Y:S01]  /*2240*/  HMMA.16816.F32 R76, R4, R24, RZ ;  /* 0x00000018044c723c */ /* 0x002fe200000018ff */
[----:B------:R1:W-:Y:S01]  /*2250*/  LDGSTS.E.BYPASS.LTC128B.128 [R203+0x4100], [R14.64], !P1 ;  /* 0x041000000ecb7fae */ /* 0x0003e2000c901d46 */
[----:B------:R-:W-:-:S03]  /*2260*/  IADD3 R2, P1, R2, R107, RZ ;  /* 0x0000006b02027210 */ /* 0x000fc60007f3e0ff */
[----:B------:R5:W-:Y:S02]  /*2270*/  LDGSTS.E.BYPASS.LTC128B.128 [R203+0x1100], [R22.64], !P5 ;  /* 0x0110000016cb7fae */ /* 0x000be4000e901d46 */
[----:B------:R-:W-:Y:S01]  /*2280*/  IMAD.X R3, R12, 0x1, R102, P1 ;  /* 0x000000010c037824 */ /* 0x000fe200008e0666 */
[----:B------:R-:W-:Y:S01]  /*2290*/  HMMA.16816.F32 R64, R4, R26, RZ ;  /* 0x0000001a0440723c */ /* 0x000fe200000018ff */
[----:B------:R5:W-:Y:S01]  /*22a0*/  LDGSTS.E.BYPASS.LTC128B.128 [R203+0x3100], [R20.64], !P6 ;  /* 0x0310000014cb7fae */ /* 0x000be2000f101d46 */
[----:B------:R-:W-:-:S03]  /*22b0*/  ISETP.GT.AND P1, PT, R216, 0x3f, PT ;  /* 0x0000003fd800780c */ /* 0x000fc60003f24270 */
[----:B------:R5:W-:Y:S01]  /*22c0*/  LDGSTS.E.BYPASS.LTC128B.128 [R203+0x5100], [R2.64], !P0 ;  /* 0x0510000002cb7fae */ /* 0x000be2000c101d46 */
[----:B------:R-:W-:Y:S02]  /*22d0*/  ISETP.GE.AND P0, PT, R213, 0x2, PT ;  /* 0x00000002d500780c */ /* 0x000fe40003f06270 */
[C---:B--2---:R-:W-:Y:S01]  /*22e0*/  HMMA.16816.F32 R28, R8.reuse, R36, R28 ;  /* 0x00000024081c723c */ /* 0x044fe2000000181c */
[----:B------:R-:W-:Y:S04]  /*22f0*/  LDSM.16.M88.4 R4, [R200] ;  /* 0x00000000c804783b */ /* 0x000fe80000000200 */
[----:B------:R-:W-:Y:S03]  /*2300*/  LDSM.16.M88.4 R60, [R186+0x800] ;  /* 0x00080000ba3c783b */ /* 0x000fe60000000200 */
[C---:B------:R-:W-:Y:S01]  /*2310*/  HMMA.16816.F32 R24, R8.reuse, R38, R44 ;  /* 0x000000260818723c */ /* 0x040fe2000000182c */
[----:B------:R-:W-:Y:S04]  /*2320*/  LDSM.16.M88.4 R80, [R186+0x1000] ;  /* 0x00100000ba50783b */ /* 0x000fe80000000200 */
[----:B-1----:R-:W1:Y:S03]  /*2330*/  LDSM.16.M88.4 R12, [R186] ;  /* 0x00000000ba0c783b */ /* 0x002e660000000200 */
[----:B---3--:R-:W-:Y:S01]  /*2340*/  HMMA.16816.F32 R32, R8, R40, R48 ;  /* 0x000000280820723c */ /* 0x008fe20000001830 */
[----:B----4-:R-:W-:Y:S04]  /*2350*/  LDSM.16.M88.4 R16, [R199] ;  /* 0x00000000c710783b */ /* 0x010fe80000000200 */
[----:B------:R-:W0:Y:S01]  /*2360*/  LDGDEPBAR ;  /* 0x00000000000079af */ /* 0x000e220000000000 */
[----:B-----5:R-:W-:-:S02]  /*2370*/  IADD3 R2, R103, 0x4000, RZ ;  /* 0x0000400067027810 */ /* 0x020fc40007ffe0ff */
[----:B------:R-:W-:Y:S02]  /*2380*/  HMMA.16816.F32 R36, R8, R42, R52 ;  /* 0x0000002a0824723c */ /* 0x000fe40000001834 */
[----:B------:R-:W-:-:S06]  /*2390*/  IADD3 R185, R2, R0, RZ ;  /* 0x0000000002b97210 */ /* 0x000fcc0007ffe0ff */
[C---:B------:R-:W-:Y:S01]  /*23a0*/  HMMA.16816.F32 R40, R8.reuse, R72, R56 ;  /* 0x000000480828723c */ /* 0x040fe20000001838 */
[----:B------:R-:W2:Y:S04]  /*23b0*/  LDSM.16.M88.4 R56, [R186+0x1800] ;  /* 0x00180000ba38783b */ /* 0x000ea80000000200 */
[----:B------:R-:W3:Y:S03]  /*23c0*/  LDSM.16.M88.4 R84, [R185+-0x4000] ;  /* 0xffc00000b954783b */ /* 0x000ee60000000200 */
[C---:B------:R-:W-:Y:S01]  /*23d0*/  HMMA.16816.F32 R48, R8.reuse, R74, R68 ;  /* 0x0000004a0830723c */ /* 0x040fe20000001844 */
[----:B------:R-:W4:Y:S04]  /*23e0*/  LDSM.16.M88.4 R92, [R185+-0x3800] ;  /* 0xffc80000b95c783b */ /* 0x000f280000000200 */
[----:B------:R-:W5:Y:S03]  /*23f0*/  LDSM.16.M88.4 R96, [R185+-0x3000] ;  /* 0xffd00000b960783b */ /* 0x000f660000000200 */
[C---:B------:R-:W-:Y:S01]  /*2400*/  HMMA.16816.F32 R52, R8.reuse, R88, R76 ;  /* 0x000000580834723c */ /* 0x040fe2000000184c */
[----:B------:R-:W-:Y:S04]  /*2410*/  LDSM.16.M88.4 R72, [R184+0x2800] ;  /* 0x00280000b848783b */ /* 0x000fe80000000200 */
[----:B------:R-:W-:Y:S03]  /*2420*/  LDSM.16.M88.4 R68, [R103+0x2000] ;  /* 0x002000006744783b */ /* 0x000fe60000000200 */
[----:B------:R-:W-:Y:S01]  /*2430*/  HMMA.16816.F32 R44, R8, R90, R64 ;  /* 0x0000005a082c723c */ /* 0x000fe20000001840 */
[----:B------:R-:W-:Y:S04]  /*2440*/  LDSM.16.M88.4 R64, [R184+0x2000] ;  /* 0x00200000b840783b */ /* 0x000fe80000000200 */
[----:B------:R-:W-:Y:S03]  /*2450*/  LDSM.16.M88.4 R88, [R184+0x3000] ;  /* 0x00300000b858783b */ /* 0x000fe60000000200 */
[C---:B-1----:R-:W-:Y:S01]  /*2460*/  HMMA.16816.F32 R20, R4.reuse, R12, R28 ;  /* 0x0000000c0414723c */ /* 0x042fe2000000181c */
[----:B------:R-:W-:Y:S07]  /*2470*/  LDSM.16.M88.4 R76, [R103+0x2800] ;  /* 0x00280000674c783b */ /* 0x000fee0000000200 */
[C---:B------:R-:W-:Y:S08]  /*2480*/  HMMA.16816.F32 R28, R4.reuse, R60, R32 ;  /* 0x0000003c041c723c */ /* 0x040ff00000001820 */
[C---:B------:R-:W-:Y:S01]  /*2490*/  HMMA.16816.F32 R32, R4.reuse, R62, R36 ;  /* 0x0000003e0420723c */ /* 0x040fe20000001824 */
[----:B------:R-:W1:Y:S07]  /*24a0*/  LDSM.16.M88.4 R60, [R185+-0x2800] ;  /* 0xffd80000b93c783b */ /* 0x000e6e0000000200 */
[C---:B------:R-:W-:Y:S01]  /*24b0*/  HMMA.16816.F32 R8, R4.reuse, R14, R24 ;  /* 0x0000000e0408723c */ /* 0x040fe20000001818 */
[----:B------:R-:W1:Y:S07]  /*24c0*/  LDSM.16.M88.4 R12, [R197+0x4000] ;  /* 0x00400000c50c783b */ /* 0x000e6e0000000200 */
[C---:B------:R-:W-:Y:S08]  /*24d0*/  HMMA.16816.F32 R36, R4.reuse, R80, R40 ;  /* 0x000000500424723c */ /* 0x040ff00000001828 */
[C---:B------:R-:W-:Y:S01]  /*24e0*/  HMMA.16816.F32 R48, R4.reuse, R82, R48 ;  /* 0x000000520430723c */ /* 0x040fe20000001830 */
[----:B------:R-:W-:Y:S07]  /*24f0*/  LDSM.16.M88.4 R80, [R186+0x2800] ;  /* 0x00280000ba50783b */ /* 0x000fee0000000200 */
[C---:B--2---:R-:W-:Y:S08]  /*2500*/  HMMA.16816.F32 R52, R4.reuse, R56, R52 ;  /* 0x000000380434723c */ /* 0x044ff00000001834 */
[----:B------:R-:W-:Y:S01]  /*2510*/  HMMA.16816.F32 R40, R4, R58, R44 ;  /* 0x0000003a0428723c */ /* 0x000fe2000000182c */
[----:B------:R-:W2:Y:S07]  /*2520*/  LDSM.16.M88.4 R56, [R184+0x3800] ;  /* 0x00380000b838783b */ /* 0x000eae0000000200 */
[C---:B---3--:R-:W-:Y:S08]  /*2530*/  HMMA.16816.F32 R24, R16.reuse, R84, R20 ;  /* 0x000000541018723c */ /* 0x048ff00000001814 */
[C---:B------:R-:W-:Y:S01]  /*2540*/  HMMA.16816.F32 R20, R16.reuse, R86, R8 ;  /* 0x000000561014723c */ /* 0x040fe20000001808 */
[----:B------:R-:W3:Y:S04]  /*2550*/  LDSM.16.M88.4 R8, [R198+0x4000] ;  /* 0x00400000c608783b */ /* 0x000ee80000000200 */
[----:B------:R-:W-:Y:S03]  /*2560*/  LDSM.16.M88.4 R84, [R186+0x3000] ;  /* 0x00300000ba54783b */ /* 0x000fe60000000200 */
[C---:B----4-:R-:W-:Y:S08]  /*2570*/  HMMA.16816.F32 R4, R16.reuse, R92, R28 ;  /* 0x0000005c1004723c */ /* 0x050ff0000000181c */
[C---:B------:R-:W-:Y:S01]  /*2580*/  HMMA.16816.F32 R32, R16.reuse, R94, R32 ;  /* 0x0000005e1020723c */ /* 0x040fe20000001820 */
[----:B------:R-:W4:Y:S07]  /*2590*/  LDSM.16.M88.4 R92, [R103+0x3000] ;  /* 0x00300000675c783b */ /* 0x000f2e0000000200 */
[C---:B-----5:R-:W-:Y:S08]  /*25a0*/  HMMA.16816.F32 R36, R16.reuse, R96, R36 ;  /* 0x000000601024723c */ /* 0x060ff00000001824 */
[C---:B------:R-:W-:Y:S08]  /*25b0*/  HMMA.16816.F32 R44, R16.reuse, R98, R48 ;  /* 0x00000062102c723c */ /* 0x040ff00000001830 */
[C---:B-1----:R-:W-:Y:S08]  /*25c0*/  HMMA.16816.F32 R52, R16.reuse, R60, R52 ;  /* 0x0000003c1034723c */ /* 0x042ff00000001834 */
[----:B------:R-:W-:Y:S01]  /*25d0*/  HMMA.16816.F32 R40, R16, R62, R40 ;  /* 0x0000003e1028723c */ /* 0x000fe20000001828 */
[----:B------:R-:W1:Y:S07]  /*25e0*/  LDSM.16.M88.4 R60, [R103+0x3800] ;  /* 0x00380000673c783b */ /* 0x000e6e0000000200 */
[C---:B------:R-:W-:Y:S08]  /*25f0*/  HMMA.16816.F32 R28, R12.reuse, R64, R24 ;  /* 0x000000400c1c723c */ /* 0x040ff00000001818 */
[C---:B------:R-:W-:Y:S01]  /*2600*/  HMMA.16816.F32 R24, R12.reuse, R66, R20 ;  /* 0x000000420c18723c */ /* 0x040fe20000001814 */
[----:B------:R-:W-:Y:S07]  /*2610*/  LDSM.16.M88.4 R64, [R186+0x3800] ;  /* 0x00380000ba40783b */ /* 0x000fee0000000200 */
[C---:B------:R-:W-:Y:S01]  /*2620*/  HMMA.16816.F32 R20, R12.reuse, R72, R4 ;  /* 0x000000480c14723c */ /* 0x040fe20000001804 */
[----:B------:R-:W-:Y:S07]  /*2630*/  LDSM.16.M88.4 R4, [R200+0x4000] ;  /* 0x00400000c804783b */ /* 0x000fee0000000200 */
[C---:B------:R-:W-:Y:S01]  /*2640*/  HMMA.16816.F32 R16, R12.reuse, R74, R32 ;  /* 0x0000004a0c10723c */ /* 0x040fe20000001820 */
[----:B------:R-:W5:Y:S07]  /*2650*/  LDSM.16.M88.4 R72, [R186+0x2000] ;  /* 0x00200000ba48783b */ /* 0x000f6e0000000200 */
[C---:B------:R-:W-:Y:S08]  /*2660*/  HMMA.16816.F32 R36, R12.reuse, R88, R36 ;  /* 0x000000580c24723c */ /* 0x040ff00000001824 */
[C---:B------:R-:W-:Y:S08]  /*2670*/  HMMA.16816.F32 R48, R12.reuse, R90, R44 ;  /* 0x0000005a0c30723c */ /* 0x040ff0000000182c */
[C---:B--2---:R-:W-:Y:S08]  /*2680*/  HMMA.16816.F32 R44, R12.reuse, R56, R52 ;  /* 0x000000380c2c723c */ /* 0x044ff00000001834 */
[----:B------:R-:W-:Y:S08]  /*2690*/  HMMA.16816.F32 R40, R12, R58, R40 ;  /* 0x0000003a0c28723c */ /* 0x000ff00000001828 */
[C---:B---3--:R-:W-:Y:S08]  /*26a0*/  HMMA.16816.F32 R32, R8.reuse, R68, R28 ;  /* 0x000000440820723c */ /* 0x048ff0000000181c */
[C---:B------:R-:W-:Y:S01]  /*26b0*/  HMMA.16816.F32 R28, R8.reuse, R70, R24 ;  /* 0x00000046081c723c */ /* 0x040fe20000001818 */
[----:B------:R-:W-:Y:S07]  /*26c0*/  LDSM.16.M88.4 R68, [R185+-0x2000] ;  /* 0xffe00000b944783b */ /* 0x000fee0000000200 */
[C---:B------:R-:W-:Y:S01]  /*26d0*/  HMMA.16816.F32 R24, R8.reuse, R76, R20 ;  /* 0x0000004c0818723c */ /* 0x040fe20000001814 */
[----:B------:R-:W2:Y:S07]  /*26e0*/  LDSM.16.M88.4 R20, [R199+0x4000] ;  /* 0x00400000c714783b */ /* 0x000eae0000000200 */
[C---:B------:R-:W-:Y:S01]  /*26f0*/  HMMA.16816.F32 R16, R8.reuse, R78, R16 ;  /* 0x0000004e0810723c */ /* 0x040fe20000001810 */
[----:B------:R-:W3:Y:S07]  /*2700*/  LDSM.16.M88.4 R76, [R185+-0x1800] ;  /* 0xffe80000b94c783b */ /* 0x000eee0000000200 */
[C---:B----4-:R-:W-:Y:S08]  /*2710*/  HMMA.16816.F32 R12, R8.reuse, R92, R36 ;  /* 0x0000005c080c723c */ /* 0x050ff00000001824 */
[C---:B------:R-:W-:Y:S08]  /*2720*/  HMMA.16816.F32 R56, R8.reuse, R94, R48 ;  /* 0x0000005e0838723c */ /* 0x040ff00000001830 */
[C---:B-1----:R-:W-:Y:S08]  /*2730*/  HMMA.16816.F32 R48, R8.reuse, R60, R44 ;  /* 0x0000003c0830723c */ /* 0x042ff0000000182c */
[----:B------:R-:W-:Y:S01]  /*2740*/  HMMA.16816.F32 R44, R8, R62, R40 ;  /* 0x0000003e082c723c */ /* 0x000fe20000001828 */
[----:B------:R-:W-:Y:S04]  /*2750*/  LDSM.16.M88.4 R60, [R184+0x4000] ;  /* 0x00400000b83c783b */ /* 0x000fe80000000200 */
[----:B------:R-:W-:Y:S03]  /*2760*/  LDSM.16.M88.4 R40, [R185+-0x1000] ;  /* 0xfff00000b928783b */ /* 0x000fe60000000200 */
[C---:B-----5:R-:W-:Y:S08]  /*2770*/  HMMA.16816.F32 R36, R4.reuse, R72, R32 ;  /* 0x000000480424723c */ /* 0x060ff00000001820 */
[C---:B------:R-:W-:Y:S01]  /*2780*/  HMMA.16816.F32 R52, R4.reuse, R82, R16 ;  /* 0x000000520434723c */ /* 0x040fe20000001810 */
[----:B------:R-:W1:Y:S07]  /*2790*/  LDSM.16.M88.4 R16, [R197+0x8000] ;  /* 0x00800000c510783b */ /* 0x000e6e0000000200 */
[C---:B------:R-:W-:Y:S08]  /*27a0*/  HMMA.16816.F32 R32, R4.reuse, R80, R24 ;  /* 0x000000500420723c */ /* 0x040ff00000001818 */
[C---:B------:R-:W-:Y:S01]  /*27b0*/  HMMA.16816.F32 R28, R4.reuse, R74, R28 ;  /* 0x0000004a041c723c */ /* 0x040fe2000000181c */
[----:B------:R-:W-:Y:S07]  /*27c0*/  LDSM.16.M88.4 R72, [R184+0x5800] ;  /* 0x00580000b848783b */ /* 0x000fee0000000200 */
[C---:B------:R-:W-:Y:S01]  /*27d0*/  HMMA.16816.F32 R24, R4.reuse, R84, R12 ;  /* 0x000000540418723c */ /* 0x040fe2000000180c */
[----:B------:R-:W-:Y:S07]  /*27e0*/  LDSM.16.M88.4 R12, [R198+0x8000] ;  /* 0x00800000c60c783b */ /* 0x000fee0000000200 */
[C---:B------:R-:W-:Y:S01]  /*27f0*/  HMMA.16816.F32 R8, R4.reuse, R86, R56 ;  /* 0x000000560408723c */ /* 0x040fe20000001838 */
[----:B------:R-:W4:Y:S04]  /*2800*/  LDSM.16.M88.4 R84, [R185+-0x800] ;  /* 0xfff80000b954783b */ /* 0x000f280000000200 */
[----:B------:R-:W-:Y:S03]  /*2810*/  LDSM.16.M88.4 R56, [R185] ;  /* 0x00000000b938783b */ /* 0x000fe60000000200 */
[C---:B------:R-:W-:Y:S08]  /*2820*/  HMMA.16816.F32 R48, R4.reuse, R64, R48 ;  /* 0x000000400430723c */ /* 0x040ff00000001830 */
[----:B------:R-:W-:Y:S01]  /*2830*/  HMMA.16816.F32 R92, R4, R66, R44 ;  /* 0x00000042045c723c */ /* 0x000fe2000000182c */
[----:B------:R-:W-:Y:S04]  /*2840*/  LDSM.16.M88.4 R64, [R103+0x4800] ;  /* 0x004800006740783b */ /* 0x000fe80000000200 */
[----:B------:R-:W-:Y:S03]  /*2850*/  LDSM.16.M88.4 R44, [R184+0x5000] ;  /* 0x00500000b82c783b */ /* 0x000fe60000000200 */
[C---:B--2---:R-:W-:Y:S01]  /*2860*/  HMMA.16816.F32 R4, R20.reuse, R68, R36 ;  /* 0x000000441404723c */ /* 0x044fe20000001824 */
[----:B------:R-:W2:Y:S07]  /*2870*/  LDSM.16.M88.4 R36, [R103+0x4000] ;  /* 0x004000006724783b */ /* 0x000eae0000000200 */
[C---:B------:R-:W-:Y:S08]  /*2880*/  HMMA.16816.F32 R28, R20.reuse, R70, R28 ;  /* 0x00000046141c723c */ /* 0x040ff0000000181c */
[----:B---3--:R-:W-:Y:S01]  /*2890*/  HMMA.16816.F32 R68, R20, R78, R52 ;  /* 0x0000004e1444723c */ /* 0x008fe20000001834 */
[----:B------:R-:W3:Y:S07]  /*28a0*/  LDSM.16.M88.4 R52, [R184+0x4800] ;  /* 0x00480000b834783b */ /* 0x000eee0000000200 */
[----:B-1----:R-:W-:Y:S08]  /*28b0*/  HMMA.16816.F32 R4, R16, R60, R4 ;  /* 0x0000003c1004723c */ /* 0x002ff00000001804 */
[C---:B------:R-:W-:Y:S08]  /*28c0*/  HMMA.16816.F32 R32, R20.reuse, R76, R32 ;  /* 0x0000004c1420723c */ /* 0x040ff00000001820 */
[C---:B------:R-:W-:Y:S01]  /*28d0*/  HMMA.16816.F32 R76, R20.reuse, R42, R8 ;  /* 0x0000002a144c723c */ /* 0x040fe20000001808 */
[----:B------:R-:W-:Y:S07]  /*28e0*/  LDSM.16.M88.4 R8, [R200+0x8000] ;  /* 0x00800000c808783b */ /* 0x000fee0000000200 */
[----:B----4-:R-:W-:Y:S01]  /*28f0*/  HMMA.16816.F32 R88, R20, R84, R48 ;  /* 0x000000541458723c */ /* 0x010fe20000001830 */
[----:B------:R-:W1:Y:S07]  /*2900*/  LDSM.16.M88.4 R48, [R186+0x4000] ;  /* 0x00400000ba30783b */ /* 0x000e6e0000000200 */
[----:B------:R-:W-:Y:S01]  /*2910*/  HMMA.16816.F32 R28, R16, R62, R28 ;  /* 0x0000003e101c723c */ /* 0x000fe2000000181c */
[----:B------:R-:W-:Y:S07]  /*2920*/  LDSM.16.M88.4 R60, [R186+0x4800] ;  /* 0x00480000ba3c783b */ /* 0x000fee0000000200 */
[----:B------:R-:W-:Y:S08]  /*2930*/  HMMA.16816.F32 R80, R20, R40, R24 ;  /* 0x000000281450723c */ /* 0x000ff00000001818 */
[----:B--2---:R-:W-:Y:S01]  /*2940*/  HMMA.16816.F32 R24, R12, R36, R4 ;  /* 0x000000240c18723c */ /* 0x004fe20000001804 */
[----:B------:R-:W2:Y:S07]  /*2950*/  LDSM.16.M88.4 R4, [R199+0x8000] ;  /* 0x00800000c704783b */ /* 0x000eae0000000200 */
[----:B---3--:R-:W-:Y:S08]  /*2960*/  HMMA.16816.F32 R32, R16, R52, R32 ;  /* 0x000000341020723c */ /* 0x008ff00000001820 */
[----:B------:R-:W-:Y:S08]  /*2970*/  HMMA.16816.F32 R28, R12, R38, R28 ;  /* 0x000000260c1c723c */ /* 0x000ff0000000181c */
[----:B------:R-:W-:Y:S01]  /*2980*/  HMMA.16816.F32 R40, R16, R54, R68 ;  /* 0x000000361028723c */ /* 0x000fe20000001844 */
[----:B------:R-:W3:Y:S04]  /*2990*/  LDSM.16.M88.4 R68, [R103+0x5000] ;  /* 0x005000006744783b */ /* 0x000ee80000000200 */
[----:B------:R-:W4:Y:S03]  /*29a0*/  LDSM.16.M88.4 R52, [R185+0x800] ;  /* 0x00080000b934783b */ /* 0x000f260000000200 */
[----:B-1----:R-:W-:Y:S08]  /*29b0*/  HMMA.16816.F32 R24, R8, R48, R24 ;  /* 0x000000300818723c */ /* 0x002ff00000001818 */
[----:B------:R-:W-:Y:S08]  /*29c0*/  HMMA.16816.F32 R36, R12, R64, R32 ;  /* 0x000000400c24723c */ /* 0x000ff00000001820 */
[----:B------:R-:W-:Y:S08]  /*29d0*/  HMMA.16816.F32 R28, R8, R50, R28 ;  /* 0x00000032081c723c */ /* 0x000ff0000000181c */
[----:B------:R-:W-:Y:S08]  /*29e0*/  HMMA.16816.F32 R84, R20, R86, R92 ;  /* 0x000000561454723c */ /* 0x000ff0000000185c */
[----:B------:R-:W-:Y:S08]  /*29f0*/  HMMA.16816.F32 R20, R16, R44, R80 ;  /* 0x0000002c1014723c */ /* 0x000ff00000001850 */
[----:B------:R-:W-:Y:S08]  /*2a00*/  HMMA.16816.F32 R32, R12, R66, R40 ;  /* 0x000000420c20723c */ /* 0x000ff00000001828 */
[----:B--2---:R-:W-:Y:S08]  /*2a10*/  HMMA.16816.F32 R48, R4, R56, R24 ;  /* 0x000000380430723c */ /* 0x004ff00000001818 */
[----:B------:R-:W-:Y:S08]  /*2a20*/  HMMA.16816.F32 R36, R8, R60, R36 ;  /* 0x0000003c0824723c */ /* 0x000ff00000001824 */
[----:B------:R-:W-:Y:S01]  /*2a30*/  HMMA.16816.F32 R28, R4, R58, R28 ;  /* 0x0000003a041c723c */ /* 0x000fe2000000181c */
[----:B------:R-:W1:Y:S07]  /*2a40*/  LDSM.16.M88.4 R56, [R186+0x5000] ;  /* 0x00500000ba38783b */ /* 0x000e6e0000000200 */
[----:B------:R-:W-:Y:S01]  /*2a50*/  HMMA.16816.F32 R44, R16, R46, R76 ;  /* 0x0000002e102c723c */ /* 0x000fe2000000184c */
[----:B------:R-:W-:-:S04]  /*2a60*/  FMUL.FTZ R0, R48, c[0x0][0x320] ;  /* 0x0000c80030007a20 */ /* 0x000fc80000410000 */
[----:B------:R2:W1:Y:S03]  /*2a70*/  MUFU.TANH R77, R0 ;  /* 0x00000000004d7308 */ /* 0x0004660000002400 */
[----:B---3--:R-:W-:Y:S08]  /*2a80*/  HMMA.16816.F32 R24, R12, R68, R20 ;  /* 0x000000440c18723c */ /* 0x008ff00000001814 */
[----:B------:R-:W-:Y:S01]  /*2a90*/  HMMA.16816.F32 R20, R8, R62, R32 ;  /* 0x0000003e0814723c */ /* 0x000fe20000001820 */
[----:B------:R-:W3:Y:S01]  /*2aa0*/  LDSM.16.M88.4 R60, [R103+0x5800] ;  /* 0x00580000673c783b */ /* 0x000ee20000000200 */
[----:B--2---:R-:W-:-:S06]  /*2ab0*/  FMUL.FTZ R0, R49, c[0x0][0x320] ;  /* 0x0000c80031007a20 */ /* 0x004fcc0000410000 */
[----:B------:R-:W-:Y:S01]  /*2ac0*/  HMMA.16816.F32 R64, R16, R72, R88 ;  /* 0x000000481040723c */ /* 0x000fe20000001858 */
[----:B------:R2:W1:Y:S07]  /*2ad0*/  MUFU.TANH R73, R0 ;  /* 0x0000000000497308 */ /* 0x00046e0000002400 */
[----:B----4-:R-:W-:Y:S08]  /*2ae0*/  HMMA.16816.F32 R36, R4, R52, R36 ;  /* 0x000000340424723c */ /* 0x010ff00000001824 */
[----:B------:R-:W-:Y:S01]  /*2af0*/  HMMA.16816.F32 R16, R16, R74, R84 ;  /* 0x0000004a1010723c */ /* 0x000fe20000001854 */
[----:B--2---:R-:W-:-:S04]  /*2b00*/  FMUL.FTZ R0, R50, c[0x0][0x320] ;  /* 0x0000c80032007a20 */ /* 0x004fc80000410000 */
[----:B------:R2:W4:Y:S03]  /*2b10*/  MUFU.TANH R76, R0 ;  /* 0x00000000004c7308 */ /* 0x0005260000002400 */
[----:B------:R-:W-:Y:S01]  /*2b20*/  HMMA.16816.F32 R40, R12, R70, R44 ;  /* 0x000000460c28723c */ /* 0x000fe2000000182c */
[----:B------:R-:W5:Y:S07]  /*2b30*/  LDSM.16.M88.4 R44, [R186+0x5800] ;  /* 0x00580000ba2c783b */ /* 0x000f6e0000000200 */
[----:B-1----:R-:W-:Y:S01]  /*2b40*/  HMMA.16816.F32 R32, R8, R56, R24 ;  /* 0x000000380820723c */ /* 0x002fe20000001818 */
[----:B------:R-:W-:-:S02]  /*2b50*/  FMUL.FTZ R37, R37, c[0x0][0x320] ;  /* 0x0000c80025257a20 */ /* 0x000fc40000410000 */
[----:B------:R-:W-:Y:S02]  /*2b60*/  FMUL.FTZ R38, R38, c[0x0][0x320] ;  /* 0x0000c80026267a20 */ /* 0x000fe40000410000 */
[----:B--2---:R-:W-:Y:S01]  /*2b70*/  FMUL.FTZ R0, R51, c[0x0][0x320] ;  /* 0x0000c80033007a20 */ /* 0x004fe20000410000 */
[----:B------:R-:W1:Y:S01]  /*2b80*/  MUFU.TANH R52, R37 ;  /* 0x0000002500347308 */ /* 0x000e620000002400 */
[----:B------:R-:W-:Y:S01]  /*2b90*/  FMUL.FTZ R39, R39, c[0x0][0x320] ;  /* 0x0000c80027277a20 */ /* 0x000fe20000410000 */
[----:B------:R-:W-:Y:S01]  /*2ba0*/  HMMA.16816.F32 R24, R4, R54, R20 ;  /* 0x000000360418723c */ /* 0x000fe20000001814 */
[----:B------:R-:W2:Y:S05]  /*2bb0*/  LDSM.16.M88.4 R48, [R185+0x1000] ;  /* 0x00100000b930783b */ /* 0x000eaa0000000200 */
[----:B------:R1:W1:Y:S02]  /*2bc0*/  MUFU.TANH R72, R0 ;  /* 0x0000000000487308 */ /* 0x0002640000002400 */
[C---:B---3--:R-:W-:Y:S06]  /*2bd0*/  HMMA.16816.F32 R20, R12.reuse, R60, R64 ;  /* 0x0000003c0c14723c */ /* 0x048fec0000001840 */
[----:B------:R-:W3:Y:S02]  /*2be0*/  MUFU.TANH R53, R38 ;  /* 0x0000002600357308 */ /* 0x000ee40000002400 */
[----:B------:R-:W-:Y:S01]  /*2bf0*/  HMMA.16816.F32 R12, R12, R62, R16 ;  /* 0x0000003e0c0c723c */ /* 0x000fe20000001810 */
[----:B-1----:R-:W-:-:S07]  /*2c00*/  FMUL.FTZ R0, R28, c[0x0][0x320] ;  /* 0x0000c8001c007a20 */ /* 0x002fce0000410000 */
[----:B------:R-:W-:Y:S01]  /*2c10*/  FMUL.FTZ R24, R24, c[0x0][0x320] ;  /* 0x0000c80018187a20 */ /* 0x000fe20000410000 */
[----:B------:R1:W1:Y:S01]  /*2c20*/  MUFU.TANH R69, R0 ;  /* 0x0000000000457308 */ /* 0x0002620000002400 */
[----:B------:R-:W-:Y:S02]  /*2c30*/  FMUL.FTZ R25, R25, c[0x0][0x320] ;  /* 0x0000c80019197a20 */ /* 0x000fe40000410000 */
[----:B------:R-:W-:Y:S02]  /*2c40*/  FMUL.FTZ R26, R26, c[0x0][0x320] ;  /* 0x0000c8001a1a7a20 */ /* 0x000fe40000410000 */
[----:B------:R-:W-:Y:S02]  /*2c50*/  FMUL.FTZ R27, R27, c[0x0][0x320] ;  /* 0x0000c8001b1b7a20 */ /* 0x000fe40000410000 */
[----:B-----5:R-:W-:Y:S04]  /*2c60*/  HMMA.16816.F32 R16, R8, R44, R20 ;  /* 0x0000002c0810723c */ /* 0x020fe80000001814 */
[----:B------:R-:W3:Y:S04]  /*2c70*/  MUFU.TANH R27, R27 ;  /* 0x0000001b001b7308 */ /* 0x000ee80000002400 */
[----:B--2---:R-:W-:Y:S01]  /*2c80*/  HMMA.16816.F32 R32, R4, R48, R32 ;  /* 0x000000300420723c */ /* 0x004fe20000001820 */
[----:B-1----:R-:W-:-:S03]  /*2c90*/  FMUL.FTZ R0, R29, c[0x0][0x320] ;  /* 0x0000c8001d007a20 */ /* 0x002fc60000410000 */
[----:B------:R-:W1:Y:S08]  /*2ca0*/  MUFU.TANH R48, R26 ;  /* 0x0000001a00307308 */ /* 0x000e700000002400 */
[----:B------:R2:W1:Y:S11]  /*2cb0*/  MUFU.TANH R68, R0 ;  /* 0x0000000000447308 */ /* 0x0004760000002400 */
[----:B------:R-:W-:Y:S01]  /*2cc0*/  @!UPT UIADD3 URZ, URZ, URZ, URZ ;  /* 0x0000003f3f3ff290 */ /* 0x000fe2000fffe03f */
[----:B------:R-:W-:Y:S02]  /*2cd0*/  FMUL.FTZ R32, R32, c[0x0][0x320] ;  /* 0x0000c80020207a20 */ /* 0x000fe40000410000 */
[----:B------:R-:W-:Y:S02]  /*2ce0*/  FMUL.FTZ R33, R33, c[0x0][0x320] ;  /* 0x0000c80021217a20 */ /* 0x000fe40000410000 */
[----:B--2---:R-:W-:Y:S02]  /*2cf0*/  FMUL.FTZ R0, R30, c[0x0][0x320] ;  /* 0x0000c8001e007a20 */ /* 0x004fe40000410000 */
[----:B------:R-:W-:Y:S01]  /*2d00*/  FMUL.FTZ R34, R34, c[0x0][0x320] ;  /* 0x0000c80022227a20 */ /* 0x000fe20000410000 */
[----:B------:R-:W2:Y:S08]  /*2d10*/  MUFU.TANH R32, R32 ;  /* 0x0000002000207308 */ /* 0x000eb00000002400 */
[----:B------:R5:W1:Y:S08]  /*2d20*/  MUFU.TANH R70, R0 ;  /* 0x0000000000467308 */ /* 0x000a700000002400 */
[----:B------:R-:W1:Y:S01]  /*2d30*/  MUFU.TANH R33, R33 ;  /* 0x0000002100217308 */ /* 0x000e620000002400 */
[----:B-----5:R-:W-:-:S07]  /*2d40*/  FMUL.FTZ R0, R31, c[0x0][0x320] ;  /* 0x0000c8001f007a20 */ /* 0x020fce0000410000 */
[----:B------:R-:W1:Y:S01]  /*2d50*/  MUFU.TANH R34, R34 ;  /* 0x0000002200227308 */ /* 0x000e620000002400 */
[C---:B------:R-:W-:Y:S07]  /*2d60*/  HMMA.16816.F32 R28, R8.reuse, R58, R40 ;  /* 0x0000003a081c723c */ /* 0x040fee0000001828 */
[----:B------:R5:W1:Y:S01]  /*2d70*/  MUFU.TANH R56, R0 ;  /* 0x0000000000387308 */ /* 0x000a620000002400 */
[----:B------:R-:W-:Y:S07]  /*2d80*/  HMMA.16816.F32 R8, R8, R46, R12 ;  /* 0x0000002e0808723c */ /* 0x000fee000000180c */
[----:B------:R1:W1:Y:S01]  /*2d90*/  MUFU.TANH R42, R39 ;  /* 0x00000027002a7308 */ /* 0x0002620000002400 */
[----:B-----5:R-:W-:-:S08]  /*2da0*/  FMUL.FTZ R0, R36, c[0x0][0x320] ;  /* 0x0000c80024007a20 */ /* 0x020fd00000410000 */
[----:B------:R-:W-:Y:S01]  /*2db0*/  HMMA.16816.F32 R20, R4, R50, R28 ;  /* 0x000000320414723c */ /* 0x000fe2000000181c */
[----:B------:R-:W2:Y:S01]  /*2dc0*/  MUFU.TANH R41, R24 ;  /* 0x0000001800297308 */ /* 0x000ea20000002400 */
[----:B-1----:R-:W1:Y:S01]  /*2dd0*/  LDSM.16.M88.4 R36, [R185+0x1800] ;  /* 0x00180000b924783b */ /* 0x002e620000000200 */
[----:B------:R-:W-:-:S06]  /*2de0*/  DEPBAR.LE SB0, 0x0 ;  /* 0x000080000000791a */ /* 0x000fcc0000000000 */
[----:B------:R5:W1:Y:S08]  /*2df0*/  MUFU.TANH R54, R0 ;  /* 0x0000000000367308 */ /* 0x000a700000002400 */
[----:B------:R1:W1:Y:S07]  /*2e00*/  MUFU.TANH R40, R25 ;  /* 0x0000001900287308 */ /* 0x00026e0000002400 */
[----:B------:R-:W-:-:S02]  /*2e10*/  FMUL.FTZ R22, R22, c[0x0][0x320] ;  /* 0x0000c80016167a20 */ /* 0x000fc40000410000 */
[----:B------:R-:W-:Y:S02]  /*2e20*/  FMUL.FTZ R23, R23, c[0x0][0x320] ;  /* 0x0000c80017177a20 */ /* 0x000fe40000410000 */
[----:B------:R-:W-:Y:S01]  /*2e30*/  FMUL.FTZ R20, R20, c[0x0][0x320] ;  /* 0x0000c80014147a20 */ /* 0x000fe20000410000 */
[----:B------:R1:W1:Y:S01]  /*2e40*/  MUFU.TANH R25, R22 ;  /* 0x0000001600197308 */ /* 0x0002620000002400 */
[----:B------:R-:W-:Y:S02]  /*2e50*/  FMUL.FTZ R21, R21, c[0x0][0x320] ;  /* 0x0000c80015157a20 */ /* 0x000fe40000410000 */
[----:B-----5:R-:W-:-:S05]  /*2e60*/  FMUL.FTZ R0, R35, c[0x0][0x320] ;  /* 0x0000c80023007a20 */ /* 0x020fca0000410000 */
[----:B------:R2:W2:Y:S08]  /*2e70*/  MUFU.TANH R24, R23 ;  /* 0x0000001700187308 */ /* 0x0004b00000002400 */
[----:B------:R2:W2:Y:S01]  /*2e80*/  MUFU.TANH R26, R0 ;  /* 0x00000000001a7308 */ /* 0x0004a20000002400 */
[C---:B-1----:R-:W-:Y:S07]  /*2e90*/  HMMA.16816.F32 R12, R4.reuse, R36, R16 ;  /* 0x00000024040c723c */ /* 0x042fee0000001810 */
[----:B------:R-:W1:Y:S01]  /*2ea0*/  MUFU.TANH R20, R20 ;  /* 0x0000001400147308 */ /* 0x000e620000002400 */
[----:B------:R-:W-:Y:S07]  /*2eb0*/  HMMA.16816.F32 R4, R4, R38, R8 ;  /* 0x000000260404723c */ /* 0x000fee0000001808 */
[----:B------:R-:W1:Y:S09]  /*2ec0*/  MUFU.TANH R21, R21 ;  /* 0x0000001500157308 */ /* 0x000e720000002400 */
        /* <DEDUP_REMOVED lines=9> */
[----:B------:R-:W-:-:S07]  /*2f60*/  FMUL.FTZ R7, R7, c[0x0][0x320] ;  /* 0x0000c80007077a20 */ /* 0x000fce0000410000 */
        /* <DEDUP_REMOVED lines=8> */
[----:B--234-:R-:W-:Y:S01]  /*2ff0*/  IMAD R2, R213, 0x40, R220 ;  /* 0x00000040d5027824 */ /* 0x01cfe200078e02dc */
[----:B------:R-:W-:-:S04]  /*3000*/  MOV R202, RZ ;  /* 0x000000ff00ca7202 */ /* 0x000fc80000000f00 */
[----:B------:R-:W-:-:S05]  /*3010*/  IADD3 R2, R2, -0x80, R216 ;  /* 0xffffff8002027810 */ /* 0x000fca0007ffe0d8 */
[----:B------:R-:W-:-:S04]  /*3020*/  @P3 IMAD.HI.U32 R3, R2, c[0x0][0x2bc], RZ ;  /* 0x0000af0002033a27 */ /* 0x000fc800078e00ff */
[----:B------:R-:W-:Y:S01]  /*3030*/  IMAD.MOV.U32 R0, RZ, RZ, R2 ;  /* 0x000000ffff007224 */ /* 0x000fe200078e0002 */
[----:B------:R-:W-:-:S04]  /*3040*/  @P3 SHF.R.U32.HI R0, RZ, c[0x0][0x2c0], R3 ;  /* 0x0000b000ff003a19 */ /* 0x000fc80000011603 */
[----:B------:R-:W-:-:S04]  /*3050*/  @!P1 IADD3 R3, P0, R0, R222, RZ ;  /* 0x000000de00039210 */ /* 0x000fc80007f1e0ff */
[----:B-1----:R-:W-:Y:S02]  /*3060*/  @!P1 LEA.HI.X.SX32 R5, R0, R226, 0x1, P0 ;  /* 0x000000e200059211 */ /* 0x002fe400000f0eff */
[----:B------:R-:W-:-:S04]  /*3070*/  @!P1 LEA R4, P0, R3, c[0x0][0x2a0], 0x2 ;  /* 0x0000a80003049a11 */ /* 0x000fc800078010ff */
[----:B------:R-:W-:-:S05]  /*3080*/  @!P1 LEA.HI.X R5, R3, c[0x0][0x2a4], R5, 0x2, P0 ;  /* 0x0000a90003059a11 */ /* 0x000fca00000f1405 */
[----:B------:R-:W2:Y:S01]  /*3090*/  @!P1 LDG.E R202, [R4.64] ;  /* 0x0000000604ca9981 */ /* 0x000ea2000c1e1900 */
[----:B------:R-:W-:-:S04]  /*30a0*/  IMAD.MOV R0, RZ, RZ, -R0 ;  /* 0x000000ffff007224 */ /* 0x000fc800078e0a00 */
[----:B------:R-:W-:-:S04]  /*30b0*/  IMAD R205, R0, c[0x0][0x2b8], R2 ;  /* 0x0000ae0000cd7a24 */ /* 0x000fc800078e0202 */
[----:B------:R-:W-:Y:S01]  /*30c0*/  IMAD.WIDE.U32 R2, R205, c[0x0][0x1e0], RZ ;  /* 0x00007800cd027a25 */ /* 0x000fe200078e00ff */
[----:B------:R-:W-:-:S05]  /*30d0*/  SHF.R.S32.HI R0, RZ, 0x1f, R205 ;  /* 0x0000001fff007819 */ /* 0x000fca00000114cd */
[----:B------:R-:W-:-:S04]  /*30e0*/  IMAD R0, R0, c[0x0][0x1e0], RZ ;  /* 0x0000780000007a24 */ /* 0x000fc800078e02ff */
[----:B------:R-:W-:-:S05]  /*30f0*/  IMAD R0, R205, c[0x0][0x1e4], R0 ;  /* 0x00007900cd007a24 */ /* 0x000fca00078e0200 */
[----:B------:R-:W-:Y:S02]  /*3100*/  IADD3 R3, R3, R0, RZ ;  /* 0x0000000003037210 */ /* 0x000fe40007ffe0ff */
[----:B--2---:R-:W-:-:S03]  /*3110*/  SHF.R.S32.HI R4, RZ, 0x1f, R202 ;  /* 0x0000001fff047819 */ /* 0x004fc600000114ca */
[----:B------:R-:W-:-:S04]  /*3120*/  IMAD.WIDE.U32 R2, R202, c[0x0][0x1f0], R2 ;  /* 0x00007c00ca027a25 */ /* 0x000fc800078e0002 */
[----:B------:R-:W-:Y:S01]  /*3130*/  IMAD R4, R4, c[0x0][0x1f0], RZ ;  /* 0x00007c0004047a24 */ /* 0x000fe200078e02ff */
[----:B------:R-:W-:-:S03]  /*3140*/  IADD3 R0, P2, R218, R2, RZ ;  /* 0x00000002da007210 */ /* 0x000fc60007f5e0ff */
[----:B------:R-:W-:Y:S01]  /*3150*/  IMAD R2, R202, c[0x0][0x1f4], R4 ;  /* 0x00007d00ca027a24 */ /* 0x000fe200078e0204 */
[----:B------:R-:W-:-:S04]  /*3160*/  LEA R12, P0, R0, c[0x0][0x1c8], 0x1 ;  /* 0x00007200000c7a11 */ /* 0x000fc800078008ff */
[----:B------:R-:W-:-:S04]  /*3170*/  IADD3.X R2, R221, R3, R2, P2, !PT ;  /* 0x00000003dd027210 */ /* 0x000fc800017fe402 */
[----:B------:R-:W-:Y:S01]  /*3180*/  LEA.HI.X R5, R0, c[0x0][0x1cc], R2, 0x1, P0 ;  /* 0x0000730000057a11 */ /* 0x000fe200000f0c02 */
[----:B------:R-:W-:Y:S05]  /*3190*/  BRA.DIV ~URZ, `(.L_x_488) ;  /* 0x0000ad027f007947 */ /* 0x000fea000b800000 */
[----:B------:R1:W2:Y:S02]  /*31a0*/  SHFL.IDX PT, R4, R5, RZ, 0x181f ;  /* 0x00181fff05047589 */ /* 0x0002a400000e0000 */
.L_x_550:
[----:B------:R-:W-:Y:S05]  /*31b0*/  BRA.DIV ~URZ, `(.L_x_489) ;  /* 0x0000ad527f007947 */ /* 0x000fea000b800000 */
[----:B------:R-:W3:Y:S01]  /*31c0*/  SHFL.IDX PT, R0, R12, RZ, 0x181f ;  /* 0x00181fff0c007589 */ /* 0x000ee200000e0000 */
[----:B------:R-:W-:Y:S02]  /*31d0*/  ISETP.GE.AND P5, PT, R206, c[0x0][0x1d4], PT ;  /* 0x00007500ce007a0c */ /* 0x000fe40003fa6270 */
[----:B------:R-:W-:Y:S02]  /*31e0*/  ISETP.GE.AND P2, PT, R207, c[0x0][0x1d4], PT ;  /* 0x00007500cf007a0c */ /* 0x000fe40003f46270 */
[----:B------:R-:W-:Y:S02]  /*31f0*/  SEL R11, RZ, 0x10, P5 ;  /* 0x00000010ff0b7807 */ /* 0x000fe40002800000 */
[----:B------:R-:W-:Y:S02]  /*3200*/  SEL R10, RZ, 0x10, P2 ;  /* 0x00000010ff0a7807 */ /* 0x000fe40001000000 */
[----:B---3--:R-:W-:-:S02]  /*3210*/  IADD3 R6, P0, R0, R105, RZ ;  /* 0x0000006900067210 */ /* 0x008fc40007f1e0ff */
[----:B------:R-:W-:-:S03]  /*3220*/  IADD3 R2, P6, R0, R106, RZ ;  /* 0x0000006a00027210 */ /* 0x000fc60007fde0ff */
[----:B--2---:R-:W-:Y:S01]  /*3230*/  IMAD.X R7, R4, 0x1, R100, P0 ;  /* 0x0000000104077824 */ /* 0x004fe200000e0664 */
[----:B------:R-:W-:Y:S01]  /*3240*/  ISETP.GE.AND P0, PT, R208, c[0x0][0x1d4], PT ;  /* 0x00007500d0007a0c */ /* 0x000fe20003f06270 */
[----:B------:R-:W-:Y:S01]  /*3250*/  IMAD.X R3, R4, 0x1, R101, P6 ;  /* 0x0000000104037824 */ /* 0x000fe200030e0665 */
[----:B------:R-:W-:Y:S02]  /*3260*/  IADD3 R8, P6, R0, R107, RZ ;  /* 0x0000006b00087210 */ /* 0x000fe40007fde0ff */
[----:B------:R-:W-:Y:S01]  /*3270*/  @!PT LDS RZ, [RZ] ;  /* 0x00000000fffff984 */ /* 0x000fe20000000800 */
[----:B------:R-:W-:Y:S01]  /*3280*/  @!PT LDS RZ, [RZ] ;  /* 0x00000000fffff984 */ /* 0x000fe20000000800 */
[----:B------:R2:W-:Y:S03]  /*3290*/  LDGSTS.E.BYPASS.LTC128B.128 [R203+0x6100], [R6.64], !P5 ;  /* 0x0610000006cb7fae */ /* 0x0005e6000e901d46 */
[----:B------:R-:W-:Y:S01]  /*32a0*/  IMAD.X R9, R4, 0x1, R102, P6 ;  /* 0x0000000104097824 */ /* 0x000fe200030e0666 */
[----:B------:R2:W-:Y:S04]  /*32b0*/  LDGSTS.E.BYPASS.LTC128B.128 [R203+0x8100], [R2.64], !P2 ;  /* 0x0810000002cb7fae */ /* 0x0005e8000d101d46 */
[----:B------:R-:W3:Y:S04]  /*32c0*/  SHFL.IDX PT, R0, R12, 0x1, 0x181f ;  /* 0x00381f000c007f89 */ /* 0x000ee800000e0000 */
[----:B------:R2:W-:Y:S04]  /*32d0*/  LDGSTS.E.BYPASS.LTC128B.128 [R203+0xa100], [R8.64], !P0 ;  /* 0x0a10000008cb7fae */ /* 0x0005e8000c101d46 */
[----:B------:R4:W1:Y:S02]  /*32e0*/  SHFL.IDX PT, R4, R5, 0x1, 0x181f ;  /* 0x00381f0005047f89 */ /* 0x00086400000e0000 */
[----:B-1--4-:R-:W-:-:S02]  /*32f0*/  SEL R5, RZ, 0x10, P0 ;  /* 0x00000010ff057807 */ /* 0x012fc40000000000 */
.L_x_551:
[----:B--23--:R-:W-:Y:S02]  /*3300*/  IADD3 R8, -R11, 0x10, RZ ;  /* 0x000000100b087810 */ /* 0x00cfe40007ffe1ff */
[----:B------:R-:W-:-:S02]  /*3310*/  IADD3 R2, -R10, 0x10, RZ ;  /* 0x000000100a027810 */ /* 0x000fc40007ffe1ff */
[----:B------:R-:W-:Y:S02]  /*3320*/  LOP3.LUT R8, R8, 0xf, RZ, 0xc0, !PT ;  /* 0x0000000f08087812 */ /* 0x000fe400078ec0ff */
[----:B------:R-:W-:Y:S02]  /*3330*/  IADD3 R3, -R5, 0x10, RZ ;  /* 0x0000001005037810 */ /* 0x000fe40007ffe1ff */
[----:B------:R-:W-:Y:S02]  /*3340*/  LOP3.LUT R6, R2, 0xf, RZ, 0xc0, !PT ;  /* 0x0000000f02067812 */ /* 0x000fe400078ec0ff */
[-C--:B------:R-:W-:Y:S02]  /*3350*/  IADD3 R8, P2, P0, R8, R0.reuse, R105 ;  /* 0x0000000008087210 */ /* 0x080fe4000785e069 */
[----:B------:R-:W-:Y:S02]  /*3360*/  LOP3.LUT R2, R3, 0xf, RZ, 0xc0, !PT ;  /* 0x0000000f03027812 */ /* 0x000fe400078ec0ff */
[----:B------:R-:W-:-:S02]  /*3370*/  IADD3 R6, P6, P5, R6, R0, R106 ;  /* 0x0000000006067210 */ /* 0x000fc40007dde06a */
[----:B------:R-:W-:Y:S02]  /*3380*/  IADD3.X R9, RZ, R4, R100, P2, P0 ;  /* 0x00000004ff097210 */ /* 0x000fe400017e0464 */
[----:B------:R-:W-:Y:S02]  /*3390*/  IADD3 R2, P2, P0, R2, R0, R107 ;  /* 0x0000000002027210 */ /* 0x000fe4000785e06b */
[-C--:B------:R-:W-:Y:S02]  /*33a0*/  IADD3.X R7, RZ, R4.reuse, R101, P6, P5 ;  /* 0x00000004ff077210 */ /* 0x080fe400037ea465 */
[----:B------:R-:W-:Y:S02]  /*33b0*/  ISETP.NE.U32.AND P6, PT, R11, RZ, PT ;  /* 0x000000ff0b00720c */ /* 0x000fe40003fc5070 */
[----:B------:R-:W-:Y:S02]  /*33c0*/  ISETP.NE.U32.AND P5, PT, R10, RZ, PT ;  /* 0x000000ff0a00720c */ /* 0x000fe40003fa5070 */
[----:B------:R-:W-:-:S02]  /*33d0*/  IADD3.X R3, RZ, R4, R102, P2, P0 ;  /* 0x00000004ff037210 */ /* 0x000fc400017e0466 */
[----:B------:R-:W-:-:S07]  /*33e0*/  ISETP.NE.U32.AND P0, PT, R5, RZ, PT ;  /* 0x000000ff0500720c */ /* 0x000fce0003f05070 */
[----:B------:R-:W-:Y:S01]  /*33f0*/  @!PT LDS RZ, [RZ] ;  /* 0x00000000fffff984 */ /* 0x000fe20000000800 */
[----:B------:R-:W-:Y:S01]  /*3400*/  @!PT LDS RZ, [RZ] ;  /* 0x00000000fffff984 */ /* 0x000fe20000000800 */
[----:B------:R-:W-:Y:S01]  /*3410*/  @!PT LDS RZ, [RZ] ;  /* 0x00000000fffff984 */ /* 0x000fe20000000800 */
[----:B------:R1:W-:Y:S04]  /*3420*/  LDGSTS.E.BYPASS.LTC128B.128.ZFILL [R203+0x7100], [R8.64], P6 ;  /* 0x0710000008cb7fae */ /* 0x0003e8000b141d46 */
[----:B------:R1:W-:Y:S04]  /*3430*/  LDGSTS.E.BYPASS.LTC128B.128.ZFILL [R203+0x9100], [R6.64], P5 ;  /* 0x0910000006cb7fae */ /* 0x0003e8000a941d46 */
[----:B------:R1:W-:Y:S02]  /*3440*/  LDGSTS.E.BYPASS.LTC128B.128.ZFILL [R203+0xb100], [R2.64], P0 ;  /* 0x0b10000002cb7fae */ /* 0x0003e40008141d46 */
.L_x_487:
[----:B--234-:R-:W-:Y:S05]  /*3450*/  BSYNC B0 ;  /* 0x0000000000007941 */ /* 0x01cfea0003800000 */
.L_x_486:
[----:B------:R-:W-:Y:S01]  /*3460*/  MOV R0, 0xffffffc0 ;  /* 0xffffffc000007802 */ /* 0x000fe20000000f00 */
[----:B------:R-:W0:Y:S01]  /*3470*/  LDGDEPBAR ;  /* 0x00000000000079af */ /* 0x000e220000000000 */
[----:B-1----:R-:W-:-:S02]  /*3480*/  IADD3 R4, R232, R228, RZ ;  /* 0x000000e4e8047210 */ /* 0x002fc40007ffe0ff */
[----:B------:R-:W-:Y:S01]  /*3490*/  MOV R3, c[0x0][0x2ac] ;  /* 0x0000ab0000037a02 */ /* 0x000fe20000000f00 */
[----:B------:R-:W-:Y:S01]  /*34a0*/  IMAD R0, R213, R0, 0x41 ;  /* 0x00000041d5007424 */ /* 0x000fe200078e0200 */
[----:B------:R-:W-:Y:S01]  /*34b0*/  IADD3 R6, -R233, R104, RZ ;  /* 0x00000068e9067210 */ /* 0x000fe20007ffe1ff */
[----:B------:R-:W-:-:S04]  /*34c0*/  @P4 IMAD.HI.U32 R2, R4, c[0x0][0x2c8], RZ ;  /* 0x0000b20004024a27 */ /* 0x000fc800078e00ff */
[----:B------:R-:W-:Y:S01]  /*34d0*/  IMAD R0, R3, c[0x0][0x1d0], R0 ;  /* 0x0000740003007a24 */ /* 0x000fe200078e0200 */
[----:B------:R-:W-:-:S04]  /*34e0*/  @P4 SHF.R.U32.HI R4, RZ, c[0x0][0x2cc], R2 ;  /* 0x0000b300ff044a19 */ /* 0x000fc80000011602 */
[----:B------:R-:W-:Y:S01]  /*34f0*/  IADD3 R5, R0, -c[0x0][0x168], -R233 ;  /* 0x80005a0000057a10 */ /* 0x000fe20007ffe8e9 */
[----:B------:R-:W-:Y:S05]  /*3500*/  BRA.DIV ~URZ, `(.L_x_490) ;  /* 0x0000ac427f007947 */ /* 0x000fea000b800000 */
[----:B------:R1:W2:Y:S02]  /*3510*/  SHFL.IDX PT, R0, R4, RZ, 0x1c1f ;  /* 0x001c1fff04007589 */ /* 0x0002a400000e0000 */
.L_x_552:
[----:B--2---:R-:W-:-:S05]  /*3520*/  IMAD.IADD R0, R5, 0x1, R0 ;  /* 0x0000000105007824 */ /* 0x004fca00078e0200 */
[----:B------:R-:W-:-:S04]  /*3530*/  IMNMX R0, R6, R0, PT ;  /* 0x0000000006007217 */ /* 0x000fc80003800200 */
[C---:B------:R-:W-:Y:S02]  /*3540*/  ISETP.GT.AND P6, PT, R0.reuse, RZ, PT ;  /* 0x000000ff0000720c */ /* 0x040fe40003fc4270 */
[C---:B------:R-:W-:Y:S02]  /*3550*/  ISETP.GT.AND P5, PT, R0.reuse, 0x1, PT ;  /* 0x000000010000780c */ /* 0x040fe40003fa4270 */
[C---:B------:R-:W-:Y:S02]  /*3560*/  ISETP.GT.AND P2, PT, R0.reuse, 0x8, PT ;  /* 0x000000080000780c */ /* 0x040fe40003f44270 */
[----:B------:R-:W-:Y:S02]  /*3570*/  ISETP.GT.AND P0, PT, R0, 0x9, PT ;  /* 0x000000090000780c */ /* 0x000fe40003f04270 */
[----:B------:R-:W-:Y:S02]  /*3580*/  FSEL R9, R77, -INF , P6 ;  /* 0xff8000004d097808 */ /* 0x000fe40003000000 */
[----:B------:R-:W-:-:S02]  /*3590*/  FSEL R10, R73, -INF , P5 ;  /* 0xff800000490a7808 */ /* 0x000fc40002800000 */
[----:B------:R-:W-:Y:S02]  /*35a0*/  FSEL R11, R69, -INF , P2 ;  /* 0xff800000450b7808 */ /* 0x000fe40001000000 */
[----:B------:R-:W-:Y:S02]  /*35b0*/  FSEL R13, R68, -INF , P0 ;  /* 0xff800000440d7808 */ /* 0x000fe40000000000 */
[C---:B------:R-:W-:Y:S02]  /*35c0*/  ISETP.GT.AND P6, PT, R0.reuse, 0x10, PT ;  /* 0x000000100000780c */ /* 0x040fe40003fc4270 */
[C---:B------:R-:W-:Y:S02]  /*35d0*/  ISETP.GT.AND P5, PT, R0.reuse, 0x11, PT ;  /* 0x000000110000780c */ /* 0x040fe40003fa4270 */
[C---:B------:R-:W-:Y:S02]  /*35e0*/  ISETP.GT.AND P2, PT, R0.reuse, 0x18, PT ;  /* 0x000000180000780c */ /* 0x040fe40003f44270 */
[----:B------:R-:W-:-:S02]  /*35f0*/  ISETP.GT.AND P0, PT, R0, 0x19, PT ;  /* 0x000000190000780c */ /* 0x000fc40003f04270 */
[----:B------:R-:W-:Y:S02]  /*3600*/  FSEL R46, R54, -INF , P6 ;  /* 0xff800000362e7808 */ /* 0x000fe40003000000 */
[----:B------:R-:W-:Y:S02]  /*3610*/  FSEL R47, R52, -INF , P5 ;  /* 0xff800000342f7808 */ /* 0x000fe40002800000 */
[----:B------:R-:W-:Y:S02]  /*3620*/  FSEL R50, R41, -INF , P2 ;  /* 0xff80000029327808 */ /* 0x000fe40001000000 */
[----:B------:R-:W-:Y:S02]  /*3630*/  FSEL R51, R40, -INF , P0 ;  /* 0xff80000028337808 */ /* 0x000fe40000000000 */
[C---:B------:R-:W-:Y:S02]  /*3640*/  ISETP.GT.AND P6, PT, R0.reuse, 0x20, PT ;  /* 0x000000200000780c */ /* 0x040fe40003fc4270 */
[----:B------:R-:W-:-:S02]  /*3650*/  ISETP.GT.AND P5, PT, R0, 0x21, PT ;  /* 0x000000210000780c */ /* 0x000fc40003fa4270 */
[C---:B------:R-:W-:Y:S02]  /*3660*/  ISETP.GT.AND P2, PT, R0.reuse, 0x28, PT ;  /* 0x000000280000780c */ /* 0x040fe40003f44270 */
[----:B------:R-:W-:Y:S02]  /*3670*/  ISETP.GT.AND P0, PT, R0, 0x29, PT ;  /* 0x000000290000780c */ /* 0x000fe40003f04270 */
[----:B------:R-:W-:Y:S02]  /*3680*/  FSEL R139, R32, -INF , P6 ;  /* 0xff800000208b7808 */ /* 0x000fe40003000000 */
[----:B------:R-:W-:Y:S02]  /*3690*/  FSEL R138, R33, -INF , P5 ;  /* 0xff800000218a7808 */ /* 0x000fe40002800000 */
[----:B------:R-:W-:Y:S02]  /*36a0*/  FSEL R144, R20, -INF , P2 ;  /* 0xff80000014907808 */ /* 0x000fe40001000000 */
[----:B------:R-:W-:-:S02]  /*36b0*/  FSEL R145, R21, -INF , P0 ;  /* 0xff80000015917808 */ /* 0x000fc40000000000 */
[C---:B------:R-:W-:Y:S02]  /*36c0*/  ISETP.GT.AND P6, PT, R0.reuse, 0x30, PT ;  /* 0x000000300000780c */ /* 0x040fe40003fc4270 */
[C---:B------:R-:W-:Y:S02]  /*36d0*/  ISETP.GT.AND P5, PT, R0.reuse, 0x31, PT ;  /* 0x000000310000780c */ /* 0x040fe40003fa4270 */
[C---:B------:R-:W-:Y:S02]  /*36e0*/  ISETP.GT.AND P2, PT, R0.reuse, 0x38, PT ;  /* 0x000000380000780c */ /* 0x040fe40003f44270 */
[----:B------:R-:W-:Y:S02]  /*36f0*/  ISETP.GT.AND P0, PT, R0, 0x39, PT ;  /* 0x000000390000780c */ /* 0x000fe40003f04270 */
[----:B------:R-:W-:Y:S02]  /*3700*/  FSEL R209, R17, -INF , P6 ;  /* 0xff80000011d17808 */ /* 0x000fe40003000000 */
[----:B------:R-:W-:-:S02]  /*3710*/  FSEL R210, R16, -INF , P5 ;  /* 0xff80000010d27808 */ /* 0x000fc40002800000 */
[----:B------:R-:W-:Y:S02]  /*3720*/  FSEL R211, R15, -INF , P2 ;  /* 0xff8000000fd37808 */ /* 0x000fe40001000000 */
[----:B------:R-:W-:Y:S01]  /*3730*/  FSEL R212, R14, -INF , P0 ;  /* 0xff8000000ed47808 */ /* 0x000fe20000000000 */
[----:B------:R-:W-:Y:S05]  /*3740*/  BRA.DIV ~URZ, `(.L_x_491) ;  /* 0x0000aa727f007947 */ /* 0x000fea000b800000 */
[----:B-1----:R-:W1:Y:S01]  /*3750*/  SHFL.IDX PT, R4, R4, 0x1, 0x1c1f ;  /* 0x003c1f0004047f89 */ /* 0x002e6200000e0000 */
[----:B------:R-:W-:-:S04]  /*3760*/  FMNMX.FTZ R0, R9, R10, !PT ;  /* 0x0000000a09007209 */ /* 0x000fc80007810000 */
[----:B------:R-:W-:-:S04]  /*3770*/  FMNMX.FTZ R0, R11, R0, !PT ;  /* 0x000000000b007209 */ /* 0x000fc80007810000 */
[----:B------:R-:W-:-:S04]  /*3780*/  FMNMX.FTZ R0, R13, R0, !PT ;  /* 0x000000000d007209 */ /* 0x000fc80007810000 */
[----:B------:R-:W-:-:S04]  /*3790*/  FMNMX.FTZ R0, R46, R0, !PT ;  /* 0x000000002e007209 */ /* 0x000fc80007810000 */
[----:B------:R-:W-:-:S04]  /*37a0*/  FMNMX.FTZ R0, R47, R0, !PT ;  /* 0x000000002f007209 */ /* 0x000fc80007810000 */
[----:B------:R-:W-:Y:S01]  /*37b0*/  FMNMX.FTZ R0, R50, R0, !PT ;  /* 0x0000000032007209 */ /* 0x000fe20007810000 */
[----:B-1----:R-:W-:-:S03]  /*37c0*/  IMAD.IADD R5, R5, 0x1, R4 ;  /* 0x0000000105057824 */ /* 0x002fc600078e0204 */
[----:B------:R-:W-:Y:S02]  /*37d0*/  FMNMX.FTZ R0, R51, R0, !PT ;  /* 0x0000000033007209 */ /* 0x000fe40007810000 */
[----:B------:R-:W-:Y:S02]  /*37e0*/  IMNMX R5, R6, R5, PT ;  /* 0x0000000506057217 */ /* 0x000fe40003800200 */
[----:B------:R-:W-:Y:S02]  /*37f0*/  FMNMX.FTZ R0, R139, R0, !PT ;  /* 0x000000008b007209 */ /* 0x000fe40007810000 */
[C---:B------:R-:W-:Y:S02]  /*3800*/  ISETP.GT.AND P5, PT, R5.reuse, RZ, PT ;  /* 0x000000ff0500720c */ /* 0x040fe40003fa4270 */
[C---:B------:R-:W-:Y:S02]  /*3810*/  ISETP.GT.AND P2, PT, R5.reuse, 0x1, PT ;  /* 0x000000010500780c */ /* 0x040fe40003f44270 */
[----:B------:R-:W-:-:S02]  /*3820*/  ISETP.GT.AND P0, PT, R5, 0x8, PT ;  /* 0x000000080500780c */ /* 0x000fc40003f04270 */
[----:B------:R-:W-:Y:S02]  /*3830*/  FSEL R6, R76, -INF , P5 ;  /* 0xff8000004c067808 */ /* 0x000fe40002800000 */
[----:B------:R-:W-:Y:S02]  /*3840*/  FSEL R7, R72, -INF , P2 ;  /* 0xff80000048077808 */ /* 0x000fe40001000000 */
[C---:B------:R-:W-:Y:S02]  /*3850*/  ISETP.GT.AND P2, PT, R5.reuse, 0x9, PT ;  /* 0x000000090500780c */ /* 0x040fe40003f44270 */
[----:B------:R-:W-:Y:S02]  /*3860*/  FSEL R12, R70, -INF , P0 ;  /* 0xff800000460c7808 */ /* 0x000fe40000000000 */
[----:B------:R-:W-:Y:S02]  /*3870*/  FMNMX.FTZ R2, R6, R7, !PT ;  /* 0x0000000706027209 */ /* 0x000fe40007810000 */
[----:B------:R-:W-:-:S02]  /*3880*/  ISETP.GT.AND P0, PT, R5, 0x10, PT ;  /* 0x000000100500780c */ /* 0x000fc40003f04270 */
[----:B------:R-:W-:Y:S02]  /*3890*/  FSEL R14, R56, -INF , P2 ;  /* 0xff800000380e7808 */ /* 0x000fe40001000000 */
[----:B------:R-:W-:Y:S02]  /*38a0*/  FMNMX.FTZ R2, R12, R2, !PT ;  /* 0x000000020c027209 */ /* 0x000fe40007810000 */
[----:B------:R-:W-:Y:S02]  /*38b0*/  ISETP.GT.AND P2, PT, R5, 0x11, PT ;  /* 0x000000110500780c */ /* 0x000fe40003f44270 */
[----:B------:R-:W-:Y:S02]  /*38c0*/  FSEL R45, R53, -INF , P0 ;  /* 0xff800000352d7808 */ /* 0x000fe40000000000 */
[----:B------:R-:W-:Y:S02]  /*38d0*/  FMNMX.FTZ R2, R14, R2, !PT ;  /* 0x000000020e027209 */ /* 0x000fe40007810000 */
[----:B------:R-:W-:-:S02]  /*38e0*/  ISETP.GT.AND P0, PT, R5, 0x18, PT ;  /* 0x000000180500780c */ /* 0x000fc40003f04270 */
[----:B------:R-:W-:Y:S02]  /*38f0*/  FSEL R44, R42, -INF , P2 ;  /* 0xff8000002a2c7808 */ /* 0x000fe40001000000 */
[----:B------:R-:W-:Y:S02]  /*3900*/  FMNMX.FTZ R2, R45, R2, !PT ;  /* 0x000000022d027209 */ /* 0x000fe40007810000 */
        /* <DEDUP_REMOVED lines=9> */
[----:B------:R-:W-:-:S02]  /*39a0*/  FMNMX.FTZ R0, R138, R0, !PT ;  /* 0x000000008a007209 */ /* 0x000fc40007810000 */
[----:B------:R-:W-:Y:S02]  /*39b0*/  ISETP.GT.AND P0, PT, R5, 0x28, PT ;  /* 0x000000280500780c */ /* 0x000fe40003f04270 */
[----:B------:R-:W-:Y:S02]  /*39c0*/  FSEL R102, R26, -INF , P2 ;  /* 0xff8000001a667808 */ /* 0x000fe40001000000 */
[----:B------:R-:W-:Y:S02]  /*39d0*/  FMNMX.FTZ R2, R101, R2, !PT ;  /* 0x0000000265027209 */ /* 0x000fe40007810000 */
[----:B------:R-:W-:Y:S02]  /*39e0*/  FMNMX.FTZ R0, R144, R0, !PT ;  /* 0x0000000090007209 */ /* 0x000fe40007810000 */
        /* <DEDUP_REMOVED lines=28> */
[----:B------:R2:W3:Y:S01]  /*3bb0*/  SHFL.BFLY PT, R3, R8, 0x1, 0x1f ;  /* 0x0c201f0008037f89 */ /* 0x0004e200000e0000 */
[----:B-1----:R-:W-:-:S05]  /*3bc0*/  FMNMX.FTZ R100, R0, R100, !PT ;  /* 0x0000006400647209 */ /* 0x002fca0007810000 */
.L_x_553:
[C---:B------:R-:W-:Y:S01]  /*3bd0*/  FMUL.FTZ R2, R100.reuse, c[0x0][0x2d0] ;  /* 0x0000b40064027a20 */ /* 0x040fe20000410000 */
[----:B------:R-:W-:Y:S01]  /*3be0*/  FSETP.NEU.FTZ.AND P0, PT, R100, -INF , PT ;  /* 0xff8000006400780b */ /* 0x000fe20003f1d000 */
[----:B------:R-:W-:Y:S01]  /*3bf0*/  WARPSYNC 0xffffffff ;  /* 0xffffffff00007948 */ /* 0x000fe20003800000 */
[----:B--23--:R-:W-:Y:S01]  /*3c00*/  FMNMX.FTZ R8, R3, R8, !PT ;  /* 0x0000000803087209 */ /* 0x00cfe20007810000 */
[----:B------:R-:W1:Y:S01]  /*3c10*/  LDSM.16.MT88.4 R16, [R187+0x2000] ;  /* 0x00200000bb10783b */ /* 0x000e620000004200 */
[----:B------:R-:W-:Y:S02]  /*3c20*/  FSEL R2, R2, RZ, P0 ;  /* 0x000000ff02027208 */ /* 0x000fe40000000000 */
[----:B------:R-:W-:Y:S01]  /*3c30*/  FSETP.NEU.FTZ.AND P0, PT, R8, -INF , PT ;  /* 0xff8000000800780b */ /* 0x000fe20003f1d000 */
[----:B------:R-:W-:Y:S02]  /*3c40*/  LDSM.16.MT88.4 R20, [R189] ;  /* 0x00000000bd14783b */ /* 0x000fe40000004200 */
[----:B------:R-:W-:-:S02]  /*3c50*/  FFMA.FTZ R0, R9, c[0x0][0x2d0], -R2 ;  /* 0x0000b40009007a23 */ /* 0x000fc40000010802 */
[--C-:B------:R-:W-:Y:S01]  /*3c60*/  FFMA.FTZ R3, R11, c[0x0][0x2d0], -R2.reuse ;  /* 0x0000b4000b037a23 */ /* 0x100fe20000010802 */
[----:B------:R-:W-:Y:S01]  /*3c70*/  LDSM.16.MT88.4 R24, [R190] ;  /* 0x00000000be18783b */ /* 0x000fe20000004200 */
[----:B------:R2:W-:Y:S03]  /*3c80*/  MUFU.EX2 R9, R0 ;  /* 0x0000000000097308 */ /* 0x0005e60000000800 */
[----:B------:R-:W-:Y:S04]  /*3c90*/  LDSM.16.MT88.4 R36, [R187] ;  /* 0x00000000bb24783b */ /* 0x000fe80000004200 */
[----:B------:R-:W-:Y:S04]  /*3ca0*/  LDSM.16.MT88.4 R32, [R188] ;  /* 0x00000000bc20783b */ /* 0x000fe80000004200 */
[----:B------:R-:W-:Y:S04]  /*3cb0*/  LDSM.16.MT88.4 R28, [R190+0x2000] ;  /* 0x00200000be1c783b */ /* 0x000fe80000004200 */
[----:B------:R-:W-:Y:S01]  /*3cc0*/  LDSM.16.MT88.4 R40, [R189+0x2000] ;  /* 0x00200000bd28783b */ /* 0x000fe20000004200 */
[----:B--2---:R-:W-:-:S02]  /*3cd0*/  FFMA.FTZ R0, R10, c[0x0][0x2d0], -R2 ;  /* 0x0000b4000a007a23 */ /* 0x004fc40000010802 */
[----:B------:R2:W-:Y:S08]  /*3ce0*/  MUFU.EX2 R10, R3 ;  /* 0x00000003000a7308 */ /* 0x0005f00000000800 */
[----:B------:R3:W4:Y:S01]  /*3cf0*/  MUFU.EX2 R215, R0 ;  /* 0x0000000000d77308 */ /* 0x0007220000000800 */
[----:B--2---:R-:W-:-:S07]  /*3d00*/  FFMA.FTZ R3, R13, c[0x0][0x2d0], -R2 ;  /* 0x0000b4000d037a23 */ /* 0x004fce0000010802 */
[----:B------:R2:W5:Y:S01]  /*3d10*/  MUFU.EX2 R11, R3 ;  /* 0x00000003000b7308 */ /* 0x0005620000000800 */
[----:B---3--:R-:W-:Y:S01]  /*3d20*/  FMUL.FTZ R0, R8, c[0x0][0x2d0] ;  /* 0x0000b40008007a20 */ /* 0x008fe20000410000 */
[----:B----4-:R-:W-:-:S04]  /*3d30*/  F2FP.PACK_AB R4, R215, R9 ;  /* 0x00000009d704723e */ /* 0x010fc800000000ff */
[----:B------:R-:W-:-:S05]  /*3d40*/  FSEL R0, R0, RZ, P0 ;  /* 0x000000ff00007208 */ /* 0x000fca0000000000 */
[----:B--2---:R-:W-:Y:S01]  /*3d50*/  FFMA.FTZ R3, R6, c[0x0][0x2d0], -R0 ;  /* 0x0000b40006037a23 */ /* 0x004fe20000010800 */
[----:B-----5:R-:W-:-:S03]  /*3d60*/  F2FP.PACK_AB R6, R11, R10 ;  /* 0x0000000a0b06723e */ /* 0x020fc600000000ff */
[----:B------:R2:W-:Y:S02]  /*3d70*/  MUFU.EX2 R252, R3 ;  /* 0x0000000300fc7308 */ /* 0x0005e40000000800 */
[----:B--2---:R-:W-:-:S06]  /*3d80*/  FFMA.FTZ R3, R7, c[0x0][0x2d0], -R0 ;  /* 0x0000b40007037a23 */ /* 0x004fcc0000010800 */
[----:B------:R2:W3:Y:S02]  /*3d90*/  MUFU.EX2 R251, R3 ;  /* 0x0000000300fb7308 */ /* 0x0004e40000000800 */
[----:B--2---:R-:W-:Y:S01]  /*3da0*/  FFMA.FTZ R3, R12, c[0x0][0x2d0], -R0 ;  /* 0x0000b4000c037a23 */ /* 0x004fe20000010800 */
[----:B---3--:R-:W-:-:S05]  /*3db0*/  F2FP.PACK_AB R5, R251, R252 ;  /* 0x000000fcfb05723e */ /* 0x008fca00000000ff */
[----:B------:R2:W-:Y:S02]  /*3dc0*/  MUFU.EX2 R250, R3 ;  /* 0x0000000300fa7308 */ /* 0x0005e40000000800 */
[----:B--2---:R-:W-:Y:S02]  /*3dd0*/  FFMA.FTZ R3, R14, c[0x0][0x2d0], -R0 ;  /* 0x0000b4000e037a23 */ /* 0x004fe40000010800 */
[----:B------:R-:W2:Y:S04]  /*3de0*/  LDSM.16.MT88.4 R12, [R188+0x2000] ;  /* 0x00200000bc0c783b */ /* 0x000ea80000004200 */
[----:B------:R-:W3:Y:S02]  /*3df0*/  MUFU.EX2 R214, R3 ;  /* 0x0000000300d67308 */ /* 0x000ee40000000800 */
[----:B---3--:R-:W-:Y:S01]  /*3e00*/  F2FP.PACK_AB R7, R214, R250 ;  /* 0x000000fad607723e */ /* 0x008fe200000000ff */
[----:B------:R-:W-:-:S05]  /*3e10*/  FFMA.FTZ R3, R46, c[0x0][0x2d0], -R2 ;  /* 0x0000b4002e037a23 */ /* 0x000fca0000010802 */
[----:B------:R3:W-:Y:S01]  /*3e20*/  MUFU.EX2 R248, R3 ;  /* 0x0000000300f87308 */ /* 0x0007e20000000800 */
[C---:B-1----:R-:W-:Y:S08]  /*3e30*/  HMMA.16816.F32 R80, R4.reuse, R16, RZ ;  /* 0x000000100450723c */ /* 0x042ff000000018ff */
[----:B------:R-:W-:Y:S01]  /*3e40*/  HMMA.16816.F32 R76, R4, R18, RZ ;  /* 0x00000012044c723c */ /* 0x000fe200000018ff */
[----:B------:R-:W1:Y:S01]  /*3e50*/  LDSM.16.MT88.4 R16, [R190+0x4000] ;  /* 0x00400000be10783b */ /* 0x000e620000004200 */
[----:B---3--:R-:W-:-:S06]  /*3e60*/  FFMA.FTZ R3, R47, c[0x0][0x2d0], -R2 ;  /* 0x0000b4002f037a23 */ /* 0x008fcc0000010802 */
[C---:B--2---:R-:W-:Y:S01]  /*3e70*/  HMMA.16816.F32 R68, R4.reuse, R12, RZ ;  /* 0x0000000c0444723c */ /* 0x044fe200000018ff */
[----:B------:R2:W3:Y:S07]  /*3e80*/  MUFU.EX2 R246, R3 ;  /* 0x0000000300f67308 */ /* 0x0004ee0000000800 */
[C---:B------:R-:W-:Y:S01]  /*3e90*/  HMMA.16816.F32 R72, R4.reuse, R14, RZ ;  /* 0x0000000e0448723c */ /* 0x040fe200000018ff */
[----:B------:R-:W4:Y:S07]  /*3ea0*/  LDSM.16.MT88.4 R12, [R189+0x4000] ;  /* 0x00400000bd0c783b */ /* 0x000f2e0000004200 */
[----:B------:R-:W-:Y:S01]  /*3eb0*/  HMMA.16816.F32 R88, R4, R20, RZ ;  /* 0x000000140458723c */ /* 0x000fe200000018ff */
[----:B--2---:R-:W-:-:S04]  /*3ec0*/  FFMA.FTZ R3, R50, c[0x0][0x2d0], -R2 ;  /* 0x0000b40032037a23 */ /* 0x004fc80000010802 */
[----:B------:R2:W-:Y:S03]  /*3ed0*/  MUFU.EX2 R247, R3 ;  /* 0x0000000300f77308 */ /* 0x0005e60000000800 */
[C---:B------:R-:W-:Y:S01]  /*3ee0*/  HMMA.16816.F32 R84, R4.reuse, R22, RZ ;  /* 0x000000160454723c */ /* 0x040fe200000018ff */
[----:B------:R-:W5:Y:S07]  /*3ef0*/  LDSM.16.MT88.4 R20, [R188+0x4000] ;  /* 0x00400000bc14783b */ /* 0x000f6e0000004200 */
[----:B------:R-:W-:Y:S01]  /*3f00*/  HMMA.16816.F32 R96, R4, R24, RZ ;  /* 0x000000180460723c */ /* 0x000fe200000018ff */
[----:B--2---:R-:W-:-:S07]  /*3f10*/  FFMA.FTZ R3, R51, c[0x0][0x2d0], -R2 ;  /* 0x0000b40033037a23 */ /* 0x004fce0000010802 */
[C---:B------:R-:W-:Y:S01]  /*3f20*/  HMMA.16816.F32 R92, R4.reuse, R26, RZ ;  /* 0x0000001a045c723c */ /* 0x040fe200000018ff */
[----:B------:R-:W2:Y:S01]  /*3f30*/  LDSM.16.MT88.4 R24, [R187+0x4000] ;  /* 0x00400000bb18783b */ /* 0x000ea20000004200 */
[----:B------:R1:W1:Y:S06]  /*3f40*/  MUFU.EX2 R249, R3 ;  /* 0x0000000300f97308 */ /* 0x00026c0000000800 */
[C---:B------:R-:W-:Y:S08]  /*3f50*/  HMMA.16816.F32 R116, R4.reuse, R36, RZ ;  /* 0x000000240474723c */ /* 0x040ff000000018ff */
[----:B------:R-:W-:Y:S01]  /*3f60*/  HMMA.16816.F32 R112, R4, R38, RZ ;  /* 0x000000260470723c */ /* 0x000fe200000018ff */
[----:B------:R-:W-:Y:S01]  /*3f70*/  LDSM.16.MT88.4 R36, [R190+0x800] ;  /* 0x00080000be24783b */ /* 0x000fe20000004200 */
[----:B-1----:R-:W-:-:S04]  /*3f80*/  FFMA.FTZ R3, R45, c[0x0][0x2d0], -R0 ;  /* 0x0000b4002d037a23 */ /* 0x002fc80000010800 */
[----:B------:R1:W-:Y:S02]  /*3f90*/  MUFU.EX2 R243, R3 ;  /* 0x0000000300f37308 */ /* 0x0003e40000000800 */
[C---:B------:R-:W-:Y:S08]  /*3fa0*/  HMMA.16816.F32 R104, R4.reuse, R32, RZ ;  /* 0x000000200468723c */ /* 0x040ff000000018ff */
[----:B------:R-:W-:Y:S01]  /*3fb0*/  HMMA.16816.F32 R108, R4, R34, RZ ;  /* 0x00000022046c723c */ /* 0x000fe200000018ff */
[----:B------:R-:W-:Y:S01]  /*3fc0*/  LDSM.16.MT88.4 R32, [R189+0x800] ;  /* 0x00080000bd20783b */ /* 0x000fe20000004200 */
[----:B-1----:R-:W-:-:S06]  /*3fd0*/  FFMA.FTZ R3, R44, c[0x0][0x2d0], -R0 ;  /* 0x0000b4002c037a23 */ /* 0x002fcc0000010800 */
[C---:B------:R-:W-:Y:S01]  /*3fe0*/  HMMA.16816.F32 R64, R4.reuse, R28, RZ ;  /* 0x0000001c0440723c */ /* 0x040fe200000018ff */
[----:B------:R-:W1:Y:S01]  /*3ff0*/  LDSM.16.MT88.4 R44, [R188+0x800] ;  /* 0x00080000bc2c783b */ /* 0x000e620000004200 */
[----:B------:R2:W1:Y:S06]  /*4000*/  MUFU.EX2 R244, R3 ;  /* 0x0000000300f47308 */ /* 0x00046c0000000800 */
[C---:B------:R-:W-:Y:S01]  /*4010*/  HMMA.16816.F32 R60, R4.reuse, R30, RZ ;  /* 0x0000001e043c723c */ /* 0x040fe200000018ff */
[----:B------:R-:W1:Y:S07]  /*4020*/  LDSM.16.MT88.4 R28, [R187+0x2800] ;  /* 0x00280000bb1c783b */ /* 0x000e6e0000004200 */
[----:B------:R-:W-:Y:S01]  /*4030*/  HMMA.16816.F32 R140, R4, R18, RZ ;  /* 0x00000012048c723c */ /* 0x000fe200000018ff */
[----:B--2---:R-:W-:-:S04]  /*4040*/  FFMA.FTZ R3, R48, c[0x0][0x2d0], -R0 ;  /* 0x0000b40030037a23 */ /* 0x004fc80000010800 */
[----:B------:R2:W-:Y:S03]  /*4050*/  MUFU.EX2 R242, R3 ;  /* 0x0000000300f27308 */ /* 0x0005e60000000800 */
[C---:B----4-:R-:W-:Y:S08]  /*4060*/  HMMA.16816.F32 R152, R4.reuse, R12, RZ ;  /* 0x0000000c0498723c */ /* 0x050ff000000018ff */
[----:B------:R-:W-:Y:S01]  /*4070*/  HMMA.16816.F32 R160, R4, R14, RZ ;  /* 0x0000000e04a0723c */ /* 0x000fe200000018ff */
[----:B------:R-:W-:Y:S01]  /*4080*/  LDSM.16.MT88.4 R12, [R189+0x2800] ;  /* 0x00280000bd0c783b */ /* 0x000fe20000004200 */
[----:B--2---:R-:W-:-:S06]  /*4090*/  FFMA.FTZ R3, R49, c[0x0][0x2d0], -R0 ;  /* 0x0000b40031037a23 */ /* 0x004fcc0000010800 */
[C---:B------:R-:W-:Y:S01]  /*40a0*/  HMMA.16816.F32 R48, R4.reuse, R16, RZ ;  /* 0x000000100430723c */ /* 0x040fe200000018ff */
[----:B------:R-:W2:Y:S01]  /*40b0*/  LDSM.16.MT88.4 R16, [R190+0x2800] ;  /* 0x00280000be10783b */ /* 0x000ea20000004200 */
[----:B------:R4:W1:Y:S06]  /*40c0*/  MUFU.EX2 R245, R3 ;  /* 0x0000000300f57308 */ /* 0x00086c0000000800 */
[C---:B-----5:R-:W-:Y:S08]  /*40d0*/  HMMA.16816.F32 R128, R4.reuse, R20, RZ ;  /* 0x000000140480723c */ /* 0x060ff000000018ff */
[----:B------:R-:W-:Y:S01]  /*40e0*/  HMMA.16816.F32 R132, R4, R22, RZ ;  /* 0x000000160484723c */ /* 0x000fe200000018ff */
[----:B------:R-:W5:Y:S01]  /*40f0*/  LDSM.16.MT88.4 R20, [R187+0x4800] ;  /* 0x00480000bb14783b */ /* 0x000f620000004200 */
[----:B----4-:R-:W-:-:S04]  /*4100*/  FFMA.FTZ R3, R139, c[0x0][0x2d0], -R2 ;  /* 0x0000b4008b037a23 */ /* 0x010fc80000010802 */
[----:B------:R4:W-:Y:S02]  /*4110*/  MUFU.EX2 R241, R3 ;  /* 0x0000000300f17308 */ /* 0x0009e40000000800 */
[C---:B------:R-:W-:Y:S08]  /*4120*/  HMMA.16816.F32 R52, R4.reuse, R40, RZ ;  /* 0x000000280434723c */ /* 0x040ff000000018ff */
[----:B------:R-:W-:Y:S01]  /*4130*/  HMMA.16816.F32 R56, R4, R42, RZ ;  /* 0x0000002a0438723c */ /* 0x000fe200000018ff */
[----:B------:R-:W2:Y:S01]  /*4140*/  LDSM.16.MT88.4 R40, [R187+0x800] ;  /* 0x00080000bb28783b */ /* 0x000ea20000004200 */
[----:B----4-:R-:W-:-:S06]  /*4150*/  FFMA.FTZ R3, R138, c[0x0][0x2d0], -R2 ;  /* 0x0000b4008a037a23 */ /* 0x010fcc0000010802 */
[C---:B------:R-:W-:Y:S01]  /*4160*/  HMMA.16816.F32 R120, R4.reuse, R24, RZ ;  /* 0x000000180478723c */ /* 0x040fe200000018ff */
[----:B------:R4:W1:Y:S07]  /*4170*/  MUFU.EX2 R239, R3 ;  /* 0x0000000300ef7308 */ /* 0x00086e0000000800 */
[----:B------:R-:W-:Y:S01]  /*4180*/  HMMA.16816.F32 R124, R4, R26, RZ ;  /* 0x0000001a047c723c */ /* 0x000fe200000018ff */
[----:B------:R-:W2:Y:S06]  /*4190*/  LDSM.16.MT88.4 R24, [R188+0x2800] ;  /* 0x00280000bc18783b */ /* 0x000eac0000004200 */
[----:B---3--:R-:W-:-:S02]  /*41a0*/  F2FP.PACK_AB R4, R246, R248 ;  /* 0x000000f8f604723e */ /* 0x008fc400000000ff */
[----:B------:R-:W-:Y:S01]  /*41b0*/  F2FP.PACK_AB R6, R249, R247 ;  /* 0x000000f7f906723e */ /* 0x000fe200000000ff */
[--C-:B----4-:R-:W-:Y:S01]  /*41c0*/  FFMA.FTZ R3, R144, c[0x0][0x2d0], -R2.reuse ;  /* 0x0000b40090037a23 */ /* 0x110fe20000010802 */
[----:B-1----:R-:W-:Y:S02]  /*41d0*/  F2FP.PACK_AB R5, R244, R243 ;  /* 0x000000f3f405723e */ /* 0x002fe400000000ff */
[----:B------:R-:W-:Y:S01]  /*41e0*/  F2FP.PACK_AB R7, R245, R242 ;  /* 0x000000f2f507723e */ /* 0x000fe200000000ff */
[----:B------:R1:W-:Y:S06]  /*41f0*/  MUFU.EX2 R240, R3 ;  /* 0x0000000300f07308 */ /* 0x0003ec0000000800 */
[C---:B------:R-:W-:Y:S08]  /*4200*/  HMMA.16816.F32 R164, R4.reuse, R44, R104 ;  /* 0x0000002c04a4723c */ /* 0x040ff00000001868 */
[----:B------:R-:W-:Y:S01]  /*4210*/  HMMA.16816.F32 R156, R4, R46, R108 ;  /* 0x0000002e049c723c */ /* 0x000fe2000000186c */
[----:B-1----:R-:W-:-:S04]  /*4220*/  FFMA.FTZ R3, R145, c[0x0][0x2d0], -R2 ;  /* 0x0000b40091037a23 */ /* 0x002fc80000010802 */
[----:B------:R1:W3:Y:S03]  /*4230*/  MUFU.EX2 R238, R3 ;  /* 0x0000000300ee7308 */ /* 0x0002e60000000800 */
[C---:B------:R-:W-:Y:S08]  /*4240*/  HMMA.16816.F32 R148, R4.reuse, R36, R96 ;  /* 0x000000240494723c */ /* 0x040ff00000001860 */
[----:B------:R-:W-:Y:S01]  /*4250*/  HMMA.16816.F32 R108, R4, R34, R84 ;  /* 0x00000022046c723c */ /* 0x000fe20000001854 */
[----:B-1----:R-:W-:-:S07]  /*4260*/  FFMA.FTZ R3, R101, c[0x0][0x2d0], -R0 ;  /* 0x0000b40065037a23 */ /* 0x002fce0000010800 */
[C---:B------:R-:W-:Y:S01]  /*4270*/  HMMA.16816.F32 R104, R4.reuse, R28, R80 ;  /* 0x0000001c0468723c */ /* 0x040fe20000001850 */
[----:B------:R1:W-:Y:S07]  /*4280*/  MUFU.EX2 R237, R3 ;  /* 0x0000000300ed7308 */ /* 0x0003ee0000000800 */
[C---:B------:R-:W-:Y:S01]  /*4290*/  HMMA.16816.F32 R96, R4.reuse, R30, R76 ;  /* 0x0000001e0460723c */ /* 0x040fe2000000184c */
[----:B------:R-:W-:Y:S07]  /*42a0*/  LDSM.16.MT88.4 R28, [R188+0x4800] ;  /* 0x00480000bc1c783b */ /* 0x000fee0000004200 */
[----:B--2---:R-:W-:Y:S01]  /*42b0*/  HMMA.16816.F32 R84, R4, R16, R64 ;  /* 0x000000100454723c */ /* 0x004fe20000001840 */
[----:B-1----:R-:W-:-:S04]  /*42c0*/  FFMA.FTZ R3, R102, c[0x0][0x2d0], -R0 ;  /* 0x0000b40066037a23 */ /* 0x002fc80000010800 */
[----:B------:R1:W2:Y:S03]  /*42d0*/  MUFU.EX2 R236, R3 ;  /* 0x0000000300ec7308 */ /* 0x0002a60000000800 */
[C---:B------:R-:W-:Y:S01]  /*42e0*/  HMMA.16816.F32 R80, R4.reuse, R18, R60 ;  /* 0x000000120450723c */ /* 0x040fe2000000183c */
[----:B------:R-:W4:Y:S07]  /*42f0*/  LDSM.16.MT88.4 R16, [R190+0x4800] ;  /* 0x00480000be10783b */ /* 0x000f2e0000004200 */
[----:B------:R-:W-:Y:S01]  /*4300*/  HMMA.16816.F32 R76, R4, R12, R52 ;  /* 0x0000000c044c723c */ /* 0x000fe20000001834 */
[----:B-1----:R-:W-:-:S07]  /*4310*/  FFMA.FTZ R3, R136, c[0x0][0x2d0], -R0 ;  /* 0x0000b40088037a23 */ /* 0x002fce0000010800 */
[C---:B------:R-:W-:Y:S01]  /*4320*/  HMMA.16816.F32 R64, R4.reuse, R14, R56 ;  /* 0x0000000e0440723c */ /* 0x040fe20000001838 */
[----:B------:R-:W1:Y:S01]  /*4330*/  LDSM.16.MT88.4 R12, [R189+0x4800] ;  /* 0x00480000bd0c783b */ /* 0x000e620000004200 */
[----:B------:R2:W-:Y:S06]  /*4340*/  MUFU.EX2 R235, R3 ;  /* 0x0000000300eb7308 */ /* 0x0005ec0000000800 */
[C---:B-----5:R-:W-:Y:S08]  /*4350*/  HMMA.16816.F32 R56, R4.reuse, R20, R120 ;  /* 0x000000140438723c */ /* 0x060ff00000001878 */
[----:B------:R-:W-:Y:S01]  /*4360*/  HMMA.16816.F32 R60, R4, R22, R124 ;  /* 0x00000016043c723c */ /* 0x000fe2000000187c */
[----:B------:R-:W5:Y:S01]  /*4370*/  LDSM.16.MT88.4 R20, [R187+0x1000] ;  /* 0x00100000bb14783b */ /* 0x000f620000004200 */
[----:B--2---:R-:W-:-:S03]  /*4380*/  FFMA.FTZ R3, R137, c[0x0][0x2d0], -R0 ;  /* 0x0000b40089037a23 */ /* 0x004fc60000010800 */
[----:B------:R-:W-:Y:S01]  /*4390*/  LDSM.16.MT88.4 R124, [R190+0x1800] ;  /* 0x00180000be7c783b */ /* 0x000fe20000004200 */
[----:B------:R2:W1:Y:S02]  /*43a0*/  MUFU.EX2 R234, R3 ;  /* 0x0000000300ea7308 */ /* 0x0004640000000800 */
[C---:B------:R-:W-:Y:S08]  /*43b0*/  HMMA.16816.F32 R172, R4.reuse, R40, R116 ;  /* 0x0000002804ac723c */ /* 0x040ff00000001874 */
[----:B------:R-:W-:Y:S01]  /*43c0*/  HMMA.16816.F32 R168, R4, R42, R112 ;  /* 0x0000002a04a8723c */ /* 0x000fe20000001870 */
[----:B--2---:R-:W-:-:S07]  /*43d0*/  FFMA.FTZ R3, R209, c[0x0][0x2d0], -R2 ;  /* 0x0000b400d1037a23 */ /* 0x004fce0000010802 */
[C---:B------:R-:W-:Y:S01]  /*43e0*/  HMMA.16816.F32 R116, R4.reuse, R38, R92 ;  /* 0x000000260474723c */ /* 0x040fe2000000185c */
[----:B------:R-:W-:Y:S01]  /*43f0*/  LDSM.16.MT88.4 R36, [R190+0x1000] ;  /* 0x00100000be24783b */ /* 0x000fe20000004200 */
[----:B------:R2:W-:Y:S06]  /*4400*/  MUFU.EX2 R209, R3 ;  /* 0x0000000300d17308 */ /* 0x0005ec0000000800 */
[C---:B------:R-:W-:Y:S01]  /*4410*/  HMMA.16816.F32 R112, R4.reuse, R32, R88 ;  /* 0x000000200470723c */ /* 0x040fe20000001858 */
[----:B------:R-:W-:Y:S07]  /*4420*/  LDSM.16.MT88.4 R32, [R187+0x5000] ;  /* 0x00500000bb20783b */ /* 0x000fee0000004200 */
[----:B------:R-:W-:Y:S01]  /*4430*/  HMMA.16816.F32 R92, R4, R24, R68 ;  /* 0x00000018045c723c */ /* 0x000fe20000001844 */
[----:B--2---:R-:W-:Y:S01]  /*4440*/  FFMA.FTZ R3, R210, c[0x0][0x2d0], -R2 ;  /* 0x0000b400d2037a23 */ /* 0x004fe20000010802 */
[----:B------:R-:W-:-:S03]  /*4450*/  MOV R210, R214 ;  /* 0x000000d600d27202 */ /* 0x000fc60000000f00 */
[----:B------:R2:W1:Y:S03]  /*4460*/  MUFU.EX2 R214, R3 ;  /* 0x0000000300d67308 */ /* 0x0004660000000800 */
[C---:B------:R-:W-:Y:S01]  /*4470*/  HMMA.16816.F32 R88, R4.reuse, R26, R72 ;  /* 0x0000001a0458723c */ /* 0x040fe20000001848 */
[----:B------:R-:W-:Y:S07]  /*4480*/  LDSM.16.MT88.4 R24, [R188+0x3000] ;  /* 0x00300000bc18783b */ /* 0x000fee0000004200 */
[----:B----4-:R-:W-:Y:S01]  /*4490*/  HMMA.16816.F32 R40, R4, R16, R48 ;  /* 0x000000100428723c */ /* 0x010fe20000001830 */
[----:B--2---:R-:W-:Y:S01]  /*44a0*/  FFMA.FTZ R3, R211, c[0x0][0x2d0], -R2 ;  /* 0x0000b400d3037a23 */ /* 0x004fe20000010802 */
[----:B------:R-:W-:-:S06]  /*44b0*/  MOV R211, R11 ;  /* 0x0000000b00d37202 */ /* 0x000fcc0000000f00 */
[C---:B------:R-:W-:Y:S01]  /*44c0*/  HMMA.16816.F32 R52, R4.reuse, R28, R128 ;  /* 0x0000001c0434723c */ /* 0x040fe20000001880 */
[----:B------:R-:W-:Y:S01]  /*44d0*/  FFMA.FTZ R2, R212, c[0x0][0x2d0], -R2 ;  /* 0x0000b400d4027a23 */ /* 0x000fe20000010802 */
[----:B------:R-:W-:Y:S01]  /*44e0*/  MOV R212, R10 ;  /* 0x0000000a00d47202 */ /* 0x000fe20000000f00 */
[----:B------:R2:W-:Y:S05]  /*44f0*/  MUFU.EX2 R102, R3 ;  /* 0x0000000300667308 */ /* 0x0005ea0000000800 */
[C---:B------:R-:W-:Y:S01]  /*4500*/  HMMA.16816.F32 R44, R4.reuse, R30, R132 ;  /* 0x0000001e042c723c */ /* 0x040fe20000001884 */
[----:B------:R-:W4:Y:S02]  /*4510*/  LDSM.16.MT88.4 R28, [R188+0x1000] ;  /* 0x00100000bc1c783b */ /* 0x000f240000004200 */
[----:B------:R3:W3:Y:S02]  /*4520*/  MUFU.EX2 R101, R2 ;  /* 0x0000000200657308 */ /* 0x0006e40000000800 */
[----:B------:R-:W-:Y:S03]  /*4530*/  LDSM.16.MT88.4 R132, [R189+0x1800] ;  /* 0x00180000bd84783b */ /* 0x000fe60000004200 */
[----:B------:R-:W-:Y:S01]  /*4540*/  HMMA.16816.F32 R48, R4, R18, R140 ;  /* 0x000000120430723c */ /* 0x000fe2000000188c */
[----:B------:R-:W4:Y:S01]  /*4550*/  LDSM.16.MT88.4 R16, [R189+0x1000] ;  /* 0x00100000bd10783b */ /* 0x000f220000004200 */
[----:B--2---:R-:W-:-:S06]  /*4560*/  MOV R3, R9 ;  /* 0x0000000900037202 */ /* 0x004fcc0000000f00 */
[----:B-1----:R-:W-:Y:S01]  /*4570*/  HMMA.16816.F32 R72, R4, R12, R152 ;  /* 0x0000000c0448723c */ /* 0x002fe20000001898 */
[----:B---3--:R-:W-:Y:S01]  /*4580*/  FFMA.FTZ R2, R191, c[0x0][0x2d0], -R0 ;  /* 0x0000b400bf027a23 */ /* 0x008fe20000010800 */
[----:B------:R-:W-:-:S03]  /*4590*/  MOV R191, R215 ;  /* 0x000000d700bf7202 */ /* 0x000fc60000000f00 */
[----:B------:R1:W-:Y:S03]  /*45a0*/  MUFU.EX2 R11, R2 ;  /* 0x00000002000b7308 */ /* 0x0003e60000000800 */
[----:B------:R-:W-:Y:S01]  /*45b0*/  HMMA.16816.F32 R68, R4, R14, R160 ;  /* 0x0000000e0444723c */ /* 0x000fe200000018a0 */
[----:B------:R-:W-:Y:S06]  /*45c0*/  LDSM.16.MT88.4 R12, [R187+0x3000] ;  /* 0x00300000bb0c783b */ /* 0x000fec0000004200 */
[----:B------:R-:W-:-:S02]  /*45d0*/  F2FP.PACK_AB R4, R239, R241 ;  /* 0x000000f1ef04723e */ /* 0x000fc400000000ff */
[----:B------:R-:W-:Y:S02]  /*45e0*/  F2FP.PACK_AB R6, R238, R240 ;  /* 0x000000f0ee06723e */ /* 0x000fe400000000ff */
[----:B------:R-:W-:Y:S02]  /*45f0*/  F2FP.PACK_AB R5, R236, R237 ;  /* 0x000000edec05723e */ /* 0x000fe400000000ff */
[----:B------:R-:W-:Y:S01]  /*4600*/  F2FP.PACK_AB R7, R234, R235 ;  /* 0x000000ebea07723e */ /* 0x000fe200000000ff */
[----:B-1----:R-:W-:-:S04]  /*4610*/  FFMA.FTZ R2, R201, c[0x0][0x2d0], -R0 ;  /* 0x0000b400c9027a23 */ /* 0x002fc80000010800 */
[----:B------:R1:W2:Y:S02]  /*4620*/  MUFU.EX2 R10, R2 ;  /* 0x00000002000a7308 */ /* 0x0002a40000000800 */
[C---:B-----5:R-:W-:Y:S08]  /*4630*/  HMMA.16816.F32 R192, R4.reuse, R20, R172 ;  /* 0x0000001404c0723c */ /* 0x060ff000000018ac */
[----:B------:R-:W-:Y:S01]  /*4640*/  HMMA.16816.F32 R176, R4, R22, R168 ;  /* 0x0000001604b0723c */ /* 0x000fe200000018a8 */
[----:B------:R-:W3:Y:S01]  /*4650*/  LDSM.16.MT88.4 R20, [R190+0x3000] ;  /* 0x00300000be14783b */ /* 0x000ee20000004200 */
[----:B-1----:R-:W-:-:S06]  /*4660*/  FFMA.FTZ R2, R196, c[0x0][0x2d0], -R0 ;  /* 0x0000b400c4027a23 */ /* 0x002fcc0000010800 */
[C---:B----4-:R-:W-:Y:S01]  /*4670*/  HMMA.16816.F32 R180, R4.reuse, R28, R164 ;  /* 0x0000001c04b4723c */ /* 0x050fe200000018a4 */
[----:B------:R-:W-:Y:S01]  /*4680*/  FFMA.FTZ R0, R204, c[0x0][0x2d0], -R0 ;  /* 0x0000b400cc007a23 */ /* 0x000fe20000010800 */
[----:B------:R-:W-:Y:S01]  /*4690*/  IADD3 R204, R213, -0x2, RZ ;  /* 0xfffffffed5cc7810 */ /* 0x000fe20007ffe0ff */
[----:B------:R-:W-:Y:S05]  /*46a0*/  MUFU.EX2 R9, R2 ;  /* 0x0000000200097308 */ /* 0x000fea0000000800 */
[C---:B------:R-:W-:Y:S01]  /*46b0*/  HMMA.16816.F32 R172, R4.reuse, R30, R156 ;  /* 0x0000001e04ac723c */ /* 0x040fe2000000189c */
[----:B------:R-:W1:Y:S02]  /*46c0*/  LDSM.16.MT88.4 R28, [R189+0x3000] ;  /* 0x00300000bd1c783b */ /* 0x000e640000004200 */
[----:B------:R4:W5:Y:S05]  /*46d0*/  MUFU.EX2 R215, R0 ;  /* 0x0000000000d77308 */ /* 0x00096a0000000800 */
[C---:B------:R-:W-:Y:S08]  /*46e0*/  HMMA.16816.F32 R120, R4.reuse, R36, R148 ;  /* 0x000000240478723c */ /* 0x040ff00000001894 */
[----:B------:R-:W-:Y:S01]  /*46f0*/  HMMA.16816.F32 R128, R4, R16, R112 ;  /* 0x000000100480723c */ /* 0x000fe20000001870 */
[----:B----4-:R-:W-:-:S02]  /*4700*/  FADD.FTZ R0, R3, R191 ;  /* 0x000000bf03007221 */ /* 0x010fc40000010000 */
[----:B------:R-:W-:Y:S02]  /*4710*/  FADD.FTZ R3, R252, R251 ;  /* 0x000000fbfc037221 */ /* 0x000fe40000010000 */
[----:B------:R-:W-:-:S03]  /*4720*/  FADD.FTZ R0, R212, R0 ;  /* 0x00000000d4007221 */ /* 0x000fc60000010000 */
[C---:B------:R-:W-:Y:S01]  /*4730*/  HMMA.16816.F32 R164, R4.reuse, R18, R108 ;  /* 0x0000001204a4723c */ /* 0x040fe2000000186c */
[----:B------:R-:W4:Y:S01]  /*4740*/  LDSM.16.MT88.4 R16, [R190+0x5000] ;  /* 0x00500000be10783b */ /* 0x000f220000004200 */
[----:B------:R-:W-:Y:S02]  /*4750*/  FADD.FTZ R3, R250, R3 ;  /* 0x00000003fa037221 */ /* 0x000fe40000010000 */
[----:B------:R-:W-:Y:S01]  /*4760*/  FADD.FTZ R0, R211, R0 ;  /* 0x00000000d3007221 */ /* 0x000fe20000010000 */
[----:B------:R-:W-:Y:S01]  /*4770*/  LDSM.16.MT88.4 R108, [R187+0x1800] ;  /* 0x00180000bb6c783b */ /* 0x000fe20000004200 */
[----:B------:R-:W-:Y:S01]  /*4780*/  FADD.FTZ R3, R210, R3 ;  /* 0x00000003d2037221 */ /* 0x000fe20000010000 */
[----:B------:R-:W-:Y:S01]  /*4790*/  MOV R210, c[0x0][0x2ac] ;  /* 0x0000ab0000d27a02 */ /* 0x000fe20000000f00 */
[----:B------:R-:W-:Y:S01]  /*47a0*/  HMMA.16816.F32 R168, R4, R38, R116 ;  /* 0x0000002604a8723c */ /* 0x000fe20000001874 */
[----:B------:R-:W-:Y:S01]  /*47b0*/  FADD.FTZ R0, R248, R0 ;  /* 0x00000000f8007221 */ /* 0x000fe20000010000 */
[----:B------:R-:W-:Y:S01]  /*47c0*/  LDSM.16.MT88.4 R116, [R188+0x1800] ;  /* 0x00180000bc74783b */ /* 0x000fe20000004200 */
[----:B------:R-:W-:-:S02]  /*47d0*/  FADD.FTZ R3, R243, R3 ;  /* 0x00000003f3037221 */ /* 0x000fc40000010000 */
[----:B------:R-:W-:Y:S02]  /*47e0*/  FADD.FTZ R2, R246, R0 ;  /* 0x00000000f6027221 */ /* 0x000fe40000010000 */
[----:B------:R-:W-:Y:S01]  /*47f0*/  FADD.FTZ R0, R244, R3 ;  /* 0x00000003f4007221 */ /* 0x000fe20000010000 */
[C---:B---3--:R-:W-:Y:S01]  /*4800*/  HMMA.16816.F32 R148, R4.reuse, R20, R84 ;  /* 0x000000140494723c */ /* 0x048fe20000001854 */
[----:B------:R-:W-:Y:S02]  /*4810*/  FADD.FTZ R3, R247, R2 ;  /* 0x00000002f7037221 */ /* 0x000fe40000010000 */
[----:B------:R-:W-:Y:S01]  /*4820*/  FADD.FTZ R2, R242, R0 ;  /* 0x00000000f2027221 */ /* 0x000fe20000010000 */
[----:B------:R-:W-:Y:S01]  /*4830*/  MOV R0, R228 ;  /* 0x000000e400007202 */ /* 0x000fe20000000f00 */
[----:B------:R-:W-:Y:S02]  /*4840*/  FADD.FTZ R3, R249, R3 ;  /* 0x00000003f9037221 */ /* 0x000fe40000010000 */
[----:B------:R-:W-:Y:S01]  /*4850*/  FADD.FTZ R2, R245, R2 ;  /* 0x00000002f5027221 */ /* 0x000fe20000010000 */
[----:B------:R-:W-:Y:S01]  /*4860*/  HMMA.16816.F32 R144, R4, R22, R80 ;  /* 0x000000160490723c */ /* 0x000fe20000001850 */
[----:B------:R-:W3:Y:S01]  /*4870*/  LDSM.16.MT88.4 R20, [R189+0x5000] ;  /* 0x00500000bd14783b */ /* 0x000ee20000004200 */
[----:B------:R-:W-:-:S02]  /*4880*/  IMAD R210, R210, c[0x0][0x1d0], RZ ;  /* 0x00007400d2d27a24 */ /* 0x000fc400078e02ff */
[----:B------:R-:W-:Y:S01]  /*4890*/  FADD.FTZ R3, R241, R3 ;  /* 0x00000003f1037221 */ /* 0x000fe20000010000 */
[----:B------:R-:W-:Y:S01]  /*48a0*/  LDSM.16.MT88.4 R80, [R188+0x5800] ;  /* 0x00580000bc50783b */ /* 0x000fe20000004200 */
[----:B------:R-:W-:Y:S02]  /*48b0*/  FADD.FTZ R2, R237, R2 ;  /* 0x00000002ed027221 */ /* 0x000fe40000010000 */
[----:B------:R-:W-:Y:S01]  /*48c0*/  HMMA.16816.F32 R36, R4, R12, R104 ;  /* 0x0000000c0424723c */ /* 0x000fe20000001868 */
[----:B------:R-:W-:Y:S02]  /*48d0*/  FADD.FTZ R3, R239, R3 ;  /* 0x00000003ef037221 */ /* 0x000fe40000010000 */
[----:B------:R-:W-:-:S05]  /*48e0*/  FADD.FTZ R2, R236, R2 ;  /* 0x00000002ec027221 */ /* 0x000fca0000010000 */
[C---:B------:R-:W-:Y:S01]  /*48f0*/  HMMA.16816.F32 R156, R4.reuse, R14, R96 ;  /* 0x0000000e049c723c */ /* 0x040fe20000001860 */
[----:B------:R-:W3:Y:S06]  /*4900*/  LDSM.16.MT88.4 R12, [R188+0x5000] ;  /* 0x00500000bc0c783b */ /* 0x000eec0000004200 */
[----:B------:R-:W-:Y:S01]  /*4910*/  F2FP.PACK_AB R96, R214, R209 ;  /* 0x000000d1d660723e */ /* 0x000fe200000000ff */
[----:B------:R-:W-:Y:S01]  /*4920*/  HMMA.16816.F32 R160, R4, R24, R92 ;  /* 0x0000001804a0723c */ /* 0x000fe2000000185c */
[----:B------:R-:W-:Y:S02]  /*4930*/  F2FP.PACK_AB R98, R101, R102 ;  /* 0x000000666562723e */ /* 0x000fe400000000ff */
[----:B--2---:R-:W-:-:S02]  /*4940*/  F2FP.PACK_AB R97, R10, R11 ;  /* 0x0000000b0a61723e */ /* 0x004fc400000000ff */
[----:B-----5:R-:W-:-:S03]  /*4950*/  F2FP.PACK_AB R99, R215, R9 ;  /* 0x00000009d763723e */ /* 0x020fc600000000ff */
[C---:B-1----:R-:W-:Y:S08]  /*4960*/  HMMA.16816.F32 R140, R4.reuse, R28, R76 ;  /* 0x0000001c048c723c */ /* 0x042ff0000000184c */
[C---:B------:R-:W-:Y:S01]  /*4970*/  HMMA.16816.F32 R136, R4.reuse, R30, R64 ;  /* 0x0000001e0488723c */ /* 0x040fe20000001840 */
[----:B------:R-:W-:Y:S07]  /*4980*/  LDSM.16.MT88.4 R64, [R189+0x3800] ;  /* 0x00380000bd40783b */ /* 0x000fee0000004200 */
[C---:B----4-:R-:W-:Y:S01]  /*4990*/  HMMA.16816.F32 R84, R4.reuse, R16, R40 ;  /* 0x000000100454723c */ /* 0x050fe20000001828 */
[----:B------:R-:W1:Y:S07]  /*49a0*/  LDSM.16.MT88.4 R40, [R187+0x3800] ;  /* 0x00380000bb28783b */ /* 0x000e6e0000004200 */
[C---:B------:R-:W-:Y:S01]  /*49b0*/  HMMA.16816.F32 R152, R4.reuse, R26, R88 ;  /* 0x0000001a0498723c */ /* 0x040fe20000001858 */
[----:B------:R-:W-:Y:S07]  /*49c0*/  LDSM.16.MT88.4 R88, [R190+0x5800] ;  /* 0x00580000be58783b */ /* 0x000fee0000004200 */
[C---:B------:R-:W-:Y:S01]  /*49d0*/  HMMA.16816.F32 R28, R4.reuse, R32, R56 ;  /* 0x00000020041c723c */ /* 0x040fe20000001838 */
[----:B------:R-:W-:Y:S07]  /*49e0*/  LDSM.16.MT88.4 R56, [R190+0x3800] ;  /* 0x00380000be38783b */ /* 0x000fee0000004200 */
[C---:B------:R-:W-:Y:S01]  /*49f0*/  HMMA.16816.F32 R16, R4.reuse, R18, R48 ;  /* 0x000000120410723c */ /* 0x040fe20000001830 */
[----:B------:R-:W2:Y:S07]  /*4a00*/  LDSM.16.MT88.4 R48, [R188+0x3800] ;  /* 0x00380000bc30783b */ /* 0x000eae0000004200 */
[C---:B---3--:R-:W-:Y:S01]  /*4a10*/  HMMA.16816.F32 R92, R4.reuse, R20, R72 ;  /* 0x00000014045c723c */ /* 0x048fe20000001848 */
[----:B------:R-:W3:Y:S07]  /*4a20*/  LDSM.16.MT88.4 R72, [R187+0x5800] ;  /* 0x00580000bb48783b */ /* 0x000eee0000004200 */
[C---:B------:R-:W-:Y:S08]  /*4a30*/  HMMA.16816.F32 R32, R4.reuse, R34, R60 ;  /* 0x000000220420723c */ /* 0x040ff0000000183c */
[C---:B------:R-:W-:Y:S08]  /*4a40*/  HMMA.16816.F32 R76, R4.reuse, R12, R52 ;  /* 0x0000000c044c723c */ /* 0x040ff00000001834 */
[C---:B------:R-:W-:Y:S01]  /*4a50*/  HMMA.16816.F32 R24, R4.reuse, R14, R44 ;  /* 0x0000000e0418723c */ /* 0x040fe2000000182c */
[----:B------:R-:W4:Y:S07]  /*4a60*/  LDSM.16.MT88.4 R12, [R189+0x5800] ;  /* 0x00580000bd0c783b */ /* 0x000f2e0000004200 */
[----:B------:R-:W-:Y:S07]  /*4a70*/  HMMA.16816.F32 R20, R4, R22, R68 ;  /* 0x000000160414723c */ /* 0x000fee0000001844 */
[----:B------:R-:W-:Y:S01]  /*4a80*/  @P4 IMAD.HI.U32 R4, R228, c[0x0][0x2c8], RZ ;  /* 0x0000b200e4044a27 */ /* 0x000fe200078e00ff */
[----:B------:R-:W-:Y:S04]  /*4a90*/  HMMA.16816.F32 R104, R96, R108, R192 ;  /* 0x0000006c6068723c */ /* 0x000fe800000018c0 */
[----:B------:R-:W-:Y:S01]  /*4aa0*/  @P4 SHF.R.U32.HI R0, RZ, c[0x0][0x2cc], R4 ;  /* 0x0000b300ff004a19 */ /* 0x000fe20000011604 */
[----:B------:R-:W-:-:S02]  /*4ab0*/  FADD.FTZ R4, R240, R3 ;  /* 0x00000003f0047221 */ /* 0x000fc40000010000 */
[----:B------:R-:W-:Y:S01]  /*4ac0*/  FADD.FTZ R3, R235, R2 ;  /* 0x00000002eb037221 */ /* 0x000fe20000010000 */
[----:B------:R-:W-:Y:S01]  /*4ad0*/  IADD3 R0, R0, -c[0x0][0x168], R210 ;  /* 0x80005a0000007a10 */ /* 0x000fe20007ffe0d2 */
[----:B------:R-:W-:Y:S01]  /*4ae0*/  FADD.FTZ R2, R238, R4 ;  /* 0x00000004ee027221 */ /* 0x000fe20000010000 */
[----:B------:R-:W-:Y:S02]  /*4af0*/  HMMA.16816.F32 R112, R96, R116, R180 ;  /* 0x000000746070723c */ /* 0x000fe400000018b4 */
[----:B------:R-:W-:Y:S01]  /*4b00*/  SHF.R.S32.HI R5, RZ, 0x1f, R0 ;  /* 0x0000001fff057819 */ /* 0x000fe20000011400 */
[----:B------:R-:W-:-:S03]  /*4b10*/  FADD.FTZ R2, R209, R2 ;  /* 0x00000002d1027221 */ /* 0x000fc60000010000 */
[----:B------:R-:W-:Y:S01]  /*4b20*/  LEA.HI R5, R5, R0, RZ, 0x6 ;  /* 0x0000000005057211 */ /* 0x000fe200078f30ff */
[----:B------:R-:W-:Y:S01]  /*4b30*/  FADD.FTZ R0, R234, R3 ;  /* 0x00000003ea007221 */ /* 0x000fe20000010000 */
[C---:B------:R-:W-:Y:S01]  /*4b40*/  HMMA.16816.F32 R120, R96.reuse, R124, R120 ;  /* 0x0000007c6078723c */ /* 0x040fe20000001878 */
[----:B------:R-:W-:Y:S01]  /*4b50*/  FADD.FTZ R214, R214, R2 ;  /* 0x00000002d6d67221 */ /* 0x000fe20000010000 */
[----:B------:R-:W-:Y:S01]  /*4b60*/  SHF.R.S32.HI R3, RZ, 0x6, R5 ;  /* 0x00000006ff037819 */ /* 0x000fe20000011405 */
[----:B------:R-:W-:Y:S02]  /*4b70*/  FADD.FTZ R0, R11, R0 ;  /* 0x000000000b007221 */ /* 0x000fe40000010000 */
[----:B------:R-:W-:Y:S01]  /*4b80*/  FADD.FTZ R214, R102, R214 ;  /* 0x000000d666d67221 */ /* 0x000fe20000010000 */
[----:B------:R-:W-:Y:S01]  /*4b90*/  IMNMX R211, RZ, R3, !PT ;  /* 0x00000003ffd37217 */ /* 0x000fe20007800200 */
[----:B------:R-:W-:Y:S01]  /*4ba0*/  FADD.FTZ R0, R10, R0 ;  /* 0x000000000a007221 */ /* 0x000fe20000010000 */
[----:B------:R-:W-:Y:S01]  /*4bb0*/  HMMA.16816.F32 R128, R96, R132, R128 ;  /* 0x000000846080723c */ /* 0x000fe20000001880 */
[----:B------:R-:W-:Y:S01]  /*4bc0*/  FADD.FTZ R214, R101, R214 ;  /* 0x000000d665d67221 */ /* 0x000fe20000010000 */
[----:B------:R-:W-:Y:S01]  /*4bd0*/  ISETP.GE.AND P0, PT, R204, R211, PT ;  /* 0x000000d3cc00720c */ /* 0x000fe20003f06270 */
[----:B------:R-:W-:-:S04]  /*4be0*/  FADD.FTZ R0, R9, R0 ;  /* 0x0000000009007221 */ /* 0x000fc80000010000 */
[----:B------:R-:W-:Y:S01]  /*4bf0*/  FADD.FTZ R215, R215, R0 ;  /* 0x00000000d7d77221 */ /* 0x000fe20000010000 */
[C---:B-1----:R-:W-:Y:S08]  /*4c00*/  HMMA.16816.F32 R36, R96.reuse, R40, R36 ;  /* 0x000000286024723c */ /* 0x042ff00000001824 */
[C---:B--2---:R-:W-:Y:S08]  /*4c10*/  HMMA.16816.F32 R44, R96.reuse, R48, R160 ;  /* 0x00000030602c723c */ /* 0x044ff000000018a0 */
[C---:B------:R-:W-:Y:S08]  /*4c20*/  HMMA.16816.F32 R52, R96.reuse, R56, R148 ;  /* 0x000000386034723c */ /* 0x040ff00000001894 */
[C---:B------:R-:W-:Y:S08]  /*4c30*/  HMMA.16816.F32 R60, R96.reuse, R64, R140 ;  /* 0x00000040603c723c */ /* 0x040ff0000000188c */
[C---:B---3--:R-:W-:Y:S08]  /*4c40*/  HMMA.16816.F32 R68, R96.reuse, R72, R28 ;  /* 0x000000486044723c */ /* 0x048ff0000000181c */
        /* <DEDUP_REMOVED lines=13> */
[C---:B----4-:R-:W-:Y:S08]  /*4d20*/  HMMA.16816.F32 R92, R96.reuse, R12, R92 ;  /* 0x0000000c605c723c */ /* 0x050ff0000000185c */
[----:B------:R-:W-:Y:S01]  /*4d30*/  HMMA.16816.F32 R96, R96, R14, R20 ;  /* 0x0000000e6060723c */ /* 0x000fe20000001814 */
[----:B------:R-:W-:Y:S03]  /*4d40*/  @!UPT UIADD3 URZ, URZ, URZ, URZ ;  /* 0x0000003f3f3ff290 */ /* 0x000fe6000fffe03f */
[----:B------:R-:W-:Y:S11]  /*4d50*/  @!P0 BRA `(.L_x_492) ;  /* 0x000036b000008947 */ /* 0x000ff60003800000 */
[----:B------:R-:W-:Y:S02]  /*4d60*/  MOV R102, R8 ;  /* 0x0000000800667202 */ /* 0x000fe40000000f00 */
[----:B------:R-:W-:-:S07]  /*4d70*/  MOV R101, R100 ;  /* 0x0000006400657202 */ /* 0x000fce0000000f00 */
.L_x_503:
[----:B------:R-:W-:Y:S04]  /*4d80*/  DEPBAR.LE SB0, 0x0 ;  /* 0x000080000000791a */ /* 0x000fe80000000000 */
[----:B------:R-:W-:Y:S01]  /*4d90*/  WARPSYNC 0xffffffff ;  /* 0xffffffff00007948 */ /* 0x000fe20003800000 */
[----:B------:R-:W-:Y:S01]  /*4da0*/  BAR.SYNC.DEFER_BLOCKING 0x0 ;  /* 0x0000000000007b1d */ /* 0x000fe20000010000 */
[----:B------:R-:W-:Y:S05]  /*4db0*/  ISETP.GE.AND P0, PT, R204, RZ, PT ;  /* 0x000000ffcc00720c */ /* 0x000fea0003f06270 */
[----:B------:R1:W2:Y:S01]  /*4dc0*/  LDSM.16.M88.4 R32, [R197] ;  /* 0x00000000c520783b */ /* 0x0002a20000000200 */
[----:B------:R-:W-:Y:S03]  /*4dd0*/  BSSY B0, `(.L_x_493) ;  /* 0x000004d000007945 */ /* 0x000fe60003800000 */
[----:B------:R1:W3:Y:S04]  /*4de0*/  LDSM.16.M88.4 R8, [R184] ;  /* 0x00000000b808783b */ /* 0x0002e80000000200 */
[----:B------:R1:W4:Y:S04]  /*4df0*/  LDSM.16.M88.4 R16, [R184+0x800] ;  /* 0x00080000b810783b */ /* 0x0003280000000200 */
[----:B------:R1:W1:Y:S04]  /*4e00*/  LDSM.16.M88.4 R24, [R184+0x1000] ;  /* 0x00100000b818783b */ /* 0x0002680000000200 */
[----:B------:R1:W1:Y:S04]  /*4e10*/  LDSM.16.M88.4 R136, [R184+0x1800] ;  /* 0x00180000b888783b */ /* 0x0002680000000200 */
[----:B------:R1:W1:Y:S04]  /*4e20*/  LDSM.16.M88.4 R140, [R198] ;  /* 0x00000000c68c783b */ /* 0x0002680000000200 */
[----:B------:R1:W1:Y:S04]  /*4e30*/  LDSM.16.M88.4 R144, [R103] ;  /* 0x000000006790783b */ /* 0x0002680000000200 */
[----:B------:R1:W1:Y:S04]  /*4e40*/  LDSM.16.M88.4 R148, [R103+0x800] ;  /* 0x000800006794783b */ /* 0x0002680000000200 */
[----:B------:R1:W1:Y:S04]  /*4e50*/  LDSM.16.M88.4 R152, [R103+0x1000] ;  /* 0x001000006798783b */ /* 0x0002680000000200 */
[----:B------:R1:W1:Y:S01]  /*4e60*/  LDSM.16.M88.4 R156, [R103+0x1800] ;  /* 0x00180000679c783b */ /* 0x0002620000000200 */
[----:B------:R-:W-:-:S05]  /*4e70*/  @!P0 BRA `(.L_x_494) ;  /* 0x0000042000008947 */ /* 0x000fca0003800000 */
[C---:B------:R-:W-:Y:S01]  /*4e80*/  IMAD.WIDE.U32 R2, R205.reuse, c[0x0][0x208], RZ ;  /* 0x00008200cd027a25 */ /* 0x040fe200078e00ff */
[----:B------:R-:W-:Y:S02]  /*4e90*/  SHF.R.S32.HI R0, RZ, 0x1f, R205 ;  /* 0x0000001fff007819 */ /* 0x000fe400000114cd */
[----:B------:R-:W-:Y:S01]  /*4ea0*/  SHF.R.S32.HI R4, RZ, 0x1f, R202 ;  /* 0x0000001fff047819 */ /* 0x000fe200000114ca */
[----:B------:R-:W-:Y:S01]  /*4eb0*/  IMAD.SHL.U32 R30, R208, 0x2, RZ ;  /* 0x00000002d01e7824 */ /* 0x000fe200078e00ff */
[----:B------:R-:W-:Y:S01]  /*4ec0*/  SHF.R.S32.HI R5, RZ, 0x1f, R208 ;  /* 0x0000001fff057819 */ /* 0x000fe200000114d0 */
[----:B------:R-:W-:Y:S01]  /*4ed0*/  IMAD R0, R0, c[0x0][0x208], RZ ;  /* 0x0000820000007a24 */ /* 0x000fe200078e02ff */
[----:B------:R-:W-:Y:S01]  /*4ee0*/  SHF.R.S32.HI R7, RZ, 0x1f, R207 ;  /* 0x0000001fff077819 */ /* 0x000fe200000114cf */
[----:B------:R-:W-:Y:S01]  /*4ef0*/  IMAD R4, R4, c[0x0][0x218], RZ ;  /* 0x0000860004047a24 */ /* 0x000fe200078e02ff */
[----:B------:R-:W-:Y:S01]  /*4f00*/  SHF.R.S32.HI R6, RZ, 0x1f, R206 ;  /* 0x0000001fff067819 */ /* 0x000fe200000114ce */
[----:B------:R-:W-:Y:S01]  /*4f10*/  IMAD R0, R205, c[0x0][0x20c], R0 ;  /* 0x00008300cd007a24 */ /* 0x000fe200078e0200 */
[----:B------:R-:W-:Y:S01]  /*4f20*/  SHF.L.U64.HI R23, R208, 0x1, R5 ;  /* 0x00000001d0177819 */ /* 0x000fe20000010205 */
[----:B------:R-:W-:Y:S01]  /*4f30*/  IMAD R4, R202, c[0x0][0x21c], R4 ;  /* 0x00008700ca047a24 */ /* 0x000fe200078e0204 */
[----:B------:R-:W-:Y:S01]  /*4f40*/  SHF.L.U64.HI R22, R207, 0x1, R7 ;  /* 0x00000001cf167819 */ /* 0x000fe20000010207 */
[----:B------:R-:W-:Y:S01]  /*4f50*/  IMAD.IADD R3, R3, 0x1, R0 ;  /* 0x0000000103037824 */ /* 0x000fe200078e0200 */
[----:B------:R-:W-:Y:S01]  /*4f60*/  SHF.L.U64.HI R21, R206, 0x1, R6 ;  /* 0x00000001ce157819 */ /* 0x000fe20000010206 */
[----:B------:R-:W-:Y:S02]  /*4f70*/  IMAD.SHL.U32 R29, R207, 0x2, RZ ;  /* 0x00000002cf1d7824 */ /* 0x000fe400078e00ff */
[----:B------:R-:W-:Y:S04]  /*4f80*/  IMAD.WIDE.U32 R2, R202, c[0x0][0x218], R2 ;  /* 0x00008600ca027a25 */ /* 0x000fe800078e0002 */
[----:B------:R-:W-:Y:S01]  /*4f90*/  IMAD.SHL.U32 R28, R206, 0x2, RZ ;  /* 0x00000002ce1c7824 */ /* 0x000fe200078e00ff */
[----:B------:R-:W-:Y:S04]  /*4fa0*/  IADD3 R0, P0, R224, R2, RZ ;  /* 0x00000002e0007210 */ /* 0x000fe80007f1e0ff */
[----:B------:R-:W-:Y:S02]  /*4fb0*/  IADD3.X R4, R227, R3, R4, P0, !PT ;  /* 0x00000003e3047210 */ /* 0x000fe400007fe404 */
[C---:B------:R-:W-:Y:S04]  /*4fc0*/  LEA R20, P0, R0.reuse, c[0x0][0x1f8], 0x1 ;  /* 0x00007e0000147a11 */ /* 0x040fe800078008ff */
[----:B------:R-:W-:Y:S01]  /*4fd0*/  LEA.HI.X R5, R0, c[0x0][0x1fc], R4, 0x1, P0 ;  /* 0x00007f0000057a11 */ /* 0x000fe200000f0c04 */
[----:B------:R-:W-:-:S06]  /*4fe0*/  BRA.DIV ~URZ, `(.L_x_495) ;  /* 0x000097727f007947 */ /* 0x000fcc000b800000 */
[----:B------:R4:W3:Y:S02]  /*4ff0*/  SHFL.IDX PT, R4, R5, RZ, 0x181f ;  /* 0x00181fff05047589 */ /* 0x0008e400000e0000 */
.L_x_554:
[----:B------:R-:W-:-:S05]  /*5000*/  BRA.DIV ~URZ, `(.L_x_496) ;  /* 0x000097c27f007947 */ /* 0x000fca000b800000 */
[----:B------:R-:W5:Y:S01]  /*5010*/  SHFL.IDX PT, R0, R20, RZ, 0x181f ;  /* 0x00181fff14007589 */ /* 0x000f6200000e0000 */
[----:B------:R-:W-:Y:S02]  /*5020*/  ISETP.GE.AND P5, PT, R206, c[0x0][0x1d4], PT ;  /* 0x00007500ce007a0c */ /* 0x000fe40003fa6270 */
[----:B------:R-:W-:Y:S02]  /*5030*/  ISETP.GE.AND P2, PT, R207, c[0x0][0x1d4], PT ;  /* 0x00007500cf007a0c */ /* 0x000fe40003f46270 */
[----:B------:R-:W-:Y:S02]  /*5040*/  SEL R15, RZ, 0x10, P5 ;  /* 0x00000010ff0f7807 */ /* 0x000fe40002800000 */
[----:B------:R-:W-:Y:S02]  /*5050*/  SEL R14, RZ, 0x10, P2 ;  /* 0x00000010ff0e7807 */ /* 0x000fe40001000000 */
[C---:B-----5:R-:W-:Y:S02]  /*5060*/  IADD3 R6, P0, R0.reuse, R28, RZ ;  /* 0x0000001c00067210 */ /* 0x060fe40007f1e0ff */
[----:B------:R-:W-:Y:S03]  /*5070*/  IADD3 R2, P6, R0, R29, RZ ;  /* 0x0000001d00027210 */ /* 0x000fe60007fde0ff */
[----:B---3--:R-:W-:Y:S01]  /*5080*/  IMAD.X R7, R4, 0x1, R21, P0 ;  /* 0x0000000104077824 */ /* 0x008fe200000e0615 */
        /* <DEDUP_REMOVED lines=8> */
[----:B------:R5:W4:Y:S04]  /*5110*/  SHFL.IDX PT, R4, R5, 0x1, 0x181f ;  /* 0x00381f0005047f89 */ /* 0x000b2800000e0000 */
[----:B------:R3:W2:Y:S04]  /*5120*/  SHFL.IDX PT, R0, R20, 0x1, 0x181f ;  /* 0x00381f0014007f89 */ /* 0x0006a800000e0000 */
[----:B------:R3:W-:Y:S01]  /*5130*/  LDGSTS.E.BYPASS.LTC128B.128 [R203+0x4100], [R12.64], !P0 ;  /* 0x041000000ccb7fae */ /* 0x0007e2000c101d46 */
[----:B----45:R-:W-:Y:S03]  /*5140*/  SEL R5, RZ, 0x10, P0 ;  /* 0x00000010ff057807 */ /* 0x030fe60000000000 */
.L_x_555:
[----:B---3--:R-:W-:Y:S02]  /*5150*/  IADD3 R2, -R14, 0x10, RZ ;  /* 0x000000100e027810 */ /* 0x008fe40007ffe1ff */
[----:B------:R-:W-:Y:S02]  /*5160*/  IADD3 R12, -R15, 0x10, RZ ;  /* 0x000000100f0c7810 */ /* 0x000fe40007ffe1ff */
[----:B------:R-:W-:Y:S02]  /*5170*/  LOP3.LUT R6, R2, 0xf, RZ, 0xc0, !PT ;  /* 0x0000000f02067812 */ /* 0x000fe400078ec0ff */
[----:B------:R-:W-:Y:S02]  /*5180*/  LOP3.LUT R12, R12, 0xf, RZ, 0xc0, !PT ;  /* 0x0000000f0c0c7812 */ /* 0x000fe400078ec0ff */
[----:B------:R-:W-:Y:S02]  /*5190*/  IADD3 R3, -R5, 0x10, RZ ;  /* 0x0000001005037810 */ /* 0x000fe40007ffe1ff */
[-C--:B--2---:R-:W-:Y:S02]  /*51a0*/  IADD3 R6, P6, P5, R6, R0.reuse, R29 ;  /* 0x0000000006067210 */ /* 0x084fe40007dde01d */
[----:B------:R-:W-:Y:S02]  /*51b0*/  IADD3 R12, P2, P0, R12, R0, R28 ;  /* 0x000000000c0c7210 */ /* 0x000fe4000785e01c */
[----:B------:R-:W-:Y:S02]  /*51c0*/  LOP3.LUT R2, R3, 0xf, RZ, 0xc0, !PT ;  /* 0x0000000f03027812 */ /* 0x000fe400078ec0ff */
[-C--:B------:R-:W-:Y:S02]  /*51d0*/  IADD3.X R7, RZ, R4.reuse, R22, P6, P5 ;  /* 0x00000004ff077210 */ /* 0x080fe400037ea416 */
[----:B------:R-:W-:Y:S02]  /*51e0*/  ISETP.NE.U32.AND P6, PT, R15, RZ, PT ;  /* 0x000000ff0f00720c */ /* 0x000fe40003fc5070 */
[----:B------:R-:W-:Y:S02]  /*51f0*/  IADD3.X R13, RZ, R4, R21, P2, P0 ;  /* 0x00000004ff0d7210 */ /* 0x000fe400017e0415 */
[----:B------:R-:W-:Y:S02]  /*5200*/  IADD3 R2, P2, P0, R2, R0, R30 ;  /* 0x0000000002027210 */ /* 0x000fe4000785e01e */
[----:B------:R-:W-:Y:S02]  /*5210*/  ISETP.NE.U32.AND P5, PT, R14, RZ, PT ;  /* 0x000000ff0e00720c */ /* 0x000fe40003fa5070 */
[----:B------:R-:W-:Y:S02]  /*5220*/  IADD3.X R3, RZ, R4, R23, P2, P0 ;  /* 0x00000004ff037210 */ /* 0x000fe400017e0417 */
[----:B------:R-:W-:Y:S03]  /*5230*/  ISETP.NE.U32.AND P0, PT, R5, RZ, PT ;  /* 0x000000ff0500720c */ /* 0x000fe60003f05070 */
[----:B------:R-:W-:Y:S01]  /*5240*/  @!PT LDS RZ, [RZ] ;  /* 0x00000000fffff984 */ /* 0x000fe20000000800 */
[----:B------:R-:W-:Y:S01]  /*5250*/  @!PT LDS RZ, [RZ] ;  /* 0x00000000fffff984 */ /* 0x000fe20000000800 */
[----:B------:R-:W-:Y:S01]  /*5260*/  @!PT LDS RZ, [RZ] ;  /* 0x00000000fffff984 */ /* 0x000fe20000000800 */
[----:B------:R2:W-:Y:S06]  /*5270*/  LDGSTS.E.BYPASS.LTC128B.128.ZFILL [R203+0x1100], [R12.64], P6 ;  /* 0x011000000ccb7fae */ /* 0x0005ec000b141d46 */
[----:B------:R2:W-:Y:S04]  /*5280*/  LDGSTS.E.BYPASS.LTC128B.128.ZFILL [R203+0x3100], [R6.64], P5 ;  /* 0x0310000006cb7fae */ /* 0x0005e8000a941d46 */
[----:B------:R2:W-:Y:S02]  /*5290*/  LDGSTS.E.BYPASS.LTC128B.128.ZFILL [R203+0x5100], [R2.64], P0 ;  /* 0x0510000002cb7fae */ /* 0x0005e40008141d46 */
.L_x_494:
[----:B------:R-:W-:Y:S05]  /*52a0*/  BSYNC B0 ;  /* 0x0000000000007941 */ /* 0x000fea0003800000 */
.L_x_493:
[----:B------:R-:W0:Y:S01]  /*52b0*/  LDGDEPBAR ;  /* 0x00000000000079af */ /* 0x000e220000000000 */
[----:B------:R-:W-:Y:S01]  /*52c0*/  WARPSYNC 0xffffffff ;  /* 0xffffffff00007948 */ /* 0x000fe20003800000 */
[C---:B--23--:R-:W-:Y:S01]  /*52d0*/  HMMA.16816.F32 R4, R32.reuse, R8, RZ ;  /* 0x000000082004723c */ /* 0x04cfe200000018ff */
[----:B------:R-:W-:Y:S02]  /*52e0*/  BSSY B0, `(.L_x_497) ;  /* 0x0000125000007945 */ /* 0x000fe40003800000 */
[----:B------:R-:W-:Y:S03]  /*52f0*/  ISETP.GE.AND P0, PT, R204, 0x1, PT ;  /* 0x00000001cc00780c */ /* 0x000fe60003f06270 */
[----:B------:R-:W-:Y:S02]  /*5300*/  LDSM.16.M88.4 R160, [R200] ;  /* 0x00000000c8a0783b */ /* 0x000fe40000000200 */
[C---:B------:R-:W-:Y:S06]  /*5310*/  HMMA.16816.F32 R8, R32.reuse, R10, RZ ;  /* 0x0000000a2008723c */ /* 0x040fec00000018ff */
[----:B------:R-:W2:Y:S02]  /*5320*/  LDSM.16.M88.4 R164, [R186] ;  /* 0x00000000baa4783b */ /* 0x000ea40000000200 */
[C---:B----4-:R-:W-:Y:S06]  /*5330*/  HMMA.16816.F32 R12, R32.reuse, R16, RZ ;  /* 0x00000010200c723c */ /* 0x050fec00000018ff */
[----:B------:R-:W-:Y:S02]  /*5340*/  LDSM.16.M88.4 R168, [R186+0x1000] ;  /* 0x00100000baa8783b */ /* 0x000fe40000000200 */
[C---:B------:R-:W-:Y:S06]  /*5350*/  HMMA.16816.F32 R16, R32.reuse, R18, RZ ;  /* 0x000000122010723c */ /* 0x040fec00000018ff */
[----:B------:R-:W-:Y:S02]  /*5360*/  LDSM.16.M88.4 R172, [R186+0x1800] ;  /* 0x00180000baac783b */ /* 0x000fe40000000200 */
[C---:B-1----:R-:W-:Y:S06]  /*5370*/  HMMA.16816.F32 R20, R32.reuse, R24, RZ ;  /* 0x000000182014723c */ /* 0x042fec00000018ff */
[----:B------:R-:W-:Y:S02]  /*5380*/  LDSM.16.M88.4 R176, [R199] ;  /* 0x00000000c7b0783b */ /* 0x000fe40000000200 */
[C---:B------:R-:W-:Y:S06]  /*5390*/  HMMA.16816.F32 R24, R32.reuse, R26, RZ ;  /* 0x0000001a2018723c */ /* 0x040fec00000018ff */
[----:B------:R-:W-:Y:S02]  /*53a0*/  LDSM.16.M88.4 R180, [R185+-0x4000] ;  /* 0xffc00000b9b4783b */ /* 0x000fe40000000200 */
[C---:B------:R-:W-:Y:S08]  /*53b0*/  HMMA.16816.F32 R28, R32.reuse, R136, RZ ;  /* 0x00000088201c723c */ /* 0x040ff000000018ff */
[----:B------:R-:W-:Y:S01]  /*53c0*/  HMMA.16816.F32 R32, R32, R138, RZ ;  /* 0x0000008a2020723c */ /* 0x000fe200000018ff */
[----:B------:R-:W1:Y:S07]  /*53d0*/  LDSM.16.M88.4 R136, [R186+0x800] ;  /* 0x00080000ba88783b */ /* 0x000e6e0000000200 */
[C---:B------:R-:W-:Y:S08]  /*53e0*/  HMMA.16816.F32 R4, R140.reuse, R144, R4 ;  /* 0x000000908c04723c */ /* 0x040ff00000001804 */
[C---:B------:R-:W-:Y:S01]  /*53f0*/  HMMA.16816.F32 R8, R140.reuse, R146, R8 ;  /* 0x000000928c08723c */ /* 0x040fe20000001808 */
[----:B------:R-:W-:Y:S07]  /*5400*/  LDSM.16.M88.4 R144, [R185+-0x3000] ;  /* 0xffd00000b990783b */ /* 0x000fee0000000200 */
[C---:B------:R-:W-:Y:S08]  /*5410*/  HMMA.16816.F32 R12, R140.reuse, R148, R12 ;  /* 0x000000948c0c723c */ /* 0x040ff0000000180c */
[C---:B------:R-:W-:Y:S01]  /*5420*/  HMMA.16816.F32 R16, R140.reuse, R150, R16 ;  /* 0x000000968c10723c */ /* 0x040fe20000001810 */
[----:B------:R-:W-:Y:S07]  /*5430*/  LDSM.16.M88.4 R148, [R185+-0x2800] ;  /* 0xffd80000b994783b */ /* 0x000fee0000000200 */
[C---:B------:R-:W-:Y:S08]  /*5440*/  HMMA.16816.F32 R20, R140.reuse, R152, R20 ;  /* 0x000000988c14723c */ /* 0x040ff00000001814 */
[C---:B------:R-:W-:Y:S01]  /*5450*/  HMMA.16816.F32 R24, R140.reuse, R154, R24 ;  /* 0x0000009a8c18723c */ /* 0x040fe20000001818 */
[----:B------:R-:W-:Y:S07]  /*5460*/  LDSM.16.M88.4 R152, [R197+0x4000] ;  /* 0x00400000c598783b */ /* 0x000fee0000000200 */
[C---:B------:R-:W-:Y:S08]  /*5470*/  HMMA.16816.F32 R28, R140.reuse, R156, R28 ;  /* 0x0000009c8c1c723c */ /* 0x040ff0000000181c */
[----:B------:R-:W-:Y:S01]  /*5480*/  HMMA.16816.F32 R32, R140, R158, R32 ;  /* 0x0000009e8c20723c */ /* 0x000fe20000001820 */
[----:B------:R-:W3:Y:S07]  /*5490*/  LDSM.16.M88.4 R140, [R185+-0x3800] ;  /* 0xffc80000b98c783b */ /* 0x000eee0000000200 */
        /* <DEDUP_REMOVED lines=9> */
[----:B------:R-:W-:Y:S07]  /*5530*/  LDSM.16.M88.4 R168, [R198+0x4000] ;  /* 0x00400000c6a8783b */ /* 0x000fee0000000200 */
[C---:B------:R-:W-:Y:S08]  /*5540*/  HMMA.16816.F32 R28, R160.reuse, R172, R28 ;  /* 0x000000aca01c723c */ /* 0x040ff0000000181c */
[----:B------:R-:W-:Y:S01]  /*5550*/  HMMA.16816.F32 R32, R160, R174, R32 ;  /* 0x000000aea020723c */ /* 0x000fe20000001820 */
[----:B------:R-:W4:Y:S07]  /*5560*/  LDSM.16.M88.4 R160, [R184+0x3000] ;  /* 0x00300000b8a0783b */ /* 0x000f2e0000000200 */
[C---:B------:R-:W-:Y:S01]  /*5570*/  HMMA.16816.F32 R4, R176.reuse, R180, R4 ;  /* 0x000000b4b004723c */ /* 0x040fe20000001804 */
[----:B------:R-:W5:Y:S07]  /*5580*/  LDSM.16.M88.4 R172, [R103+0x2000] ;  /* 0x0020000067ac783b */ /* 0x000f6e0000000200 */
        /* <DEDUP_REMOVED lines=20> */
[----:B------:R-:W-:Y:S07]  /*56d0*/  LDSM.16.M88.4 R160, [R199+0x4000] ;  /* 0x00400000c7a0783b */ /* 0x000fee0000000200 */
[C---:B------:R-:W-:Y:S08]  /*56e0*/  HMMA.16816.F32 R28, R152.reuse, R164, R28 ;  /* 0x000000a4981c723c */ /* 0x040ff0000000181c */
[----:B------:R-:W-:Y:S01]  /*56f0*/  HMMA.16816.F32 R32, R152, R166, R32 ;  /* 0x000000a69820723c */ /* 0x000fe20000001820 */
[----:B------:R-:W4:Y:S07]  /*5700*/  LDSM.16.M88.4 R152, [R186+0x3000] ;  /* 0x00300000ba98783b */ /* 0x000f2e0000000200 */
[C---:B-----5:R-:W-:Y:S01]  /*5710*/  HMMA.16816.F32 R4, R168.reuse, R172, R4 ;  /* 0x000000aca804723c */ /* 0x060fe20000001804 */
[----:B------:R-:W5:Y:S07]  /*5720*/  LDSM.16.M88.4 R164, [R185+-0x2000] ;  /* 0xffe00000b9a4783b */ /* 0x000f6e0000000200 */
[C---:B------:R-:W-:Y:S01]  /*5730*/  HMMA.16816.F32 R8, R168.reuse, R174, R8 ;  /* 0x000000aea808723c */ /* 0x040fe20000001808 */
[----:B------:R-:W-:Y:S07]  /*5740*/  LDSM.16.M88.4 R172, [R184+0x4000] ;  /* 0x00400000b8ac783b */ /* 0x000fee0000000200 */
[C---:B---3--:R-:W-:Y:S08]  /*5750*/  HMMA.16816.F32 R12, R168.reuse, R140, R12 ;  /* 0x0000008ca80c723c */ /* 0x048ff0000000180c */
[C---:B------:R-:W-:Y:S01]  /*5760*/  HMMA.16816.F32 R16, R168.reuse, R142, R16 ;  /* 0x0000008ea810723c */ /* 0x040fe20000001810 */
[----:B------:R-:W3:Y:S07]  /*5770*/  LDSM.16.M88.4 R140, [R185+-0x1800] ;  /* 0xffe80000b98c783b */ /* 0x000eee0000000200 */
[C---:B------:R-:W-:Y:S08]  /*5780*/  HMMA.16816.F32 R20, R168.reuse, R144, R20 ;  /* 0x00000090a814723c */ /* 0x040ff00000001814 */
[C---:B------:R-:W-:Y:S01]  /*5790*/  HMMA.16816.F32 R24, R168.reuse, R146, R24 ;  /* 0x00000092a818723c */ /* 0x040fe20000001818 */
[----:B------:R-:W3:Y:S07]  /*57a0*/  LDSM.16.M88.4 R144, [R185+-0x1000] ;  /* 0xfff00000b990783b */ /* 0x000eee0000000200 */
        /* <DEDUP_REMOVED lines=13> */
[C---:B------:R-:W-:Y:S08]  /*5880*/  HMMA.16816.F32 R28, R176.reuse, R156, R28 ;  /* 0x0000009cb01c723c */ /* 0x040ff0000000181c */
[----:B------:R-:W-:Y:S01]  /*5890*/  HMMA.16816.F32 R32, R176, R158, R32 ;  /* 0x0000009eb020723c */ /* 0x000fe20000001820 */
[----:B------:R-:W1:Y:S07]  /*58a0*/  LDSM.16.M88.4 R156, [R184+0x5800] ;  /* 0x00580000b89c783b */ /* 0x000e6e0000000200 */
[C---:B-----5:R-:W-:Y:S01]  /*58b0*/  HMMA.16816.F32 R4, R160.reuse, R164, R4 ;  /* 0x000000a4a004723c */ /* 0x060fe20000001804 */
        /* <DEDUP_REMOVED lines=40> */
[C---:B------:R-:W-:Y:S08]  /*5b40*/  HMMA.16816.F32 R24, R160.reuse, R154, R24 ;  /* 0x0000009aa018723c */ /* 0x040ff00000001818 */
[C---:B------:R-:W-:Y:S08]  /*5b50*/  HMMA.16816.F32 R28, R160.reuse, R156, R28 ;  /* 0x0000009ca01c723c */ /* 0x040ff0000000181c */
[----:B------:R-:W-:Y:S08]  /*5b60*/  HMMA.16816.F32 R32, R160, R158, R32 ;  /* 0x0000009ea020723c */ /* 0x000ff00000001820 */
[C---:B-----5:R-:W-:Y:S08]  /*5b70*/  HMMA.16816.F32 R4, R168.reuse, R172, R4 ;  /* 0x000000aca804723c */ /* 0x060ff00000001804 */
[C---:B------:R-:W-:Y:S08]  /*5b80*/  HMMA.16816.F32 R8, R168.reuse, R174, R8 ;  /* 0x000000aea808723c */ /* 0x040ff00000001808 */
[C---:B-1----:R-:W-:Y:S08]  /*5b90*/  HMMA.16816.F32 R12, R168.reuse, R136, R12 ;  /* 0x00000088a80c723c */ /* 0x042ff0000000180c */
[----:B------:R-:W-:Y:S01]  /*5ba0*/  FMUL.FTZ R4, R4, c[0x0][0x320] ;  /* 0x0000c80004047a20 */ /* 0x000fe20000410000 */
[C---:B------:R-:W-:Y:S03]  /*5bb0*/  HMMA.16816.F32 R16, R168.reuse, R138, R16 ;  /* 0x0000008aa810723c */ /* 0x040fe60000001810 */
[----:B------:R-:W1:Y:S01]  /*5bc0*/  MUFU.TANH R150, R4 ;  /* 0x0000000400967308 */ /* 0x000e620000002400 */
[----:B------:R-:W-:Y:S02]  /*5bd0*/  FMUL.FTZ R5, R5, c[0x0][0x320] ;  /* 0x0000c80005057a20 */ /* 0x000fe40000410000 */
[----:B------:R-:W-:Y:S02]  /*5be0*/  FMUL.FTZ R6, R6, c[0x0][0x320] ;  /* 0x0000c80006067a20 */ /* 0x000fe40000410000 */
[----:B------:R-:W-:Y:S04]  /*5bf0*/  FMUL.FTZ R7, R7, c[0x0][0x320] ;  /* 0x0000c80007077a20 */ /* 0x000fe80000410000 */
[----:B------:R-:W-:Y:S01]  /*5c00*/  FMUL.FTZ R8, R8, c[0x0][0x320] ;  /* 0x0000c80008087a20 */ /* 0x000fe20000410000 */
[----:B------:R-:W2:Y:S01]  /*5c10*/  MUFU.TANH R147, R5 ;  /* 0x0000000500937308 */ /* 0x000ea20000002400 */
[----:B------:R-:W-:Y:S02]  /*5c20*/  FMUL.FTZ R9, R9, c[0x0][0x320] ;  /* 0x0000c80009097a20 */ /* 0x000fe40000410000 */
[----:B------:R-:W-:Y:S02]  /*5c30*/  FMUL.FTZ R10, R10, c[0x0][0x320] ;  /* 0x0000c8000a0a7a20 */ /* 0x000fe40000410000 */
[----:B------:R-:W-:Y:S02]  /*5c40*/  FMUL.FTZ R11, R11, c[0x0][0x320] ;  /* 0x0000c8000b0b7a20 */ /* 0x000fe40000410000 */
[----:B------:R-:W-:Y:S02]  /*5c50*/  FMUL.FTZ R12, R12, c[0x0][0x320] ;  /* 0x0000c8000c0c7a20 */ /* 0x000fe40000410000 */
        /* <DEDUP_REMOVED lines=8> */
[----:B------:R-:W-:Y:S09]  /*5ce0*/  FMUL.FTZ R15, R15, c[0x0][0x320] ;  /* 0x0000c8000f0f7a20 */ /* 0x000ff20000410000 */
[----:B------:R-:W1:Y:S10]  /*5cf0*/  MUFU.TANH R144, R8 ;  /* 0x0000000800907308 */ /* 0x000e740000002400 */
[----:B------:R-:W1:Y:S01]  /*5d00*/  MUFU.TANH R143, R9 ;  /* 0x00000009008f7308 */ /* 0x000e620000002400 */
[----:B----4-:R-:W4:Y:S09]  /*5d10*/  LDSM.16.M88.4 R4, [R185+0x1000] ;  /* 0x00100000b904783b */ /* 0x010f320000000200 */
[----:B------:R-:W1:Y:S10]  /*5d20*/  MUFU.TANH R145, R10 ;  /* 0x0000000a00917308 */ /* 0x000e740000002400 */
[----:B------:R5:W1:Y:S10]  /*5d30*/  MUFU.TANH R149, R11 ;  /* 0x0000000b00957308 */ /* 0x000a740000002400 */
[----:B------:R-:W1:Y:S10]  /*5d40*/  MUFU.TANH R142, R16 ;  /* 0x00000010008e7308 */ /* 0x000e740000002400 */
[----:B------:R-:W1:Y:S01]  /*5d50*/  MUFU.TANH R137, R17 ;  /* 0x0000001100897308 */ /* 0x000e620000002400 */
[----:B-----5:R-:W5:Y:S01]  /*5d60*/  LDSM.16.M88.4 R8, [R185+0x1800] ;  /* 0x00180000b908783b */ /* 0x020f620000000200 */
[----:B------:R-:W-:Y:S04]  /*5d70*/  DEPBAR.LE SB0, 0x0 ;  /* 0x000080000000791a */ /* 0x000fe80000000000 */
[C---:B----4-:R-:W-:Y:S04]  /*5d80*/  HMMA.16816.F32 R20, R168.reuse, R4, R20 ;  /* 0x00000004a814723c */ /* 0x050fe80000001814 */
[----:B------:R-:W4:Y:S01]  /*5d90*/  MUFU.TANH R148, R18 ;  /* 0x0000001200947308 */ /* 0x000f220000002400 */
[----:B------:R-:W-:Y:S03]  /*5da0*/  BAR.SYNC.DEFER_BLOCKING 0x0 ;  /* 0x0000000000007b1d */ /* 0x000fe60000010000 */
[C---:B------:R-:W-:Y:S06]  /*5db0*/  HMMA.16816.F32 R24, R168.reuse, R6, R24 ;  /* 0x00000006a818723c */ /* 0x040fec0000001818 */
[----:B------:R-:W1:Y:S10]  /*5dc0*/  MUFU.TANH R138, R19 ;  /* 0x00000013008a7308 */ /* 0x000e740000002400 */
[----:B------:R-:W1:Y:S01]  /*5dd0*/  MUFU.TANH R140, R12 ;  /* 0x0000000c008c7308 */ /* 0x000e620000002400 */
[----:B------:R-:W-:Y:S02]  /*5de0*/  FMUL.FTZ R20, R20, c[0x0][0x320] ;  /* 0x0000c80014147a20 */ /* 0x000fe40000410000 */
[----:B------:R-:W-:Y:S02]  /*5df0*/  FMUL.FTZ R21, R21, c[0x0][0x320] ;  /* 0x0000c80015157a20 */ /* 0x000fe40000410000 */
[----:B------:R-:W-:Y:S02]  /*5e00*/  FMUL.FTZ R22, R22, c[0x0][0x320] ;  /* 0x0000c80016167a20 */ /* 0x000fe40000410000 */
[----:B------:R-:W-:Y:S03]  /*5e10*/  FMUL.FTZ R23, R23, c[0x0][0x320] ;  /* 0x0000c80017177a20 */ /* 0x000fe60000410000 */
[----:B------:R1:W1:Y:S01]  /*5e20*/  MUFU.TANH R136, R20 ;  /* 0x0000001400887308 */ /* 0x0002620000002400 */
[----:B------:R-:W-:Y:S02]  /*5e30*/  FMUL.FTZ R26, R26, c[0x0][0x320] ;  /* 0x0000c8001a1a7a20 */ /* 0x000fe40000410000 */
[----:B------:R-:W-:Y:S01]  /*5e40*/  FMUL.FTZ R27, R27, c[0x0][0x320] ;  /* 0x0000c8001b1b7a20 */ /* 0x000fe20000410000 */
[C---:B-----5:R-:W-:Y:S06]  /*5e50*/  HMMA.16816.F32 R28, R168.reuse, R8, R28 ;  /* 0x00000008a81c723c */ /* 0x060fec000000181c */
[----:B------:R5:W2:Y:S02]  /*5e60*/  MUFU.TANH R100, R21 ;  /* 0x0000001500647308 */ /* 0x000aa40000002400 */
[----:B------:R-:W-:Y:S08]  /*5e70*/  HMMA.16816.F32 R32, R168, R10, R32 ;  /* 0x0000000aa820723c */ /* 0x000ff00000001820 */
[----:B------:R2:W2:Y:S01]  /*5e80*/  MUFU.TANH R141, R13 ;  /* 0x0000000d008d7308 */ /* 0x0004a20000002400 */
[----:B-1----:R-:W-:Y:S07]  /*5e90*/  FMUL.FTZ R20, R25, c[0x0][0x320] ;  /* 0x0000c80019147a20 */ /* 0x002fee0000410000 */
[----:B------:R-:W-:Y:S02]  /*5ea0*/  FMUL.FTZ R19, R28, c[0x0][0x320] ;  /* 0x0000c8001c137a20 */ /* 0x000fe40000410000 */
[----:B------:R1:W1:Y:S01]  /*5eb0*/  MUFU.TANH R139, R14 ;  /* 0x0000000e008b7308 */ /* 0x0002620000002400 */
[----:B------:R-:W-:Y:S02]  /*5ec0*/  FMUL.FTZ R18, R29, c[0x0][0x320] ;  /* 0x0000c8001d127a20 */ /* 0x000fe40000410000 */
[----:B------:R-:W-:Y:S02]  /*5ed0*/  FMUL.FTZ R30, R30, c[0x0][0x320] ;  /* 0x0000c8001e1e7a20 */ /* 0x000fe40000410000 */
[----:B-----5:R-:W-:Y:S02]  /*5ee0*/  FMUL.FTZ R21, R24, c[0x0][0x320] ;  /* 0x0000c80018157a20 */ /* 0x020fe40000410000 */
[----:B------:R-:W-:Y:S02]  /*5ef0*/  FMUL.FTZ R31, R31, c[0x0][0x320] ;  /* 0x0000c8001f1f7a20 */ /* 0x000fe40000410000 */
[----:B------:R-:W-:Y:S01]  /*5f00*/  FMUL.FTZ R17, R32, c[0x0][0x320] ;  /* 0x0000c80020117a20 */ /* 0x000fe20000410000 */
[----:B------:R1:W1:Y:S01]  /*5f10*/  MUFU.TANH R146, R15 ;  /* 0x0000000f00927308 */ /* 0x0002620000002400 */
[----:B------:R-:W-:Y:S02]  /*5f20*/  FMUL.FTZ R16, R33, c[0x0][0x320] ;  /* 0x0000c80021107a20 */ /* 0x000fe40000410000 */
[----:B------:R-:W-:Y:S02]  /*5f30*/  FMUL.FTZ R34, R34, c[0x0][0x320] ;  /* 0x0000c80022227a20 */ /* 0x000fe40000410000 */
[----:B------:R-:W-:Y:S05]  /*5f40*/  FMUL.FTZ R35, R35, c[0x0][0x320] ;  /* 0x0000c80023237a20 */ /* 0x000fea0000410000 */
        /* <DEDUP_REMOVED lines=15> */
[----:B--234-:R-:W-:Y:S01]  /*6040*/  IMAD R2, R204, 0x40, R220 ;  /* 0x00000040cc027824 */ /* 0x01cfe200078e02dc */
[----:B------:R-:W-:Y:S01]  /*6050*/  SHF.R.S32.HI R191, RZ, 0x1f, R208 ;  /* 0x0000001fffbf7819 */ /* 0x000fe200000114d0 */
[----:B------:R-:W-:Y:S01]  /*6060*/  IMAD.MOV.U32 R202, RZ, RZ, RZ ;  /* 0x000000ffffca7224 */ /* 0x000fe200078e00ff */
[----:B------:R-:W-:Y:S01]  /*6070*/  SHF.R.S32.HI R192, RZ, 0x1f, R207 ;  /* 0x0000001fffc07819 */ /* 0x000fe200000114cf */
[----:B------:R-:W-:Y:S01]  /*6080*/  IMAD.SHL.U32 R28, R208, 0x2, RZ ;  /* 0x00000002d01c7824 */ /* 0x000fe200078e00ff */
[----:B------:R-:W-:Y:S01]  /*6090*/  IADD3 R2, R2, -0x40, R216 ;  /* 0xffffffc002027810 */ /* 0x000fe20007ffe0d8 */
[C---:B------:R-:W-:Y:S01]  /*60a0*/  IMAD.SHL.U32 R25, R207.reuse, 0x2, RZ ;  /* 0x00000002cf197824 */ /* 0x040fe200078e00ff */
[----:B-1----:R-:W-:Y:S01]  /*60b0*/  SHF.L.U64.HI R15, R208, 0x1, R191 ;  /* 0x00000001d00f7819 */ /* 0x002fe200000102bf */
[----:B------:R-:W-:Y:S01]  /*60c0*/  IMAD.SHL.U32 R24, R206, 0x2, RZ ;  /* 0x00000002ce187824 */ /* 0x000fe200078e00ff */
[----:B------:R-:W-:Y:S01]  /*60d0*/  SHF.R.S32.HI R191, RZ, 0x1f, R206 ;  /* 0x0000001fffbf7819 */ /* 0x000fe200000114ce */
[----:B------:R-:W-:Y:S01]  /*60e0*/  @P3 IMAD.HI.U32 R3, R2, c[0x0][0x2bc], RZ ;  /* 0x0000af0002033a27 */ /* 0x000fe200078e00ff */
[----:B------:R-:W-:Y:S02]  /*60f0*/  SHF.L.U64.HI R14, R207, 0x1, R192 ;  /* 0x00000001cf0e7819 */ /* 0x000fe400000102c0 */
[----:B------:R-:W-:Y:S01]  /*6100*/  SHF.L.U64.HI R13, R206, 0x1, R191 ;  /* 0x00000001ce0d7819 */ /* 0x000fe200000102bf */
[----:B------:R-:W-:Y:S01]  /*6110*/  IMAD.MOV.U32 R0, RZ, RZ, R2 ;  /* 0x000000ffff007224 */ /* 0x000fe200078e0002 */
[----:B------:R-:W-:Y:S04]  /*6120*/  @P3 SHF.R.U32.HI R0, RZ, c[0x0][0x2c0], R3 ;  /* 0x0000b000ff003a19 */ /* 0x000fe80000011603 */
[C---:B------:R-:W-:Y:S04]  /*6130*/  @!P1 IADD3 R3, P0, R0.reuse, R222, RZ ;  /* 0x000000de00039210 */ /* 0x040fe80007f1e0ff */
[----:B------:R-:W-:Y:S01]  /*6140*/  @!P1 LEA.HI.X.SX32 R5, R0, R226, 0x1, P0 ;  /* 0x000000e200059211 */ /* 0x000fe200000f0eff */
[----:B------:R-:W-:Y:S01]  /*6150*/  IMAD.MOV R0, RZ, RZ, -R0 ;  /* 0x000000ffff007224 */ /* 0x000fe200078e0a00 */
[C---:B------:R-:W-:Y:S03]  /*6160*/  @!P1 LEA R4, P0, R3.reuse, c[0x0][0x2a0], 0x2 ;  /* 0x0000a80003049a11 */ /* 0x040fe600078010ff */
[----:B------:R-:W-:Y:S01]  /*6170*/  IMAD R205, R0, c[0x0][0x2b8], R2 ;  /* 0x0000ae0000cd7a24 */ /* 0x000fe200078e0202 */
[----:B------:R-:W-:Y:S03]  /*6180*/  @!P1 LEA.HI.X R5, R3, c[0x0][0x2a4], R5, 0x2, P0 ;  /* 0x0000a90003059a11 */ /* 0x000fe600000f1405 */
[C---:B------:R-:W-:Y:S01]  /*6190*/  IMAD.WIDE.U32 R2, R205.reuse, c[0x0][0x1e0], RZ ;  /* 0x00007800cd027a25 */ /* 0x040fe200078e00ff */
        /* <DEDUP_REMOVED lines=13> */
[----:B------:R-:W-:-:S06]  /*6270*/  BRA.DIV ~URZ, `(.L_x_499) ;  /* 0x000087927f007947 */ /* 0x000fcc000b800000 */
[----:B------:R1:W2:Y:S02]  /*6280*/  SHFL.IDX PT, R4, R5, RZ, 0x181f ;  /* 0x00181fff05047589 */ /* 0x0002a400000e0000 */
.L_x_556:
[----:B------:R-:W-:-:S05]  /*6290*/  BRA.DIV ~URZ, `(.L_x_500) ;  /* 0x000087e27f007947 */ /* 0x000fca000b800000 */
[----:B------:R-:W3:Y:S01]  /*62a0*/  SHFL.IDX PT, R0, R12, RZ, 0x181f ;  /* 0x00181fff0c007589 */ /* 0x000ee200000e0000 */
[----:B------:R-:W-:Y:S02]  /*62b0*/  ISETP.GE.AND P5, PT, R206, c[0x0][0x1d4], PT ;  /* 0x00007500ce007a0c */ /* 0x000fe40003fa6270 */
[----:B------:R-:W-:Y:S02]  /*62c0*/  ISETP.GE.AND P2, PT, R207, c[0x0][0x1d4], PT ;  /* 0x00007500cf007a0c */ /* 0x000fe40003f46270 */
[----:B------:R-:W-:Y:S02]  /*62d0*/  SEL R11, RZ, 0x10, P5 ;  /* 0x00000010ff0b7807 */ /* 0x000fe40002800000 */
[----:B------:R-:W-:Y:S02]  /*62e0*/  SEL R10, RZ, 0x10, P2 ;  /* 0x00000010ff0a7807 */ /* 0x000fe40001000000 */
[C---:B---3--:R-:W-:Y:S02]  /*62f0*/  IADD3 R6, P0, R0.reuse, R24, RZ ;  /* 0x0000001800067210 */ /* 0x048fe40007f1e0ff */
[----:B------:R-:W-:Y:S03]  /*6300*/  IADD3 R2, P6, R0, R25, RZ ;  /* 0x0000001900027210 */ /* 0x000fe60007fde0ff */
        /* <DEDUP_REMOVED lines=10> */
[----:B------:R2:W1:Y:S04]  /*63b0*/  SHFL.IDX PT, R0, R12, 0x1, 0x181f ;  /* 0x00381f000c007f89 */ /* 0x00046800000e0000 */
[----:B------:R2:W-:Y:S01]  /*63c0*/  LDGSTS.E.BYPASS.LTC128B.128 [R203+0xa100], [R8.64], !P0 ;  /* 0x0a10000008cb7fae */ /* 0x0005e2000c101d46 */
[----:B-1-3--:R-:W-:Y:S03]  /*63d0*/  SEL R5, RZ, 0x10, P0 ;  /* 0x00000010ff057807 */ /* 0x00afe60000000000 */
.L_x_557:
[----:B--2---:R-:W-:Y:S02]  /*63e0*/  IADD3 R2, -R10, 0x10, RZ ;  /* 0x000000100a027810 */ /* 0x004fe40007ffe1ff */
[----:B------:R-:W-:Y:S02]  /*63f0*/  IADD3 R8, -R11, 0x10, RZ ;  /* 0x000000100b087810 */ /* 0x000fe40007ffe1ff */
[----:B------:R-:W-:Y:S02]  /*6400*/  LOP3.LUT R6, R2, 0xf, RZ, 0xc0, !PT ;  /* 0x0000000f02067812 */ /* 0x000fe400078ec0ff */
[----:B------:R-:W-:Y:S02]  /*6410*/  LOP3.LUT R8, R8, 0xf, RZ, 0xc0, !PT ;  /* 0x0000000f08087812 */ /* 0x000fe400078ec0ff */
[----:B------:R-:W-:Y:S02]  /*6420*/  IADD3 R3, -R5, 0x10, RZ ;  /* 0x0000001005037810 */ /* 0x000fe40007ffe1ff */
[-C--:B------:R-:W-:Y:S02]  /*6430*/  IADD3 R6, P6, P5, R6, R0.reuse, R25 ;  /* 0x0000000006067210 */ /* 0x080fe40007dde019 */
[----:B------:R-:W-:Y:S02]  /*6440*/  IADD3 R8, P2, P0, R8, R0, R24 ;  /* 0x0000000008087210 */ /* 0x000fe4000785e018 */
[----:B------:R-:W-:Y:S02]  /*6450*/  LOP3.LUT R2, R3, 0xf, RZ, 0xc0, !PT ;  /* 0x0000000f03027812 */ /* 0x000fe400078ec0ff */
[-C--:B----4-:R-:W-:Y:S02]  /*6460*/  IADD3.X R7, RZ, R4.reuse, R14, P6, P5 ;  /* 0x00000004ff077210 */ /* 0x090fe400037ea40e */
        /* <DEDUP_REMOVED lines=12> */
.L_x_498:
[----:B--234-:R-:W-:Y:S05]  /*6530*/  BSYNC B0 ;  /* 0x0000000000007941 */ /* 0x01cfea0003800000 */
.L_x_497:
[----:B------:R-:W-:Y:S01]  /*6540*/  MOV R0, 0x1 ;  /* 0x0000000100007802 */ /* 0x000fe20000000f00 */
[----:B------:R-:W0:Y:S01]  /*6550*/  LDGDEPBAR ;  /* 0x00000000000079af */ /* 0x000e220000000000 */
[----:B------:R-:W-:Y:S02]  /*6560*/  IADD3 R4, R232, R228, RZ ;  /* 0x000000e4e8047210 */ /* 0x000fe40007ffe0ff */
[----:B-1----:R-:W-:Y:S01]  /*6570*/  MOV R3, c[0x0][0x2ac] ;  /* 0x0000ab0000037a02 */ /* 0x002fe20000000f00 */
[----:B------:R-:W-:Y:S02]  /*6580*/  IMAD R0, R204, -0x40, R0 ;  /* 0xffffffc0cc007824 */ /* 0x000fe400078e0200 */
[----:B------:R-:W-:Y:S03]  /*6590*/  @P4 IMAD.HI.U32 R2, R4, c[0x0][0x2c8], RZ ;  /* 0x0000b20004024a27 */ /* 0x000fe600078e00ff */
[----:B------:R-:W-:Y:S02]  /*65a0*/  IADD3 R0, -R233, R0, RZ ;  /* 0x00000000e9007210 */ /* 0x000fe40007ffe1ff */
[----:B------:R-:W-:Y:S03]  /*65b0*/  @P4 SHF.R.U32.HI R4, RZ, c[0x0][0x2cc], R2 ;  /* 0x0000b300ff044a19 */ /* 0x000fe60000011602 */
[----:B------:R-:W-:Y:S05]  /*65c0*/  IMAD R0, R3, c[0x0][0x1d0], R0 ;  /* 0x0000740003007a24 */ /* 0x000fea00078e0200 */
[----:B------:R-:W-:Y:S01]  /*65d0*/  IADD3 R5, R0, -c[0x0][0x168], RZ ;  /* 0x80005a0000057a10 */ /* 0x000fe20007ffe0ff */
[----:B------:R-:W-:-:S05]  /*65e0*/  BRA.DIV ~URZ, `(.L_x_501) ;  /* 0x000086d27f007947 */ /* 0x000fca000b800000 */
[----:B------:R1:W2:Y:S02]  /*65f0*/  SHFL.IDX PT, R0, R4, RZ, 0x1c1f ;  /* 0x001c1fff04007589 */ /* 0x0002a400000e0000 */
.L_x_558:
[----:B--2---:R-:W-:Y:S05]  /*6600*/  IMAD.IADD R0, R5, 0x1, R0 ;  /* 0x0000000105007824 */ /* 0x004fea00078e0200 */
[C---:B------:R-:W-:Y:S02]  /*6610*/  ISETP.GT.AND P6, PT, R0.reuse, RZ, PT ;  /* 0x000000ff0000720c */ /* 0x040fe40003fc4270 */
[C---:B------:R-:W-:Y:S02]  /*6620*/  ISETP.GT.AND P5, PT, R0.reuse, 0x1, PT ;  /* 0x000000010000780c */ /* 0x040fe40003fa4270 */
[C---:B------:R-:W-:Y:S02]  /*6630*/  ISETP.GT.AND P2, PT, R0.reuse, 0x8, PT ;  /* 0x000000080000780c */ /* 0x040fe40003f44270 */
[----:B------:R-:W-:Y:S02]  /*6640*/  ISETP.GT.AND P0, PT, R0, 0x9, PT ;  /* 0x000000090000780c */ /* 0x000fe40003f04270 */
[----:B------:R-:W-:Y:S02]  /*6650*/  FSEL R6, R150, -INF , P6 ;  /* 0xff80000096067808 */ /* 0x000fe40003000000 */
[C---:B------:R-:W-:Y:S02]  /*6660*/  ISETP.GT.AND P6, PT, R0.reuse, 0x10, PT ;  /* 0x000000100000780c */ /* 0x040fe40003fc4270 */
[----:B------:R-:W-:Y:S02]  /*6670*/  FSEL R10, R147, -INF , P5 ;  /* 0xff800000930a7808 */ /* 0x000fe40002800000 */
        /* <DEDUP_REMOVED lines=22> */
[----:B------:R-:W-:Y:S02]  /*67e0*/  FSEL R163, R18, -INF , P5 ;  /* 0xff80000012a37808 */ /* 0x000fe40002800000 */
[----:B------:R-:W-:Y:S02]  /*67f0*/  FSEL R164, R17, -INF , P2 ;  /* 0xff80000011a47808 */ /* 0x000fe40001000000 */
[----:B------:R-:W-:Y:S01]  /*6800*/  FSEL R165, R16, -INF , P0 ;  /* 0xff80000010a57808 */ /* 0x000fe20000000000 */
[----:B------:R-:W-:-:S05]  /*6810*/  BRA.DIV ~URZ, `(.L_x_502) ;  /* 0x000085127f007947 */ /* 0x000fca000b800000 */
[----:B------:R-:W-:Y:S01]  /*6820*/  FMNMX.FTZ R2, R6, R101, !PT ;  /* 0x0000006506027209 */ /* 0x000fe20007810000 */
[----:B------:R-:W2:Y:S03]  /*6830*/  SHFL.IDX PT, R0, R4, 0x1, 0x1c1f ;  /* 0x003c1f0004007f89 */ /* 0x000ea600000e0000 */
[----:B------:R-:W-:Y:S04]  /*6840*/  FMNMX.FTZ R2, R10, R2, !PT ;  /* 0x000000020a027209 */ /* 0x000fe80007810000 */
[----:B------:R-:W-:Y:S04]  /*6850*/  FMNMX.FTZ R2, R9, R2, !PT ;  /* 0x0000000209027209 */ /* 0x000fe80007810000 */
[----:B------:R-:W-:Y:S04]  /*6860*/  FMNMX.FTZ R2, R12, R2, !PT ;  /* 0x000000020c027209 */ /* 0x000fe80007810000 */
[----:B------:R-:W-:Y:S04]  /*6870*/  FMNMX.FTZ R2, R140, R2, !PT ;  /* 0x000000028c027209 */ /* 0x000fe80007810000 */
[----:B------:R-:W-:Y:S04]  /*6880*/  FMNMX.FTZ R2, R141, R2, !PT ;  /* 0x000000028d027209 */ /* 0x000fe80007810000 */
[----:B------:R-:W-:Y:S01]  /*6890*/  FMNMX.FTZ R2, R142, R2, !PT ;  /* 0x000000028e027209 */ /* 0x000fe20007810000 */
[----:B--2---:R-:W-:Y:S03]  /*68a0*/  IMAD.IADD R0, R5, 0x1, R0 ;  /* 0x0000000105007824 */ /* 0x004fe600078e0200 */
[----:B------:R-:W-:Y:S02]  /*68b0*/  FMNMX.FTZ R2, R147, R2, !PT ;  /* 0x0000000293027209 */ /* 0x000fe40007810000 */
[C---:B------:R-:W-:Y:S02]  /*68c0*/  ISETP.GT.AND P2, PT, R0.reuse, RZ, PT ;  /* 0x000000ff0000720c */ /* 0x040fe40003f44270 */
[----:B------:R-:W-:Y:S02]  /*68d0*/  ISETP.GT.AND P0, PT, R0, 0x1, PT ;  /* 0x000000010000780c */ /* 0x000fe40003f04270 */
[----:B------:R-:W-:Y:S02]  /*68e0*/  FSEL R5, R152, -INF , P2 ;  /* 0xff80000098057808 */ /* 0x000fe40001000000 */
[C---:B------:R-:W-:Y:S02]  /*68f0*/  ISETP.GT.AND P2, PT, R0.reuse, 0x8, PT ;  /* 0x000000080000780c */ /* 0x040fe40003f44270 */
[----:B------:R-:W-:Y:S02]  /*6900*/  FSEL R8, R151, -INF , P0 ;  /* 0xff80000097087808 */ /* 0x000fe40000000000 */
[----:B------:R-:W-:Y:S02]  /*6910*/  FMNMX.FTZ R3, R5, R102, !PT ;  /* 0x0000006605037209 */ /* 0x000fe40007810000 */
[----:B------:R-:W-:Y:S02]  /*6920*/  ISETP.GT.AND P0, PT, R0, 0x9, PT ;  /* 0x000000090000780c */ /* 0x000fe40003f04270 */
[----:B------:R-:W-:Y:S02]  /*6930*/  FSEL R7, R145, -INF , P2 ;  /* 0xff80000091077808 */ /* 0x000fe40001000000 */
[----:B------:R-:W-:Y:S02]  /*6940*/  FMNMX.FTZ R3, R8, R3, !PT ;  /* 0x0000000308037209 */ /* 0x000fe40007810000 */
[C---:B------:R-:W-:Y:S02]  /*6950*/  ISETP.GT.AND P2, PT, R0.reuse, 0x10, PT ;  /* 0x000000100000780c */ /* 0x040fe40003f44270 */
[----:B------:R-:W-:Y:S02]  /*6960*/  FSEL R11, R149, -INF , P0 ;  /* 0xff800000950b7808 */ /* 0x000fe40000000000 */
[----:B-1----:R-:W-:Y:S02]  /*6970*/  FMNMX.FTZ R4, R7, R3, !PT ;  /* 0x0000000307047209 */ /* 0x002fe40007810000 */
[C---:B------:R-:W-:Y:S02]  /*6980*/  ISETP.GT.AND P0, PT, R0.reuse, 0x11, PT ;  /* 0x000000110000780c */ /* 0x040fe40003f04270 */
[----:B------:R-:W-:Y:S02]  /*6990*/  FSEL R143, R139, -INF , P2 ;  /* 0xff8000008b8f7808 */ /* 0x000fe40001000000 */
[----:B------:R-:W-:Y:S02]  /*69a0*/  FMNMX.FTZ R4, R11, R4, !PT ;  /* 0x000000040b047209 */ /* 0x000fe40007810000 */
[----:B------:R-:W-:Y:S02]  /*69b0*/  ISETP.GT.AND P2, PT, R0, 0x18, PT ;  /* 0x000000180000780c */ /* 0x000fe40003f44270 */
        /* <DEDUP_REMOVED lines=37> */
[----:B------:R-:W-:Y:S02]  /*6c10*/  FSEL R161, R35, -INF , P0 ;  /* 0xff80000023a17808 */ /* 0x000fe40000000000 */
[----:B------:R-:W-:Y:S01]  /*6c20*/  FMNMX.FTZ R4, R160, R4, !PT ;  /* 0x00000004a0047209 */ /* 0x000fe20007810000 */
[----:B------:R-:W1:Y:S03]  /*6c30*/  SHFL.BFLY PT, R100, R0, 0x2, 0x1f ;  /* 0x0c401f0000647f89 */ /* 0x000e6600000e0000 */
[----:B------:R-:W-:Y:S05]  /*6c40*/  FMNMX.FTZ R4, R161, R4, !PT ;  /* 0x00000004a1047209 */ /* 0x000fea0007810000 */
[----:B------:R-:W2:Y:S01]  /*6c50*/  SHFL.BFLY PT, R2, R4, 0x2, 0x1f ;  /* 0x0c401f0004027f89 */ /* 0x000ea200000e0000 */
[----:B-1----:R-:W-:Y:S07]  /*6c60*/  FMNMX.FTZ R100, R100, R0, !PT ;  /* 0x0000000064647209 */ /* 0x002fee0007810000 */
[----:B------:R-:W1:Y:S01]  /*6c70*/  SHFL.BFLY PT, R3, R100, 0x1, 0x1f ;  /* 0x0c201f0064037f89 */ /* 0x000e6200000e0000 */
[----:B--2---:R-:W-:Y:S07]  /*6c80*/  FMNMX.FTZ R4, R4, R2, !PT ;  /* 0x0000000204047209 */ /* 0x004fee0007810000 */
[----:B------:R2:W3:Y:S01]  /*6c90*/  SHFL.BFLY PT, R0, R4, 0x1, 0x1f ;  /* 0x0c201f0004007f89 */ /* 0x0004e200000e0000 */
[----:B-1----:R-:W-:Y:S07]  /*6ca0*/  FMNMX.FTZ R100, R100, R3, !PT ;  /* 0x0000000364647209 */ /* 0x002fee0007810000 */
.L_x_559:
[C---:B------:R-:W-:Y:S01]  /*6cb0*/  FSETP.NEU.FTZ.AND P0, PT, R100.reuse, -INF , PT ;  /* 0xff8000006400780b */ /* 0x040fe20003f1d000 */
[----:B------:R-:W-:Y:S01]  /*6cc0*/  FMUL.FTZ R144, R100, c[0x0][0x2d0] ;  /* 0x0000b40064907a20 */ /* 0x000fe20000410000 */
[----:B---3--:R-:W-:Y:S01]  /*6cd0*/  FMNMX.FTZ R3, R0, R4, !PT ;  /* 0x0000000400037209 */ /* 0x008fe20007810000 */
[----:B------:R-:W-:Y:S01]  /*6ce0*/  WARPSYNC 0xffffffff ;  /* 0xffffffff00007948 */ /* 0x000fe20003800000 */
[----:B------:R-:W-:Y:S01]  /*6cf0*/  FSEL R2, R100, RZ, P0 ;  /* 0x000000ff64027208 */ /* 0x000fe20000000000 */
[----:B------:R-:W-:Y:S01]  /*6d00*/  LDSM.16.MT88.4 R20, [R188] ;  /* 0x00000000bc14783b */ /* 0x000fe20000004200 */
[----:B------:R-:W-:Y:S01]  /*6d10*/  FSEL R144, R144, RZ, P0 ;  /* 0x000000ff90907208 */ /* 0x000fe20000000000 */
[C---:B--2---:R-:W-:Y:S01]  /*6d20*/  FMUL.FTZ R4, R3.reuse, c[0x0][0x2d0] ;  /* 0x0000b40003047a20 */ /* 0x044fe20000410000 */
[----:B------:R-:W-:Y:S01]  /*6d30*/  FSETP.NEU.FTZ.AND P0, PT, R3, -INF , PT ;  /* 0xff8000000300780b */ /* 0x000fe20003f1d000 */
[----:B------:R-:W-:Y:S02]  /*6d40*/  FADD.FTZ R0, -R2, R101 ;  /* 0x0000006502007221 */ /* 0x000fe40000010100 */
[--C-:B------:R-:W-:Y:S01]  /*6d50*/  FFMA.FTZ R12, R12, c[0x0][0x2d0], -R144.reuse ;  /* 0x0000b4000c0c7a23 */ /* 0x100fe20000010890 */
[----:B------:R-:W-:Y:S01]  /*6d60*/  FSEL R145, R4, RZ, P0 ;  /* 0x000000ff04917208 */ /* 0x000fe20000000000 */
[----:B------:R-:W-:Y:S01]  /*6d70*/  FMUL.FTZ R0, R0, c[0x0][0x2d0] ;  /* 0x0000b40000007a20 */ /* 0x000fe20000410000 */
[----:B------:R-:W-:Y:S01]  /*6d80*/  LDSM.16.MT88.4 R28, [R190] ;  /* 0x00000000be1c783b */ /* 0x000fe20000004200 */
[----:B------:R1:W-:Y:S01]  /*6d90*/  MUFU.EX2 R201, R12 ;  /* 0x0000000c00c97308 */ /* 0x0003e20000000800 */
[--C-:B------:R-:W-:Y:S02]  /*6da0*/  FFMA.FTZ R101, R140, c[0x0][0x2d0], -R144.reuse ;  /* 0x0000b4008c657a23 */ /* 0x100fe40000010890 */
[--C-:B------:R-:W-:Y:S02]  /*6db0*/  FFMA.FTZ R5, R5, c[0x0][0x2d0], -R145.reuse ;  /* 0x0000b40005057a23 */ /* 0x100fe40000010891 */
[--C-:B------:R-:W-:Y:S02]  /*6dc0*/  FFMA.FTZ R8, R8, c[0x0][0x2d0], -R145.reuse ;  /* 0x0000b40008087a23 */ /* 0x100fe40000010891 */
[--C-:B------:R-:W-:Y:S02]  /*6dd0*/  FFMA.FTZ R7, R7, c[0x0][0x2d0], -R145.reuse ;  /* 0x0000b40007077a23 */ /* 0x100fe40000010891 */
[--C-:B------:R-:W-:Y:S01]  /*6de0*/  FFMA.FTZ R11, R11, c[0x0][0x2d0], -R145.reuse ;  /* 0x0000b4000b0b7a23 */ /* 0x100fe20000010891 */
[----:B------:R2:W-:Y:S01]  /*6df0*/  MUFU.EX2 R2, R0 ;  /* 0x0000000000027308 */ /* 0x0005e20000000800 */
[--C-:B------:R-:W-:Y:S02]  /*6e00*/  FFMA.FTZ R6, R6, c[0x0][0x2d0], -R144.reuse ;  /* 0x0000b40006067a23 */ /* 0x100fe40000010890 */
[--C-:B------:R-:W-:Y:S02]  /*6e10*/  FFMA.FTZ R10, R10, c[0x0][0x2d0], -R144.reuse ;  /* 0x0000b4000a0a7a23 */ /* 0x100fe40000010890 */
[----:B------:R-:W-:Y:S05]  /*6e20*/  FFMA.FTZ R9, R9, c[0x0][0x2d0], -R144 ;  /* 0x0000b40009097a23 */ /* 0x000fea0000010890 */
[----:B------:R3:W-:Y:S01]  /*6e30*/  MUFU.EX2 R191, R101 ;  /* 0x0000006500bf7308 */ /* 0x0007e20000000800 */
[----:B-1----:R-:W1:Y:S09]  /*6e40*/  LDSM.16.MT88.4 R12, [R187] ;  /* 0x00000000bb0c783b */ /* 0x002e720000004200 */
[----:B------:R-:W-:Y:S01]  /*6e50*/  MUFU.EX2 R196, R6 ;  /* 0x0000000600c47308 */ /* 0x000fe20000000800 */
[----:B--2---:R-:W-:Y:S02]  /*6e60*/  FSEL R0, R3, RZ, P0 ;  /* 0x000000ff03007208 */ /* 0x004fe40000000000 */
[C---:B------:R-:W-:Y:S02]  /*6e70*/  ISETP.GT.AND P0, PT, R204.reuse, R211, PT ;  /* 0x000000d3cc00720c */ /* 0x040fe40003f04270 */
[----:B------:R-:W-:Y:S01]  /*6e80*/  IADD3 R204, R204, -0x1, RZ ;  /* 0xffffffffcccc7810 */ /* 0x000fe20007ffe0ff */
[----:B------:R-:W-:Y:S04]  /*6e90*/  FADD.FTZ R0, -R0, R102 ;  /* 0x0000006600007221 */ /* 0x000fe80000010100 */
[----:B------:R-:W2:Y:S01]  /*6ea0*/  MUFU.EX2 R210, R10 ;  /* 0x0000000a00d27308 */ /* 0x000ea20000000800 */
[----:B------:R-:W-:Y:S02]  /*6eb0*/  FMUL.FTZ R0, R0, c[0x0][0x2d0] ;  /* 0x0000b40000007a20 */ /* 0x000fe40000410000 */
[--C-:B---3--:R-:W-:Y:S07]  /*6ec0*/  FFMA.FTZ R101, R141, c[0x0][0x2d0], -R144.reuse ;  /* 0x0000b4008d657a23 */ /* 0x108fee0000010890 */
[----:B------:R-:W3:Y:S10]  /*6ed0*/  MUFU.EX2 R209, R9 ;  /* 0x0000000900d17308 */ /* 0x000ef40000000800 */
[----:B------:R-:W-:Y:S10]  /*6ee0*/  MUFU.EX2 R195, R5 ;  /* 0x0000000500c37308 */ /* 0x000ff40000000800 */
[----:B------:R-:W4:Y:S10]  /*6ef0*/  MUFU.EX2 R194, R8 ;  /* 0x0000000800c27308 */ /* 0x000f340000000800 */
[----:B------:R-:W-:Y:S10]  /*6f00*/  MUFU.EX2 R193, R7 ;  /* 0x0000000700c17308 */ /* 0x000ff40000000800 */
[----:B------:R-:W-:Y:S10]  /*6f10*/  MUFU.EX2 R192, R11 ;  /* 0x0000000b00c07308 */ /* 0x000ff40000000800 */
[----:B------:R-:W5:Y:S10]  /*6f20*/  MUFU.EX2 R0, R0 ;  /* 0x0000000000007308 */ /* 0x000f740000000800 */
[----:B------:R1:W1:Y:S02]  /*6f30*/  MUFU.EX2 R183, R101 ;  /* 0x0000006500b77308 */ /* 0x0002640000000800 */
[--C-:B-1----:R-:W-:Y:S01]  /*6f40*/  FFMA.FTZ R101, R142, c[0x0][0x2d0], -R144.reuse ;  /* 0x0000b4008e657a23 */ /* 0x102fe20000010890 */
[----:B--2---:R-:W-:Y:S01]  /*6f50*/  F2FP.PACK_AB R136, R210, R196 ;  /* 0x000000c4d288723e */ /* 0x004fe200000000ff */
[C---:B------:R-:W-:Y:S01]  /*6f60*/  FMUL.FTZ R4, R2.reuse, R104 ;  /* 0x0000006802047220 */ /* 0x040fe20000410000 */
[----:B---3--:R-:W-:Y:S01]  /*6f70*/  F2FP.PACK_AB R138, R201, R209 ;  /* 0x000000d1c98a723e */ /* 0x008fe200000000ff */
[----:B------:R-:W-:Y:S01]  /*6f80*/  FMUL.FTZ R5, R2, R105 ;  /* 0x0000006902057220 */ /* 0x000fe20000410000 */
[----:B----4-:R-:W-:Y:S01]  /*6f90*/  F2FP.PACK_AB R137, R194, R195 ;  /* 0x000000c3c289723e */ /* 0x010fe200000000ff */
[----:B-----5:R-:W-:Y:S01]  /*6fa0*/  FMUL.FTZ R6, R0, R106 ;  /* 0x0000006a00067220 */ /* 0x020fe20000410000 */
[----:B------:R-:W-:Y:S01]  /*6fb0*/  F2FP.PACK_AB R139, R192, R193 ;  /* 0x000000c1c08b723e */ /* 0x000fe200000000ff */
[----:B------:R-:W-:Y:S01]  /*6fc0*/  FMUL.FTZ R7, R0, R107 ;  /* 0x0000006b00077220 */ /* 0x000fe20000410000 */
[----:B------:R1:W-:Y:S01]  /*6fd0*/  MUFU.EX2 R182, R101 ;  /* 0x0000006500b67308 */ /* 0x0003e20000000800 */
[----:B------:R-:W2:Y:S01]  /*6fe0*/  LDSM.16.MT88.4 R104, [R189] ;  /* 0x00000000bd68783b */ /* 0x000ea20000004200 */
[C---:B------:R-:W-:Y:S02]  /*6ff0*/  FMUL.FTZ R8, R2.reuse, R108 ;  /* 0x0000006c02087220 */ /* 0x040fe40000410000 */
[----:B------:R-:W-:Y:S02]  /*7000*/  FMUL.FTZ R9, R2, R109 ;  /* 0x0000006d02097220 */ /* 0x000fe40000410000 */
[C---:B------:R-:W-:Y:S05]  /*7010*/  HMMA.16816.F32 R4, R136.reuse, R12, R4 ;  /* 0x0000000c8804723c */ /* 0x040fea0000001804 */
[C---:B------:R-:W-:Y:S02]  /*7020*/  FMUL.FTZ R10, R0.reuse, R110 ;  /* 0x0000006e000a7220 */ /* 0x040fe40000410000 */
[----:B------:R-:W-:Y:S02]  /*7030*/  FMUL.FTZ R11, R0, R111 ;  /* 0x0000006f000b7220 */ /* 0x000fe40000410000 */
[----:B------:R-:W3:Y:S03]  /*7040*/  LDSM.16.MT88.4 R108, [R187+0x2000] ;  /* 0x00200000bb6c783b */ /* 0x000ee60000004200 */
[C---:B------:R-:W-:Y:S02]  /*7050*/  FMUL.FTZ R12, R2.reuse, R112 ;  /* 0x00000070020c7220 */ /* 0x040fe40000410000 */
[C---:B------:R-:W-:Y:S03]  /*7060*/  HMMA.16816.F32 R8, R136.reuse, R14, R8 ;  /* 0x0000000e8808723c */ /* 0x040fe60000001808 */
[C---:B------:R-:W-:Y:S02]  /*7070*/  FMUL.FTZ R13, R2.reuse, R113 ;  /* 0x00000071020d7220 */ /* 0x040fe40000410000 */
[----:B------:R-:W-:Y:S02]  /*7080*/  FMUL.FTZ R16, R2, R116 ;  /* 0x0000007402107220 */ /* 0x000fe40000410000 */
[C---:B------:R-:W-:Y:S02]  /*7090*/  FMUL.FTZ R14, R0.reuse, R114 ;  /* 0x00000072000e7220 */ /* 0x040fe40000410000 */
[----:B------:R-:W-:Y:S02]  /*70a0*/  FMUL.FTZ R15, R0, R115 ;  /* 0x00000073000f7220 */ /* 0x000fe40000410000 */
[----:B------:R-:W4:Y:S01]  /*70b0*/  LDSM.16.MT88.4 R112, [R188+0x2000] ;  /* 0x00200000bc70783b */ /* 0x000f220000004200 */
[----:B------:R-:W-:Y:S02]  /*70c0*/  FMUL.FTZ R17, R2, R117 ;  /* 0x0000007502117220 */ /* 0x000fe40000410000 */
[C---:B------:R-:W-:Y:S02]  /*70d0*/  FMUL.FTZ R18, R0.reuse, R118 ;  /* 0x0000007600127220 */ /* 0x040fe40000410000 */
[C---:B------:R-:W-:Y:S03]  /*70e0*/  HMMA.16816.F32 R12, R136.reuse, R20, R12 ;  /* 0x00000014880c723c */ /* 0x040fe6000000180c */
[----:B------:R-:W-:Y:S02]  /*70f0*/  FMUL.FTZ R19, R0, R119 ;  /* 0x0000007700137220 */ /* 0x000fe40000410000 */
[----:B------:R-:W-:Y:S01]  /*7100*/  LDSM.16.MT88.4 R116, [R187+0x800] ;  /* 0x00080000bb74783b */ /* 0x000fe20000004200 */
[--C-:B-1----:R-:W-:Y:S02]  /*7110*/  FFMA.FTZ R101, R147, c[0x0][0x2d0], -R144.reuse ;  /* 0x0000b40093657a23 */ /* 0x102fe40000010890 */
[C---:B------:R-:W-:Y:S02]  /*7120*/  FMUL.FTZ R20, R2.reuse, R120 ;  /* 0x0000007802147220 */ /* 0x040fe40000410000 */
[C---:B------:R-:W-:Y:S01]  /*7130*/  HMMA.16816.F32 R16, R136.reuse, R22, R16 ;  /* 0x000000168810723c */ /* 0x040fe20000001810 */
[----:B------:R1:W-:Y:S02]  /*7140*/  MUFU.EX2 R181, R101 ;  /* 0x0000006500b57308 */ /* 0x0003e40000000800 */
[C---:B------:R-:W-:Y:S02]  /*7150*/  FMUL.FTZ R21, R2.reuse, R121 ;  /* 0x0000007902157220 */ /* 0x040fe40000410000 */
[----:B------:R-:W-:Y:S02]  /*7160*/  FMUL.FTZ R24, R2, R124 ;  /* 0x0000007c02187220 */ /* 0x000fe40000410000 */
[C---:B------:R-:W-:Y:S02]  /*7170*/  FMUL.FTZ R22, R0.reuse, R122 ;  /* 0x0000007a00167220 */ /* 0x040fe40000410000 */
[----:B------:R-:W-:Y:S02]  /*7180*/  FMUL.FTZ R23, R0, R123 ;  /* 0x0000007b00177220 */ /* 0x000fe40000410000 */
[----:B------:R-:W-:Y:S01]  /*7190*/  LDSM.16.MT88.4 R120, [R188+0x800] ;  /* 0x00080000bc78783b */ /* 0x000fe20000004200 */
[----:B------:R-:W-:Y:S02]  /*71a0*/  FMUL.FTZ R25, R2, R125 ;  /* 0x0000007d02197220 */ /* 0x000fe40000410000 */
[C---:B------:R-:W-:Y:S02]  /*71b0*/  FMUL.FTZ R26, R0.reuse, R126 ;  /* 0x0000007e001a7220 */ /* 0x040fe40000410000 */
[C---:B------:R-:W-:Y:S03]  /*71c0*/  HMMA.16816.F32 R20, R136.reuse, R28, R20 ;  /* 0x0000001c8814723c */ /* 0x040fe60000001814 */
[----:B------:R-:W-:Y:S02]  /*71d0*/  FMUL.FTZ R27, R0, R127 ;  /* 0x0000007f001b7220 */ /* 0x000fe40000410000 */
[----:B------:R-:W-:Y:S01]  /*71e0*/  LDSM.16.MT88.4 R124, [R189+0x800] ;  /* 0x00080000bd7c783b */ /* 0x000fe20000004200 */
[C---:B------:R-:W-:Y:S02]  /*71f0*/  FMUL.FTZ R32, R2.reuse, R132 ;  /* 0x0000008402207220 */ /* 0x040fe40000410000 */
[C---:B------:R-:W-:Y:S02]  /*7200*/  FMUL.FTZ R28, R2.reuse, R128 ;  /* 0x00000080021c7220 */ /* 0x040fe40000410000 */
[C---:B------:R-:W-:Y:S03]  /*7210*/  HMMA.16816.F32 R24, R136.reuse, R30, R24 ;  /* 0x0000001e8818723c */ /* 0x040fe60000001818 */
[----:B------:R-:W-:Y:S02]  /*7220*/  FMUL.FTZ R29, R2, R129 ;  /* 0x00000081021d7220 */ /* 0x000fe40000410000 */
[--C-:B-1----:R-:W-:Y:S02]  /*7230*/  FFMA.FTZ R101, R143, c[0x0][0x2d0], -R145.reuse ;  /* 0x0000b4008f657a23 */ /* 0x102fe40000010891 */
[C---:B------:R-:W-:Y:S01]  /*7240*/  FMUL.FTZ R30, R0.reuse, R130 ;  /* 0x00000082001e7220 */ /* 0x040fe20000410000 */
[----:B------:R-:W-:Y:S01]  /*7250*/  LDSM.16.MT88.4 R140, [R190+0x2800] ;  /* 0x00280000be8c783b */ /* 0x000fe20000004200 */
[----:B------:R-:W-:Y:S01]  /*7260*/  FMUL.FTZ R31, R0, R131 ;  /* 0x00000083001f7220 */ /* 0x000fe20000410000 */
[----:B------:R1:W-:Y:S02]  /*7270*/  MUFU.EX2 R180, R101 ;  /* 0x0000006500b47308 */ /* 0x0003e40000000800 */
[----:B------:R-:W-:Y:S02]  /*7280*/  FMUL.FTZ R33, R2, R133 ;  /* 0x0000008502217220 */ /* 0x000fe40000410000 */
[C---:B------:R-:W-:Y:S02]  /*7290*/  FMUL.FTZ R34, R0.reuse, R134 ;  /* 0x0000008600227220 */ /* 0x040fe40000410000 */
[C---:B--2---:R-:W-:Y:S01]  /*72a0*/  HMMA.16816.F32 R28, R136.reuse, R104, R28 ;  /* 0x00000068881c723c */ /* 0x044fe2000000181c */
[----:B------:R-:W-:Y:S02]  /*72b0*/  LDSM.16.MT88.4 R128, [R187+0x2800] ;  /* 0x00280000bb80783b */ /* 0x000fe40000004200 */
[----:B------:R-:W-:Y:S02]  /*72c0*/  FMUL.FTZ R35, R0, R135 ;  /* 0x0000008700237220 */ /* 0x000fe40000410000 */
[C---:B------:R-:W-:Y:S02]  /*72d0*/  FMUL.FTZ R36, R2.reuse, R36 ;  /* 0x0000002402247220 */ /* 0x040fe40000410000 */
[----:B------:R-:W-:Y:S02]  /*72e0*/  FMUL.FTZ R37, R2, R37 ;  /* 0x0000002502257220 */ /* 0x000fe40000410000 */
[----:B------:R-:W-:Y:S01]  /*72f0*/  LDSM.16.MT88.4 R132, [R188+0x2800] ;  /* 0x00280000bc84783b */ /* 0x000fe20000004200 */
[C---:B------:R-:W-:Y:S03]  /*7300*/  HMMA.16816.F32 R32, R136.reuse, R106, R32 ;  /* 0x0000006a8820723c */ /* 0x040fe60000001820 */
[C---:B------:R-:W-:Y:S02]  /*7310*/  FMUL.FTZ R38, R0.reuse, R38 ;  /* 0x0000002600267220 */ /* 0x040fe40000410000 */
[----:B------:R-:W-:Y:S02]  /*7320*/  FMUL.FTZ R39, R0, R39 ;  /* 0x0000002700277220 */ /* 0x000fe40000410000 */
[----:B------:R-:W2:Y:S01]  /*7330*/  LDSM.16.MT88.4 R104, [R190+0x2000] ;  /* 0x00200000be68783b */ /* 0x000ea20000004200 */
[--C-:B-1----:R-:W-:Y:S04]  /*7340*/  FFMA.FTZ R101, R146, c[0x0][0x2d0], -R145.reuse ;  /* 0x0000b40092657a23 */ /* 0x102fe80000010891 */
[C---:B---3--:R-:W-:Y:S01]  /*7350*/  HMMA.16816.F32 R36, R136.reuse, R108, R36 ;  /* 0x0000006c8824723c */ /* 0x048fe20000001824 */
[----:B------:R1:W3:Y:S02]  /*7360*/  MUFU.EX2 R179, R101 ;  /* 0x0000006500b37308 */ /* 0x0002e40000000800 */
[C---:B------:R-:W-:Y:S02]  /*7370*/  FMUL.FTZ R40, R2.reuse, R40 ;  /* 0x0000002802287220 */ /* 0x040fe40000410000 */
[----:B------:R-:W-:Y:S02]  /*7380*/  FMUL.FTZ R41, R2, R41 ;  /* 0x0000002902297220 */ /* 0x000fe40000410000 */
[C---:B------:R-:W-:Y:S02]  /*7390*/  FMUL.FTZ R42, R0.reuse, R42 ;  /* 0x0000002a002a7220 */ /* 0x040fe40000410000 */
[----:B------:R-:W-:Y:S03]  /*73a0*/  FMUL.FTZ R43, R0, R43 ;  /* 0x0000002b002b7220 */ /* 0x000fe60000410000 */
[C---:B------:R-:W-:Y:S02]  /*73b0*/  FMUL.FTZ R44, R2.reuse, R44 ;  /* 0x0000002c022c7220 */ /* 0x040fe40000410000 */
[----:B------:R-:W-:Y:S02]  /*73c0*/  FMUL.FTZ R45, R2, R45 ;  /* 0x0000002d022d7220 */ /* 0x000fe40000410000 */
[C---:B------:R-:W-:Y:S01]  /*73d0*/  HMMA.16816.F32 R40, R136.reuse, R110, R40 ;  /* 0x0000006e8828723c */ /* 0x040fe20000001828 */
[----:B------:R-:W5:Y:S02]  /*73e0*/  LDSM.16.MT88.4 R108, [R189+0x2000] ;  /* 0x00200000bd6c783b */ /* 0x000f640000004200 */
[C---:B------:R-:W-:Y:S02]  /*73f0*/  FMUL.FTZ R46, R0.reuse, R46 ;  /* 0x0000002e002e7220 */ /* 0x040fe40000410000 */
[----:B------:R-:W-:Y:S02]  /*7400*/  FMUL.FTZ R47, R0, R47 ;  /* 0x0000002f002f7220 */ /* 0x000fe40000410000 */
[----:B------:R-:W-:Y:S02]  /*7410*/  FMUL.FTZ R48, R2, R48 ;  /* 0x0000003002307220 */ /* 0x000fe40000410000 */
[--C-:B-1----:R-:W-:Y:S03]  /*7420*/  FFMA.FTZ R101, R148, c[0x0][0x2d0], -R145.reuse ;  /* 0x0000b40094657a23 */ /* 0x102fe60000010891 */
[C---:B----4-:R-:W-:Y:S01]  /*7430*/  HMMA.16816.F32 R44, R136.reuse, R112, R44 ;  /* 0x00000070882c723c */ /* 0x050fe2000000182c */
[----:B------:R1:W-:Y:S02]  /*7440*/  MUFU.EX2 R178, R101 ;  /* 0x0000006500b27308 */ /* 0x0003e40000000800 */
[----:B------:R-:W-:Y:S02]  /*7450*/  FMUL.FTZ R49, R2, R49 ;  /* 0x0000003102317220 */ /* 0x000fe40000410000 */
[C---:B------:R-:W-:Y:S02]  /*7460*/  FMUL.FTZ R50, R0.reuse, R50 ;  /* 0x0000003200327220 */ /* 0x040fe40000410000 */
[----:B------:R-:W-:Y:S02]  /*7470*/  FMUL.FTZ R51, R0, R51 ;  /* 0x0000003300337220 */ /* 0x000fe40000410000 */
[C---:B------:R-:W-:Y:S03]  /*7480*/  FMUL.FTZ R52, R2.reuse, R52 ;  /* 0x0000003402347220 */ /* 0x040fe60000410000 */
[----:B------:R-:W-:Y:S02]  /*7490*/  FMUL.FTZ R53, R2, R53 ;  /* 0x0000003502357220 */ /* 0x000fe40000410000 */
[C---:B------:R-:W-:Y:S01]  /*74a0*/  HMMA.16816.F32 R48, R136.reuse, R114, R48 ;  /* 0x000000728830723c */ /* 0x040fe20000001830 */
[----:B------:R-:W4:Y:S02]  /*74b0*/  LDSM.16.MT88.4 R112, [R187+0x4000] ;  /* 0x00400000bb70783b */ /* 0x000f240000004200 */
[C---:B------:R-:W-:Y:S02]  /*74c0*/  FMUL.FTZ R54, R0.reuse, R54 ;  /* 0x0000003600367220 */ /* 0x040fe40000410000 */
[----:B------:R-:W-:Y:S02]  /*74d0*/  FMUL.FTZ R55, R0, R55 ;  /* 0x0000003700377220 */ /* 0x000fe40000410000 */
[C---:B------:R-:W-:Y:S02]  /*74e0*/  FMUL.FTZ R56, R2.reuse, R56 ;  /* 0x0000003802387220 */ /* 0x040fe40000410000 */
[----:B------:R-:W-:Y:S03]  /*74f0*/  FMUL.FTZ R57, R2, R57 ;  /* 0x0000003902397220 */ /* 0x000fe60000410000 */
[C---:B--2---:R-:W-:Y:S03]  /*7500*/  HMMA.16816.F32 R52, R136.reuse, R104, R52 ;  /* 0x000000688834723c */ /* 0x044fe60000001834 */
[C---:B------:R-:W-:Y:S02]  /*7510*/  FMUL.FTZ R58, R0.reuse, R58 ;  /* 0x0000003a003a7220 */ /* 0x040fe40000410000 */
[----:B------:R-:W-:Y:S02]  /*7520*/  FMUL.FTZ R59, R0, R59 ;  /* 0x0000003b003b7220 */ /* 0x000fe40000410000 */
[--C-:B-1----:R-:W-:Y:S02]  /*7530*/  FFMA.FTZ R101, R149, c[0x0][0x2d0], -R145.reuse ;  /* 0x0000b40095657a23 */ /* 0x102fe40000010891 */
[C---:B------:R-:W-:Y:S02]  /*7540*/  FMUL.FTZ R60, R2.reuse, R60 ;  /* 0x0000003c023c7220 */ /* 0x040fe40000410000 */
[----:B------:R1:W2:Y:S01]  /*7550*/  MUFU.EX2 R177, R101 ;  /* 0x0000006500b17308 */ /* 0x0002a20000000800 */
[C---:B------:R-:W-:Y:S01]  /*7560*/  HMMA.16816.F32 R56, R136.reuse, R106, R56 ;  /* 0x0000006a8838723c */ /* 0x040fe20000001838 */
[----:B------:R-:W2:Y:S02]  /*7570*/  LDSM.16.MT88.4 R104, [R188+0x4000] ;  /* 0x00400000bc68783b */ /* 0x000ea40000004200 */
[----:B------:R-:W-:Y:S02]  /*7580*/  FMUL.FTZ R61, R2, R61 ;  /* 0x0000003d023d7220 */ /* 0x000fe40000410000 */
[C---:B------:R-:W-:Y:S02]  /*7590*/  FMUL.FTZ R62, R0.reuse, R62 ;  /* 0x0000003e003e7220 */ /* 0x040fe40000410000 */
[----:B------:R-:W-:Y:S02]  /*75a0*/  FMUL.FTZ R63, R0, R63 ;  /* 0x0000003f003f7220 */ /* 0x000fe40000410000 */
[C---:B------:R-:W-:Y:S03]  /*75b0*/  FMUL.FTZ R64, R2.reuse, R64 ;  /* 0x0000004002407220 */ /* 0x040fe60000410000 */
[----:B------:R-:W-:Y:S02]  /*75c0*/  FMUL.FTZ R65, R2, R65 ;  /* 0x0000004102417220 */ /* 0x000fe40000410000 */
[C---:B-----5:R-:W-:Y:S03]  /*75d0*/  HMMA.16816.F32 R60, R136.reuse, R108, R60 ;  /* 0x0000006c883c723c */ /* 0x060fe6000000183c */
[C---:B------:R-:W-:Y:S02]  /*75e0*/  FMUL.FTZ R66, R0.reuse, R66 ;  /* 0x0000004200427220 */ /* 0x040fe40000410000 */
[----:B------:R-:W-:Y:S02]  /*75f0*/  FMUL.FTZ R67, R0, R67 ;  /* 0x0000004300437220 */ /* 0x000fe40000410000 */
[C---:B------:R-:W-:Y:S02]  /*7600*/  FMUL.FTZ R68, R2.reuse, R68 ;  /* 0x0000004402447220 */ /* 0x040fe40000410000 */
[--C-:B-1----:R-:W-:Y:S03]  /*7610*/  FFMA.FTZ R101, R153, c[0x0][0x2d0], -R144.reuse ;  /* 0x0000b40099657a23 */ /* 0x102fe60000010890 */
[C---:B------:R-:W-:Y:S01]  /*7620*/  HMMA.16816.F32 R64, R136.reuse, R110, R64 ;  /* 0x0000006e8840723c */ /* 0x040fe20000001840 */
[----:B------:R-:W1:Y:S01]  /*7630*/  LDSM.16.MT88.4 R108, [R190+0x4000] ;  /* 0x00400000be6c783b */ /* 0x000e620000004200 */
[----:B------:R5:W-:Y:S01]  /*7640*/  MUFU.EX2 R176, R101 ;  /* 0x0000006500b07308 */ /* 0x000be20000000800 */
[----:B------:R-:W-:Y:S02]  /*7650*/  FMUL.FTZ R69, R2, R69 ;  /* 0x0000004502457220 */ /* 0x000fe40000410000 */
[C---:B------:R-:W-:Y:S02]  /*7660*/  FMUL.FTZ R70, R0.reuse, R70 ;  /* 0x0000004600467220 */ /* 0x040fe40000410000 */
[----:B------:R-:W-:Y:S02]  /*7670*/  FMUL.FTZ R71, R0, R71 ;  /* 0x0000004700477220 */ /* 0x000fe40000410000 */
[C---:B------:R-:W-:Y:S03]  /*7680*/  FMUL.FTZ R72, R2.reuse, R72 ;  /* 0x0000004802487220 */ /* 0x040fe60000410000 */
[----:B------:R-:W-:Y:S02]  /*7690*/  FMUL.FTZ R73, R2, R73 ;  /* 0x0000004902497220 */ /* 0x000fe40000410000 */
[C---:B----4-:R-:W-:Y:S03]  /*76a0*/  HMMA.16816.F32 R68, R136.reuse, R112, R68 ;  /* 0x000000708844723c */ /* 0x050fe60000001844 */
[C---:B------:R-:W-:Y:S02]  /*76b0*/  FMUL.FTZ R74, R0.reuse, R74 ;  /* 0x0000004a004a7220 */ /* 0x040fe40000410000 */
[----:B------:R-:W-:Y:S02]  /*76c0*/  FMUL.FTZ R75, R0, R75 ;  /* 0x0000004b004b7220 */ /* 0x000fe40000410000 */
[C---:B------:R-:W-:Y:S02]  /*76d0*/  FMUL.FTZ R76, R2.reuse, R76 ;  /* 0x0000004c024c7220 */ /* 0x040fe40000410000 */
[----:B------:R-:W-:Y:S03]  /*76e0*/  FMUL.FTZ R77, R2, R77 ;  /* 0x0000004d024d7220 */ /* 0x000fe60000410000 */
[C---:B------:R-:W-:Y:S01]  /*76f0*/  HMMA.16816.F32 R72, R136.reuse, R114, R72 ;  /* 0x000000728848723c */ /* 0x040fe20000001848 */
[----:B------:R-:W4:Y:S02]  /*7700*/  LDSM.16.MT88.4 R112, [R189+0x4000] ;  /* 0x00400000bd70783b */ /* 0x000f240000004200 */
[C---:B------:R-:W-:Y:S02]  /*7710*/  FMUL.FTZ R78, R0.reuse, R78 ;  /* 0x0000004e004e7220 */ /* 0x040fe40000410000 */
[----:B------:R-:W-:Y:S02]  /*7720*/  FMUL.FTZ R79, R0, R79 ;  /* 0x0000004f004f7220 */ /* 0x000fe40000410000 */
[--C-:B-----5:R-:W-:Y:S02]  /*7730*/  FFMA.FTZ R101, R154, c[0x0][0x2d0], -R144.reuse ;  /* 0x0000b4009a657a23 */ /* 0x120fe40000010890 */
[C---:B------:R-:W-:Y:S02]  /*7740*/  FMUL.FTZ R80, R2.reuse, R80 ;  /* 0x0000005002507220 */ /* 0x040fe40000410000 */
[----:B------:R5:W1:Y:S01]  /*7750*/  MUFU.EX2 R175, R101 ;  /* 0x0000006500af7308 */ /* 0x000a620000000800 */
[C---:B--2---:R-:W-:Y:S03]  /*7760*/  HMMA.16816.F32 R76, R136.reuse, R104, R76 ;  /* 0x00000068884c723c */ /* 0x044fe6000000184c */
[----:B------:R-:W-:Y:S02]  /*7770*/  FMUL.FTZ R81, R2, R81 ;  /* 0x0000005102517220 */ /* 0x000fe40000410000 */
[C---:B------:R-:W-:Y:S02]  /*7780*/  FMUL.FTZ R82, R0.reuse, R82 ;  /* 0x0000005200527220 */ /* 0x040fe40000410000 */
[----:B------:R-:W-:Y:S01]  /*7790*/  FMUL.FTZ R83, R0, R83 ;  /* 0x0000005300537220 */ /* 0x000fe20000410000 */
[----:B------:R-:W-:Y:S01]  /*77a0*/  F2FP.PACK_AB R104, R183, R191 ;  /* 0x000000bfb768723e */ /* 0x000fe200000000ff */
[C---:B------:R-:W-:Y:S03]  /*77b0*/  FMUL.FTZ R84, R2.reuse, R84 ;  /* 0x0000005402547220 */ /* 0x040fe60000410000 */
[----:B------:R-:W-:Y:S01]  /*77c0*/  FMUL.FTZ R85, R2, R85 ;  /* 0x0000005502557220 */ /* 0x000fe20000410000 */
[----:B---3--:R-:W-:Y:S01]  /*77d0*/  F2FP.PACK_AB R105, R179, R180 ;  /* 0x000000b4b369723e */ /* 0x008fe200000000ff */
[C---:B------:R-:W-:Y:S03]  /*77e0*/  HMMA.16816.F32 R80, R136.reuse, R106, R80 ;  /* 0x0000006a8850723c */ /* 0x040fe60000001850 */
[C---:B------:R-:W-:Y:S02]  /*77f0*/  FMUL.FTZ R86, R0.reuse, R86 ;  /* 0x0000005600567220 */ /* 0x040fe40000410000 */
[----:B------:R-:W-:Y:S02]  /*7800*/  FMUL.FTZ R87, R0, R87 ;  /* 0x0000005700577220 */ /* 0x000fe40000410000 */
[----:B------:R-:W-:Y:S01]  /*7810*/  FMUL.FTZ R88, R2, R88 ;  /* 0x0000005802587220 */ /* 0x000fe20000410000 */
[----:B------:R-:W-:Y:S01]  /*7820*/  F2FP.PACK_AB R106, R181, R182 ;  /* 0x000000b6b56a723e */ /* 0x000fe200000000ff */
[--C-:B-----5:R-:W-:Y:S03]  /*7830*/  FFMA.FTZ R101, R156, c[0x0][0x2d0], -R144.reuse ;  /* 0x0000b4009c657a23 */ /* 0x120fe60000010890 */
[C---:B-1----:R-:W-:Y:S01]  /*7840*/  HMMA.16816.F32 R84, R136.reuse, R108, R84 ;  /* 0x0000006c8854723c */ /* 0x042fe20000001854 */
[----:B------:R1:W-:Y:S02]  /*7850*/  MUFU.EX2 R174, R101 ;  /* 0x0000006500ae7308 */ /* 0x0003e40000000800 */
[----:B------:R-:W-:Y:S01]  /*7860*/  FMUL.FTZ R89, R2, R89 ;  /* 0x0000005902597220 */ /* 0x000fe20000410000 */
[----:B------:R-:W-:Y:S01]  /*7870*/  F2FP.PACK_AB R107, R177, R178 ;  /* 0x000000b2b16b723e */ /* 0x000fe200000000ff */
[C---:B------:R-:W-:Y:S02]  /*7880*/  FMUL.FTZ R90, R0.reuse, R90 ;  /* 0x0000005a005a7220 */ /* 0x040fe40000410000 */
[----:B------:R-:W-:Y:S02]  /*7890*/  FMUL.FTZ R91, R0, R91 ;  /* 0x0000005b005b7220 */ /* 0x000fe40000410000 */
[C---:B------:R-:W-:Y:S03]  /*78a0*/  FMUL.FTZ R92, R2.reuse, R92 ;  /* 0x0000005c025c7220 */ /* 0x040fe60000410000 */
[----:B------:R-:W-:Y:S02]  /*78b0*/  FMUL.FTZ R93, R2, R93 ;  /* 0x0000005d025d7220 */ /* 0x000fe40000410000 */
[C---:B------:R-:W-:Y:S01]  /*78c0*/  HMMA.16816.F32 R88, R136.reuse, R110, R88 ;  /* 0x0000006e8858723c */ /* 0x040fe20000001858 */
[----:B------:R-:W2:Y:S02]  /*78d0*/  LDSM.16.MT88.4 R108, [R190+0x800] ;  /* 0x00080000be6c783b */ /* 0x000ea40000004200 */
[C---:B------:R-:W-:Y:S02]  /*78e0*/  FMUL.FTZ R94, R0.reuse, R94 ;  /* 0x0000005e005e7220 */ /* 0x040fe40000410000 */
[----:B------:R-:W-:Y:S02]  /*78f0*/  FMUL.FTZ R95, R0, R95 ;  /* 0x0000005f005f7220 */ /* 0x000fe40000410000 */
[C---:B------:R-:W-:Y:S02]  /*7900*/  FMUL.FTZ R96, R2.reuse, R96 ;  /* 0x0000006002607220 */ /* 0x040fe40000410000 */
[----:B------:R-:W-:Y:S03]  /*7910*/  FMUL.FTZ R97, R2, R97 ;  /* 0x0000006102617220 */ /* 0x000fe60000410000 */
[C---:B----4-:R-:W-:Y:S03]  /*7920*/  HMMA.16816.F32 R92, R136.reuse, R112, R92 ;  /* 0x00000070885c723c */ /* 0x050fe6000000185c */
[C---:B------:R-:W-:Y:S02]  /*7930*/  FMUL.FTZ R98, R0.reuse, R98 ;  /* 0x0000006200627220 */ /* 0x040fe40000410000 */
[----:B------:R-:W-:Y:S02]  /*7940*/  FMUL.FTZ R99, R0, R99 ;  /* 0x0000006300637220 */ /* 0x000fe40000410000 */
[--C-:B-1----:R-:W-:Y:S04]  /*7950*/  FFMA.FTZ R101, R157, c[0x0][0x2d0], -R144.reuse ;  /* 0x0000b4009d657a23 */ /* 0x102fe80000010890 */
[----:B------:R1:W3:Y:S01]  /*7960*/  MUFU.EX2 R173, R101 ;  /* 0x0000006500ad7308 */ /* 0x0002e20000000800 */
[----:B------:R-:W-:Y:S01]  /*7970*/  HMMA.16816.F32 R96, R136, R114, R96 ;  /* 0x000000728860723c */ /* 0x000fe20000001860 */
[----:B------:R-:W4:Y:S07]  /*7980*/  LDSM.16.MT88.4 R112, [R189+0x2800] ;  /* 0x00280000bd70783b */ /* 0x000f2e0000004200 */
[C---:B------:R-:W-:Y:S01]  /*7990*/  HMMA.16816.F32 R4, R104.reuse, R116, R4 ;  /* 0x000000746804723c */ /* 0x040fe20000001804 */
[----:B------:R-:W-:Y:S07]  /*79a0*/  LDSM.16.MT88.4 R136, [R190+0x3000] ;  /* 0x00300000be88783b */ /* 0x000fee0000004200 */
[C---:B------:R-:W-:Y:S01]  /*79b0*/  HMMA.16816.F32 R8, R104.reuse, R118, R8 ;  /* 0x000000766808723c */ /* 0x040fe20000001808 */
[----:B------:R-:W-:Y:S03]  /*79c0*/  LDSM.16.MT88.4 R116, [R188+0x4800] ;  /* 0x00480000bc74783b */ /* 0x000fe60000004200 */
[--C-:B-1----:R-:W-:Y:S04]  /*79d0*/  FFMA.FTZ R101, R150, c[0x0][0x2d0], -R145.reuse ;  /* 0x0000b40096657a23 */ /* 0x102fe80000010891 */
[C---:B------:R-:W-:Y:S01]  /*79e0*/  HMMA.16816.F32 R12, R104.reuse, R120, R12 ;  /* 0x00000078680c723c */ /* 0x040fe2000000180c */
[----:B------:R1:W-:Y:S07]  /*79f0*/  MUFU.EX2 R172, R101 ;  /* 0x0000006500ac7308 */ /* 0x0003ee0000000800 */
[C---:B------:R-:W-:Y:S01]  /*7a00*/  HMMA.16816.F32 R16, R104.reuse, R122, R16 ;  /* 0x0000007a6810723c */ /* 0x040fe20000001810 */
[----:B------:R-:W-:Y:S07]  /*7a10*/  LDSM.16.MT88.4 R120, [R190+0x4800] ;  /* 0x00480000be78783b */ /* 0x000fee0000004200 */
[C---:B--2---:R-:W-:Y:S08]  /*7a20*/  HMMA.16816.F32 R20, R104.reuse, R108, R20 ;  /* 0x0000006c6814723c */ /* 0x044ff00000001814 */
[C---:B------:R-:W-:Y:S01]  /*7a30*/  HMMA.16816.F32 R24, R104.reuse, R110, R24 ;  /* 0x0000006e6818723c */ /* 0x040fe20000001818 */
[----:B------:R-:W2:Y:S03]  /*7a40*/  LDSM.16.MT88.4 R108, [R187+0x4800] ;  /* 0x00480000bb6c783b */ /* 0x000ea60000004200 */
[--C-:B-1----:R-:W-:Y:S04]  /*7a50*/  FFMA.FTZ R101, R151, c[0x0][0x2d0], -R145.reuse ;  /* 0x0000b40097657a23 */ /* 0x102fe80000010891 */
[C---:B------:R-:W-:Y:S01]  /*7a60*/  HMMA.16816.F32 R28, R104.reuse, R124, R28 ;  /* 0x0000007c681c723c */ /* 0x040fe2000000181c */
[----:B------:R-:W-:Y:S01]  /*7a70*/  LDSM.16.MT88.4 R148, [R190+0x3800] ;  /* 0x00380000be94783b */ /* 0x000fe20000004200 */
[----:B------:R1:W5:Y:S06]  /*7a80*/  MUFU.EX2 R171, R101 ;  /* 0x0000006500ab7308 */ /* 0x00036c0000000800 */
[C---:B------:R-:W-:Y:S01]  /*7a90*/  HMMA.16816.F32 R32, R104.reuse, R126, R32 ;  /* 0x0000007e6820723c */ /* 0x040fe20000001820 */
[----:B------:R-:W-:Y:S07]  /*7aa0*/  LDSM.16.MT88.4 R124, [R188+0x1000] ;  /* 0x00100000bc7c783b */ /* 0x000fee0000004200 */
[C---:B------:R-:W-:Y:S08]  /*7ab0*/  HMMA.16816.F32 R36, R104.reuse, R128, R36 ;  /* 0x000000806824723c */ /* 0x040ff00000001824 */
[C---:B------:R-:W-:Y:S01]  /*7ac0*/  HMMA.16816.F32 R40, R104.reuse, R130, R40 ;  /* 0x000000826828723c */ /* 0x040fe20000001828 */
[----:B------:R-:W-:Y:S03]  /*7ad0*/  LDSM.16.MT88.4 R128, [R189+0x1000] ;  /* 0x00100000bd80783b */ /* 0x000fe60000004200 */
[--C-:B-1----:R-:W-:Y:S04]  /*7ae0*/  FFMA.FTZ R101, R152, c[0x0][0x2d0], -R145.reuse ;  /* 0x0000b40098657a23 */ /* 0x102fe80000010891 */
[C---:B------:R-:W-:Y:S01]  /*7af0*/  HMMA.16816.F32 R44, R104.reuse, R132, R44 ;  /* 0x00000084682c723c */ /* 0x040fe2000000182c */
[----:B------:R1:W-:Y:S07]  /*7b00*/  MUFU.EX2 R170, R101 ;  /* 0x0000006500aa7308 */ /* 0x0003ee0000000800 */
[C---:B------:R-:W-:Y:S01]  /*7b10*/  HMMA.16816.F32 R48, R104.reuse, R134, R48 ;  /* 0x000000866830723c */ /* 0x040fe20000001830 */
[----:B------:R-:W-:Y:S07]  /*7b20*/  LDSM.16.MT88.4 R132, [R188+0x3000] ;  /* 0x00300000bc84783b */ /* 0x000fee0000004200 */
[C---:B------:R-:W-:Y:S08]  /*7b30*/  HMMA.16816.F32 R52, R104.reuse, R140, R52 ;  /* 0x0000008c6834723c */ /* 0x040ff00000001834 */
[C---:B------:R-:W-:Y:S01]  /*7b40*/  HMMA.16816.F32 R56, R104.reuse, R142, R56 ;  /* 0x0000008e6838723c */ /* 0x040fe20000001838 */
[----:B------:R-:W-:Y:S03]  /*7b50*/  LDSM.16.MT88.4 R140, [R187+0x3800] ;  /* 0x00380000bb8c783b */ /* 0x000fe60000004200 */
[--C-:B-1----:R-:W-:Y:S04]  /*7b60*/  FFMA.FTZ R101, R155, c[0x0][0x2d0], -R145.reuse ;  /* 0x0000b4009b657a23 */ /* 0x102fe80000010891 */
[C---:B----4-:R-:W-:Y:S01]  /*7b70*/  HMMA.16816.F32 R60, R104.reuse, R112, R60 ;  /* 0x00000070683c723c */ /* 0x050fe2000000183c */
[----:B------:R-:W-:Y:S01]  /*7b80*/  LDSM.16.MT88.4 R152, [R189+0x3800] ;  /* 0x00380000bd98783b */ /* 0x000fe20000004200 */
[----:B------:R1:W4:Y:S06]  /*7b90*/  MUFU.EX2 R169, R101 ;  /* 0x0000006500a97308 */ /* 0x00032c0000000800 */
[C---:B------:R-:W-:Y:S01]  /*7ba0*/  HMMA.16816.F32 R64, R104.reuse, R114, R64 ;  /* 0x000000726840723c */ /* 0x040fe20000001840 */
[----:B------:R-:W3:Y:S07]  /*7bb0*/  LDSM.16.MT88.4 R112, [R189+0x4800] ;  /* 0x00480000bd70783b */ /* 0x000eee0000004200 */
[C---:B--2---:R-:W-:Y:S08]  /*7bc0*/  HMMA.16816.F32 R68, R104.reuse, R108, R68 ;  /* 0x0000006c6844723c */ /* 0x044ff00000001844 */
[C---:B------:R-:W-:Y:S01]  /*7bd0*/  HMMA.16816.F32 R72, R104.reuse, R110, R72 ;  /* 0x0000006e6848723c */ /* 0x040fe20000001848 */
[----:B------:R-:W2:Y:S03]  /*7be0*/  LDSM.16.MT88.4 R108, [R187+0x1000] ;  /* 0x00100000bb6c783b */ /* 0x000ea60000004200 */
[--C-:B-1----:R-:W-:Y:S04]  /*7bf0*/  FFMA.FTZ R101, R162, c[0x0][0x2d0], -R144.reuse ;  /* 0x0000b400a2657a23 */ /* 0x102fe80000010890 */
[C---:B------:R-:W-:Y:S01]  /*7c00*/  HMMA.16816.F32 R76, R104.reuse, R116, R76 ;  /* 0x00000074684c723c */ /* 0x040fe2000000184c */
[----:B------:R1:W-:Y:S07]  /*7c10*/  MUFU.EX2 R168, R101 ;  /* 0x0000006500a87308 */ /* 0x0003ee0000000800 */
[C---:B------:R-:W-:Y:S01]  /*7c20*/  HMMA.16816.F32 R80, R104.reuse, R118, R80 ;  /* 0x000000766850723c */ /* 0x040fe20000001850 */
[----:B------:R-:W2:Y:S07]  /*7c30*/  LDSM.16.MT88.4 R116, [R190+0x1000] ;  /* 0x00100000be74783b */ /* 0x000eae0000004200 */
[C---:B------:R-:W-:Y:S08]  /*7c40*/  HMMA.16816.F32 R84, R104.reuse, R120, R84 ;  /* 0x000000786854723c */ /* 0x040ff00000001854 */
[C---:B------:R-:W-:Y:S01]  /*7c50*/  HMMA.16816.F32 R88, R104.reuse, R122, R88 ;  /* 0x0000007a6858723c */ /* 0x040fe20000001858 */
[----:B------:R-:W2:Y:S03]  /*7c60*/  LDSM.16.MT88.4 R120, [R187+0x3000] ;  /* 0x00300000bb78783b */ /* 0x000ea60000004200 */
[--C-:B-1----:R-:W-:Y:S04]  /*7c70*/  FFMA.FTZ R101, R163, c[0x0][0x2d0], -R144.reuse ;  /* 0x0000b400a3657a23 */ /* 0x102fe80000010890 */
[C---:B---3--:R-:W-:Y:S01]  /*7c80*/  HMMA.16816.F32 R92, R104.reuse, R112, R92 ;  /* 0x00000070685c723c */ /* 0x048fe2000000185c */
[----:B------:R1:W3:Y:S07]  /*7c90*/  MUFU.EX2 R167, R101 ;  /* 0x0000006500a77308 */ /* 0x0002ee0000000800 */
[----:B------:R-:W-:Y:S01]  /*7ca0*/  HMMA.16816.F32 R96, R104, R114, R96 ;  /* 0x000000726860723c */ /* 0x000fe20000001860 */
[----:B------:R-:W-:Y:S06]  /*7cb0*/  LDSM.16.MT88.4 R112, [R187+0x5000] ;  /* 0x00500000bb70783b */ /* 0x000fec0000004200 */
[----:B------:R-:W-:Y:S02]  /*7cc0*/  F2FP.PACK_AB R104, R175, R176 ;  /* 0x000000b0af68723e */ /* 0x000fe400000000ff */
[----:B------:R-:W-:Y:S03]  /*7cd0*/  F2FP.PACK_AB R106, R173, R174 ;  /* 0x000000aead6a723e */ /* 0x000fe600000000ff */
[----:B-----5:R-:W-:Y:S02]  /*7ce0*/  F2FP.PACK_AB R105, R171, R172 ;  /* 0x000000acab69723e */ /* 0x020fe400000000ff */
[----:B----4-:R-:W-:Y:S01]  /*7cf0*/  F2FP.PACK_AB R107, R169, R170 ;  /* 0x000000aaa96b723e */ /* 0x010fe200000000ff */
[--C-:B-1----:R-:W-:Y:S02]  /*7d00*/  FFMA.FTZ R101, R164, c[0x0][0x2d0], -R144.reuse ;  /* 0x0000b400a4657a23 */ /* 0x102fe40000010890 */
[----:B------:R-:W-:Y:S04]  /*7d10*/  FFMA.FTZ R144, R165, c[0x0][0x2d0], -R144 ;  /* 0x0000b400a5907a23 */ /* 0x000fe80000010890 */
[C---:B--2---:R-:W-:Y:S01]  /*7d20*/  HMMA.16816.F32 R4, R104.reuse, R108, R4 ;  /* 0x0000006c6804723c */ /* 0x044fe20000001804 */
[----:B------:R1:W-:Y:S07]  /*7d30*/  MUFU.EX2 R166, R101 ;  /* 0x0000006500a67308 */ /* 0x0003ee0000000800 */
[C---:B------:R-:W-:Y:S01]  /*7d40*/  HMMA.16816.F32 R8, R104.reuse, R110, R8 ;  /* 0x0000006e6808723c */ /* 0x040fe20000001808 */
[----:B------:R-:W2:Y:S02]  /*7d50*/  LDSM.16.MT88.4 R108, [R189+0x3000] ;  /* 0x00300000bd6c783b */ /* 0x000ea40000004200 */
[----:B------:R-:W-:Y:S05]  /*7d60*/  MUFU.EX2 R164, R144 ;  /* 0x0000009000a47308 */ /* 0x000fea0000000800 */
[C---:B------:R-:W-:Y:S08]  /*7d70*/  HMMA.16816.F32 R12, R104.reuse, R124, R12 ;  /* 0x0000007c680c723c */ /* 0x040ff0000000180c */
[C---:B------:R-:W-:Y:S01]  /*7d80*/  HMMA.16816.F32 R16, R104.reuse, R126, R16 ;  /* 0x0000007e6810723c */ /* 0x040fe20000001810 */
[----:B------:R-:W-:Y:S03]  /*7d90*/  LDSM.16.MT88.4 R124, [R190+0x1800] ;  /* 0x00180000be7c783b */ /* 0x000fe60000004200 */
[--C-:B-1----:R-:W-:Y:S04]  /*7da0*/  FFMA.FTZ R101, R158, c[0x0][0x2d0], -R145.reuse ;  /* 0x0000b4009e657a23 */ /* 0x102fe80000010891 */
[C---:B------:R-:W-:Y:S01]  /*7db0*/  HMMA.16816.F32 R20, R104.reuse, R116, R20 ;  /* 0x000000746814723c */ /* 0x040fe20000001814 */
[----:B------:R1:W-:Y:S07]  /*7dc0*/  MUFU.EX2 R163, R101 ;  /* 0x0000006500a37308 */ /* 0x0003ee0000000800 */
[C---:B------:R-:W-:Y:S01]  /*7dd0*/  HMMA.16816.F32 R24, R104.reuse, R118, R24 ;  /* 0x000000766818723c */ /* 0x040fe20000001818 */
[----:B------:R-:W4:Y:S07]  /*7de0*/  LDSM.16.MT88.4 R116, [R188+0x5000] ;  /* 0x00500000bc74783b */ /* 0x000f2e0000004200 */
[C---:B------:R-:W-:Y:S08]  /*7df0*/  HMMA.16816.F32 R28, R104.reuse, R128, R28 ;  /* 0x00000080681c723c */ /* 0x040ff0000000181c */
[C---:B------:R-:W-:Y:S04]  /*7e00*/  HMMA.16816.F32 R32, R104.reuse, R130, R32 ;  /* 0x000000826820723c */ /* 0x040fe80000001820 */
[--C-:B-1----:R-:W-:Y:S02]  /*7e10*/  FFMA.FTZ R101, R159, c[0x0][0x2d0], -R145.reuse ;  /* 0x0000b4009f657a23 */ /* 0x102fe40000010891 */
[----:B------:R-:W-:Y:S02]  /*7e20*/  LDSM.16.MT88.4 R156, [R187+0x5800] ;  /* 0x00580000bb9c783b */ /* 0x000fe40000004200 */
[C---:B------:R-:W-:Y:S01]  /*7e30*/  HMMA.16816.F32 R36, R104.reuse, R120, R36 ;  /* 0x000000786824723c */ /* 0x040fe20000001824 */
[----:B------:R1:W5:Y:S07]  /*7e40*/  MUFU.EX2 R162, R101 ;  /* 0x0000006500a27308 */ /* 0x00036e0000000800 */
[C---:B------:R-:W-:Y:S01]  /*7e50*/  HMMA.16816.F32 R40, R104.reuse, R122, R40 ;  /* 0x0000007a6828723c */ /* 0x040fe20000001828 */
[----:B------:R-:W4:Y:S07]  /*7e60*/  LDSM.16.MT88.4 R120, [R190+0x5000] ;  /* 0x00500000be78783b */ /* 0x000f2e0000004200 */
[C---:B------:R-:W-:Y:S08]  /*7e70*/  HMMA.16816.F32 R44, R104.reuse, R132, R44 ;  /* 0x00000084682c723c */ /* 0x040ff0000000182c */
[C---:B------:R-:W-:Y:S01]  /*7e80*/  HMMA.16816.F32 R48, R104.reuse, R134, R48 ;  /* 0x000000866830723c */ /* 0x040fe20000001830 */
[----:B------:R-:W-:Y:S03]  /*7e90*/  LDSM.16.MT88.4 R132, [R189+0x1800] ;  /* 0x00180000bd84783b */ /* 0x000fe60000004200 */
[--C-:B-1----:R-:W-:Y:S04]  /*7ea0*/  FFMA.FTZ R101, R160, c[0x0][0x2d0], -R145.reuse ;  /* 0x0000b400a0657a23 */ /* 0x102fe80000010891 */
[C---:B------:R-:W-:Y:S01]  /*7eb0*/  HMMA.16816.F32 R52, R104.reuse, R136, R52 ;  /* 0x000000886834723c */ /* 0x040fe20000001834 */
[----:B------:R1:W-:Y:S06]  /*7ec0*/  MUFU.EX2 R102, R101 ;  /* 0x0000006500667308 */ /* 0x0003ec0000000800 */
[----:B---3--:R-:W-:Y:S01]  /*7ed0*/  F2FP.PACK_AB R136, R167, R168 ;  /* 0x000000a8a788723e */ /* 0x008fe200000000ff */
[C---:B------:R-:W-:Y:S04]  /*7ee0*/  HMMA.16816.F32 R56, R104.reuse, R138, R56 ;  /* 0x0000008a6838723c */ /* 0x040fe80000001838 */
[----:B-----5:R-:W-:Y:S03]  /*7ef0*/  F2FP.PACK_AB R137, R162, R163 ;  /* 0x000000a3a289723e */ /* 0x020fe600000000ff */
[----:B------:R-:W-:Y:S01]  /*7f00*/  F2FP.PACK_AB R138, R164, R166 ;  /* 0x000000a6a48a723e */ /* 0x000fe200000000ff */
[C---:B--2---:R-:W-:Y:S08]  /*7f10*/  HMMA.16816.F32 R60, R104.reuse, R108, R60 ;  /* 0x0000006c683c723c */ /* 0x044ff0000000183c */
[C---:B------:R-:W-:Y:S01]  /*7f20*/  HMMA.16816.F32 R64, R104.reuse, R110, R64 ;  /* 0x0000006e6840723c */ /* 0x040fe20000001840 */
[----:B------:R-:W2:Y:S03]  /*7f30*/  LDSM.16.MT88.4 R108, [R189+0x5000] ;  /* 0x00500000bd6c783b */ /* 0x000ea60000004200 */
[----:B-1----:R-:W-:Y:S04]  /*7f40*/  FFMA.FTZ R101, R161, c[0x0][0x2d0], -R145 ;  /* 0x0000b400a1657a23 */ /* 0x002fe80000010891 */
[C---:B------:R-:W-:Y:S01]  /*7f50*/  HMMA.16816.F32 R68, R104.reuse, R112, R68 ;  /* 0x000000706844723c */ /* 0x040fe20000001844 */
[----:B------:R-:W-:Y:S01]  /*7f60*/  LDSM.16.MT88.4 R144, [R188+0x3800] ;  /* 0x00380000bc90783b */ /* 0x000fe20000004200 */
[----:B------:R-:W1:Y:S06]  /*7f70*/  MUFU.EX2 R101, R101 ;  /* 0x0000006500657308 */ /* 0x000e6c0000000800 */
[C---:B------:R-:W-:Y:S01]  /*7f80*/  HMMA.16816.F32 R72, R104.reuse, R114, R72 ;  /* 0x000000726848723c */ /* 0x040fe20000001848 */
[----:B------:R-:W3:Y:S07]  /*7f90*/  LDSM.16.MT88.4 R112, [R187+0x1800] ;  /* 0x00180000bb70783b */ /* 0x000eee0000004200 */
[C---:B----4-:R-:W-:Y:S08]  /*7fa0*/  HMMA.16816.F32 R76, R104.reuse, R116, R76 ;  /* 0x00000074684c723c */ /* 0x050ff0000000184c */
[C---:B------:R-:W-:Y:S01]  /*7fb0*/  HMMA.16816.F32 R80, R104.reuse, R118, R80 ;  /* 0x000000766850723c */ /* 0x040fe20000001850 */
[----:B------:R-:W4:Y:S03]  /*7fc0*/  LDSM.16.MT88.4 R116, [R188+0x1800] ;  /* 0x00180000bc74783b */ /* 0x000f260000004200 */
[----:B-1----:R-:W-:Y:S04]  /*7fd0*/  F2FP.PACK_AB R139, R101, R102 ;  /* 0x00000066658b723e */ /* 0x002fe800000000ff */
[C---:B------:R-:W-:Y:S08]  /*7fe0*/  HMMA.16816.F32 R84, R104.reuse, R120, R84 ;  /* 0x000000786854723c */ /* 0x040ff00000001854 */
[C---:B------:R-:W-:Y:S08]  /*7ff0*/  HMMA.16816.F32 R88, R104.reuse, R122, R88 ;  /* 0x0000007a6858723c */ /* 0x040ff00000001858 */
[C---:B--2---:R-:W-:Y:S08]  /*8000*/  HMMA.16816.F32 R92, R104.reuse, R108, R92 ;  /* 0x0000006c685c723c */ /* 0x044ff0000000185c */
[----:B------:R-:W-:Y:S08]  /*8010*/  HMMA.16816.F32 R96, R104, R110, R96 ;  /* 0x0000006e6860723c */ /* 0x000ff00000001860 */
[C---:B---3--:R-:W-:Y:S01]  /*8020*/  HMMA.16816.F32 R104, R136.reuse, R112, R4 ;  /* 0x000000708868723c */ /* 0x048fe20000001804 */
[----:B------:R-:W1:Y:S07]  /*8030*/  LDSM.16.MT88.4 R4, [R188+0x5800] ;  /* 0x00580000bc04783b */ /* 0x000e6e0000004200 */
[C---:B------:R-:W-:Y:S01]  /*8040*/  HMMA.16816.F32 R108, R136.reuse, R114, R8 ;  /* 0x00000072886c723c */ /* 0x040fe20000001808 */
[----:B------:R-:W2:Y:S07]  /*8050*/  LDSM.16.MT88.4 R8, [R190+0x5800] ;  /* 0x00580000be08783b */ /* 0x000eae0000004200 */
[C---:B----4-:R-:W-:Y:S01]  /*8060*/  HMMA.16816.F32 R112, R136.reuse, R116, R12 ;  /* 0x000000748870723c */ /* 0x050fe2000000180c */
[----:B------:R-:W3:Y:S07]  /*8070*/  LDSM.16.MT88.4 R12, [R189+0x5800] ;  /* 0x00580000bd0c783b */ /* 0x000eee0000004200 */
[C---:B------:R-:W-:Y:S07]  /*8080*/  HMMA.16816.F32 R116, R136.reuse, R118, R16 ;  /* 0x000000768874723c */ /* 0x040fee0000001810 */
[----:B------:R-:W-:Y:S01]  /*8090*/  FFMA.FTZ R16, R2, R214, R196 ;  /* 0x000000d602107223 */ /* 0x000fe200000100c4 */
[C---:B------:R-:W-:Y:S04]  /*80a0*/  HMMA.16816.F32 R120, R136.reuse, R124, R20 ;  /* 0x0000007c8878723c */ /* 0x040fe80000001814 */
[----:B------:R-:W-:Y:S02]  /*80b0*/  FFMA.FTZ R2, R0, R215, R195 ;  /* 0x000000d700027223 */ /* 0x000fe400000100c3 */
        /* <DEDUP_REMOVED lines=31> */
[C---:B------:R-:W-:Y:S08]  /*82b0*/  HMMA.16816.F32 R64, R136.reuse, R154, R64 ;  /* 0x0000009a8840723c */ /* 0x040ff00000001840 */
[C---:B------:R-:W-:Y:S08]  /*82c0*/  HMMA.16816.F32 R68, R136.reuse, R156, R68 ;  /* 0x0000009c8844723c */ /* 0x040ff00000001844 */
[C---:B------:R-:W-:Y:S08]  /*82d0*/  HMMA.16816.F32 R72, R136.reuse, R158, R72 ;  /* 0x0000009e8848723c */ /* 0x040ff00000001848 */
[C---:B-1----:R-:W-:Y:S07]  /*82e0*/  HMMA.16816.F32 R76, R136.reuse, R4, R76 ;  /* 0x00000004884c723c */ /* 0x042fee000000184c */
[----:B------:R-:W-:Y:S01]  /*82f0*/  FADD.FTZ R4, R169, R2 ;  /* 0x00000002a9047221 */ /* 0x000fe20000010000 */
[C---:B------:R-:W-:Y:S04]  /*8300*/  HMMA.16816.F32 R80, R136.reuse, R6, R80 ;  /* 0x000000068850723c */ /* 0x040fe80000001850 */
[----:B------:R-:W-:Y:S02]  /*8310*/  FADD.FTZ R2, R168, R0 ;  /* 0x00000000a8027221 */ /* 0x000fe40000010000 */
[----:B------:R-:W-:Y:S02]  /*8320*/  FADD.FTZ R0, R163, R4 ;  /* 0x00000004a3007221 */ /* 0x000fe40000010000 */
[C---:B--2---:R-:W-:Y:S04]  /*8330*/  HMMA.16816.F32 R84, R136.reuse, R8, R84 ;  /* 0x000000088854723c */ /* 0x044fe80000001854 */
[----:B------:R-:W-:Y:S02]  /*8340*/  FADD.FTZ R2, R167, R2 ;  /* 0x00000002a7027221 */ /* 0x000fe40000010000 */
[----:B------:R-:W-:Y:S01]  /*8350*/  FADD.FTZ R0, R162, R0 ;  /* 0x00000000a2007221 */ /* 0x000fe20000010000 */
[-C--:B------:R-:W-:Y:S01]  /*8360*/  MOV R8, R3.reuse ;  /* 0x0000000300087202 */ /* 0x080fe20000000f00 */
[C---:B------:R-:W-:Y:S04]  /*8370*/  HMMA.16816.F32 R88, R136.reuse, R10, R88 ;  /* 0x0000000a8858723c */ /* 0x040fe80000001858 */
[----:B------:R-:W-:Y:S02]  /*8380*/  FADD.FTZ R2, R166, R2 ;  /* 0x00000002a6027221 */ /* 0x000fe40000010000 */
[----:B------:R-:W-:Y:S01]  /*8390*/  FADD.FTZ R0, R102, R0 ;  /* 0x0000000066007221 */ /* 0x000fe20000010000 */
[----:B------:R-:W-:Y:S01]  /*83a0*/  MOV R102, R3 ;  /* 0x0000000300667202 */ /* 0x000fe20000000f00 */
[C---:B---3--:R-:W-:Y:S04]  /*83b0*/  HMMA.16816.F32 R92, R136.reuse, R12, R92 ;  /* 0x0000000c885c723c */ /* 0x048fe8000000185c */
[----:B------:R-:W-:Y:S02]  /*83c0*/  FADD.FTZ R214, R164, R2 ;  /* 0x00000002a4d67221 */ /* 0x000fe40000010000 */
[----:B------:R-:W-:Y:S01]  /*83d0*/  FADD.FTZ R215, R101, R0 ;  /* 0x0000000065d77221 */ /* 0x000fe20000010000 */
[----:B------:R-:W-:Y:S01]  /*83e0*/  MOV R101, R100 ;  /* 0x0000006400657202 */ /* 0x000fe20000000f00 */
[----:B------:R-:W-:Y:S01]  /*83f0*/  HMMA.16816.F32 R96, R136, R14, R96 ;  /* 0x0000000e8860723c */ /* 0x000fe20000001860 */
[----:B------:R-:W-:-:S07]  /*8400*/  @P0 BRA `(.L_x_503) ;  /* 0xffffc97000000947 */ /* 0x000fce000383ffff */
.L_x_492:
[----:B------:R-:W-:-:S13]  /*8410*/  ISETP.GE.AND P0, PT, R204, RZ, PT ;  /* 0x000000ffcc00720c */ /* 0x000fda0003f06270 */
[----:B------:R-:W-:Y:S05]  /*8420*/  @!P0 BRA `(.L_x_504) ;  /* 0x000030d000008947 */ /* 0x000fea0003800000 */
[----:B------:R-:W-:Y:S02]  /*8430*/  MOV R102, R8 ;  /* 0x0000000800667202 */ /* 0x000fe40000000f00 */
[----:B------:R-:W-:Y:S02]  /*8440*/  MOV R101, R100 ;  /* 0x0000006400657202 */ /* 0x000fe40000000f00 */
.L_x_511:
[----:B------:R-:W-:Y:S04]  /*8450*/  DEPBAR.LE SB0, 0x0 ;  /* 0x000080000000791a */ /* 0x000fe80000000000 */
[----:B------:R-:W-:Y:S01]  /*8460*/  WARPSYNC 0xffffffff ;  /* 0xffffffff00007948 */ /* 0x000fe20003800000 */
[----:B------:R-:W-:Y:S01]  /*8470*/  BAR.SYNC.DEFER_BLOCKING 0x0 ;  /* 0x0000000000007b1d */ /* 0x000fe20000010000 */
[----:B------:R-:W-:Y:S01]  /*8480*/  SHF.R.S32.HI R0, RZ, 0x1f, R205 ;  /* 0x0000001fff007819 */ /* 0x000fe200000114cd */
[C---:B------:R-:W-:Y:S01]  /*8490*/  IMAD.WIDE.U32 R2, R205.reuse, c[0x0][0x208], RZ ;  /* 0x00008200cd027a25 */ /* 0x040fe200078e00ff */
[----:B------:R-:W-:Y:S02]  /*84a0*/  SHF.R.S32.HI R4, RZ, 0x1f, R202 ;  /* 0x0000001fff047819 */ /* 0x000fe400000114ca */
[----:B------:R-:W-:Y:S01]  /*84b0*/  SHF.R.S32.HI R5, RZ, 0x1f, R208 ;  /* 0x0000001fff057819 */ /* 0x000fe200000114d0 */
[----:B------:R-:W-:Y:S01]  /*84c0*/  IMAD R0, R0, c[0x0][0x208], RZ ;  /* 0x0000820000007a24 */ /* 0x000fe200078e02ff */
[----:B------:R-:W-:Y:S01]  /*84d0*/  SHF.R.S32.HI R7, RZ, 0x1f, R207 ;  /* 0x0000001fff077819 */ /* 0x000fe200000114cf */
[----:B------:R-:W-:Y:S01]  /*84e0*/  IMAD R4, R4, c[0x0][0x218], RZ ;  /* 0x0000860004047a24 */ /* 0x000fe200078e02ff */
[----:B------:R-:W-:Y:S01]  /*84f0*/  SHF.L.U64.HI R28, R208, 0x1, R5 ;  /* 0x00000001d01c7819 */ /* 0x000fe20000010205 */
[----:B------:R-:W-:Y:S01]  /*8500*/  IMAD R0, R205, c[0x0][0x20c], R0 ;  /* 0x00008300cd007a24 */ /* 0x000fe200078e0200 */
[----:B------:R-:W-:Y:S01]  /*8510*/  SHF.R.S32.HI R5, RZ, 0x1f, R206 ;  /* 0x0000001fff057819 */ /* 0x000fe200000114ce */
[----:B------:R-:W-:Y:S01]  /*8520*/  IMAD R4, R202, c[0x0][0x21c], R4 ;  /* 0x00008700ca047a24 */ /* 0x000fe200078e0204 */
[----:B------:R-:W-:Y:S01]  /*8530*/  IADD3 R196, R103, 0x5800, RZ ;  /* 0x0000580067c47810 */ /* 0x000fe20007ffe0ff */
[----:B------:R-:W-:Y:S01]  /*8540*/  IMAD.IADD R3, R3, 0x1, R0 ;  /* 0x0000000103037824 */ /* 0x000fe200078e0200 */
[C---:B------:R-:W-:Y:S01]  /*8550*/  IADD3 R195, R103.reuse, 0x5000, RZ ;  /* 0x0000500067c37810 */ /* 0x040fe20007ffe0ff */
[----:B------:R-:W-:Y:S01]  /*8560*/  IMAD.SHL.U32 R160, R208, 0x2, RZ ;  /* 0x00000002d0a07824 */ /* 0x000fe200078e00ff */
[C---:B------:R-:W-:Y:S01]  /*8570*/  IADD3 R194, R103.reuse, 0x4800, RZ ;  /* 0x0000480067c27810 */ /* 0x040fe20007ffe0ff */
[----:B------:R-:W-:Y:S01]  /*8580*/  IMAD.WIDE.U32 R2, R202, c[0x0][0x218], R2 ;  /* 0x00008600ca027a25 */ /* 0x000fe200078e0002 */
[C---:B------:R-:W-:Y:S02]  /*8590*/  IADD3 R193, R103.reuse, 0x4000, RZ ;  /* 0x0000400067c17810 */ /* 0x040fe40007ffe0ff */
[----:B------:R-:W-:Y:S01]  /*85a0*/  IADD3 R192, R103, 0x3800, RZ ;  /* 0x0000380067c07810 */ /* 0x000fe20007ffe0ff */
[----:B------:R-:W-:Y:S01]  /*85b0*/  IMAD.SHL.U32 R31, R207, 0x2, RZ ;  /* 0x00000002cf1f7824 */ /* 0x000fe200078e00ff */
[----:B------:R-:W-:Y:S01]  /*85c0*/  IADD3 R0, P0, R224, R2, RZ ;  /* 0x00000002e0007210 */ /* 0x000fe20007f1e0ff */
[----:B------:R1:W2:Y:S01]  /*85d0*/  LDSM.16.M88.4 R32, [R197] ;  /* 0x00000000c520783b */ /* 0x0002a20000000200 */
[----:B------:R-:W-:Y:S01]  /*85e0*/  IADD3 R191, R103, 0x3000, RZ ;  /* 0x0000300067bf7810 */ /* 0x000fe20007ffe0ff */
[----:B------:R-:W-:Y:S01]  /*85f0*/  IMAD.SHL.U32 R30, R206, 0x2, RZ ;  /* 0x00000002ce1e7824 */ /* 0x000fe200078e00ff */
[----:B------:R-:W-:Y:S01]  /*8600*/  IADD3.X R4, R227, R3, R4, P0, !PT ;  /* 0x00000003e3047210 */ /* 0x000fe200007fe404 */
[----:B------:R1:W3:Y:S01]  /*8610*/  LDSM.16.M88.4 R8, [R184] ;  /* 0x00000000b808783b */ /* 0x0002e20000000200 */
[C---:B------:R-:W-:Y:S02]  /*8620*/  LEA R6, P0, R0.reuse, c[0x0][0x1f8], 0x1 ;  /* 0x00007e0000067a11 */ /* 0x040fe400078008ff */
[C---:B------:R-:W-:Y:S01]  /*8630*/  IADD3 R100, R103.reuse, 0x2800, RZ ;  /* 0x0000280067647810 */ /* 0x040fe20007ffe0ff */
[----:B------:R1:W4:Y:S01]  /*8640*/  LDSM.16.M88.4 R16, [R184+0x800] ;  /* 0x00080000b810783b */ /* 0x0003220000000200 */
[----:B------:R-:W-:Y:S02]  /*8650*/  LEA.HI.X R4, R0, c[0x0][0x1fc], R4, 0x1, P0 ;  /* 0x00007f0000047a11 */ /* 0x000fe400000f0c04 */
[----:B------:R-:W-:Y:S01]  /*8660*/  IADD3 R0, R103, 0x2000, RZ ;  /* 0x0000200067007810 */ /* 0x000fe20007ffe0ff */
[----:B------:R1:W1:Y:S01]  /*8670*/  LDSM.16.M88.4 R24, [R184+0x1000] ;  /* 0x00100000b818783b */ /* 0x0002620000000200 */
[----:B------:R-:W-:Y:S02]  /*8680*/  SHF.L.U64.HI R21, R207, 0x1, R7 ;  /* 0x00000001cf157819 */ /* 0x000fe40000010207 */
[----:B------:R-:W-:Y:S01]  /*8690*/  SHF.L.U64.HI R20, R206, 0x1, R5 ;  /* 0x00000001ce147819 */ /* 0x000fe20000010205 */
[----:B------:R1:W1:Y:S04]  /*86a0*/  LDSM.16.M88.4 R136, [R184+0x1800] ;  /* 0x00180000b888783b */ /* 0x0002680000000200 */
[----:B------:R1:W1:Y:S04]  /*86b0*/  LDSM.16.M88.4 R140, [R198] ;  /* 0x00000000c68c783b */ /* 0x0002680000000200 */
[----:B------:R1:W1:Y:S04]  /*86c0*/  LDSM.16.M88.4 R144, [R103] ;  /* 0x000000006790783b */ /* 0x0002680000000200 */
[----:B------:R1:W1:Y:S04]  /*86d0*/  LDSM.16.M88.4 R148, [R103+0x800] ;  /* 0x000800006794783b */ /* 0x0002680000000200 */
[----:B------:R1:W1:Y:S04]  /*86e0*/  LDSM.16.M88.4 R152, [R103+0x1000] ;  /* 0x001000006798783b */ /* 0x0002680000000200 */
[----:B------:R1:W1:Y:S01]  /*86f0*/  LDSM.16.M88.4 R156, [R103+0x1800] ;  /* 0x00180000679c783b */ /* 0x0002620000000200 */
[----:B------:R-:W-:-:S05]  /*8700*/  BRA.DIV ~URZ, `(.L_x_505) ;  /* 0x00006b927f007947 */ /* 0x000fca000b800000 */
[----:B------:R4:W3:Y:S02]  /*8710*/  SHFL.IDX PT, R2, R4, RZ, 0x181f ;  /* 0x00181fff04027589 */ /* 0x0008e400000e0000 */
.L_x_560:
[----:B------:R-:W5:Y:S01]  /*8720*/  SHFL.IDX PT, R5, R6, RZ, 0x181f ;  /* 0x00181fff06057589 */ /* 0x000f6200000e0000 */
[----:B------:R-:W-:Y:S01]  /*8730*/  ISETP.GE.AND P0, PT, R206, c[0x0][0x1d4], PT ;  /* 0x00007500ce007a0c */ /* 0x000fe20003f06270 */
[----:B------:R-:W-:Y:S01]  /*8740*/  BSSY B0, `(.L_x_506) ;  /* 0x0000140000007945 */ /* 0x000fe20003800000 */
[----:B------:R-:W-:Y:S02]  /*8750*/  ISETP.GE.AND P6, PT, R207, c[0x0][0x1d4], PT ;  /* 0x00007500cf007a0c */ /* 0x000fe40003fc6270 */
[----:B------:R-:W-:Y:S02]  /*8760*/  ISETP.GE.AND P5, PT, R208, c[0x0][0x1d4], PT ;  /* 0x00007500d0007a0c */ /* 0x000fe40003fa6270 */
[----:B------:R-:W-:Y:S01]  /*8770*/  SEL R201, RZ, 0x10, P0 ;  /* 0x00000010ffc97807 */ /* 0x000fe20000000000 */
[----:B------:R4:W3:Y:S01]  /*8780*/  SHFL.IDX PT, R3, R6, 0x1, 0x181f ;  /* 0x00381f0006037f89 */ /* 0x0008e200000e0000 */
[----:B------:R-:W-:Y:S02]  /*8790*/  SEL R29, RZ, 0x10, P6 ;  /* 0x00000010ff1d7807 */ /* 0x000fe40003000000 */
[----:B------:R-:W-:Y:S02]  /*87a0*/  IADD3 R22, -R201, 0x10, RZ ;  /* 0x00000010c9167810 */ /* 0x000fe40007ffe1ff */
[----:B------:R-:W-:Y:S02]  /*87b0*/  IADD3 R23, -R29, 0x10, RZ ;  /* 0x000000101d177810 */ /* 0x000fe40007ffe1ff */
[----:B------:R-:W-:Y:S01]  /*87c0*/  LOP3.LUT R22, R22, 0xf, RZ, 0xc0, !PT ;  /* 0x0000000f16167812 */ /* 0x000fe200078ec0ff */
[----:B----4-:R-:W4:Y:S01]  /*87d0*/  SHFL.IDX PT, R4, R4, 0x1, 0x181f ;  /* 0x00381f0004047f89 */ /* 0x010f2200000e0000 */
[C---:B-----5:R-:W-:Y:S02]  /*87e0*/  IADD3 R14, P2, R5.reuse, R30, RZ ;  /* 0x0000001e050e7210 */ /* 0x060fe40007f5e0ff */
[C---:B------:R-:W-:Y:S02]  /*87f0*/  IADD3 R12, P4, R5.reuse, R31, RZ ;  /* 0x0000001f050c7210 */ /* 0x040fe40007f9e0ff */
[C---:B---3--:R-:W-:Y:S02]  /*8800*/  IADD3.X R15, R2.reuse, R20, RZ, P2, !PT ;  /* 0x00000014020f7210 */ /* 0x048fe400017fe4ff */
[C---:B------:R-:W-:Y:S02]  /*8810*/  IADD3.X R13, R2.reuse, R21, RZ, P4, !PT ;  /* 0x00000015020d7210 */ /* 0x040fe400027fe4ff */
[----:B------:R-:W-:Y:S01]  /*8820*/  IADD3 R6, P2, R5, R160, RZ ;  /* 0x000000a005067210 */ /* 0x000fe20007f5e0ff */
[----:B------:R3:W-:Y:S01]  /*8830*/  LDGSTS.E.BYPASS.LTC128B.128 [R203+0x100], [R14.64], !P0 ;  /* 0x001000000ecb7fae */ /* 0x0007e2000c101d46 */
[----:B------:R-:W-:Y:S02]  /*8840*/  SEL R5, RZ, 0x10, P5 ;  /* 0x00000010ff057807 */ /* 0x000fe40002800000 */
[----:B------:R-:W-:Y:S02]  /*8850*/  IADD3.X R7, R2, R28, RZ, P2, !PT ;  /* 0x0000001c02077210 */ /* 0x000fe400017fe4ff */
[-C--:B------:R-:W-:Y:S02]  /*8860*/  IADD3 R22, P4, P2, R22, R3.reuse, R30 ;  /* 0x0000000316167210 */ /* 0x080fe40007a9e01e */
[----:B------:R-:W-:Y:S01]  /*8870*/  IADD3 R30, -R5, 0x10, RZ ;  /* 0x00000010051e7810 */ /* 0x000fe20007ffe1ff */
[----:B------:R3:W-:Y:S01]  /*8880*/  LDGSTS.E.BYPASS.LTC128B.128 [R203+0x2100], [R12.64], !P6 ;  /* 0x021000000ccb7fae */ /* 0x0007e2000f101d46 */
[----:B------:R-:W-:Y:S02]  /*8890*/  LOP3.LUT R2, R23, 0xf, RZ, 0xc0, !PT ;  /* 0x0000000f17027812 */ /* 0x000fe400078ec0ff */
[-C--:B----4-:R-:W-:Y:S02]  /*88a0*/  IADD3.X R23, RZ, R4.reuse, R20, P4, P2 ;  /* 0x00000004ff177210 */ /* 0x090fe400027e4414 */
[-C--:B------:R-:W-:Y:S02]  /*88b0*/  IADD3 R20, P4, P2, R2, R3.reuse, R31 ;  /* 0x0000000302147210 */ /* 0x080fe40007a9e01f */
[----:B------:R-:W-:Y:S01]  /*88c0*/  LOP3.LUT R2, R30, 0xf, RZ, 0xc0, !PT ;  /* 0x0000000f1e027812 */ /* 0x000fe200078ec0ff */
[----:B------:R4:W-:Y:S01]  /*88d0*/  LDGSTS.E.BYPASS.LTC128B.128 [R203+0x4100], [R6.64], !P5 ;  /* 0x0410000006cb7fae */ /* 0x0009e2000e901d46 */
[-C--:B------:R-:W-:Y:S02]  /*88e0*/  IADD3.X R21, RZ, R4.reuse, R21, P4, P2 ;  /* 0x00000004ff157210 */ /* 0x080fe400027e4415 */
[----:B------:R-:W-:Y:S02]  /*88f0*/  IADD3 R2, P4, P2, R2, R3, R160 ;  /* 0x0000000302027210 */ /* 0x000fe40007a9e0a0 */
[----:B------:R-:W-:Y:S02]  /*8900*/  ISETP.NE.U32.AND P0, PT, R5, RZ, PT ;  /* 0x000000ff0500720c */ /* 0x000fe40003f05070 */
[----:B------:R-:W-:Y:S02]  /*8910*/  IADD3.X R3, RZ, R4, R28, P4, P2 ;  /* 0x00000004ff037210 */ /* 0x000fe400027e441c */
[----:B------:R-:W-:Y:S02]  /*8920*/  ISETP.NE.U32.AND P4, PT, R201, RZ, PT ;  /* 0x000000ffc900720c */ /* 0x000fe40003f85070 */
[----:B------:R-:W-:Y:S11]  /*8930*/  ISETP.NE.U32.AND P2, PT, R29, RZ, PT ;  /* 0x000000ff1d00720c */ /* 0x000ff60003f45070 */
[----:B------:R5:W-:Y:S01]  /*8940*/  LDGSTS.E.BYPASS.LTC128B.128.ZFILL [R203+0x1100], [R22.64], P4 ;  /* 0x0110000016cb7fae */ /* 0x000be2000a141d46 */
[C---:B--2-4-:R-:W-:Y:S07]  /*8950*/  HMMA.16816.F32 R4, R32.reuse, R8, RZ ;  /* 0x000000082004723c */ /* 0x054fee00000018ff */
[----:B------:R5:W-:Y:S01]  /*8960*/  LDGSTS.E.BYPASS.LTC128B.128.ZFILL [R203+0x3100], [R20.64], P2 ;  /* 0x0310000014cb7fae */ /* 0x000be20009141d46 */
[C---:B------:R-:W-:Y:S07]  /*8970*/  HMMA.16816.F32 R8, R32.reuse, R10, RZ ;  /* 0x0000000a2008723c */ /* 0x040fee00000018ff */
[----:B------:R2:W-:Y:S01]  /*8980*/  LDGSTS.E.BYPASS.LTC128B.128.ZFILL [R203+0x5100], [R2.64], P0 ;  /* 0x0510000002cb7fae */ /* 0x0005e20008141d46 */
[----:B------:R-:W-:Y:S01]  /*8990*/  ISETP.GE.AND P0, PT, R204, 0x1, PT ;  /* 0x00000001cc00780c */ /* 0x000fe20003f06270 */
[C---:B---3--:R-:W-:Y:S06]  /*89a0*/  HMMA.16816.F32 R12, R32.reuse, R16, RZ ;  /* 0x00000010200c723c */ /* 0x048fec00000018ff */
[----:B------:R-:W-:Y:S02]  /*89b0*/  LDSM.16.M88.4 R160, [R200] ;  /* 0x00000000c8a0783b */ /* 0x000fe40000000200 */
[C---:B------:R-:W-:Y:S06]  /*89c0*/  HMMA.16816.F32 R16, R32.reuse, R18, RZ ;  /* 0x000000122010723c */ /* 0x040fec00000018ff */
[----:B------:R-:W0:Y:S02]  /*89d0*/  LDGDEPBAR ;  /* 0x00000000000079af */ /* 0x000e240000000000 */
[C---:B-1---5:R-:W-:Y:S06]  /*89e0*/  HMMA.16816.F32 R20, R32.reuse, R24, RZ ;  /* 0x000000182014723c */ /* 0x062fec00000018ff */
[----:B------:R-:W1:Y:S02]  /*89f0*/  LDSM.16.M88.4 R164, [R186] ;  /* 0x00000000baa4783b */ /* 0x000e640000000200 */
[C---:B------:R-:W-:Y:S06]  /*8a00*/  HMMA.16816.F32 R24, R32.reuse, R26, RZ ;  /* 0x0000001a2018723c */ /* 0x040fec00000018ff */
[----:B------:R-:W-:Y:S02]  /*8a10*/  LDSM.16.M88.4 R168, [R186+0x1000] ;  /* 0x00100000baa8783b */ /* 0x000fe40000000200 */
[C---:B------:R-:W-:Y:S06]  /*8a20*/  HMMA.16816.F32 R28, R32.reuse, R136, RZ ;  /* 0x00000088201c723c */ /* 0x040fec00000018ff */
[----:B------:R-:W-:Y:S02]  /*8a30*/  LDSM.16.M88.4 R172, [R186+0x1800] ;  /* 0x00180000baac783b */ /* 0x000fe40000000200 */
[----:B------:R-:W-:Y:S06]  /*8a40*/  HMMA.16816.F32 R32, R32, R138, RZ ;  /* 0x0000008a2020723c */ /* 0x000fec00000018ff */
[----:B------:R-:W3:Y:S02]  /*8a50*/  LDSM.16.M88.4 R136, [R186+0x800] ;  /* 0x00080000ba88783b */ /* 0x000ee40000000200 */
[C---:B------:R-:W-:Y:S06]  /*8a60*/  HMMA.16816.F32 R4, R140.reuse, R144, R4 ;  /* 0x000000908c04723c */ /* 0x040fec0000001804 */
[----:B------:R-:W-:Y:S02]  /*8a70*/  LDSM.16.M88.4 R176, [R199] ;  /* 0x00000000c7b0783b */ /* 0x000fe40000000200 */
[C---:B------:R-:W-:Y:S06]  /*8a80*/  HMMA.16816.F32 R8, R140.reuse, R146, R8 ;  /* 0x000000928c08723c */ /* 0x040fec0000001808 */
[----:B------:R-:W4:Y:S02]  /*8a90*/  LDSM.16.M88.4 R180, [R185+-0x4000] ;  /* 0xffc00000b9b4783b */ /* 0x000f240000000200 */
[C---:B------:R-:W-:Y:S06]  /*8aa0*/  HMMA.16816.F32 R12, R140.reuse, R148, R12 ;  /* 0x000000948c0c723c */ /* 0x040fec000000180c */
[----:B------:R-:W-:Y:S02]  /*8ab0*/  LDSM.16.M88.4 R144, [R185+-0x3000] ;  /* 0xffd00000b990783b */ /* 0x000fe40000000200 */
[C---:B------:R-:W-:Y:S06]  /*8ac0*/  HMMA.16816.F32 R16, R140.reuse, R150, R16 ;  /* 0x000000968c10723c */ /* 0x040fec0000001810 */
[----:B------:R-:W-:Y:S02]  /*8ad0*/  LDSM.16.M88.4 R148, [R185+-0x2800] ;  /* 0xffd80000b994783b */ /* 0x000fe40000000200 */
[C---:B------:R-:W-:Y:S08]  /*8ae0*/  HMMA.16816.F32 R20, R140.reuse, R152, R20 ;  /* 0x000000988c14723c */ /* 0x040ff00000001814 */
[C---:B------:R-:W-:Y:S01]  /*8af0*/  HMMA.16816.F32 R24, R140.reuse, R154, R24 ;  /* 0x0000009a8c18723c */ /* 0x040fe20000001818 */
[----:B------:R-:W-:Y:S07]  /*8b00*/  LDSM.16.M88.4 R152, [R197+0x4000] ;  /* 0x00400000c598783b */ /* 0x000fee0000000200 */
[C---:B------:R-:W-:Y:S08]  /*8b10*/  HMMA.16816.F32 R28, R140.reuse, R156, R28 ;  /* 0x0000009c8c1c723c */ /* 0x040ff0000000181c */
[----:B------:R-:W-:Y:S01]  /*8b20*/  HMMA.16816.F32 R32, R140, R158, R32 ;  /* 0x0000009e8c20723c */ /* 0x000fe20000001820 */
[----:B------:R-:W5:Y:S07]  /*8b30*/  LDSM.16.M88.4 R140, [R185+-0x3800] ;  /* 0xffc80000b98c783b */ /* 0x000f6e0000000200 */
        /* <DEDUP_REMOVED lines=10> */
[C---:B------:R-:W-:Y:S08]  /*8be0*/  HMMA.16816.F32 R28, R160.reuse, R172, R28 ;  /* 0x000000aca01c723c */ /* 0x040ff0000000181c */
[----:B------:R-:W-:Y:S01]  /*8bf0*/  HMMA.16816.F32 R32, R160, R174, R32 ;  /* 0x000000aea020723c */ /* 0x000fe20000001820 */
[----:B------:R-:W1:Y:S07]  /*8c00*/  LDSM.16.M88.4 R160, [R184+0x3000] ;  /* 0x00300000b8a0783b */ /* 0x000e6e0000000200 */
        /* <DEDUP_REMOVED lines=12> */
[----:B------:R-:W2:Y:S07]  /*8cd0*/  LDSM.16.M88.4 R148, [R192] ;  /* 0x00000000c094783b */ /* 0x000eae0000000200 */
        /* <DEDUP_REMOVED lines=14> */
[----:B------:R-:W4:Y:S07]  /*8dc0*/  LDSM.16.M88.4 R164, [R185+-0x2000] ;  /* 0xffe00000b9a4783b */ /* 0x000f2e0000000200 */
[C---:B------:R-:W-:Y:S01]  /*8dd0*/  HMMA.16816.F32 R8, R168.reuse, R174, R8 ;  /* 0x000000aea808723c */ /* 0x040fe20000001808 */
[----:B------:R-:W-:Y:S07]  /*8de0*/  LDSM.16.M88.4 R172, [R184+0x4000] ;  /* 0x00400000b8ac783b */ /* 0x000fee0000000200 */
[C---:B-----5:R-:W-:Y:S08]  /*8df0*/  HMMA.16816.F32 R12, R168.reuse, R140, R12 ;  /* 0x0000008ca80c723c */ /* 0x060ff0000000180c */
[C---:B------:R-:W-:Y:S01]  /*8e00*/  HMMA.16816.F32 R16, R168.reuse, R142, R16 ;  /* 0x0000008ea810723c */ /* 0x040fe20000001810 */
[----:B------:R-:W5:Y:S07]  /*8e10*/  LDSM.16.M88.4 R140, [R185+-0x1800] ;  /* 0xffe80000b98c783b */ /* 0x000f6e0000000200 */
[C---:B--2---:R-:W-:Y:S08]  /*8e20*/  HMMA.16816.F32 R20, R168.reuse, R144, R20 ;  /* 0x00000090a814723c */ /* 0x044ff00000001814 */
[C---:B------:R-:W-:Y:S01]  /*8e30*/  HMMA.16816.F32 R24, R168.reuse, R146, R24 ;  /* 0x00000092a818723c */ /* 0x040fe20000001818 */
[----:B------:R-:W2:Y:S07]  /*8e40*/  LDSM.16.M88.4 R144, [R185+-0x1000] ;  /* 0xfff00000b990783b */ /* 0x000eae0000000200 */
[C---:B------:R-:W-:Y:S08]  /*8e50*/  HMMA.16816.F32 R28, R168.reuse, R148, R28 ;  /* 0x00000094a81c723c */ /* 0x040ff0000000181c */
[----:B------:R-:W-:Y:S01]  /*8e60*/  HMMA.16816.F32 R32, R168, R150, R32 ;  /* 0x00000096a820723c */ /* 0x000fe20000001820 */
[----:B------:R-:W2:Y:S07]  /*8e70*/  LDSM.16.M88.4 R148, [R185+-0x800] ;  /* 0xfff80000b994783b */ /* 0x000eae0000000200 */
[C---:B-1----:R-:W-:Y:S01]  /*8e80*/  HMMA.16816.F32 R4, R176.reuse, R180, R4 ;  /* 0x000000b4b004723c */ /* 0x042fe20000001804 */
        /* <DEDUP_REMOVED lines=19> */
[C---:B--2---:R-:W-:Y:S08]  /*8fc0*/  HMMA.16816.F32 R20, R160.reuse, R144, R20 ;  /* 0x00000090a014723c */ /* 0x044ff00000001814 */
        /* <DEDUP_REMOVED lines=20> */
[C---:B------:R-:W-:Y:S08]  /*9110*/  HMMA.16816.F32 R8, R176.reuse, R182, R8 ;  /* 0x000000b6b008723c */ /* 0x040ff00000001808 */
[C---:B-----5:R-:W-:Y:S08]  /*9120*/  HMMA.16816.F32 R12, R176.reuse, R140, R12 ;  /* 0x0000008cb00c723c */ /* 0x060ff0000000180c */
[C---:B------:R-:W-:Y:S08]  /*9130*/  HMMA.16816.F32 R16, R176.reuse, R142, R16 ;  /* 0x0000008eb010723c */ /* 0x040ff00000001810 */
[C---:B--2---:R-:W-:Y:S08]  /*9140*/  HMMA.16816.F32 R20, R176.reuse, R144, R20 ;  /* 0x00000090b014723c */ /* 0x044ff00000001814 */
        /* <DEDUP_REMOVED lines=8> */
[C---:B------:R-:W-:Y:S08]  /*91d0*/  HMMA.16816.F32 R20, R160.reuse, R152, R20 ;  /* 0x00000098a014723c */ /* 0x040ff00000001814 */
[C---:B------:R-:W-:Y:S08]  /*91e0*/  HMMA.16816.F32 R24, R160.reuse, R154, R24 ;  /* 0x0000009aa018723c */ /* 0x040ff00000001818 */
[C---:B------:R-:W-:Y:S08]  /*91f0*/  HMMA.16816.F32 R28, R160.reuse, R156, R28 ;  /* 0x0000009ca01c723c */ /* 0x040ff0000000181c */
[----:B------:R-:W-:Y:S08]  /*9200*/  HMMA.16816.F32 R32, R160, R158, R32 ;  /* 0x0000009ea020723c */ /* 0x000ff00000001820 */
[C---:B----4-:R-:W-:Y:S08]  /*9210*/  HMMA.16816.F32 R4, R168.reuse, R172, R4 ;  /* 0x000000aca804723c */ /* 0x050ff00000001804 */
        /* <DEDUP_REMOVED lines=28> */
[----:B------:R1:W1:Y:S10]  /*93e0*/  MUFU.TANH R146, R12 ;  /* 0x0000000c00927308 */ /* 0x0002740000002400 */
[----:B------:R1:W1:Y:S01]  /*93f0*/  MUFU.TANH R147, R13 ;  /* 0x0000000d00937308 */ /* 0x0002620000002400 */
[----:B-----5:R-:W5:Y:S01]  /*9400*/  LDSM.16.M88.4 R8, [R185+0x1800] ;  /* 0x00180000b908783b */ /* 0x020f620000000200 */
[----:B------:R-:W-:Y:S04]  /*9410*/  DEPBAR.LE SB0, 0x0 ;  /* 0x000080000000791a */ /* 0x000fe80000000000 */
[C---:B----4-:R-:W-:Y:S04]  /*9420*/  HMMA.16816.F32 R20, R168.reuse, R4, R20 ;  /* 0x00000004a814723c */ /* 0x050fe80000001814 */
[----:B------:R4:W1:Y:S01]  /*9430*/  MUFU.TANH R150, R14 ;  /* 0x0000000e00967308 */ /* 0x0008620000002400 */
[----:B------:R-:W-:Y:S03]  /*9440*/  BAR.SYNC.DEFER_BLOCKING 0x0 ;  /* 0x0000000000007b1d */ /* 0x000fe60000010000 */
[C---:B------:R-:W-:Y:S06]  /*9450*/  HMMA.16816.F32 R24, R168.reuse, R6, R24 ;  /* 0x00000006a818723c */ /* 0x040fec0000001818 */
[----:B------:R4:W1:Y:S10]  /*9460*/  MUFU.TANH R152, R15 ;  /* 0x0000000f00987308 */ /* 0x0008740000002400 */
[----:B------:R4:W1:Y:S01]  /*9470*/  MUFU.TANH R148, R16 ;  /* 0x0000001000947308 */ /* 0x0008620000002400 */
[----:B------:R-:W-:Y:S02]  /*9480*/  FMUL.FTZ R20, R20, c[0x0][0x320] ;  /* 0x0000c80014147a20 */ /* 0x000fe40000410000 */
[----:B------:R-:W-:Y:S02]  /*9490*/  FMUL.FTZ R21, R21, c[0x0][0x320] ;  /* 0x0000c80015157a20 */ /* 0x000fe40000410000 */
[----:B------:R-:W-:Y:S02]  /*94a0*/  FMUL.FTZ R22, R22, c[0x0][0x320] ;  /* 0x0000c80016167a20 */ /* 0x000fe40000410000 */
[----:B------:R-:W-:Y:S03]  /*94b0*/  FMUL.FTZ R23, R23, c[0x0][0x320] ;  /* 0x0000c80017177a20 */ /* 0x000fe60000410000 */
[----:B------:R4:W1:Y:S01]  /*94c0*/  MUFU.TANH R149, R17 ;  /* 0x0000001100957308 */ /* 0x0008620000002400 */
[----:B------:R-:W-:Y:S02]  /*94d0*/  FMUL.FTZ R24, R24, c[0x0][0x320] ;  /* 0x0000c80018187a20 */ /* 0x000fe40000410000 */
[----:B------:R-:W-:Y:S01]  /*94e0*/  FMUL.FTZ R25, R25, c[0x0][0x320] ;  /* 0x0000c80019197a20 */ /* 0x000fe20000410000 */
[C---:B-----5:R-:W-:Y:S03]  /*94f0*/  HMMA.16816.F32 R28, R168.reuse, R8, R28 ;  /* 0x00000008a81c723c */ /* 0x060fe6000000181c */
[----:B------:R-:W-:Y:S02]  /*9500*/  FMUL.FTZ R26, R26, c[0x0][0x320] ;  /* 0x0000c8001a1a7a20 */ /* 0x000fe40000410000 */
[----:B------:R-:W-:Y:S01]  /*9510*/  FMUL.FTZ R27, R27, c[0x0][0x320] ;  /* 0x0000c8001b1b7a20 */ /* 0x000fe20000410000 */
[----:B------:R4:W1:Y:S02]  /*9520*/  MUFU.TANH R151, R18 ;  /* 0x0000001200977308 */ /* 0x0008640000002400 */
[----:B------:R-:W-:Y:S08]  /*9530*/  HMMA.16816.F32 R32, R168, R10, R32 ;  /* 0x0000000aa820723c */ /* 0x000ff00000001820 */
[----:B------:R4:W1:Y:S08]  /*9540*/  MUFU.TANH R153, R19 ;  /* 0x0000001300997308 */ /* 0x0008700000002400 */
[----:B------:R-:W-:Y:S02]  /*9550*/  FMUL.FTZ R28, R28, c[0x0][0x320] ;  /* 0x0000c8001c1c7a20 */ /* 0x000fe40000410000 */
[----:B------:R4:W1:Y:S01]  /*9560*/  MUFU.TANH R155, R20 ;  /* 0x00000014009b7308 */ /* 0x0008620000002400 */
        /* <DEDUP_REMOVED lines=21> */
[----:B------:R4:W1:Y:S01]  /*96c0*/  MUFU.TANH R170, R35 ;  /* 0x0000002300aa7308 */ /* 0x0008620000002400 */
[----:B------:R-:W-:-:S05]  /*96d0*/  @!P0 BRA `(.L_x_507) ;  /* 0x0000046000008947 */ /* 0x000fca0003800000 */
[----:B--23--:R-:W-:Y:S01]  /*96e0*/  IMAD R2, R204, 0x40, R220 ;  /* 0x00000040cc027824 */ /* 0x00cfe200078e02dc */
[----:B------:R-:W-:Y:S01]  /*96f0*/  SHF.R.S32.HI R209, RZ, 0x1f, R208 ;  /* 0x0000001fffd17819 */ /* 0x000fe200000114d0 */
[----:B------:R-:W-:Y:S01]  /*9700*/  IMAD.MOV.U32 R202, RZ, RZ, RZ ;  /* 0x000000ffffca7224 */ /* 0x000fe200078e00ff */
[----:B------:R-:W-:Y:S01]  /*9710*/  SHF.R.S32.HI R210, RZ, 0x1f, R207 ;  /* 0x0000001fffd27819 */ /* 0x000fe200000114cf */
[----:B----4-:R-:W-:Y:S01]  /*9720*/  IMAD.SHL.U32 R15, R208, 0x2, RZ ;  /* 0x00000002d00f7824 */ /* 0x010fe200078e00ff */
        /* <DEDUP_REMOVED lines=32> */
.L_x_561:
[----:B------:R-:W-:-:S05]  /*9930*/  BRA.DIV ~URZ, `(.L_x_509) ;  /* 0x00005a427f007947 */ /* 0x000fca000b800000 */
[----:B------:R-:W3:Y:S01]  /*9940*/  SHFL.IDX PT, R0, R10, RZ, 0x181f ;  /* 0x00181fff0a007589 */ /* 0x000ee200000e0000 */
[C---:B------:R-:W-:Y:S02]  /*9950*/  IADD3 R2, -R201.reuse, 0x10, RZ ;  /* 0x00000010c9027810 */ /* 0x040fe40007ffe1ff */
[----:B------:R-:W-:Y:S02]  /*9960*/  ISETP.NE.U32.AND P0, PT, R201, RZ, PT ;  /* 0x000000ffc900720c */ /* 0x000fe40003f05070 */
[----:B------:R-:W-:Y:S04]  /*9970*/  LOP3.LUT R2, R2, 0xf, RZ, 0xc0, !PT ;  /* 0x0000000f02027812 */ /* 0x000fe800078ec0ff */
[----:B---3--:R-:W-:Y:S04]  /*9980*/  IADD3 R2, P4, P2, R2, R0, R16 ;  /* 0x0000000002027210 */ /* 0x008fe80007a9e010 */
[----:B--2---:R-:W-:Y:S02]  /*9990*/  IADD3.X R3, RZ, R4, R13, P4, P2 ;  /* 0x00000004ff037210 */ /* 0x004fe400027e440d */
[C---:B------:R-:W-:Y:S02]  /*99a0*/  IADD3 R8, P4, R0.reuse, R14, RZ ;  /* 0x0000000e00087210 */ /* 0x040fe40007f9e0ff */
[----:B------:R-:W-:Y:S01]  /*99b0*/  IADD3 R6, P2, R0, R15, RZ ;  /* 0x0000000f00067210 */ /* 0x000fe20007f5e0ff */
[----:B------:R-:W-:Y:S01]  /*99c0*/  @!PT LDS RZ, [RZ] ;  /* 0x00000000fffff984 */ /* 0x000fe20000000800 */
[----:B------:R-:W-:Y:S01]  /*99d0*/  @!PT LDS RZ, [RZ] ;  /* 0x00000000fffff984 */ /* 0x000fe20000000800 */
[----:B------:R2:W-:Y:S02]  /*99e0*/  LDGSTS.E.BYPASS.LTC128B.128.ZFILL [R203+0x6100], [R2.64], P0 ;  /* 0x0610000002cb7fae */ /* 0x0005e40008141d46 */
[C---:B------:R-:W-:Y:S02]  /*99f0*/  IMAD.X R9, R4.reuse, 0x1, R11, P4 ;  /* 0x0000000104097824 */ /* 0x040fe400020e060b */
[----:B------:R2:W3:Y:S01]  /*9a00*/  SHFL.IDX PT, R0, R10, 0x1, 0x181f ;  /* 0x00381f000a007f89 */ /* 0x0004e200000e0000 */
[----:B------:R-:W-:Y:S03]  /*9a10*/  IMAD.X R7, R4, 0x1, R12, P2 ;  /* 0x0000000104077824 */ /* 0x000fe600010e060c */
[----:B------:R2:W-:Y:S04]  /*9a20*/  LDGSTS.E.BYPASS.LTC128B.128 [R203+0x8100], [R8.64], !P6 ;  /* 0x0810000008cb7fae */ /* 0x0005e8000f101d46 */
[----:B------:R2:W4:Y:S04]  /*9a30*/  SHFL.IDX PT, R4, R5, 0x1, 0x181f ;  /* 0x00381f0005047f89 */ /* 0x00052800000e0000 */
[----:B------:R2:W-:Y:S02]  /*9a40*/  LDGSTS.E.BYPASS.LTC128B.128 [R203+0xa100], [R6.64], !P5 ;  /* 0x0a10000006cb7fae */ /* 0x0005e4000e901d46 */
.L_x_562:
[C---:B--2---:R-:W-:Y:S02]  /*9a50*/  IADD3 R2, -R201.reuse, 0x10, RZ ;  /* 0x00000010c9027810 */ /* 0x044fe40007ffe1ff */
[C---:B---3--:R-:W-:Y:S02]  /*9a60*/  IADD3 R8, P4, R0.reuse, R14, RZ ;  /* 0x0000000e00087210 */ /* 0x048fe40007f9e0ff */
[----:B------:R-:W-:Y:S02]  /*9a70*/  IADD3 R6, P2, R0, R15, RZ ;  /* 0x0000000f00067210 */ /* 0x000fe40007f5e0ff */
[----:B------:R-:W-:Y:S01]  /*9a80*/  ISETP.NE.U32.AND P0, PT, R201, RZ, PT ;  /* 0x000000ffc900720c */ /* 0x000fe20003f05070 */
[----:B----4-:R-:W-:Y:S01]  /*9a90*/  IMAD.X R9, R4, 0x1, R11, P4 ;  /* 0x0000000104097824 */ /* 0x010fe200020e060b */
[----:B------:R-:W-:Y:S01]  /*9aa0*/  LOP3.LUT R2, R2, 0xf, RZ, 0xc0, !PT ;  /* 0x0000000f02027812 */ /* 0x000fe200078ec0ff */
[----:B------:R-:W-:Y:S03]  /*9ab0*/  IMAD.X R7, R4, 0x1, R12, P2 ;  /* 0x0000000104077824 */ /* 0x000fe600010e060c */
[----:B------:R-:W-:Y:S04]  /*9ac0*/  IADD3 R2, P4, P2, R2, R0, R16 ;  /* 0x0000000002027210 */ /* 0x000fe80007a9e010 */
[----:B------:R-:W-:Y:S05]  /*9ad0*/  IADD3.X R3, RZ, R4, R13, P4, P2 ;  /* 0x00000004ff037210 */ /* 0x000fea00027e440d */
[----:B------:R-:W-:Y:S01]  /*9ae0*/  @!PT LDS RZ, [RZ] ;  /* 0x00000000fffff984 */ /* 0x000fe20000000800 */
[----:B------:R-:W-:Y:S01]  /*9af0*/  @!PT LDS RZ, [RZ] ;  /* 0x00000000fffff984 */ /* 0x000fe20000000800 */
[----:B------:R-:W-:Y:S01]  /*9b00*/  @!PT LDS RZ, [RZ] ;  /* 0x00000000fffff984 */ /* 0x000fe20000000800 */
[----:B------:R2:W-:Y:S04]  /*9b10*/  LDGSTS.E.BYPASS.LTC128B.128.ZFILL [R203+0x7100], [R2.64], P0 ;  /* 0x0710000002cb7fae */ /* 0x0005e80008141d46 */
[----:B------:R2:W-:Y:S04]  /*9b20*/  LDGSTS.E.BYPASS.LTC128B.128 [R203+0x9100], [R8.64], !P6 ;  /* 0x0910000008cb7fae */ /* 0x0005e8000f101d46 */
[----:B------:R2:W-:Y:S02]  /*9b30*/  LDGSTS.E.BYPASS.LTC128B.128 [R203+0xb100], [R6.64], !P5 ;  /* 0x0b10000006cb7fae */ /* 0x0005e4000e901d46 */
.L_x_507:
[----:B--23--:R-:W-:Y:S05]  /*9b40*/  BSYNC B0 ;  /* 0x0000000000007941 */ /* 0x00cfea0003800000 */
.L_x_506:
[----:B-1----:R-:W-:Y:S01]  /*9b50*/  FMNMX.FTZ R2, R140, R101, !PT ;  /* 0x000000658c027209 */ /* 0x002fe20007810000 */
        /* <DEDUP_REMOVED lines=31> */
[----:B------:R-:W-:Y:S01]  /*9d50*/  FMNMX.FTZ R5, R170, R0, !PT ;  /* 0x00000000aa057209 */ /* 0x000fe20007810000 */
[----:B------:R-:W-:-:S05]  /*9d60*/  BRA.DIV ~URZ, `(.L_x_510) ;  /* 0x000058227f007947 */ /* 0x000fca000b800000 */
[----:B------:R-:W1:Y:S04]  /*9d70*/  SHFL.BFLY PT, R100, R4, 0x2, 0x1f ;  /* 0x0c401f0004647f89 */ /* 0x000e6800000e0000 */
[----:B------:R-:W2:Y:S01]  /*9d80*/  SHFL.BFLY PT, R0, R5, 0x2, 0x1f ;  /* 0x0c401f0005007f89 */ /* 0x000ea200000e0000 */
[----:B-1----:R-:W-:Y:S02]  /*9d90*/  FMNMX.FTZ R100, R4, R100, !PT ;  /* 0x0000006404647209 */ /* 0x002fe40007810000 */
[----:B--2---:R-:W-:Y:S03]  /*9da0*/  FMNMX.FTZ R4, R5, R0, !PT ;  /* 0x0000000005047209 */ /* 0x004fe60007810000 */
[----:B------:R-:W1:Y:S04]  /*9db0*/  SHFL.BFLY PT, R2, R100, 0x1, 0x1f ;  /* 0x0c201f0064027f89 */ /* 0x000e6800000e0000 */
[----:B------:R2:W3:Y:S01]  /*9dc0*/  SHFL.BFLY PT, R0, R4, 0x1, 0x1f ;  /* 0x0c201f0004007f89 */ /* 0x0004e200000e0000 */
[----:B-1----:R-:W-:Y:S05]  /*9dd0*/  FMNMX.FTZ R100, R100, R2, !PT ;  /* 0x0000000264647209 */ /* 0x002fea0007810000 */
.L_x_563:
[C---:B------:R-:W-:Y:S01]  /*9de0*/  FMUL.FTZ R158, R100.reuse, c[0x0][0x2d0] ;  /* 0x0000b400649e7a20 */ /* 0x040fe20000410000 */
[----:B------:R-:W-:Y:S01]  /*9df0*/  WARPSYNC 0xffffffff ;  /* 0xffffffff00007948 */ /* 0x000fe20003800000 */
[----:B------:R-:W-:Y:S01]  /*9e00*/  FADD.FTZ R2, -R100, R101 ;  /* 0x0000006564027221 */ /* 0x000fe20000010100 */
[----:B----4-:R-:W1:Y:S01]  /*9e10*/  LDSM.16.MT88.4 R12, [R187] ;  /* 0x00000000bb0c783b */ /* 0x010e620000004200 */
[--C-:B------:R-:W-:Y:S01]  /*9e20*/  FFMA.FTZ R3, R140, c[0x0][0x2d0], -R158.reuse ;  /* 0x0000b4008c037a23 */ /* 0x100fe2000001089e */
[----:B------:R-:W-:Y:S01]  /*9e30*/  ISETP.GT.AND P0, PT, R204, RZ, PT ;  /* 0x000000ffcc00720c */ /* 0x000fe20003f04270 */
[--C-:B------:R-:W-:Y:S02]  /*9e40*/  FFMA.FTZ R101, R146, c[0x0][0x2d0], -R158.reuse ;  /* 0x0000b40092657a23 */ /* 0x100fe4000001089e */
[----:B------:R4:W-:Y:S01]  /*9e50*/  MUFU.EX2 R210, R3 ;  /* 0x0000000300d27308 */ /* 0x0009e20000000800 */
[----:B------:R-:W-:Y:S02]  /*9e60*/  FMUL.FTZ R2, R2, c[0x0][0x2d0] ;  /* 0x0000b40002027a20 */ /* 0x000fe40000410000 */
[----:B------:R-:W5:Y:S07]  /*9e70*/  LDSM.16.MT88.4 R20, [R188] ;  /* 0x00000000bc14783b */ /* 0x000f6e0000004200 */
[----:B------:R2:W-:Y:S01]  /*9e80*/  MUFU.EX2 R194, R101 ;  /* 0x0000006500c27308 */ /* 0x0005e20000000800 */
[----:B------:R-:W3:Y:S09]  /*9e90*/  LDSM.16.MT88.4 R28, [R190] ;  /* 0x00000000be1c783b */ /* 0x000ef20000004200 */
[----:B------:R-:W-:Y:S01]  /*9ea0*/  MUFU.EX2 R2, R2 ;  /* 0x0000000200027308 */ /* 0x000fe20000000800 */
[--C-:B----4-:R-:W-:Y:S09]  /*9eb0*/  FFMA.FTZ R3, R143, c[0x0][0x2d0], -R158.reuse ;  /* 0x0000b4008f037a23 */ /* 0x110ff2000001089e */
[----:B------:R4:W1:Y:S01]  /*9ec0*/  MUFU.EX2 R213, R3 ;  /* 0x0000000300d57308 */ /* 0x0008620000000800 */
[--C-:B--2---:R-:W-:Y:S09]  /*9ed0*/  FFMA.FTZ R101, R147, c[0x0][0x2d0], -R158.reuse ;  /* 0x0000b40093657a23 */ /* 0x104ff2000001089e */
[----:B------:R2:W-:Y:S01]  /*9ee0*/  MUFU.EX2 R193, R101 ;  /* 0x0000006500c17308 */ /* 0x0005e20000000800 */
[--C-:B----4-:R-:W-:Y:S09]  /*9ef0*/  FFMA.FTZ R3, R141, c[0x0][0x2d0], -R158.reuse ;  /* 0x0000b4008d037a23 */ /* 0x110ff2000001089e */
[----:B------:R4:W-:Y:S01]  /*9f00*/  MUFU.EX2 R212, R3 ;  /* 0x0000000300d47308 */ /* 0x0009e20000000800 */
[--C-:B--2---:R-:W-:Y:S09]  /*9f10*/  FFMA.FTZ R101, R148, c[0x0][0x2d0], -R158.reuse ;  /* 0x0000b40094657a23 */ /* 0x104ff2000001089e */
[----:B------:R2:W-:Y:S01]  /*9f20*/  MUFU.EX2 R192, R101 ;  /* 0x0000006500c07308 */ /* 0x0005e20000000800 */
[----:B---34-:R-:W-:Y:S01]  /*9f30*/  FMNMX.FTZ R3, R0, R4, !PT ;  /* 0x0000000400037209 */ /* 0x018fe20007810000 */
[--C-:B------:R-:W-:Y:S08]  /*9f40*/  FFMA.FTZ R0, R136, c[0x0][0x2d0], -R158.reuse ;  /* 0x0000b40088007a23 */ /* 0x100ff0000001089e */
[----:B------:R3:W4:Y:S01]  /*9f50*/  MUFU.EX2 R211, R0 ;  /* 0x0000000000d37308 */ /* 0x0007220000000800 */
[----:B--2---:R-:W-:Y:S09]  /*9f60*/  FFMA.FTZ R101, R149, c[0x0][0x2d0], -R158 ;  /* 0x0000b40095657a23 */ /* 0x004ff2000001089e */
[----:B------:R2:W-:Y:S01]  /*9f70*/  MUFU.EX2 R191, R101 ;  /* 0x0000006500bf7308 */ /* 0x0005e20000000800 */
[C---:B---3--:R-:W-:Y:S02]  /*9f80*/  FADD.FTZ R0, -R3.reuse, R102 ;  /* 0x0000006603007221 */ /* 0x048fe40000010100 */
[----:B------:R-:W-:Y:S02]  /*9f90*/  FMUL.FTZ R102, R3, c[0x0][0x2d0] ;  /* 0x0000b40003667a20 */ /* 0x000fe40000410000 */
[----:B------:R-:W-:Y:S02]  /*9fa0*/  FMUL.FTZ R0, R0, c[0x0][0x2d0] ;  /* 0x0000b40000007a20 */ /* 0x000fe40000410000 */
[--C-:B------:R-:W-:Y:S02]  /*9fb0*/  FFMA.FTZ R4, R142, c[0x0][0x2d0], -R102.reuse ;  /* 0x0000b4008e047a23 */ /* 0x100fe40000010866 */
[----:B------:R-:W-:Y:S02]  /*9fc0*/  LDSM.16.MT88.4 R140, [R190+0x2800] ;  /* 0x00280000be8c783b */ /* 0x000fe40000004200 */
[----:B------:R3:W-:Y:S01]  /*9fd0*/  MUFU.EX2 R209, R4 ;  /* 0x0000000400d17308 */ /* 0x0007e20000000800 */
[--C-:B--2---:R-:W-:Y:S09]  /*9fe0*/  FFMA.FTZ R101, R150, c[0x0][0x2d0], -R102.reuse ;  /* 0x0000b40096657a23 */ /* 0x104ff20000010866 */
[----:B------:R-:W-:Y:S10]  /*9ff0*/  MUFU.EX2 R0, R0 ;  /* 0x0000000000007308 */ /* 0x000ff40000000800 */
[----:B------:R2:W-:Y:S01]  /*a000*/  MUFU.EX2 R183, R101 ;  /* 0x0000006500b77308 */ /* 0x0005e20000000800 */
[--C-:B---3--:R-:W-:Y:S09]  /*a010*/  FFMA.FTZ R4, R145, c[0x0][0x2d0], -R102.reuse ;  /* 0x0000b40091047a23 */ /* 0x108ff20000010866 */
[----:B------:R3:W1:Y:S01]  /*a020*/  MUFU.EX2 R201, R4 ;  /* 0x0000000400c97308 */ /* 0x0006620000000800 */
[--C-:B--2---:R-:W-:Y:S09]  /*a030*/  FFMA.FTZ R101, R152, c[0x0][0x2d0], -R102.reuse ;  /* 0x0000b40098657a23 */ /* 0x104ff20000010866 */
[----:B------:R2:W-:Y:S01]  /*a040*/  MUFU.EX2 R182, R101 ;  /* 0x0000006500b67308 */ /* 0x0005e20000000800 */
[--C-:B---3--:R-:W-:Y:S09]  /*a050*/  FFMA.FTZ R4, R137, c[0x0][0x2d0], -R102.reuse ;  /* 0x0000b40089047a23 */ /* 0x108ff20000010866 */
[----:B------:R3:W-:Y:S01]  /*a060*/  MUFU.EX2 R196, R4 ;  /* 0x0000000400c47308 */ /* 0x0007e20000000800 */
[--C-:B--2---:R-:W-:Y:S02]  /*a070*/  FFMA.FTZ R101, R151, c[0x0][0x2d0], -R102.reuse ;  /* 0x0000b40097657a23 */ /* 0x104fe40000010866 */
[----:B------:R-:W-:Y:S07]  /*a080*/  LDSM.16.MT88.4 R148, [R190+0x3800] ;  /* 0x00380000be94783b */ /* 0x000fee0000004200 */
[----:B------:R2:W-:Y:S01]  /*a090*/  MUFU.EX2 R181, R101 ;  /* 0x0000006500b57308 */ /* 0x0005e20000000800 */
[--C-:B---3--:R-:W-:Y:S02]  /*a0a0*/  FFMA.FTZ R4, R144, c[0x0][0x2d0], -R102.reuse ;  /* 0x0000b40090047a23 */ /* 0x108fe40000010866 */
[----:B------:R-:W-:Y:S07]  /*a0b0*/  LDSM.16.MT88.4 R144, [R188+0x3800] ;  /* 0x00380000bc90783b */ /* 0x000fee0000004200 */
[----:B------:R-:W3:Y:S01]  /*a0c0*/  MUFU.EX2 R195, R4 ;  /* 0x0000000400c37308 */ /* 0x000ee20000000800 */
[----:B--2---:R-:W-:Y:S09]  /*a0d0*/  FFMA.FTZ R101, R153, c[0x0][0x2d0], -R102 ;  /* 0x0000b40099657a23 */ /* 0x004ff20000010866 */
[----:B------:R2:W1:Y:S02]  /*a0e0*/  MUFU.EX2 R180, R101 ;  /* 0x0000006500b47308 */ /* 0x0004640000000800 */
[--C-:B--2---:R-:W-:Y:S01]  /*a0f0*/  FFMA.FTZ R101, R155, c[0x0][0x2d0], -R158.reuse ;  /* 0x0000b4009b657a23 */ /* 0x104fe2000001089e */
[----:B-1----:R-:W-:Y:S01]  /*a100*/  F2FP.PACK_AB R136, R213, R210 ;  /* 0x000000d2d588723e */ /* 0x002fe200000000ff */
[C---:B------:R-:W-:Y:S01]  /*a110*/  FMUL.FTZ R4, R2.reuse, R104 ;  /* 0x0000006802047220 */ /* 0x040fe20000410000 */
[----:B----4-:R-:W-:Y:S01]  /*a120*/  F2FP.PACK_AB R138, R211, R212 ;  /* 0x000000d4d38a723e */ /* 0x010fe200000000ff */
[----:B------:R-:W-:Y:S01]  /*a130*/  FMUL.FTZ R5, R2, R105 ;  /* 0x0000006902057220 */ /* 0x000fe20000410000 */
[----:B------:R-:W-:Y:S01]  /*a140*/  F2FP.PACK_AB R137, R201, R209 ;  /* 0x000000d1c989723e */ /* 0x000fe200000000ff */
[C---:B------:R-:W-:Y:S01]  /*a150*/  FMUL.FTZ R6, R0.reuse, R106 ;  /* 0x0000006a00067220 */ /* 0x040fe20000410000 */
[----:B---3--:R-:W-:Y:S01]  /*a160*/  F2FP.PACK_AB R139, R195, R196 ;  /* 0x000000c4c38b723e */ /* 0x008fe200000000ff */
        /* <DEDUP_REMOVED lines=18> */
[C---:B-----5:R-:W-:Y:S03]  /*a290*/  HMMA.16816.F32 R12, R136.reuse, R20, R12 ;  /* 0x00000014880c723c */ /* 0x060fe6000000180c */
[----:B------:R-:W-:Y:S02]  /*a2a0*/  FMUL.FTZ R19, R0, R119 ;  /* 0x0000007700137220 */ /* 0x000fe40000410000 */
[----:B------:R-:W-:Y:S01]  /*a2b0*/  LDSM.16.MT88.4 R116, [R187+0x800] ;  /* 0x00080000bb74783b */ /* 0x000fe20000004200 */
[C---:B------:R-:W-:Y:S02]  /*a2c0*/  FMUL.FTZ R24, R2.reuse, R124 ;  /* 0x0000007c02187220 */ /* 0x040fe40000410000 */
[C---:B------:R-:W-:Y:S02]  /*a2d0*/  FMUL.FTZ R20, R2.reuse, R120 ;  /* 0x0000007802147220 */ /* 0x040fe40000410000 */
[C---:B------:R-:W-:Y:S03]  /*a2e0*/  HMMA.16816.F32 R16, R136.reuse, R22, R16 ;  /* 0x000000168810723c */ /* 0x040fe60000001810 */
[C---:B------:R-:W-:Y:S02]  /*a2f0*/  FMUL.FTZ R21, R2.reuse, R121 ;  /* 0x0000007902157220 */ /* 0x040fe40000410000 */
[----:B------:R-:W-:Y:S02]  /*a300*/  FMUL.FTZ R25, R2, R125 ;  /* 0x0000007d02197220 */ /* 0x000fe40000410000 */
[C---:B------:R-:W-:Y:S02]  /*a310*/  FMUL.FTZ R22, R0.reuse, R122 ;  /* 0x0000007a00167220 */ /* 0x040fe40000410000 */
[C---:B------:R-:W-:Y:S02]  /*a320*/  FMUL.FTZ R23, R0.reuse, R123 ;  /* 0x0000007b00177220 */ /* 0x040fe40000410000 */
[----:B------:R-:W-:Y:S01]  /*a330*/  LDSM.16.MT88.4 R120, [R188+0x800] ;  /* 0x00080000bc78783b */ /* 0x000fe20000004200 */
[C---:B------:R-:W-:Y:S02]  /*a340*/  FMUL.FTZ R26, R0.reuse, R126 ;  /* 0x0000007e001a7220 */ /* 0x040fe40000410000 */
[----:B------:R-:W-:Y:S02]  /*a350*/  FMUL.FTZ R27, R0, R127 ;  /* 0x0000007f001b7220 */ /* 0x000fe40000410000 */
[C---:B------:R-:W-:Y:S03]  /*a360*/  HMMA.16816.F32 R20, R136.reuse, R28, R20 ;  /* 0x0000001c8814723c */ /* 0x040fe60000001814 */
[----:B------:R-:W-:Y:S01]  /*a370*/  LDSM.16.MT88.4 R124, [R189+0x800] ;  /* 0x00080000bd7c783b */ /* 0x000fe20000004200 */
[C---:B------:R-:W-:Y:S02]  /*a380*/  FMUL.FTZ R32, R2.reuse, R132 ;  /* 0x0000008402207220 */ /* 0x040fe40000410000 */
[C---:B------:R-:W-:Y:S02]  /*a390*/  FMUL.FTZ R33, R2.reuse, R133 ;  /* 0x0000008502217220 */ /* 0x040fe40000410000 */
[C---:B------:R-:W-:Y:S04]  /*a3a0*/  HMMA.16816.F32 R24, R136.reuse, R30, R24 ;  /* 0x0000001e8818723c */ /* 0x040fe80000001818 */
[C---:B------:R-:W-:Y:S02]  /*a3b0*/  FMUL.FTZ R28, R2.reuse, R128 ;  /* 0x00000080021c7220 */ /* 0x040fe40000410000 */
[----:B------:R-:W-:Y:S02]  /*a3c0*/  FMUL.FTZ R29, R2, R129 ;  /* 0x00000081021d7220 */ /* 0x000fe40000410000 */
[C---:B------:R-:W-:Y:S04]  /*a3d0*/  FMUL.FTZ R30, R0.reuse, R130 ;  /* 0x00000082001e7220 */ /* 0x040fe80000410000 */
[C---:B------:R-:W-:Y:S02]  /*a3e0*/  FMUL.FTZ R31, R0.reuse, R131 ;  /* 0x00000083001f7220 */ /* 0x040fe40000410000 */
[----:B------:R-:W-:Y:S01]  /*a3f0*/  LDSM.16.MT88.4 R128, [R187+0x2800] ;  /* 0x00280000bb80783b */ /* 0x000fe20000004200 */
[C---:B------:R-:W-:Y:S02]  /*a400*/  FMUL.FTZ R34, R0.reuse, R134 ;  /* 0x0000008600227220 */ /* 0x040fe40000410000 */
[----:B------:R-:W-:Y:S02]  /*a410*/  FMUL.FTZ R35, R0, R135 ;  /* 0x0000008700237220 */ /* 0x000fe40000410000 */
[C---:B--2---:R-:W-:Y:S03]  /*a420*/  HMMA.16816.F32 R28, R136.reuse, R104, R28 ;  /* 0x00000068881c723c */ /* 0x044fe6000000181c */
[----:B------:R-:W-:Y:S01]  /*a430*/  LDSM.16.MT88.4 R132, [R188+0x2800] ;  /* 0x00280000bc84783b */ /* 0x000fe20000004200 */
[--C-:B-1----:R-:W-:Y:S02]  /*a440*/  FFMA.FTZ R101, R157, c[0x0][0x2d0], -R158.reuse ;  /* 0x0000b4009d657a23 */ /* 0x102fe4000001089e */
[C---:B------:R-:W-:Y:S02]  /*a450*/  FMUL.FTZ R36, R2.reuse, R36 ;  /* 0x0000002402247220 */ /* 0x040fe40000410000 */
[C---:B------:R-:W-:Y:S01]  /*a460*/  HMMA.16816.F32 R32, R136.reuse, R106, R32 ;  /* 0x0000006a8820723c */ /* 0x040fe20000001820 */
[----:B------:R1:W2:Y:S02]  /*a470*/  MUFU.EX2 R178, R101 ;  /* 0x0000006500b27308 */ /* 0x0002a40000000800 */
[----:B------:R-:W5:Y:S01]  /*a480*/  LDSM.16.MT88.4 R104, [R190+0x2000] ;  /* 0x00200000be68783b */ /* 0x000f620000004200 */
[----:B------:R-:W-:Y:S02]  /*a490*/  FMUL.FTZ R37, R2, R37 ;  /* 0x0000002502257220 */ /* 0x000fe40000410000 */
[C---:B------:R-:W-:Y:S02]  /*a4a0*/  FMUL.FTZ R38, R0.reuse, R38 ;  /* 0x0000002600267220 */ /* 0x040fe40000410000 */
[----:B------:R-:W-:Y:S04]  /*a4b0*/  FMUL.FTZ R39, R0, R39 ;  /* 0x0000002700277220 */ /* 0x000fe80000410000 */
[C---:B------:R-:W-:Y:S02]  /*a4c0*/  FMUL.FTZ R40, R2.reuse, R40 ;  /* 0x0000002802287220 */ /* 0x040fe40000410000 */
[----:B------:R-:W-:Y:S01]  /*a4d0*/  FMUL.FTZ R41, R2, R41 ;  /* 0x0000002902297220 */ /* 0x000fe20000410000 */
[C---:B---3--:R-:W-:Y:S03]  /*a4e0*/  HMMA.16816.F32 R36, R136.reuse, R108, R36 ;  /* 0x0000006c8824723c */ /* 0x048fe60000001824 */
[C---:B------:R-:W-:Y:S02]  /*a4f0*/  FMUL.FTZ R42, R0.reuse, R42 ;  /* 0x0000002a002a7220 */ /* 0x040fe40000410000 */
[----:B------:R-:W-:Y:S02]  /*a500*/  FMUL.FTZ R43, R0, R43 ;  /* 0x0000002b002b7220 */ /* 0x000fe40000410000 */
[C---:B------:R-:W-:Y:S02]  /*a510*/  FMUL.FTZ R44, R2.reuse, R44 ;  /* 0x0000002c022c7220 */ /* 0x040fe40000410000 */
[----:B------:R-:W-:Y:S03]  /*a520*/  FMUL.FTZ R45, R2, R45 ;  /* 0x0000002d022d7220 */ /* 0x000fe60000410000 */
[C---:B------:R-:W-:Y:S01]  /*a530*/  HMMA.16816.F32 R40, R136.reuse, R110, R40 ;  /* 0x0000006e8828723c */ /* 0x040fe20000001828 */
[----:B------:R-:W3:Y:S02]  /*a540*/  LDSM.16.MT88.4 R108, [R189+0x2000] ;  /* 0x00200000bd6c783b */ /* 0x000ee40000004200 */
[C---:B------:R-:W-:Y:S02]  /*a550*/  FMUL.FTZ R46, R0.reuse, R46 ;  /* 0x0000002e002e7220 */ /* 0x040fe40000410000 */
[----:B------:R-:W-:Y:S02]  /*a560*/  FMUL.FTZ R47, R0, R47 ;  /* 0x0000002f002f7220 */ /* 0x000fe40000410000 */
[--C-:B-1----:R-:W-:Y:S02]  /*a570*/  FFMA.FTZ R101, R154, c[0x0][0x2d0], -R158.reuse ;  /* 0x0000b4009a657a23 */ /* 0x102fe4000001089e */
[----:B------:R-:W-:Y:S02]  /*a580*/  LDSM.16.MT88.4 R152, [R189+0x3800] ;  /* 0x00380000bd98783b */ /* 0x000fe40000004200 */
[----:B------:R1:W-:Y:S01]  /*a590*/  MUFU.EX2 R177, R101 ;  /* 0x0000006500b17308 */ /* 0x0003e20000000800 */
[C---:B----4-:R-:W-:Y:S03]  /*a5a0*/  HMMA.16816.F32 R44, R136.reuse, R112, R44 ;  /* 0x00000070882c723c */ /* 0x050fe6000000182c */
[C---:B------:R-:W-:Y:S02]  /*a5b0*/  FMUL.FTZ R48, R2.reuse, R48 ;  /* 0x0000003002307220 */ /* 0x040fe40000410000 */
[----:B------:R-:W-:Y:S02]  /*a5c0*/  FMUL.FTZ R49, R2, R49 ;  /* 0x0000003102317220 */ /* 0x000fe40000410000 */
[C---:B------:R-:W-:Y:S02]  /*a5d0*/  FMUL.FTZ R50, R0.reuse, R50 ;  /* 0x0000003200327220 */ /* 0x040fe40000410000 */
[----:B------:R-:W-:Y:S03]  /*a5e0*/  FMUL.FTZ R51, R0, R51 ;  /* 0x0000003300337220 */ /* 0x000fe60000410000 */
[C---:B------:R-:W-:Y:S02]  /*a5f0*/  FMUL.FTZ R52, R2.reuse, R52 ;  /* 0x0000003402347220 */ /* 0x040fe40000410000 */
[----:B------:R-:W-:Y:S02]  /*a600*/  FMUL.FTZ R53, R2, R53 ;  /* 0x0000003502357220 */ /* 0x000fe40000410000 */
[C---:B------:R-:W-:Y:S01]  /*a610*/  HMMA.16816.F32 R48, R136.reuse, R114, R48 ;  /* 0x000000728830723c */ /* 0x040fe20000001830 */
[----:B------:R-:W4:Y:S02]  /*a620*/  LDSM.16.MT88.4 R112, [R187+0x4000] ;  /* 0x00400000bb70783b */ /* 0x000f240000004200 */
[C---:B------:R-:W-:Y:S02]  /*a630*/  FMUL.FTZ R54, R0.reuse, R54 ;  /* 0x0000003600367220 */ /* 0x040fe40000410000 */
[----:B------:R-:W-:Y:S02]  /*a640*/  FMUL.FTZ R55, R0, R55 ;  /* 0x0000003700377220 */ /* 0x000fe40000410000 */
[----:B-1----:R-:W-:Y:S02]  /*a650*/  FFMA.FTZ R101, R156, c[0x0][0x2d0], -R158 ;  /* 0x0000b4009c657a23 */ /* 0x002fe4000001089e */
[C---:B------:R-:W-:Y:S02]  /*a660*/  FMUL.FTZ R56, R2.reuse, R56 ;  /* 0x0000003802387220 */ /* 0x040fe40000410000 */
[----:B------:R1:W1:Y:S01]  /*a670*/  MUFU.EX2 R176, R101 ;  /* 0x0000006500b07308 */ /* 0x0002620000000800 */
[C---:B-----5:R-:W-:Y:S03]  /*a680*/  HMMA.16816.F32 R52, R136.reuse, R104, R52 ;  /* 0x000000688834723c */ /* 0x060fe60000001834 */
[----:B------:R-:W-:Y:S02]  /*a690*/  FMUL.FTZ R57, R2, R57 ;  /* 0x0000003902397220 */ /* 0x000fe40000410000 */
[C---:B------:R-:W-:Y:S02]  /*a6a0*/  FMUL.FTZ R58, R0.reuse, R58 ;  /* 0x0000003a003a7220 */ /* 0x040fe40000410000 */
[----:B------:R-:W-:Y:S02]  /*a6b0*/  FMUL.FTZ R59, R0, R59 ;  /* 0x0000003b003b7220 */ /* 0x000fe40000410000 */
[C---:B------:R-:W-:Y:S03]  /*a6c0*/  FMUL.FTZ R60, R2.reuse, R60 ;  /* 0x0000003c023c7220 */ /* 0x040fe60000410000 */
[----:B------:R-:W-:Y:S02]  /*a6d0*/  FMUL.FTZ R61, R2, R61 ;  /* 0x0000003d023d7220 */ /* 0x000fe40000410000 */
[C---:B------:R-:W-:Y:S01]  /*a6e0*/  HMMA.16816.F32 R56, R136.reuse, R106, R56 ;  /* 0x0000006a8838723c */ /* 0x040fe20000001838 */
[----:B------:R-:W5:Y:S02]  /*a6f0*/  LDSM.16.MT88.4 R104, [R188+0x4000] ;  /* 0x00400000bc68783b */ /* 0x000f640000004200 */
[C---:B------:R-:W-:Y:S02]  /*a700*/  FMUL.FTZ R62, R0.reuse, R62 ;  /* 0x0000003e003e7220 */ /* 0x040fe40000410000 */
[----:B------:R-:W-:Y:S02]  /*a710*/  FMUL.FTZ R63, R0, R63 ;  /* 0x0000003f003f7220 */ /* 0x000fe40000410000 */
[C---:B------:R-:W-:Y:S02]  /*a720*/  FMUL.FTZ R64, R2.reuse, R64 ;  /* 0x0000004002407220 */ /* 0x040fe40000410000 */
[----:B------:R-:W-:Y:S03]  /*a730*/  FMUL.FTZ R65, R2, R65 ;  /* 0x0000004102417220 */ /* 0x000fe60000410000 */
        /* <DEDUP_REMOVED lines=9> */
[C---:B------:R-:W-:Y:S02]  /*a7d0*/  FMUL.FTZ R72, R2.reuse, R72 ;  /* 0x0000004802487220 */ /* 0x040fe40000410000 */
[----:B------:R-:W-:Y:S03]  /*a7e0*/  FMUL.FTZ R73, R2, R73 ;  /* 0x0000004902497220 */ /* 0x000fe60000410000 */
        /* <DEDUP_REMOVED lines=9> */
[C---:B------:R-:W-:Y:S02]  /*a880*/  FMUL.FTZ R80, R2.reuse, R80 ;  /* 0x0000005002507220 */ /* 0x040fe40000410000 */
[----:B------:R-:W-:Y:S03]  /*a890*/  FMUL.FTZ R81, R2, R81 ;  /* 0x0000005102517220 */ /* 0x000fe60000410000 */
[C---:B-----5:R-:W-:Y:S03]  /*a8a0*/  HMMA.16816.F32 R76, R136.reuse, R104, R76 ;  /* 0x00000068884c723c */ /* 0x060fe6000000184c */
[C---:B------:R-:W-:Y:S02]  /*a8b0*/  FMUL.FTZ R82, R0.reuse, R82 ;  /* 0x0000005200527220 */ /* 0x040fe40000410000 */
[----:B------:R-:W-:Y:S02]  /*a8c0*/  FMUL.FTZ R83, R0, R83 ;  /* 0x0000005300537220 */ /* 0x000fe40000410000 */
[C---:B------:R-:W-:Y:S01]  /*a8d0*/  FMUL.FTZ R84, R2.reuse, R84 ;  /* 0x0000005402547220 */ /* 0x040fe20000410000 */
[----:B------:R-:W-:Y:S01]  /*a8e0*/  F2FP.PACK_AB R104, R193, R194 ;  /* 0x000000c2c168723e */ /* 0x000fe200000000ff */
[----:B------:R-:W-:Y:S03]  /*a8f0*/  FMUL.FTZ R85, R2, R85 ;  /* 0x0000005502557220 */ /* 0x000fe60000410000 */
[C---:B------:R-:W-:Y:S03]  /*a900*/  HMMA.16816.F32 R80, R136.reuse, R106, R80 ;  /* 0x0000006a8850723c */ /* 0x040fe60000001850 */
[----:B------:R-:W-:Y:S01]  /*a910*/  FMUL.FTZ R86, R0, R86 ;  /* 0x0000005600567220 */ /* 0x000fe20000410000 */
[----:B------:R-:W-:Y:S01]  /*a920*/  F2FP.PACK_AB R105, R182, R183 ;  /* 0x000000b7b669723e */ /* 0x000fe200000000ff */
[----:B------:R-:W-:Y:S02]  /*a930*/  FMUL.FTZ R87, R0, R87 ;  /* 0x0000005700577220 */ /* 0x000fe40000410000 */
[C---:B------:R-:W-:Y:S01]  /*a940*/  FMUL.FTZ R88, R2.reuse, R88 ;  /* 0x0000005802587220 */ /* 0x040fe20000410000 */
[----:B------:R-:W-:Y:S01]  /*a950*/  F2FP.PACK_AB R106, R191, R192 ;  /* 0x000000c0bf6a723e */ /* 0x000fe200000000ff */
[----:B------:R-:W-:Y:S03]  /*a960*/  FMUL.FTZ R89, R2, R89 ;  /* 0x0000005902597220 */ /* 0x000fe60000410000 */
[C---:B---3--:R-:W-:Y:S03]  /*a970*/  HMMA.16816.F32 R84, R136.reuse, R108, R84 ;  /* 0x0000006c8854723c */ /* 0x048fe60000001854 */
[----:B------:R-:W-:Y:S01]  /*a980*/  FMUL.FTZ R90, R0, R90 ;  /* 0x0000005a005a7220 */ /* 0x000fe20000410000 */
[----:B------:R-:W-:Y:S01]  /*a990*/  F2FP.PACK_AB R107, R180, R181 ;  /* 0x000000b5b46b723e */ /* 0x000fe200000000ff */
        /* <DEDUP_REMOVED lines=12> */
[----:B-1----:R-:W-:Y:S02]  /*aa60*/  FFMA.FTZ R101, R160, c[0x0][0x2d0], -R102 ;  /* 0x0000b400a0657a23 */ /* 0x002fe40000010866 */
[----:B------:R-:W-:Y:S02]  /*aa70*/  FFMA.FTZ R2, R2, R214, R210 ;  /* 0x000000d602027223 */ /* 0x000fe400000100d2 */
[----:B------:R1:W-:Y:S01]  /*aa80*/  MUFU.EX2 R175, R101 ;  /* 0x0000006500af7308 */ /* 0x0003e20000000800 */
[----:B------:R-:W-:Y:S01]  /*aa90*/  HMMA.16816.F32 R96, R136, R114, R96 ;  /* 0x000000728860723c */ /* 0x000fe20000001860 */
[----:B------:R-:W4:Y:S02]  /*aaa0*/  LDSM.16.MT88.4 R112, [R189+0x2800] ;  /* 0x00280000bd70783b */ /* 0x000f240000004200 */
[----:B------:R-:W-:Y:S05]  /*aab0*/  FFMA.FTZ R0, R0, R215, R209 ;  /* 0x000000d700007223 */ /* 0x000fea00000100d1 */
[C---:B------:R-:W-:Y:S01]  /*aac0*/  HMMA.16816.F32 R4, R104.reuse, R116, R4 ;  /* 0x000000746804723c */ /* 0x040fe20000001804 */
[----:B------:R-:W-:Y:S07]  /*aad0*/  LDSM.16.MT88.4 R136, [R190+0x3000] ;  /* 0x00300000be88783b */ /* 0x000fee0000004200 */
[C---:B------:R-:W-:Y:S01]  /*aae0*/  HMMA.16816.F32 R8, R104.reuse, R118, R8 ;  /* 0x000000766808723c */ /* 0x040fe20000001808 */
[----:B------:R-:W-:Y:S03]  /*aaf0*/  LDSM.16.MT88.4 R116, [R188+0x4800] ;  /* 0x00480000bc74783b */ /* 0x000fe60000004200 */
[--C-:B-1----:R-:W-:Y:S04]  /*ab00*/  FFMA.FTZ R101, R161, c[0x0][0x2d0], -R102.reuse ;  /* 0x0000b400a1657a23 */ /* 0x102fe80000010866 */
[C---:B------:R-:W-:Y:S01]  /*ab10*/  HMMA.16816.F32 R12, R104.reuse, R120, R12 ;  /* 0x00000078680c723c */ /* 0x040fe2000000180c */
[----:B------:R1:W5:Y:S07]  /*ab20*/  MUFU.EX2 R174, R101 ;  /* 0x0000006500ae7308 */ /* 0x00036e0000000800 */
[C---:B------:R-:W-:Y:S01]  /*ab30*/  HMMA.16816.F32 R16, R104.reuse, R122, R16 ;  /* 0x0000007a6810723c */ /* 0x040fe20000001810 */
[----:B------:R-:W-:Y:S07]  /*ab40*/  LDSM.16.MT88.4 R120, [R190+0x4800] ;  /* 0x00480000be78783b */ /* 0x000fee0000004200 */
[C---:B---3--:R-:W-:Y:S08]  /*ab50*/  HMMA.16816.F32 R20, R104.reuse, R108, R20 ;  /* 0x0000006c6814723c */ /* 0x048ff00000001814 */
[C---:B------:R-:W-:Y:S01]  /*ab60*/  HMMA.16816.F32 R24, R104.reuse, R110, R24 ;  /* 0x0000006e6818723c */ /* 0x040fe20000001818 */
[----:B------:R-:W3:Y:S03]  /*ab70*/  LDSM.16.MT88.4 R108, [R187+0x4800] ;  /* 0x00480000bb6c783b */ /* 0x000ee60000004200 */
        /* <DEDUP_REMOVED lines=8> */
[----:B-1----:R-:W-:Y:S04]  /*ac00*/  FFMA.FTZ R101, R162, c[0x0][0x2d0], -R102 ;  /* 0x0000b400a2657a23 */ /* 0x002fe80000010866 */
[C---:B------:R-:W-:Y:S01]  /*ac10*/  HMMA.16816.F32 R44, R104.reuse, R132, R44 ;  /* 0x00000084682c723c */ /* 0x040fe2000000182c */
[----:B------:R1:W1:Y:S07]  /*ac20*/  MUFU.EX2 R172, R101 ;  /* 0x0000006500ac7308 */ /* 0x00026e0000000800 */
[C---:B------:R-:W-:Y:S01]  /*ac30*/  HMMA.16816.F32 R48, R104.reuse, R134, R48 ;  /* 0x000000866830723c */ /* 0x040fe20000001830 */
[----:B------:R-:W-:Y:S07]  /*ac40*/  LDSM.16.MT88.4 R132, [R188+0x3000] ;  /* 0x00300000bc84783b */ /* 0x000fee0000004200 */
[C---:B------:R-:W-:Y:S08]  /*ac50*/  HMMA.16816.F32 R52, R104.reuse, R140, R52 ;  /* 0x0000008c6834723c */ /* 0x040ff00000001834 */
[C---:B------:R-:W-:Y:S01]  /*ac60*/  HMMA.16816.F32 R56, R104.reuse, R142, R56 ;  /* 0x0000008e6838723c */ /* 0x040fe20000001838 */
[----:B------:R-:W-:Y:S03]  /*ac70*/  LDSM.16.MT88.4 R140, [R187+0x3800] ;  /* 0x00380000bb8c783b */ /* 0x000fe60000004200 */
[--C-:B-1----:R-:W-:Y:S04]  /*ac80*/  FFMA.FTZ R101, R166, c[0x0][0x2d0], -R158.reuse ;  /* 0x0000b400a6657a23 */ /* 0x102fe8000001089e */
[C---:B----4-:R-:W-:Y:S01]  /*ac90*/  HMMA.16816.F32 R60, R104.reuse, R112, R60 ;  /* 0x00000070683c723c */ /* 0x050fe2000000183c */
[----:B------:R1:W-:Y:S07]  /*aca0*/  MUFU.EX2 R171, R101 ;  /* 0x0000006500ab7308 */ /* 0x0003ee0000000800 */
[C---:B------:R-:W-:Y:S01]  /*acb0*/  HMMA.16816.F32 R64, R104.reuse, R114, R64 ;  /* 0x000000726840723c */ /* 0x040fe20000001840 */
[----:B------:R-:W4:Y:S07]  /*acc0*/  LDSM.16.MT88.4 R112, [R189+0x4800] ;  /* 0x00480000bd70783b */ /* 0x000f2e0000004200 */
[C---:B---3--:R-:W-:Y:S08]  /*acd0*/  HMMA.16816.F32 R68, R104.reuse, R108, R68 ;  /* 0x0000006c6844723c */ /* 0x048ff00000001844 */
[C---:B------:R-:W-:Y:S01]  /*ace0*/  HMMA.16816.F32 R72, R104.reuse, R110, R72 ;  /* 0x0000006e6848723c */ /* 0x040fe20000001848 */
[----:B------:R-:W3:Y:S03]  /*acf0*/  LDSM.16.MT88.4 R108, [R187+0x1000] ;  /* 0x00100000bb6c783b */ /* 0x000ee60000004200 */
[--C-:B-1----:R-:W-:Y:S04]  /*ad00*/  FFMA.FTZ R101, R164, c[0x0][0x2d0], -R158.reuse ;  /* 0x0000b400a4657a23 */ /* 0x102fe8000001089e */
[C---:B------:R-:W-:Y:S01]  /*ad10*/  HMMA.16816.F32 R76, R104.reuse, R116, R76 ;  /* 0x00000074684c723c */ /* 0x040fe2000000184c */
[----:B------:R1:W1:Y:S07]  /*ad20*/  MUFU.EX2 R166, R101 ;  /* 0x0000006500a67308 */ /* 0x00026e0000000800 */
[C---:B------:R-:W-:Y:S01]  /*ad30*/  HMMA.16816.F32 R80, R104.reuse, R118, R80 ;  /* 0x000000766850723c */ /* 0x040fe20000001850 */
[----:B------:R-:W3:Y:S07]  /*ad40*/  LDSM.16.MT88.4 R116, [R190+0x1000] ;  /* 0x00100000be74783b */ /* 0x000eee0000004200 */
[C---:B------:R-:W-:Y:S08]  /*ad50*/  HMMA.16816.F32 R84, R104.reuse, R120, R84 ;  /* 0x000000786854723c */ /* 0x040ff00000001854 */
[C---:B------:R-:W-:Y:S01]  /*ad60*/  HMMA.16816.F32 R88, R104.reuse, R122, R88 ;  /* 0x0000007a6858723c */ /* 0x040fe20000001858 */
[----:B------:R-:W3:Y:S03]  /*ad70*/  LDSM.16.MT88.4 R120, [R187+0x3000] ;  /* 0x00300000bb78783b */ /* 0x000ee60000004200 */
[--C-:B-1----:R-:W-:Y:S04]  /*ad80*/  FFMA.FTZ R101, R163, c[0x0][0x2d0], -R158.reuse ;  /* 0x0000b400a3657a23 */ /* 0x102fe8000001089e */
[C---:B----4-:R-:W-:Y:S01]  /*ad90*/  HMMA.16816.F32 R92, R104.reuse, R112, R92 ;  /* 0x00000070685c723c */ /* 0x050fe2000000185c */
[----:B------:R1:W-:Y:S07]  /*ada0*/  MUFU.EX2 R164, R101 ;  /* 0x0000006500a47308 */ /* 0x0003ee0000000800 */
[----:B------:R-:W-:Y:S01]  /*adb0*/  HMMA.16816.F32 R96, R104, R114, R96 ;  /* 0x000000726860723c */ /* 0x000fe20000001860 */
[----:B------:R-:W-:Y:S06]  /*adc0*/  LDSM.16.MT88.4 R112, [R187+0x5000] ;  /* 0x00500000bb70783b */ /* 0x000fec0000004200 */
[----:B--2---:R-:W-:Y:S02]  /*add0*/  F2FP.PACK_AB R104, R178, R179 ;  /* 0x000000b3b268723e */ /* 0x004fe400000000ff */
[----:B------:R-:W-:Y:S03]  /*ade0*/  F2FP.PACK_AB R106, R176, R177 ;  /* 0x000000b1b06a723e */ /* 0x000fe600000000ff */
[----:B-----5:R-:W-:Y:S02]  /*adf0*/  F2FP.PACK_AB R105, R174, R175 ;  /* 0x000000afae69723e */ /* 0x020fe400000000ff */
[----:B------:R-:W-:Y:S01]  /*ae00*/  F2FP.PACK_AB R107, R172, R173 ;  /* 0x000000adac6b723e */ /* 0x000fe200000000ff */
[----:B-1----:R-:W-:Y:S02]  /*ae10*/  FFMA.FTZ R101, R165, c[0x0][0x2d0], -R158 ;  /* 0x0000b400a5657a23 */ /* 0x002fe4000001089e */
[----:B------:R-:W-:Y:S04]  /*ae20*/  LDSM.16.MT88.4 R156, [R187+0x5800] ;  /* 0x00580000bb9c783b */ /* 0x000fe80000004200 */
[C---:B---3--:R-:W-:Y:S01]  /*ae30*/  HMMA.16816.F32 R4, R104.reuse, R108, R4 ;  /* 0x0000006c6804723c */ /* 0x048fe20000001804 */
[----:B------:R1:W-:Y:S07]  /*ae40*/  MUFU.EX2 R163, R101 ;  /* 0x0000006500a37308 */ /* 0x0003ee0000000800 */
[C---:B------:R-:W-:Y:S01]  /*ae50*/  HMMA.16816.F32 R8, R104.reuse, R110, R8 ;  /* 0x0000006e6808723c */ /* 0x040fe20000001808 */
[----:B------:R-:W2:Y:S07]  /*ae60*/  LDSM.16.MT88.4 R108, [R189+0x3000] ;  /* 0x00300000bd6c783b */ /* 0x000eae0000004200 */
[C---:B------:R-:W-:Y:S08]  /*ae70*/  HMMA.16816.F32 R12, R104.reuse, R124, R12 ;  /* 0x0000007c680c723c */ /* 0x040ff0000000180c */
[C---:B------:R-:W-:Y:S01]  /*ae80*/  HMMA.16816.F32 R16, R104.reuse, R126, R16 ;  /* 0x0000007e6810723c */ /* 0x040fe20000001810 */
[----:B------:R-:W-:Y:S03]  /*ae90*/  LDSM.16.MT88.4 R124, [R190+0x1800] ;  /* 0x00180000be7c783b */ /* 0x000fe60000004200 */
[--C-:B-1----:R-:W-:Y:S04]  /*aea0*/  FFMA.FTZ R101, R167, c[0x0][0x2d0], -R102.reuse ;  /* 0x0000b400a7657a23 */ /* 0x102fe80000010866 */
[C---:B------:R-:W-:Y:S01]  /*aeb0*/  HMMA.16816.F32 R20, R104.reuse, R116, R20 ;  /* 0x000000746814723c */ /* 0x040fe20000001814 */
[----:B------:R1:W-:Y:S07]  /*aec0*/  MUFU.EX2 R162, R101 ;  /* 0x0000006500a27308 */ /* 0x0003ee0000000800 */
[C---:B------:R-:W-:Y:S01]  /*aed0*/  HMMA.16816.F32 R24, R104.reuse, R118, R24 ;  /* 0x000000766818723c */ /* 0x040fe20000001818 */
[----:B------:R-:W3:Y:S07]  /*aee0*/  LDSM.16.MT88.4 R116, [R188+0x5000] ;  /* 0x00500000bc74783b */ /* 0x000eee0000004200 */
[C---:B------:R-:W-:Y:S08]  /*aef0*/  HMMA.16816.F32 R28, R104.reuse, R128, R28 ;  /* 0x00000080681c723c */ /* 0x040ff0000000181c */
[C---:B------:R-:W-:Y:S04]  /*af00*/  HMMA.16816.F32 R32, R104.reuse, R130, R32 ;  /* 0x000000826820723c */ /* 0x040fe80000001820 */
[--C-:B-1----:R-:W-:Y:S04]  /*af10*/  FFMA.FTZ R101, R169, c[0x0][0x2d0], -R102.reuse ;  /* 0x0000b400a9657a23 */ /* 0x102fe80000010866 */
[C---:B------:R-:W-:Y:S01]  /*af20*/  HMMA.16816.F32 R36, R104.reuse, R120, R36 ;  /* 0x000000786824723c */ /* 0x040fe20000001824 */
[----:B------:R1:W4:Y:S07]  /*af30*/  MUFU.EX2 R161, R101 ;  /* 0x0000006500a17308 */ /* 0x00032e0000000800 */
[C---:B------:R-:W-:Y:S01]  /*af40*/  HMMA.16816.F32 R40, R104.reuse, R122, R40 ;  /* 0x0000007a6828723c */ /* 0x040fe20000001828 */
[----:B------:R-:W5:Y:S07]  /*af50*/  LDSM.16.MT88.4 R120, [R190+0x5000] ;  /* 0x00500000be78783b */ /* 0x000f6e0000004200 */
[C---:B------:R-:W-:Y:S08]  /*af60*/  HMMA.16816.F32 R44, R104.reuse, R132, R44 ;  /* 0x00000084682c723c */ /* 0x040ff0000000182c */
[C---:B------:R-:W-:Y:S01]  /*af70*/  HMMA.16816.F32 R48, R104.reuse, R134, R48 ;  /* 0x000000866830723c */ /* 0x040fe20000001830 */
[----:B------:R-:W-:Y:S03]  /*af80*/  LDSM.16.MT88.4 R132, [R189+0x1800] ;  /* 0x00180000bd84783b */ /* 0x000fe60000004200 */
[--C-:B-1----:R-:W-:Y:S04]  /*af90*/  FFMA.FTZ R101, R168, c[0x0][0x2d0], -R102.reuse ;  /* 0x0000b400a8657a23 */ /* 0x102fe80000010866 */
[C---:B------:R-:W-:Y:S01]  /*afa0*/  HMMA.16816.F32 R52, R104.reuse, R136, R52 ;  /* 0x000000886834723c */ /* 0x040fe20000001834 */
[----:B------:R1:W-:Y:S06]  /*afb0*/  MUFU.EX2 R160, R101 ;  /* 0x0000006500a07308 */ /* 0x0003ec0000000800 */
[----:B------:R-:W-:Y:S01]  /*afc0*/  F2FP.PACK_AB R136, R166, R171 ;  /* 0x000000aba688723e */ /* 0x000fe200000000ff */
[C---:B------:R-:W-:Y:S04]  /*afd0*/  HMMA.16816.F32 R56, R104.reuse, R138, R56 ;  /* 0x0000008a6838723c */ /* 0x040fe80000001838 */
[----:B----4-:R-:W-:Y:S03]  /*afe0*/  F2FP.PACK_AB R137, R161, R162 ;  /* 0x000000a2a189723e */ /* 0x010fe600000000ff */
[----:B------:R-:W-:Y:S01]  /*aff0*/  F2FP.PACK_AB R138, R163, R164 ;  /* 0x000000a4a38a723e */ /* 0x000fe200000000ff */
[C---:B--2---:R-:W-:Y:S08]  /*b000*/  HMMA.16816.F32 R60, R104.reuse, R108, R60 ;  /* 0x0000006c683c723c */ /* 0x044ff0000000183c */
[C---:B------:R-:W-:Y:S01]  /*b010*/  HMMA.16816.F32 R64, R104.reuse, R110, R64 ;  /* 0x0000006e6840723c */ /* 0x040fe20000001840 */
[----:B------:R-:W2:Y:S03]  /*b020*/  LDSM.16.MT88.4 R108, [R189+0x5000] ;  /* 0x00500000bd6c783b */ /* 0x000ea60000004200 */
[----:B-1----:R-:W-:Y:S01]  /*b030*/  FFMA.FTZ R101, R170, c[0x0][0x2d0], -R102 ;  /* 0x0000b400aa657a23 */ /* 0x002fe20000010866 */
[-C--:B------:R-:W-:Y:S03]  /*b040*/  MOV R102, R3.reuse ;  /* 0x0000000300667202 */ /* 0x080fe60000000f00 */
[C---:B------:R-:W-:Y:S02]  /*b050*/  HMMA.16816.F32 R68, R104.reuse, R112, R68 ;  /* 0x000000706844723c */ /* 0x040fe40000001844 */
[----:B------:R-:W1:Y:S06]  /*b060*/  MUFU.EX2 R101, R101 ;  /* 0x0000006500657308 */ /* 0x000e6c0000000800 */
[C---:B------:R-:W-:Y:S01]  /*b070*/  HMMA.16816.F32 R72, R104.reuse, R114, R72 ;  /* 0x000000726848723c */ /* 0x040fe20000001848 */
[----:B------:R-:W4:Y:S07]  /*b080*/  LDSM.16.MT88.4 R112, [R187+0x1800] ;  /* 0x00180000bb70783b */ /* 0x000f2e0000004200 */
[C---:B---3--:R-:W-:Y:S08]  /*b090*/  HMMA.16816.F32 R76, R104.reuse, R116, R76 ;  /* 0x00000074684c723c */ /* 0x048ff0000000184c */
[C---:B------:R-:W-:Y:S01]  /*b0a0*/  HMMA.16816.F32 R80, R104.reuse, R118, R80 ;  /* 0x000000766850723c */ /* 0x040fe20000001850 */
[----:B------:R-:W3:Y:S03]  /*b0b0*/  LDSM.16.MT88.4 R116, [R188+0x1800] ;  /* 0x00180000bc74783b */ /* 0x000ee60000004200 */
[----:B-1----:R-:W-:Y:S04]  /*b0c0*/  F2FP.PACK_AB R139, R101, R160 ;  /* 0x000000a0658b723e */ /* 0x002fe800000000ff */
[C---:B-----5:R-:W-:Y:S08]  /*b0d0*/  HMMA.16816.F32 R84, R104.reuse, R120, R84 ;  /* 0x000000786854723c */ /* 0x060ff00000001854 */
[C---:B------:R-:W-:Y:S08]  /*b0e0*/  HMMA.16816.F32 R88, R104.reuse, R122, R88 ;  /* 0x0000007a6858723c */ /* 0x040ff00000001858 */
[C---:B--2---:R-:W-:Y:S08]  /*b0f0*/  HMMA.16816.F32 R92, R104.reuse, R108, R92 ;  /* 0x0000006c685c723c */ /* 0x044ff0000000185c */
[----:B------:R-:W-:Y:S08]  /*b100*/  HMMA.16816.F32 R96, R104, R110, R96 ;  /* 0x0000006e6860723c */ /* 0x000ff00000001860 */
[C---:B----4-:R-:W-:Y:S01]  /*b110*/  HMMA.16816.F32 R104, R136.reuse, R112, R4 ;  /* 0x000000708868723c */ /* 0x050fe20000001804 */
[----:B------:R-:W1:Y:S07]  /*b120*/  LDSM.16.MT88.4 R4, [R188+0x5800] ;  /* 0x00580000bc04783b */ /* 0x000e6e0000004200 */
[C---:B------:R-:W-:Y:S01]  /*b130*/  HMMA.16816.F32 R108, R136.reuse, R114, R8 ;  /* 0x00000072886c723c */ /* 0x040fe20000001808 */
[----:B------:R-:W2:Y:S07]  /*b140*/  LDSM.16.MT88.4 R8, [R190+0x5800] ;  /* 0x00580000be08783b */ /* 0x000eae0000004200 */
[C---:B---3--:R-:W-:Y:S01]  /*b150*/  HMMA.16816.F32 R112, R136.reuse, R116, R12 ;  /* 0x000000748870723c */ /* 0x048fe2000000180c */
[----:B------:R-:W3:Y:S07]  /*b160*/  LDSM.16.MT88.4 R12, [R189+0x5800] ;  /* 0x00580000bd0c783b */ /* 0x000eee0000004200 */
        /* <DEDUP_REMOVED lines=44> */
[----:B------:R-:W-:Y:S01]  /*b430*/  MOV R8, R3 ;  /* 0x0000000300087202 */ /* 0x000fe20000000f00 */
[C---:B------:R-:W-:Y:S04]  /*b440*/  HMMA.16816.F32 R88, R136.reuse, R10, R88 ;  /* 0x0000000a8858723c */ /* 0x040fe80000001858 */
[----:B------:R-:W-:Y:S02]  /*b450*/  FADD.FTZ R4, R164, R2 ;  /* 0x00000002a4047221 */ /* 0x000fe40000010000 */
[----:B------:R-:W-:Y:S01]  /*b460*/  FADD.FTZ R2, R160, R0 ;  /* 0x00000000a0027221 */ /* 0x000fe20000010000 */
[----:B------:R-:W-:Y:S01]  /*b470*/  IADD3 R0, R204, -0x1, RZ ;  /* 0xffffffffcc007810 */ /* 0x000fe20007ffe0ff */
[C---:B---3--:R-:W-:Y:S04]  /*b480*/  HMMA.16816.F32 R92, R136.reuse, R12, R92 ;  /* 0x0000000c885c723c */ /* 0x048fe8000000185c */
[----:B------:R-:W-:Y:S01]  /*b490*/  FADD.FTZ R214, R163, R4 ;  /* 0x00000004a3d67221 */ /* 0x000fe20000010000 */
[----:B------:R-:W-:Y:S01]  /*b4a0*/  MOV R204, R0 ;  /* 0x0000000000cc7202 */ /* 0x000fe20000000f00 */
[----:B------:R-:W-:Y:S01]  /*b4b0*/  FADD.FTZ R215, R101, R2 ;  /* 0x0000000265d77221 */ /* 0x000fe20000010000 */
[----:B------:R-:W-:Y:S01]  /*b4c0*/  MOV R101, R100 ;  /* 0x0000006400657202 */ /* 0x000fe20000000f00 */
[----:B------:R-:W-:Y:S01]  /*b4d0*/  HMMA.16816.F32 R96, R136, R14, R96 ;  /* 0x0000000e8860723c */ /* 0x000fe20000001860 */
[----:B------:R-:W-:Y:S07]  /*b4e0*/  @!UPT UIADD3 URZ, URZ, URZ, URZ ;  /* 0x0000003f3f3ff290 */ /* 0x000fee000fffe03f */
[----:B------:R-:W-:-:S11]  /*b4f0*/  @P0 BRA `(.L_x_511) ;  /* 0xffffcf5000000947 */ /* 0x000fd6000383ffff */
.L_x_504:
[----:B------:R-:W-:Y:S05]  /*b500*/  BRA.DIV ~URZ, `(.L_x_512) ;  /* 0x000041927f007947 */ /* 0x000fea000b800000 */
[----:B------:R1:W2:Y:S02]  /*b510*/  SHFL.BFLY PT, R5, R214, 0x2, 0x1f ;  /* 0x0c401f00d6057f89 */ /* 0x0002a400000e0000 */
.L_x_564:
[----:B--2---:R-:W-:Y:S01]  /*b520*/  FADD.FTZ R5, R5, R214 ;  /* 0x000000d605057221 */ /* 0x004fe20000010000 */
[----:B------:R-:W-:Y:S05]  /*b530*/  BRA.DIV ~URZ, `(.L_x_513) ;  /* 0x000041c27f007947 */ /* 0x000fea000b800000 */
[----:B------:R-:W2:Y:S04]  /*b540*/  SHFL.BFLY PT, R4, R215, 0x2, 0x1f ;  /* 0x0c401f00d7047f89 */ /* 0x000ea800000e0000 */
[----:B------:R-:W3:Y:S01]  /*b550*/  SHFL.BFLY PT, R0, R5, 0x1, 0x1f ;  /* 0x0c201f0005007f89 */ /* 0x000ee200000e0000 */
[----:B--2---:R-:W-:-:S02]  /*b560*/  FADD.FTZ R4, R4, R215 ;  /* 0x000000d704047221 */ /* 0x004fc40000010000 */
[----:B---3--:R-:W-:-:S03]  /*b570*/  FADD.FTZ R5, R5, R0 ;  /* 0x0000000005057221 */ /* 0x008fc60000010000 */
[----:B------:R2:W3:Y:S04]  /*b580*/  SHFL.BFLY PT, R3, R4, 0x1, 0x1f ;  /* 0x0c201f0004037f89 */ /* 0x0004e800000e0000 */
.L_x_565:
[----:B------:R-:W-:Y:S01]  /*b590*/  FSETP.NE.FTZ.AND P1, PT, R5, RZ, PT ;  /* 0x000000ff0500720b */ /* 0x000fe20003f35000 */
[----:B---3--:R-:W-:Y:S01]  /*b5a0*/  FADD.FTZ R3, R3, R4 ;  /* 0x0000000403037221 */ /* 0x008fe20000010000 */
[----:B------:R-:W-:Y:S02]  /*b5b0*/  MOV R2, RZ ;  /* 0x000000ff00027202 */ /* 0x000fe40000000f00 */
[----:B------:R-:W-:Y:S02]  /*b5c0*/  MOV R0, RZ ;  /* 0x000000ff00007202 */ /* 0x000fe40000000f00 */
[----:B------:R-:W-:Y:S02]  /*b5d0*/  FSETP.NE.FTZ.AND P0, PT, R3, RZ, PT ;  /* 0x000000ff0300720b */ /* 0x000fe40003f15000 */
[----:B------:R-:W-:-:S05]  /*b5e0*/  MOV R136, 0xff800000 ;  /* 0xff80000000887802 */ /* 0x000fca0000000f00 */
[----:B------:R-:W3:Y:S01]  /*b5f0*/  @P1 MUFU.RCP R2, R5 ;  /* 0x0000000500021308 */ /* 0x000ee20000001000 */
[----:B--2---:R-:W-:-:S05]  /*b600*/  @P1 MOV R4, 0x3f317218 ;  /* 0x3f31721800041802 */ /* 0x004fca0000000f00 */
[----:B------:R-:W-:Y:S02]  /*b610*/  @P1 FMUL.FTZ R4, R4, c[0x0][0x2d0] ;  /* 0x0000b40004041a20 */ /* 0x000fe40000410000 */
[----:B------:R-:W2:Y:S01]  /*b620*/  @P1 MUFU.LG2 R5, R5 ;  /* 0x0000000500051308 */ /* 0x000ea20000000c00 */
[----:B---3--:R-:W-:-:S07]  /*b630*/  FMUL.FTZ R34, R2, R133 ;  /* 0x0000008502227220 */ /* 0x008fce0000410000 */
[----:B------:R-:W3:Y:S01]  /*b640*/  @P0 MUFU.RCP R0, R3 ;  /* 0x0000000300000308 */ /* 0x000ee20000001000 */
        /* <DEDUP_REMOVED lines=15> */
[C---:B------:R-:W-:Y:S01]  /*b740*/  FMUL.FTZ R101, R2.reuse, R36 ;  /* 0x0000002402657220 */ /* 0x040fe20000410000 */
[----:B------:R-:W-:Y:S01]  /*b750*/  MOV R36, 0x1 ;  /* 0x0000000100247802 */ /* 0x000fe20000000f00 */
[C---:B------:R-:W-:Y:S02]  /*b760*/  FMUL.FTZ R32, R2.reuse, R37 ;  /* 0x0000002502207220 */ /* 0x040fe40000410000 */
[----:B------:R-:W-:-:S02]  /*b770*/  FMUL.FTZ R102, R2, R40 ;  /* 0x0000002802667220 */ /* 0x000fc40000410000 */
[C---:B------:R-:W-:Y:S02]  /*b780*/  FMUL.FTZ R30, R2.reuse, R41 ;  /* 0x00000029021e7220 */ /* 0x040fe40000410000 */
[C---:B------:R-:W-:Y:S02]  /*b790*/  FMUL.FTZ R103, R2.reuse, R44 ;  /* 0x0000002c02677220 */ /* 0x040fe40000410000 */
[C---:B------:R-:W-:Y:S02]  /*b7a0*/  FMUL.FTZ R28, R2.reuse, R45 ;  /* 0x0000002d021c7220 */ /* 0x040fe40000410000 */
[C---:B------:R-:W-:Y:S02]  /*b7b0*/  FMUL.FTZ R133, R2.reuse, R48 ;  /* 0x0000003002857220 */ /* 0x040fe40000410000 */
[C---:B------:R-:W-:Y:S01]  /*b7c0*/  FMUL.FTZ R26, R2.reuse, R49 ;  /* 0x00000031021a7220 */ /* 0x040fe20000410000 */
[----:B------:R-:W-:Y:S01]  /*b7d0*/  MOV R49, 0xff800000 ;  /* 0xff80000000317802 */ /* 0x000fe20000000f00 */
        /* <DEDUP_REMOVED lines=23> */
[----:B------:R-:W-:Y:S02]  /*b950*/  FMUL.FTZ R97, R2, R97 ;  /* 0x0000006102617220 */ /* 0x000fe40000410000 */
[----:B------:R4:W5:Y:S01]  /*b960*/  @P0 MUFU.LG2 R2, R3 ;  /* 0x0000000300020308 */ /* 0x0009620000000c00 */
[----:B--2---:R-:W-:-:S02]  /*b970*/  @P1 FMUL.FTZ R5, R5, 0.69314718246459960938 ;  /* 0x3f31721805051820 */ /* 0x004fc40000410000 */
[----:B---3--:R-:W-:Y:S02]  /*b980*/  FMUL.FTZ R106, R0, R106 ;  /* 0x0000006a006a7220 */ /* 0x008fe40000410000 */
[----:B------:R-:W-:Y:S02]  /*b990*/  @P1 FFMA.FTZ R136, R4, R100, R5 ;  /* 0x0000006404881223 */ /* 0x000fe40000010005 */
[C---:B------:R-:W-:Y:S02]  /*b9a0*/  FMUL.FTZ R107, R0.reuse, R107 ;  /* 0x0000006b006b7220 */ /* 0x040fe40000410000 */
[C---:B------:R-:W-:Y:S02]  /*b9b0*/  FMUL.FTZ R110, R0.reuse, R110 ;  /* 0x0000006e006e7220 */ /* 0x040fe40000410000 */
[C---:B------:R-:W-:Y:S02]  /*b9c0*/  FMUL.FTZ R45, R0.reuse, R111 ;  /* 0x0000006f002d7220 */ /* 0x040fe40000410000 */
[----:B------:R-:W-:-:S02]  /*b9d0*/  FMUL.FTZ R114, R0, R114 ;  /* 0x0000007200727220 */ /* 0x000fc40000410000 */
[----:B------:R-:W-:Y:S01]  /*b9e0*/  FMUL.FTZ R115, R0, R115 ;  /* 0x0000007300737220 */ /* 0x000fe20000410000 */
[----:B----4-:R-:W-:Y:S01]  /*b9f0*/  @P0 MOV R3, 0x3f317218 ;  /* 0x3f31721800030802 */ /* 0x010fe20000000f00 */
[----:B-----5:R-:W-:Y:S02]  /*ba00*/  @P0 FMUL.FTZ R2, R2, 0.69314718246459960938 ;  /* 0x3f31721802020820 */ /* 0x020fe40000410000 */
[C---:B------:R-:W-:Y:S02]  /*ba10*/  FMUL.FTZ R118, R0.reuse, R118 ;  /* 0x0000007600767220 */ /* 0x040fe40000410000 */
[----:B------:R-:W-:Y:S02]  /*ba20*/  @P0 FMUL.FTZ R3, R3, c[0x0][0x2d0] ;  /* 0x0000b40003030a20 */ /* 0x000fe40000410000 */
        /* <DEDUP_REMOVED lines=40> */
[----:B------:R-:W-:Y:S01]  /*bcb0*/  FMUL.FTZ R99, R0, R99 ;  /* 0x0000006300637220 */ /* 0x000fe20000410000 */
[----:B------:R-:W-:Y:S01]  /*bcc0*/  PRMT R0, R36, 0x7610, R0 ;  /* 0x0000761024007816 */ /* 0x000fe20000000000 */
[----:B------:R-:W-:Y:S02]  /*bcd0*/  @P0 FFMA.FTZ R49, R3, R8, R2 ;  /* 0x0000000803310223 */ /* 0x000fe40000010002 */
.L_x_473:
[----:B------:R2:W5:Y:S01]  /*bce0*/  LDL R36, [R1] ;  /* 0x0000000001247983 */ /* 0x0005620000100800 */
[----:B------:R-:W-:Y:S03]  /*bcf0*/  BSSY B0, `(.L_x_514) ;  /* 0x0000012000007945 */ /* 0x000fe60003800000 */
[----:B------:R-:W3:Y:S02]  /*bd00*/  S2R R53, SR_TID.X ;  /* 0x0000000000357919 */ /* 0x000ee40000002100 */
[----:B---3--:R-:W-:-:S13]  /*bd10*/  LOP3.LUT P6, RZ, R53, 0xff, RZ, 0xc0, !PT ;  /* 0x000000ff35ff7812 */ /* 0x008fda00078cc0ff */
[----:B------:R-:W-:Y:S05]  /*bd20*/  @P6 BRA `(.L_x_515) ;  /* 0x000000e000006947 */ /* 0x000fea0003800000 */
[----:B--2---:R-:W2:Y:S01]  /*bd30*/  S2R R8, SR_LANEID ;  /* 0x0000000000087919 */ /* 0x004ea20000000000 */
[----:B------:R-:W-:Y:S01]  /*bd40*/  VOTEU.ANY UR4, UPT, PT ;  /* 0x0000000000047886 */ /* 0x000fe200038e0100 */
[----:B------:R-:W-:Y:S01]  /*bd50*/  IMAD.MOV.U32 R38, RZ, RZ, c[0x0][0x580] ;  /* 0x00016000ff267624 */ /* 0x000fe200078e00ff */
[----:B------:R-:W2:Y:S01]  /*bd60*/  FLO.U32 R3, UR4 ;  /* 0x0000000400037d00 */ /* 0x000ea200080e0000 */
[----:B------:R-:W-:-:S07]  /*bd70*/  IMAD.MOV.U32 R39, RZ, RZ, c[0x0][0x584] ;  /* 0x00016100ff277624 */ /* 0x000fce00078e00ff */
[----:B------:R-:W3:Y:S01]  /*bd80*/  POPC R2, UR4 ;  /* 0x0000000400027d09 */ /* 0x000ee20008000000 */
[----:B--2---:R-:W-:-:S13]  /*bd90*/  ISETP.EQ.U32.AND P0, PT, R3, R8, PT ;  /* 0x000000080300720c */ /* 0x004fda0003f02070 */
[----:B---3--:R-:W2:Y:S04]  /*bda0*/  @P0 ATOMG.E.ADD.STRONG.GPU PT, R2, [R38.64], R2 ;  /* 0x00000002260209a8 */ /* 0x008ea800081ee1c6 */
[----:B------:R-:W3:Y:S04]  /*bdb0*/  S2R R8, SR_LTMASK ;  /* 0x0000000000087919 */ /* 0x000ee80000003900 */
[----:B--2---:R3:W2:Y:S02]  /*bdc0*/  SHFL.IDX PT, R3, R2, R3, 0x1f ;  /* 0x00001f0302037589 */ /* 0x0046a400000e0000 */
[----:B---3--:R-:W-:-:S06]  /*bdd0*/  LOP3.LUT R2, R8, UR4, RZ, 0xc0, !PT ;  /* 0x0000000408027c12 */ /* 0x008fcc000f8ec0ff */
[----:B------:R-:W2:Y:S02]  /*bde0*/  POPC R2, R2 ;  /* 0x0000000200027309 */ /* 0x000ea40000000000 */
[----:B--2--5:R-:W-:-:S05]  /*bdf0*/  IADD3 R36, R3, c[0x0][0xc], R2 ;  /* 0x0000030003247a10 */ /* 0x024fca0007ffe002 */
[----:B------:R2:W-:Y:S02]  /*be00*/  STL [R1], R36 ;  /* 0x0000002401007387 */ /* 0x0005e40000100800 */
.L_x_515:
[----:B--2---:R-:W-:Y:S05]  /*be10*/  BSYNC B0 ;  /* 0x0000000000007941 */ /* 0x004fea0003800000 */
.L_x_514:
[----:B------:R-:W-:Y:S01]  /*be20*/  PRMT R0, R0, 0x9910, RZ ;  /* 0x0000991000007816 */ /* 0x000fe200000000ff */
[----:B------:R-:W-:Y:S01]  /*be30*/  BSSY B1, `(.L_x_516) ;  /* 0x00001bc000017945 */ /* 0x000fe20003800000 */
[----:B-----5:R-:W-:Y:S02]  /*be40*/  IMAD.MOV.U32 R65, RZ, RZ, R36 ;  /* 0x000000ffff417224 */ /* 0x020fe400078e0024 */
[----:B------:R-:W-:-:S13]  /*be50*/  ISETP.NE.AND P0, PT, R0, RZ, PT ;  /* 0x000000ff0000720c */ /* 0x000fda0003f05270 */
[----:B------:R-:W-:Y:S05]  /*be60*/  @!P0 BRA `(.L_x_517) ;  /* 0x0000119000008947 */ /* 0x000fea0003800000 */
[----:B------:R-:W2:Y:S04]  /*be70*/  LDL R69, [R1+0x4] ;  /* 0x0000040001457983 */ /* 0x000ea80000100800 */
[----:B------:R-:W3:Y:S04]  /*be80*/  LDL R67, [R1+0x8] ;  /* 0x0000080001437983 */ /* 0x000ee80000100800 */
[----:B------:R-:W4:Y:S04]  /*be90*/  LDL R63, [R1+0x10] ;  /* 0x00001000013f7983 */ /* 0x000f280000100800 */
[----:B------:R-:W5:Y:S04]  /*bea0*/  LDL R61, [R1+0xc] ;  /* 0x00000c00013d7983 */ /* 0x000f680000100800 */
[----:B------:R-:W4:Y:S04]  /*beb0*/  LDL R59, [R1+0x20] ;  /* 0x00002000013b7983 */ /* 0x000f280000100800 */
[----:B------:R-:W5:Y:S04]  /*bec0*/  LDL R57, [R1+0x18] ;  /* 0x0000180001397983 */ /* 0x000f680000100800 */
[----:B------:R-:W5:Y:S04]  /*bed0*/  LDL R55, [R1+0x1c] ;  /* 0x00001c0001377983 */ /* 0x000f680000100800 */
[----:B------:R-:W5:Y:S01]  /*bee0*/  LDL R51, [R1+0x14] ;  /* 0x0000140001337983 */ /* 0x000f620000100800 */
[----:B------:R-:W-:Y:S01]  /*bef0*/  WARPSYNC 0xffffffff ;  /* 0xffffffff00007948 */ /* 0x000fe20003800000 */
[----:B------:R-:W-:-:S02]  /*bf00*/  F2FP.PACK_AB R48, R105, R104 ;  /* 0x000000686930723e */ /* 0x000fc400000000ff */
[----:B------:R-:W-:Y:S01]  /*bf10*/  BAR.SYNC.DEFER_BLOCKING 0x1, 0x100 ;  /* 0x0044000000007b1d */ /* 0x000fe20000010000 */
        /* <DEDUP_REMOVED lines=46> */
[----:B------:R-:W-:Y:S01]  /*c200*/  F2FP.PACK_AB R0, R99, R98 ;  /* 0x000000626300723e */ /* 0x000fe200000000ff */
[----:B--2---:R2:W-:Y:S04]  /*c210*/  STS [R69], R48 ;  /* 0x0000003045007388 */ /* 0x0045e80000000800 */
[----:B------:R2:W-:Y:S04]  /*c220*/  STS [R69+0x400], R47 ;  /* 0x0004002f45007388 */ /* 0x0005e80000000800 */
[----:B---3--:R2:W-:Y:S04]  /*c230*/  STS [R67], R46 ;  /* 0x0000002e43007388 */ /* 0x0085e80000000800 */
[----:B------:R2:W-:Y:S04]  /*c240*/  STS [R67+0x400], R45 ;  /* 0x0004002d43007388 */ /* 0x0005e80000000800 */
[----:B----4-:R2:W-:Y:S04]  /*c250*/  STS [R63], R44 ;  /* 0x0000002c3f007388 */ /* 0x0105e80000000800 */
[----:B------:R2:W-:Y:S04]  /*c260*/  STS [R63+0x400], R43 ;  /* 0x0004002b3f007388 */ /* 0x0005e80000000800 */
[----:B-----5:R2:W-:Y:S04]  /*c270*/  STS [R61], R42 ;  /* 0x0000002a3d007388 */ /* 0x0205e80000000800 */
[----:B------:R2:W-:Y:S04]  /*c280*/  STS [R61+0x400], R41 ;  /* 0x000400293d007388 */ /* 0x0005e80000000800 */
[----:B------:R2:W-:Y:S04]  /*c290*/  STS [R59], R40 ;  /* 0x000000283b007388 */ /* 0x0005e80000000800 */
[----:B------:R2:W-:Y:S04]  /*c2a0*/  STS [R59+0x400], R39 ;  /* 0x000400273b007388 */ /* 0x0005e80000000800 */
[----:B------:R2:W-:Y:S04]  /*c2b0*/  STS [R57], R38 ;  /* 0x0000002639007388 */ /* 0x0005e80000000800 */
[----:B------:R2:W-:Y:S04]  /*c2c0*/  STS [R57+0x400], R37 ;  /* 0x0004002539007388 */ /* 0x0005e80000000800 */
[----:B------:R2:W-:Y:S04]  /*c2d0*/  STS [R55], R36 ;  /* 0x0000002437007388 */ /* 0x0005e80000000800 */
[----:B------:R2:W-:Y:S04]  /*c2e0*/  STS [R55+0x400], R35 ;  /* 0x0004002337007388 */ /* 0x0005e80000000800 */
[----:B------:R2:W-:Y:S04]  /*c2f0*/  STS [R51], R34 ;  /* 0x0000002233007388 */ /* 0x0005e80000000800 */
        /* <DEDUP_REMOVED lines=33> */
[----:B------:R-:W-:Y:S06]  /*c510*/  BAR.SYNC.DEFER_BLOCKING 0x1, 0x100 ;  /* 0x0044000000007b1d */ /* 0x000fec0000010000 */
[----:B------:R-:W-:Y:S05]  /*c520*/  BRA.CONV ~URZ, `(.L_x_518) ;  /* 0x000000837f007947 */ /* 0x000fea000b800000 */
[----:B--2---:R-:W-:Y:S01]  /*c530*/  SHF.R.S32.HI R51, RZ, 0x1f, R53 ;  /* 0x0000001fff337819 */ /* 0x004fe20000011435 */
[----:B------:R-:W-:Y:S01]  /*c540*/  IMAD.MOV.U32 R171, RZ, RZ, RZ ;  /* 0x000000ffffab7224 */ /* 0x000fe200078e00ff */
[----:B------:R-:W-:Y:S01]  /*c550*/  MOV R2, 0xc5b0 ;  /* 0x0000c5b000027802 */ /* 0x000fe20000000f00 */
[----:B------:R-:W-:Y:S01]  /*c560*/  IMAD.MOV.U32 R3, RZ, RZ, 0x1f ;  /* 0x0000001fff037424 */ /* 0x000fe200078e00ff */
[----:B------:R-:W-:-:S04]  /*c570*/  LEA.HI R51, R51, R53, RZ, 0x7 ;  /* 0x0000003533337211 */ /* 0x000fc800078f38ff */
[----:B------:R-:W-:-:S05]  /*c580*/  SHF.R.S32.HI R51, RZ, 0x7, R51 ;  /* 0x00000007ff337819 */ /* 0x000fca0000011433 */
[----:B------:R-:W-:Y:S02]  /*c590*/  IMAD.MOV.U32 R7, RZ, RZ, R51 ;  /* 0x000000ffff077224 */ /* 0x000fe400078e0033 */
[----:B-1----:R-:W-:Y:S05]  /*c5a0*/  CALL.REL.NOINC `($__internal_1_$__cuda_sm70_shflsync_idx_p) ;  /* 0x0000367000007944 */ /* 0x002fea0003c00000 */
.L_x_518:
[----:B--2---:R-:W2:Y:S01]  /*c5b0*/  LDL R13, [R1+0x28] ;  /* 0x00002800010d7983 */ /* 0x004ea20000100800 */
[----:B------:R-:W-:Y:S01]  /*c5c0*/  IMAD.MOV.U32 R0, RZ, RZ, 0x1 ;  /* 0x00000001ff007424 */ /* 0x000fe200078e00ff */
[----:B------:R-:W-:Y:S01]  /*c5d0*/  SHF.R.S32.HI R8, RZ, 0x1f, R231 ;  /* 0x0000001fff087819 */ /* 0x000fe200000114e7 */
[C---:B------:R-:W-:Y:S01]  /*c5e0*/  IMAD.WIDE.U32 R2, R231.reuse, c[0x0][0x490], RZ ;  /* 0x00012400e7027a25 */ /* 0x040fe200078e00ff */
[-C--:B------:R-:W-:Y:S01]  /*c5f0*/  IADD3 R4, R232, R228.reuse, RZ ;  /* 0x000000e4e8047210 */ /* 0x080fe20007ffe0ff */
[----:B------:R-:W3:Y:S01]  /*c600*/  S2R R15, SR_TID.X ;  /* 0x00000000000f7919 */ /* 0x000ee20000002100 */
[----:B------:R-:W-:Y:S01]  /*c610*/  ISETP.NE.AND P1, PT, R0, c[0x0][0x4e8], PT ;  /* 0x00013a0000007a0c */ /* 0x000fe20003f25270 */
[----:B------:R-:W-:Y:S01]  /*c620*/  IMAD R5, R8, c[0x0][0x490], RZ ;  /* 0x0001240008057a24 */ /* 0x000fe200078e02ff */
[----:B------:R-:W-:Y:S01]  /*c630*/  SHF.R.S32.HI R11, RZ, 0x1f, R230 ;  /* 0x0000001fff0b7819 */ /* 0x000fe200000114e6 */
[----:B------:R-:W-:Y:S01]  /*c640*/  IMAD.MOV.U32 R0, RZ, RZ, R4 ;  /* 0x000000ffff007224 */ /* 0x000fe200078e0004 */
[----:B------:R-:W-:Y:S01]  /*c650*/  IADD3 R10, R216, R228, RZ ;  /* 0x000000e4d80a7210 */ /* 0x000fe20007ffe0ff */
[----:B------:R-:W-:Y:S01]  /*c660*/  IMAD R5, R231, c[0x0][0x494], R5 ;  /* 0x00012500e7057a24 */ /* 0x000fe200078e0205 */
[----:B------:R-:W-:Y:S01]  /*c670*/  ULDC UR5, c[0x0][0x4e8] ;  /* 0x00013a0000057ab9 */ /* 0x000fe20000000800 */
[----:B------:R-:W-:Y:S01]  /*c680*/  IMAD R9, R11, c[0x0][0x498], RZ ;  /* 0x000126000b097a24 */ /* 0x000fe200078e02ff */
[----:B------:R-:W-:Y:S01]  /*c690*/  ULDC UR4, c[0x0][0x388] ;  /* 0x0000e20000047ab9 */ /* 0x000fe20000000800 */
[----:B------:R-:W-:Y:S01]  /*c6a0*/  IMAD R8, R8, c[0x0][0x3e8], RZ ;  /* 0x0000fa0008087a24 */ /* 0x000fe200078e02ff */
[----:B------:R-:W-:Y:S01]  /*c6b0*/  IADD3 R3, R3, R5, RZ ;  /* 0x0000000503037210 */ /* 0x000fe20007ffe0ff */
[----:B------:R-:W-:Y:S01]  /*c6c0*/  UIMAD UR4, UR5, UR4, URZ ;  /* 0x00000004050472a4 */ /* 0x000fe2000f8e023f */
[----:B------:R-:W-:Y:S01]  /*c6d0*/  BSSY B0, `(.L_x_519) ;  /* 0x0000059000007945 */ /* 0x000fe20003800000 */
[----:B------:R-:W-:-:S04]  /*c6e0*/  @P1 IMAD.HI.U32 R6, R4, c[0x0][0x4ec], RZ ;  /* 0x00013b0004061a27 */ /* 0x000fc800078e00ff */
[----:B------:R-:W-:Y:S01]  /*c6f0*/  IMAD R8, R231, c[0x0][0x3ec], R8 ;  /* 0x0000fb00e7087a24 */ /* 0x000fe200078e0208 */
[----:B------:R-:W-:Y:S01]  /*c700*/  @P1 SHF.R.U32.HI R0, RZ, c[0x0][0x4f0], R6 ;  /* 0x00013c00ff001a19 */ /* 0x000fe20000011606 */
[----:B------:R-:W-:-:S04]  /*c710*/  IMAD.WIDE.U32 R6, R230, c[0x0][0x498], R2 ;  /* 0x00012600e6067a25 */ /* 0x000fc800078e0002 */
[----:B------:R-:W-:Y:S01]  /*c720*/  IMAD.MOV R5, RZ, RZ, -R0 ;  /* 0x000000ffff057224 */ /* 0x000fe200078e0a00 */
[----:B---3--:R-:W-:Y:S01]  /*c730*/  SHF.R.S32.HI R14, RZ, 0x1f, R15 ;  /* 0x0000001fff0e7819 */ /* 0x008fe2000001140f */
[----:B------:R-:W-:Y:S02]  /*c740*/  IMAD R3, R230, c[0x0][0x49c], R9 ;  /* 0x00012700e6037a24 */ /* 0x000fe400078e0209 */
[----:B------:R-:W-:Y:S01]  /*c750*/  IMAD R2, R5, c[0x0][0x4e8], R4 ;  /* 0x00013a0005027a24 */ /* 0x000fe200078e0204 */
[----:B------:R-:W-:Y:S02]  /*c760*/  SHF.R.S32.HI R5, RZ, 0x1f, R0 ;  /* 0x0000001fff057819 */ /* 0x000fe40000011400 */
[----:B------:R-:W-:Y:S02]  /*c770*/  IADD3 R4, P0, R0, R6, RZ ;  /* 0x0000000600047210 */ /* 0x000fe40007f1e0ff */
[----:B------:R-:W-:Y:S02]  /*c780*/  SHF.R.S32.HI R0, RZ, 0x1f, R2 ;  /* 0x0000001fff007819 */ /* 0x000fe40000011402 */
[----:B------:R-:W-:Y:S01]  /*c790*/  IADD3.X R5, R5, R7, R3, P0, !PT ;  /* 0x0000000705057210 */ /* 0x000fe200007fe403 */
[----:B------:R-:W-:Y:S01]  /*c7a0*/  IMAD.WIDE.U32 R6, R231, c[0x0][0x3e8], RZ ;  /* 0x0000fa00e7067a25 */ /* 0x000fe200078e00ff */
[----:B------:R-:W-:-:S03]  /*c7b0*/  LEA.HI R14, R14, R15, RZ, 0x5 ;  /* 0x0000000f0e0e7211 */ /* 0x000fc600078f28ff */
[----:B------:R-:W-:Y:S01]  /*c7c0*/  IMAD R0, R0, c[0x0][0x488], RZ ;  /* 0x0001220000007a24 */ /* 0x000fe200078e02ff */
[----:B------:R-:W-:Y:S01]  /*c7d0*/  IADD3 R3, R7, R8, RZ ;  /* 0x0000000807037210 */ /* 0x000fe20007ffe0ff */
[----:B------:R-:W-:Y:S01]  /*c7e0*/  IMAD.WIDE.U32 R4, R2, c[0x0][0x488], R4 ;  /* 0x0001220002047a25 */ /* 0x000fe200078e0004 */
[----:B------:R-:W-:-:S03]  /*c7f0*/  LOP3.LUT R14, R14, 0xffffffe0, RZ, 0xc0, !PT ;  /* 0xffffffe00e0e7812 */ /* 0x000fc600078ec0ff */
[----:B------:R-:W-:Y:S01]  /*c800*/  IMAD R9, R2, c[0x0][0x48c], R0 ;  /* 0x0001230002097a24 */ /* 0x000fe200078e0200 */
[----:B------:R-:W-:Y:S01]  /*c810*/  LEA R8, P0, R4, c[0x0][0x450], 0x2 ;  /* 0x0001140004087a11 */ /* 0x000fe200078010ff */
[----:B------:R-:W-:Y:S01]  /*c820*/  @P1 IMAD.HI.U32 R2, R10, c[0x0][0x4ec], RZ ;  /* 0x00013b000a021a27 */ /* 0x000fe200078e00ff */
[----:B------:R-:W-:Y:S02]  /*c830*/  IADD3 R14, -R14, R15, RZ ;  /* 0x0000000f0e0e7210 */ /* 0x000fe40007ffe1ff */
[----:B------:R-:W-:Y:S01]  /*c840*/  SHF.R.S32.HI R15, RZ, 0x1f, R206 ;  /* 0x0000001fff0f7819 */ /* 0x000fe200000114ce */
[----:B------:R-:W-:Y:S02]  /*c850*/  IMAD.IADD R5, R5, 0x1, R9 ;  /* 0x0000000105057824 */ /* 0x000fe400078e0209 */
[----:B------:R-:W-:Y:S01]  /*c860*/  IMAD.MOV.U32 R0, RZ, RZ, R10 ;  /* 0x000000ffff007224 */ /* 0x000fe200078e000a */
[----:B------:R-:W-:Y:S02]  /*c870*/  @P1 SHF.R.U32.HI R0, RZ, c[0x0][0x4f0], R2 ;  /* 0x00013c00ff001a19 */ /* 0x000fe40000011602 */
[----:B------:R-:W-:Y:S01]  /*c880*/  MOV R2, R6 ;  /* 0x0000000600027202 */ /* 0x000fe20000000f00 */
[----:B------:R-:W-:Y:S01]  /*c890*/  IMAD R6, R11, c[0x0][0x3f0], RZ ;  /* 0x0000fc000b067a24 */ /* 0x000fe200078e02ff */
[----:B------:R-:W-:Y:S01]  /*c8a0*/  LEA.HI.X R5, R4, c[0x0][0x454], R5, 0x2, P0 ;  /* 0x0001150004057a11 */ /* 0x000fe200000f1405 */
[----:B------:R-:W-:Y:S01]  /*c8b0*/  IMAD.MOV R11, RZ, RZ, -R0 ;  /* 0x000000ffff0b7224 */ /* 0x000fe200078e0a00 */
[----:B------:R-:W-:Y:S01]  /*c8c0*/  SHFL.IDX PT, R4, R8, 0x1, 0x1c1f ;  /* 0x003c1f0008047f89 */ /* 0x000fe200000e0000 */
[----:B------:R-:W-:Y:S01]  /*c8d0*/  IMAD R9, R230, c[0x0][0x3f4], R6 ;  /* 0x0000fd00e6097a24 */ /* 0x000fe200078e0206 */
[----:B------:R-:W-:Y:S01]  /*c8e0*/  LOP3.LUT P0, RZ, R14, 0x3, RZ, 0xc0, !PT ;  /* 0x000000030eff7812 */ /* 0x000fe2000780c0ff */
[----:B------:R-:W-:Y:S01]  /*c8f0*/  IMAD.WIDE.U32 R2, R230, c[0x0][0x3f0], R2 ;  /* 0x0000fc00e6027a25 */ /* 0x000fe200078e0002 */
[----:B------:R3:W-:Y:S01]  /*c900*/  SHFL.IDX PT, R6, R8, RZ, 0x1c1f ;  /* 0x001c1fff08067589 */ /* 0x0007e200000e0000 */
[----:B------:R-:W-:-:S02]  /*c910*/  SHF.R.S32.HI R12, RZ, 0x1f, R0 ;  /* 0x0000001fff0c7819 */ /* 0x000fc40000011400 */
[----:B------:R-:W-:Y:S01]  /*c920*/  IMAD.IADD R3, R3, 0x1, R9 ;  /* 0x0000000103037824 */ /* 0x000fe200078e0209 */
[----:B------:R-:W4:Y:S01]  /*c930*/  SHFL.IDX PT, R7, R5, RZ, 0x1c1f ;  /* 0x001c1fff05077589 */ /* 0x000f2200000e0000 */
[----:B------:R-:W-:Y:S02]  /*c940*/  SHF.R.S32.HI R14, RZ, 0x1f, R207 ;  /* 0x0000001fff0e7819 */ /* 0x000fe400000114cf */
[----:B------:R-:W-:Y:S01]  /*c950*/  IMAD.WIDE.U32 R2, R0, c[0x0][0x3e0], R2 ;  /* 0x0000f80000027a25 */ /* 0x000fe200078e0002 */
[----:B------:R-:W5:Y:S03]  /*c960*/  SHFL.IDX PT, R5, R5, 0x1, 0x1c1f ;  /* 0x003c1f0005057f89 */ /* 0x000f6600000e0000 */
[----:B---3--:R-:W-:Y:S02]  /*c970*/  IMAD R8, R11, c[0x0][0x4e8], R10 ;  /* 0x00013a000b087a24 */ /* 0x008fe400078e020a */
[----:B------:R-:W-:Y:S01]  /*c980*/  IMAD R10, R12, c[0x0][0x3e0], RZ ;  /* 0x0000f8000c0a7a24 */ /* 0x000fe200078e02ff */
[----:B--2---:R-:W-:-:S02]  /*c990*/  IADD3 R9, R13, R228, RZ ;  /* 0x000000e40d097210 */ /* 0x004fc40007ffe0ff */
[----:B------:R-:W-:Y:S02]  /*c9a0*/  SHF.R.S32.HI R13, RZ, 0x1f, R208 ;  /* 0x0000001fff0d7819 */ /* 0x000fe400000114d0 */
[C---:B------:R-:W-:Y:S02]  /*c9b0*/  IADD3 R11, R9.reuse, 0x8, RZ ;  /* 0x00000008090b7810 */ /* 0x040fe40007ffe0ff */
[----:B------:R-:W-:Y:S01]  /*c9c0*/  ISETP.GE.OR P1, PT, R9, UR4, P0 ;  /* 0x0000000409007c0c */ /* 0x000fe20008726670 */
[----:B------:R-:W-:Y:S01]  /*c9d0*/  IMAD R9, R0, c[0x0][0x3e4], R10 ;  /* 0x0000f90000097a24 */ /* 0x000fe200078e020a */
[----:B------:R-:W-:Y:S01]  /*c9e0*/  ISETP.GE.OR P0, PT, R11, UR4, P0 ;  /* 0x000000040b007c0c */ /* 0x000fe20008706670 */
[----:B------:R-:W-:Y:S01]  /*c9f0*/  IMAD.IADD R11, R229, 0x1, R228 ;  /* 0x00000001e50b7824 */ /* 0x000fe200078e02e4 */
[----:B------:R-:W-:Y:S01]  /*ca00*/  SHF.R.S32.HI R0, RZ, 0x1f, R8 ;  /* 0x0000001fff007819 */ /* 0x000fe20000011408 */
[----:B------:R-:W-:-:S04]  /*ca10*/  IMAD.IADD R3, R3, 0x1, R9 ;  /* 0x0000000103037824 */ /* 0x000fc800078e0209 */
[----:B------:R-:W-:Y:S02]  /*ca20*/  IMAD R0, R0, c[0x0][0x3d8], RZ ;  /* 0x0000f60000007a24 */ /* 0x000fe400078e02ff */
[C---:B------:R-:W-:Y:S02]  /*ca30*/  IMAD.WIDE.U32 R2, R8.reuse, c[0x0][0x3d8], R2 ;  /* 0x0000f60008027a25 */ /* 0x040fe400078e0002 */
[----:B----4-:R2:W-:Y:S02]  /*ca40*/  @!P1 ST.E [R6.64], R136 ;  /* 0x0000008806009985 */ /* 0x0105e4000c101906 */
[----:B------:R-:W-:Y:S02]  /*ca50*/  IMAD R0, R8, c[0x0][0x3dc], R0 ;  /* 0x0000f70008007a24 */ /* 0x000fe400078e0200 */
[----:B-----5:R2:W-:Y:S01]  /*ca60*/  @!P0 ST.E [R4.64], R49 ;  /* 0x0000003104008985 */ /* 0x0205e2000c101906 */
[C---:B------:R-:W-:Y:S02]  /*ca70*/  LEA R12, P0, R2.reuse, c[0x0][0x380], 0x1 ;  /* 0x0000e000020c7a11 */ /* 0x040fe400078008ff */
[----:B------:R-:W-:Y:S01]  /*ca80*/  IADD3 R0, R3, R0, RZ ;  /* 0x0000000003007210 */ /* 0x000fe20007ffe0ff */
[----:B------:R2:W3:Y:S03]  /*ca90*/  LDS.128 R36, [R203+0x1080] ;  /* 0x00108000cb247984 */ /* 0x0004e60000000c00 */
[----:B------:R-:W-:Y:S01]  /*caa0*/  LEA.HI.X R10, R2, c[0x0][0x384], R0, 0x1, P0 ;  /* 0x0000e100020a7a11 */ /* 0x000fe200000f0c00 */
[----:B------:R2:W4:Y:S01]  /*cab0*/  LDS.128 R48, [R203+0x2080] ;  /* 0x00208000cb307984 */ /* 0x0005220000000c00 */
[----:B------:R-:W-:-:S03]  /*cac0*/  ISETP.GE.AND P0, PT, R11, UR4, PT ;  /* 0x000000040b007c0c */ /* 0x000fc6000bf06270 */
        /* <DEDUP_REMOVED lines=10> */
[----:B---3--:R-:W3:Y:S01]  /*cb70*/  LDS.128 R24, [R203+0x80] ;  /* 0x00008000cb187984 */ /* 0x008ee20000000c00 */
[----:B------:R-:W-:-:S02]  /*cb80*/  ISETP.GE.AND P5, PT, R206, c[0x0][0x3c8], PT ;  /* 0x0000f200ce007a0c */ /* 0x000fc40003fa6270 */
[----:B------:R-:W-:Y:S01]  /*cb90*/  ISETP.GE.AND P4, PT, R207, c[0x0][0x3c8], PT ;  /* 0x0000f200cf007a0c */ /* 0x000fe20003f86270 */
[----:B------:R-:W5:Y:S01]  /*cba0*/  LDS.128 R20, [R203+0x4080] ;  /* 0x00408000cb147984 */ /* 0x000f620000000c00 */
[----:B------:R-:W-:-:S03]  /*cbb0*/  ISETP.GE.AND P3, PT, R208, c[0x0][0x3c8], PT ;  /* 0x0000f200d0007a0c */ /* 0x000fc60003f66270 */
[----:B------:R-:W2:Y:S06]  /*cbc0*/  LDS.128 R16, [R203+0x8080] ;  /* 0x00808000cb107984 */ /* 0x000eac0000000c00 */
[-C--:B-1----:R-:W-:Y:S02]  /*cbd0*/  @!P5 LEA R8, P2, R206, R0.reuse, 0x1 ;  /* 0x00000000ce08d211 */ /* 0x082fe400078408ff */
[-C--:B--2---:R-:W-:Y:S02]  /*cbe0*/  @!P4 LEA R6, P1, R207, R0.reuse, 0x1 ;  /* 0x00000000cf06c211 */ /* 0x084fe400078208ff */
[----:B------:R-:W-:-:S02]  /*cbf0*/  @!P3 LEA R4, P0, R208, R0, 0x1 ;  /* 0x00000000d004b211 */ /* 0x000fc400078008ff */
[-C--:B------:R-:W-:Y:S02]  /*cc00*/  @!P5 LEA.HI.X R9, R206, R2.reuse, R15, 0x1, P2 ;  /* 0x00000002ce09d211 */ /* 0x080fe400010f0c0f */
[-C--:B------:R-:W-:Y:S02]  /*cc10*/  @!P4 LEA.HI.X R7, R207, R2.reuse, R14, 0x1, P1 ;  /* 0x00000002cf07c211 */ /* 0x080fe400008f0c0e */
[----:B------:R-:W-:Y:S01]  /*cc20*/  @!P3 LEA.HI.X R5, R208, R2, R13, 0x1, P0 ;  /* 0x00000002d005b211 */ /* 0x000fe200000f0c0d */
[----:B---3--:R1:W-:Y:S04]  /*cc30*/  @!P5 ST.E.128 [R8.64], R24 ;  /* 0x000000180800d985 */ /* 0x0083e8000c101d06 */
[----:B-----5:R1:W-:Y:S04]  /*cc40*/  @!P4 ST.E.128 [R6.64], R20 ;  /* 0x000000140600c985 */ /* 0x0203e8000c101d06 */
[----:B------:R1:W-:Y:S02]  /*cc50*/  @!P3 ST.E.128 [R4.64], R16 ;  /* 0x000000100400b985 */ /* 0x0003e4000c101d06 */
.L_x_520:
[----:B---3--:R-:W-:Y:S05]  /*cc60*/  BSYNC B0 ;  /* 0x0000000000007941 */ /* 0x008fea0003800000 */
.L_x_519:
[----:B------:R-:W-:Y:S01]  /*cc70*/  IADD3 R3, R11, 0x20, RZ ;  /* 0x000000200b037810 */ /* 0x000fe20007ffe0ff */
[----:B-1----:R1:W3:Y:S01]  /*cc80*/  SHFL.IDX PT, R2, R10, 0x1, 0x181f ;  /* 0x00381f000a027f89 */ /* 0x0022e200000e0000 */
[----:B------:R-:W-:Y:S02]  /*cc90*/  BSSY B0, `(.L_x_521) ;  /* 0x0000010000007945 */ /* 0x000fe40003800000 */
[----:B------:R-:W-:Y:S01]  /*cca0*/  ISETP.GE.AND P0, PT, R3, UR4, PT ;  /* 0x0000000403007c0c */ /* 0x000fe2000bf06270 */
[----:B------:R1:W2:-:S12]  /*ccb0*/  SHFL.IDX PT, R0, R12, 0x1, 0x181f ;  /* 0x00381f000c007f89 */ /* 0x00029800000e0000 */
[----:B------:R-:W-:Y:S05]  /*ccc0*/  @P0 BRA `(.L_x_522) ;  /* 0x000000c000000947 */ /* 0x000fea0003800000 */
[----:B------:R-:W-:Y:S02]  /*ccd0*/  ISETP.GE.AND P2, PT, R206, c[0x0][0x3c8], PT ;  /* 0x0000f200ce007a0c */ /* 0x000fe40003f46270 */
[----:B------:R-:W-:Y:S02]  /*cce0*/  ISETP.GE.AND P1, PT, R207, c[0x0][0x3c8], PT ;  /* 0x0000f200cf007a0c */ /* 0x000fe40003f26270 */
[----:B------:R-:W-:-:S09]  /*ccf0*/  ISETP.GE.AND P0, PT, R208, c[0x0][0x3c8], PT ;  /* 0x0000f200d0007a0c */ /* 0x000fd20003f06270 */
[-C--:B--2---:R-:W-:Y:S02]  /*cd00*/  @!P2 LEA R8, P5, R206, R0.reuse, 0x1 ;  /* 0x00000000ce08a211 */ /* 0x084fe400078a08ff */
[CC--:B------:R-:W-:Y:S02]  /*cd10*/  @!P1 LEA R6, P4, R207.reuse, R0.reuse, 0x1 ;  /* 0x00000000cf069211 */ /* 0x0c0fe400078808ff */
[----:B------:R-:W-:Y:S02]  /*cd20*/  @!P0 LEA R4, P3, R208, R0, 0x1 ;  /* 0x00000000d0048211 */ /* 0x000fe400078608ff */
[-C--:B---3--:R-:W-:Y:S02]  /*cd30*/  @!P2 LEA.HI.X R9, R206, R2.reuse, R15, 0x1, P5 ;  /* 0x00000002ce09a211 */ /* 0x088fe400028f0c0f */
[-C--:B------:R-:W-:Y:S02]  /*cd40*/  @!P1 LEA.HI.X R7, R207, R2.reuse, R14, 0x1, P4 ;  /* 0x00000002cf079211 */ /* 0x080fe400020f0c0e */
[----:B------:R-:W-:Y:S01]  /*cd50*/  @!P0 LEA.HI.X R5, R208, R2, R13, 0x1, P3 ;  /* 0x00000002d0058211 */ /* 0x000fe200018f0c0d */
[----:B------:R2:W-:Y:S04]  /*cd60*/  @!P2 ST.E.128 [R8.64], R36 ;  /* 0x000000240800a985 */ /* 0x0005e8000c101d06 */
[----:B------:R2:W-:Y:S04]  /*cd70*/  @!P1 ST.E.128 [R6.64], R32 ;  /* 0x0000002006009985 */ /* 0x0005e8000c101d06 */
[----:B------:R2:W-:Y:S02]  /*cd80*/  @!P0 ST.E.128 [R4.64], R28 ;  /* 0x0000001c04008985 */ /* 0x0005e4000c101d06 */
.L_x_522:
[----:B------:R-:W-:Y:S05]  /*cd90*/  BSYNC B0 ;  /* 0x0000000000007941 */ /* 0x000fea0003800000 */
.L_x_521:
[----:B------:R-:W-:Y:S01]  /*cda0*/  IADD3 R3, R11, 0x40, RZ ;  /* 0x000000400b037810 */ /* 0x000fe20007ffe0ff */
[----:B---3--:R3:W1:Y:S01]  /*cdb0*/  SHFL.IDX PT, R2, R10, 0x2, 0x181f ;  /* 0x00581f000a027f89 */ /* 0x00866200000e0000 */
[----:B------:R-:W-:Y:S02]  /*cdc0*/  BSSY B0, `(.L_x_523) ;  /* 0x0000010000007945 */ /* 0x000fe40003800000 */
[----:B------:R-:W-:Y:S01]  /*cdd0*/  ISETP.GE.AND P0, PT, R3, UR4, PT ;  /* 0x0000000403007c0c */ /* 0x000fe2000bf06270 */
[----:B--2---:R3:W2:-:S12]  /*cde0*/  SHFL.IDX PT, R0, R12, 0x2, 0x181f ;  /* 0x00581f000c007f89 */ /* 0x00469800000e0000 */
[----:B------:R-:W-:Y:S05]  /*cdf0*/  @P0 BRA `(.L_x_524) ;  /* 0x000000c000000947 */ /* 0x000fea0003800000 */
[----:B------:R-:W-:Y:S02]  /*ce00*/  ISETP.GE.AND P2, PT, R206, c[0x0][0x3c8], PT ;  /* 0x0000f200ce007a0c */ /* 0x000fe40003f46270 */
[----:B------:R-:W-:Y:S02]  /*ce10*/  ISETP.GE.AND P1, PT, R207, c[0x0][0x3c8], PT ;  /* 0x0000f200cf007a0c */ /* 0x000fe40003f26270 */
[----:B------:R-:W-:-:S09]  /*ce20*/  ISETP.GE.AND P0, PT, R208, c[0x0][0x3c8], PT ;  /* 0x0000f200d0007a0c */ /* 0x000fd20003f06270 */
[-C--:B--2---:R-:W-:Y:S02]  /*ce30*/  @!P2 LEA R8, P5, R206, R0.reuse, 0x1 ;  /* 0x00000000ce08a211 */ /* 0x084fe400078a08ff */
[CC--:B------:R-:W-:Y:S02]  /*ce40*/  @!P1 LEA R6, P4, R207.reuse, R0.reuse, 0x1 ;  /* 0x00000000cf069211 */ /* 0x0c0fe400078808ff */
[----:B------:R-:W-:Y:S02]  /*ce50*/  @!P0 LEA R4, P3, R208, R0, 0x1 ;  /* 0x00000000d0048211 */ /* 0x000fe400078608ff */
[-C--:B-1----:R-:W-:Y:S02]  /*ce60*/  @!P2 LEA.HI.X R9, R206, R2.reuse, R15, 0x1, P5 ;  /* 0x00000002ce09a211 */ /* 0x082fe400028f0c0f */
[-C--:B------:R-:W-:Y:S02]  /*ce70*/  @!P1 LEA.HI.X R7, R207, R2.reuse, R14, 0x1, P4 ;  /* 0x00000002cf079211 */ /* 0x080fe400020f0c0e */
[----:B------:R-:W-:Y:S01]  /*ce80*/  @!P0 LEA.HI.X R5, R208, R2, R13, 0x1, P3 ;  /* 0x00000002d0058211 */ /* 0x000fe200018f0c0d */
[----:B----4-:R1:W-:Y:S04]  /*ce90*/  @!P2 ST.E.128 [R8.64], R48 ;  /* 0x000000300800a985 */ /* 0x0103e8000c101d06 */
[----:B------:R1:W-:Y:S04]  /*cea0*/  @!P1 ST.E.128 [R6.64], R44 ;  /* 0x0000002c06009985 */ /* 0x0003e8000c101d06 */
[----:B------:R1:W-:Y:S02]  /*ceb0*/  @!P0 ST.E.128 [R4.64], R40 ;  /* 0x0000002804008985 */ /* 0x0003e4000c101d06 */
.L_x_524:
[----:B------:R-:W-:Y:S05]  /*cec0*/  BSYNC B0 ;  /* 0x0000000000007941 */ /* 0x000fea0003800000 */
.L_x_523:
[----:B------:R-:W-:Y:S01]  /*ced0*/  IADD3 R3, R11, 0x60, RZ ;  /* 0x000000600b037810 */ /* 0x000fe20007ffe0ff */
[----:B-1----:R1:W3:Y:S03]  /*cee0*/  SHFL.IDX PT, R2, R10, 0x3, 0x181f ;  /* 0x00781f000a027f89 */ /* 0x0022e600000e0000 */
[----:B------:R-:W-:Y:S01]  /*cef0*/  ISETP.GE.AND P0, PT, R3, UR4, PT ;  /* 0x0000000403007c0c */ /* 0x000fe2000bf06270 */
[----:B--2---:R1:W2:-:S12]  /*cf00*/  SHFL.IDX PT, R0, R12, 0x3, 0x181f ;  /* 0x00781f000c007f89 */ /* 0x00429800000e0000 */
[----:B------:R-:W-:Y:S05]  /*cf10*/  @P0 BRA `(.L_x_525) ;  /* 0x00000ad000000947 */ /* 0x000fea0003800000 */
[----:B------:R-:W-:Y:S02]  /*cf20*/  ISETP.GE.AND P1, PT, R206, c[0x0][0x3c8], PT ;  /* 0x0000f200ce007a0c */ /* 0x000fe40003f26270 */
[----:B------:R-:W-:-:S11]  /*cf30*/  ISETP.GE.AND P0, PT, R207, c[0x0][0x3c8], PT ;  /* 0x0000f200cf007a0c */ /* 0x000fd60003f06270 */
[CC--:B--2---:R-:W-:Y:S02]  /*cf40*/  @!P1 LEA R6, P3, R206.reuse, R0.reuse, 0x1 ;  /* 0x00000000ce069211 */ /* 0x0c4fe400078608ff */
[C---:B------:R-:W-:Y:S02]  /*cf50*/  @!P0 LEA R4, P2, R207.reuse, R0, 0x1 ;  /* 0x00000000cf048211 */ /* 0x040fe400078408ff */
[-C--:B---3--:R-:W-:Y:S02]  /*cf60*/  @!P1 LEA.HI.X R7, R206, R2.reuse, R15, 0x1, P3 ;  /* 0x00000002ce079211 */ /* 0x088fe400018f0c0f */
[----:B------:R-:W-:-:S03]  /*cf70*/  @!P0 LEA.HI.X R5, R207, R2, R14, 0x1, P2 ;  /* 0x00000002cf058211 */ /* 0x000fc600010f0c0e */
[----:B------:R2:W-:Y:S04]  /*cf80*/  @!P1 ST.E.128 [R6.64], R56 ;  /* 0x0000003806009985 */ /* 0x0005e8000c101d06 */
[----:B------:R2:W-:Y:S01]  /*cf90*/  @!P0 ST.E.128 [R4.64], R52 ;  /* 0x0000003404008985 */ /* 0x0005e2000c101d06 */
[----:B------:R-:W-:-:S13]  /*cfa0*/  ISETP.GE.AND P0, PT, R208, c[0x0][0x3c8], PT ;  /* 0x0000f200d0007a0c */ /* 0x000fda0003f06270 */
[----:B------:R-:W-:Y:S05]  /*cfb0*/  @P0 BRA `(.L_x_525) ;  /* 0x00000a3000000947 */ /* 0x000fea0003800000 */
[----:B--2---:R-:W-:-:S04]  /*cfc0*/  LEA R4, P0, R208, R0, 0x1 ;  /* 0x00000000d0047211 */ /* 0x004fc800078008ff */
[----:B------:R-:W-:-:S05]  /*cfd0*/  LEA.HI.X R5, R208, R2, R13, 0x1, P0 ;  /* 0x00000002d0057211 */ /* 0x000fca00000f0c0d */
[----:B------:R2:W-:Y:S01]  /*cfe0*/  ST.E.128 [R4.64], R60 ;  /* 0x0000003c04007985 */ /* 0x0005e2000c101d06 */
[----:B------:R-:W-:Y:S05]  /*cff0*/  BRA `(.L_x_525) ;  /* 0x000009f000007947 */ /* 0x000fea0003800000 */
.L_x_517:
[----:B------:R-:W2:Y:S01]  /*d000*/  S2R R3, SR_TID.X ;  /* 0x0000000000037919 */ /* 0x000ea20000002100 */
[----:B------:R-:W-:Y:S01]  /*d010*/  BSSY B0, `(.L_x_526) ;  /* 0x0000023000007945 */ /* 0x000fe20003800000 */
[----:B------:R-:W-:Y:S02]  /*d020*/  SHF.R.S32.HI R9, RZ, 0x1f, R231 ;  /* 0x0000001fff097819 */ /* 0x000fe400000114e7 */
[----:B------:R-:W-:Y:S02]  /*d030*/  SHF.R.S32.HI R10, RZ, 0x1f, R230 ;  /* 0x0000001fff0a7819 */ /* 0x000fe400000114e6 */
[----:B--2---:R-:W-:-:S13]  /*d040*/  ISETP.GE.AND P0, PT, R3, 0x80, PT ;  /* 0x000000800300780c */ /* 0x004fda0003f06270 */
[----:B------:R-:W-:Y:S05]  /*d050*/  @P0 BRA `(.L_x_527) ;  /* 0x000001e000000947 */ /* 0x000fea0003800000 */
[----:B------:R-:W-:Y:S02]  /*d060*/  MOV R2, c[0x0][0x4e8] ;  /* 0x00013a0000027a02 */ /* 0x000fe40000000f00 */
[----:B------:R-:W-:-:S03]  /*d070*/  IADD3 R6, R228, R3, RZ ;  /* 0x00000003e4067210 */ /* 0x000fc60007ffe0ff */
[----:B------:R-:W-:-:S05]  /*d080*/  IMAD R0, R2, c[0x0][0x388], RZ ;  /* 0x0000e20002007a24 */ /* 0x000fca00078e02ff */
[----:B------:R-:W-:-:S13]  /*d090*/  ISETP.GE.AND P0, PT, R6, R0, PT ;  /* 0x000000000600720c */ /* 0x000fda0003f06270 */
[----:B------:R-:W-:Y:S05]  /*d0a0*/  @P0 BRA `(.L_x_527) ;  /* 0x0000019000000947 */ /* 0x000fea0003800000 */
[----:B------:R-:W-:Y:S01]  /*d0b0*/  ISETP.NE.AND P0, PT, R2, 0x1, PT ;  /* 0x000000010200780c */ /* 0x000fe20003f05270 */
[----:B------:R-:W-:Y:S01]  /*d0c0*/  IMAD R4, R9, c[0x0][0x490], RZ ;  /* 0x0001240009047a24 */ /* 0x000fe200078e02ff */
[----:B------:R-:W-:Y:S01]  /*d0d0*/  MOV R0, R6 ;  /* 0x0000000600007202 */ /* 0x000fe20000000f00 */
[----:B------:R-:W-:-:S04]  /*d0e0*/  IMAD.WIDE.U32 R2, R231, c[0x0][0x490], RZ ;  /* 0x00012400e7027a25 */ /* 0x000fc800078e00ff */
[----:B------:R-:W-:Y:S02]  /*d0f0*/  IMAD R4, R231, c[0x0][0x494], R4 ;  /* 0x00012500e7047a24 */ /* 0x000fe400078e0204 */
[----:B------:R-:W-:-:S03]  /*d100*/  IMAD R8, R10, c[0x0][0x498], RZ ;  /* 0x000126000a087a24 */ /* 0x000fc600078e02ff */
[----:B------:R-:W-:Y:S01]  /*d110*/  IADD3 R3, R3, R4, RZ ;  /* 0x0000000403037210 */ /* 0x000fe20007ffe0ff */
[----:B------:R-:W-:-:S05]  /*d120*/  @P0 IMAD.HI.U32 R5, R6, c[0x0][0x4ec], RZ ;  /* 0x00013b0006050a27 */ /* 0x000fca00078e00ff */
[----:B------:R-:W-:Y:S01]  /*d130*/  @P0 SHF.R.U32.HI R0, RZ, c[0x0][0x4f0], R5 ;  /* 0x00013c00ff000a19 */ /* 0x000fe20000011605 */
[----:B------:R-:W-:-:S03]  /*d140*/  IMAD.WIDE.U32 R4, R230, c[0x0][0x498], R2 ;  /* 0x00012600e6047a25 */ /* 0x000fc600078e0002 */
[----:B------:R-:W-:Y:S01]  /*d150*/  IADD3 R7, -R0, RZ, RZ ;  /* 0x000000ff00077210 */ /* 0x000fe20007ffe1ff */
[----:B------:R-:W-:Y:S01]  /*d160*/  IMAD R3, R230, c[0x0][0x49c], R8 ;  /* 0x00012700e6037a24 */ /* 0x000fe200078e0208 */
[----:B------:R-:W-:-:S03]  /*d170*/  IADD3 R4, P0, R0, R4, RZ ;  /* 0x0000000400047210 */ /* 0x000fc60007f1e0ff */
[----:B------:R-:W-:Y:S01]  /*d180*/  IMAD R2, R7, c[0x0][0x4e8], R6 ;  /* 0x00013a0007027a24 */ /* 0x000fe200078e0206 */
[----:B------:R-:W-:-:S04]  /*d190*/  SHF.R.S32.HI R6, RZ, 0x1f, R0 ;  /* 0x0000001fff067819 */ /* 0x000fc80000011400 */
[----:B------:R-:W-:Y:S02]  /*d1a0*/  SHF.R.S32.HI R0, RZ, 0x1f, R2 ;  /* 0x0000001fff007819 */ /* 0x000fe40000011402 */
[----:B------:R-:W-:-:S03]  /*d1b0*/  IADD3.X R5, R6, R5, R3, P0, !PT ;  /* 0x0000000506057210 */ /* 0x000fc600007fe403 */
[----:B------:R-:W-:-:S04]  /*d1c0*/  IMAD R0, R0, c[0x0][0x488], RZ ;  /* 0x0001220000007a24 */ /* 0x000fc800078e02ff */
[C---:B------:R-:W-:Y:S02]  /*d1d0*/  IMAD R0, R2.reuse, c[0x0][0x48c], R0 ;  /* 0x0001230002007a24 */ /* 0x040fe400078e0200 */
[----:B------:R-:W-:-:S05]  /*d1e0*/  IMAD.WIDE.U32 R2, R2, c[0x0][0x488], R4 ;  /* 0x0001220002027a25 */ /* 0x000fca00078e0004 */
[----:B------:R-:W-:Y:S02]  /*d1f0*/  IADD3 R0, R3, R0, RZ ;  /* 0x0000000003007210 */ /* 0x000fe40007ffe0ff */
[----:B------:R-:W-:-:S04]  /*d200*/  LEA R4, P0, R2, c[0x0][0x450], 0x2 ;  /* 0x0001140002047a11 */ /* 0x000fc800078010ff */
[----:B------:R-:W-:Y:S02]  /*d210*/  LEA.HI.X R5, R2, c[0x0][0x454], R0, 0x2, P0 ;  /* 0x0001150002057a11 */ /* 0x000fe400000f1400 */
[----:B------:R-:W-:-:S05]  /*d220*/  MOV R0, 0xff800000 ;  /* 0xff80000000007802 */ /* 0x000fca0000000f00 */
[----:B------:R2:W-:Y:S02]  /*d230*/  STG.E [R4.64], R0 ;  /* 0x0000000004007986 */ /* 0x0005e4000c101906 */
.L_x_527:
[----:B------:R-:W-:Y:S05]  /*d240*/  BSYNC B0 ;  /* 0x0000000000007941 */ /* 0x000fea0003800000 */
.L_x_526:
[----:B--2---:R-:W-:Y:S01]  /*d250*/  MOV R0, c[0x0][0x4e8] ;  /* 0x00013a0000007a02 */ /* 0x004fe20000000f00 */
[----:B------:R-:W-:Y:S01]  /*d260*/  IMAD.WIDE.U32 R2, R231, c[0x0][0x3e8], RZ ;  /* 0x0000fa00e7027a25 */ /* 0x000fe200078e00ff */
[----:B------:R-:W-:Y:S02]  /*d270*/  IADD3 R4, R216, R228, RZ ;  /* 0x000000e4d8047210 */ /* 0x000fe40007ffe0ff */
[----:B------:R-:W-:Y:S01]  /*d280*/  ISETP.NE.AND P0, PT, R0, 0x1, PT ;  /* 0x000000010000780c */ /* 0x000fe20003f05270 */
[----:B------:R-:W-:Y:S02]  /*d290*/  IMAD R0, R9, c[0x0][0x3e8], RZ ;  /* 0x0000fa0009007a24 */ /* 0x000fe400078e02ff */
[----:B------:R-:W-:Y:S02]  /*d2a0*/  IMAD R6, R10, c[0x0][0x3f0], RZ ;  /* 0x0000fc000a067a24 */ /* 0x000fe400078e02ff */
[----:B------:R-:W-:Y:S01]  /*d2b0*/  IMAD R5, R231, c[0x0][0x3ec], R0 ;  /* 0x0000fb00e7057a24 */ /* 0x000fe200078e0200 */
[----:B------:R-:W-:Y:S01]  /*d2c0*/  MOV R0, R4 ;  /* 0x0000000400007202 */ /* 0x000fe20000000f00 */
[----:B------:R-:W-:-:S03]  /*d2d0*/  IMAD R8, R230, c[0x0][0x3f4], R6 ;  /* 0x0000fd00e6087a24 */ /* 0x000fc600078e0206 */
[----:B------:R-:W-:-:S03]  /*d2e0*/  IADD3 R3, R3, R5, RZ ;  /* 0x0000000503037210 */ /* 0x000fc60007ffe0ff */
[----:B------:R-:W-:-:S04]  /*d2f0*/  @P0 IMAD.HI.U32 R7, R4, c[0x0][0x4ec], RZ ;  /* 0x00013b0004070a27 */ /* 0x000fc800078e00ff */
[----:B------:R-:W-:Y:S01]  /*d300*/  IMAD.WIDE.U32 R2, R230, c[0x0][0x3f0], R2 ;  /* 0x0000fc00e6027a25 */ /* 0x000fe200078e0002 */
[----:B------:R-:W-:-:S04]  /*d310*/  @P0 SHF.R.U32.HI R0, RZ, c[0x0][0x4f0], R7 ;  /* 0x00013c00ff000a19 */ /* 0x000fc80000011607 */
[----:B------:R-:W-:Y:S02]  /*d320*/  SHF.R.S32.HI R6, RZ, 0x1f, R0 ;  /* 0x0000001fff067819 */ /* 0x000fe40000011400 */
[----:B------:R-:W-:Y:S02]  /*d330*/  IADD3 R5, -R0, RZ, RZ ;  /* 0x000000ff00057210 */ /* 0x000fe40007ffe1ff */
[----:B------:R-:W-:Y:S01]  /*d340*/  IADD3 R3, R3, R8, RZ ;  /* 0x0000000803037210 */ /* 0x000fe20007ffe0ff */
[----:B------:R-:W-:Y:S02]  /*d350*/  IMAD R6, R6, c[0x0][0x3e0], RZ ;  /* 0x0000f80006067a24 */ /* 0x000fe400078e02ff */
[----:B------:R-:W-:Y:S02]  /*d360*/  IMAD R4, R5, c[0x0][0x4e8], R4 ;  /* 0x00013a0005047a24 */ /* 0x000fe400078e0204 */
[C---:B------:R-:W-:Y:S02]  /*d370*/  IMAD R5, R0.reuse, c[0x0][0x3e4], R6 ;  /* 0x0000f90000057a24 */ /* 0x040fe400078e0206 */
[----:B------:R-:W-:Y:S01]  /*d380*/  IMAD.WIDE.U32 R2, R0, c[0x0][0x3e0], R2 ;  /* 0x0000f80000027a25 */ /* 0x000fe200078e0002 */
[----:B------:R-:W-:-:S04]  /*d390*/  SHF.R.S32.HI R0, RZ, 0x1f, R4 ;  /* 0x0000001fff007819 */ /* 0x000fc80000011404 */
[----:B------:R-:W-:Y:S01]  /*d3a0*/  IADD3 R3, R3, R5, RZ ;  /* 0x0000000503037210 */ /* 0x000fe20007ffe0ff */
[----:B------:R-:W-:-:S04]  /*d3b0*/  IMAD R0, R0, c[0x0][0x3d8], RZ ;  /* 0x0000f60000007a24 */ /* 0x000fc800078e02ff */
[----:B------:R-:W-:-:S04]  /*d3c0*/  IMAD.WIDE.U32 R2, R4, c[0x0][0x3d8], R2 ;  /* 0x0000f60004027a25 */ /* 0x000fc800078e0002 */
[----:B------:R-:W-:Y:S01]  /*d3d0*/  IMAD R4, R4, c[0x0][0x3dc], R0 ;  /* 0x0000f70004047a24 */ /* 0x000fe200078e0200 */
[----:B------:R-:W-:-:S04]  /*d3e0*/  LEA R11, P0, R2, c[0x0][0x380], 0x1 ;  /* 0x0000e000020b7a11 */ /* 0x000fc800078008ff */
[----:B------:R-:W-:-:S04]  /*d3f0*/  IADD3 R4, R3, R4, RZ ;  /* 0x0000000403047210 */ /* 0x000fc80007ffe0ff */
[----:B------:R-:W-:Y:S01]  /*d400*/  LEA.HI.X R9, R2, c[0x0][0x384], R4, 0x1, P0 ;  /* 0x0000e10002097a11 */ /* 0x000fe200000f0c04 */
[----:B------:R-:W-:Y:S05]  /*d410*/  BRA.DIV ~URZ, `(.L_x_528) ;  /* 0x000023d27f007947 */ /* 0x000fea000b800000 */
[----:B------:R2:W3:Y:S02]  /*d420*/  SHFL.IDX PT, R8, R9, RZ, 0x181f ;  /* 0x00181fff09087589 */ /* 0x0004e400000e0000 */
.L_x_566:
[----:B------:R-:W-:Y:S05]  /*d430*/  BRA.DIV ~URZ, `(.L_x_529) ;  /* 0x000024227f007947 */ /* 0x000fea000b800000 */
[----:B------:R4:W1:Y:S02]  /*d440*/  SHFL.IDX PT, R0, R11, RZ, 0x181f ;  /* 0x00181fff0b007589 */ /* 0x00086400000e0000 */
.L_x_567:
[----:B------:R-:W-:Y:S01]  /*d450*/  MOV R12, c[0x0][0x4e8] ;  /* 0x00013a00000c7a02 */ /* 0x000fe20000000f00 */
[----:B------:R-:W-:Y:S01]  /*d460*/  BSSY B0, `(.L_x_530) ;  /* 0x0000014000007945 */ /* 0x000fe20003800000 */
[----:B------:R-:W-:-:S03]  /*d470*/  IADD3 R10, R229, R228, RZ ;  /* 0x000000e4e50a7210 */ /* 0x000fc60007ffe0ff */
[----:B------:R-:W-:-:S05]  /*d480*/  IMAD R12, R12, c[0x0][0x388], RZ ;  /* 0x0000e2000c0c7a24 */ /* 0x000fca00078e02ff */
[----:B------:R-:W-:-:S13]  /*d490*/  ISETP.GE.AND P0, PT, R10, R12, PT ;  /* 0x0000000c0a00720c */ /* 0x000fda0003f06270 */
[----:B------:R-:W-:Y:S05]  /*d4a0*/  @P0 BRA `(.L_x_531) ;  /* 0x000000f000000947 */ /* 0x000fea0003800000 */
[----:B------:R-:W-:Y:S02]  /*d4b0*/  ISETP.GE.AND P2, PT, R206, c[0x0][0x3c8], PT ;  /* 0x0000f200ce007a0c */ /* 0x000fe40003f46270 */
[----:B------:R-:W-:Y:S02]  /*d4c0*/  ISETP.GE.AND P1, PT, R207, c[0x0][0x3c8], PT ;  /* 0x0000f200cf007a0c */ /* 0x000fe40003f26270 */
[----:B------:R-:W-:Y:S02]  /*d4d0*/  ISETP.GE.AND P0, PT, R208, c[0x0][0x3c8], PT ;  /* 0x0000f200d0007a0c */ /* 0x000fe40003f06270 */
[----:B------:R-:W-:Y:S02]  /*d4e0*/  SHF.R.S32.HI R15, RZ, 0x1f, R206 ;  /* 0x0000001fff0f7819 */ /* 0x000fe400000114ce */
[----:B------:R-:W-:Y:S02]  /*d4f0*/  SHF.R.S32.HI R14, RZ, 0x1f, R207 ;  /* 0x0000001fff0e7819 */ /* 0x000fe400000114cf */
[----:B------:R-:W-:-:S03]  /*d500*/  SHF.R.S32.HI R13, RZ, 0x1f, R208 ;  /* 0x0000001fff0d7819 */ /* 0x000fc600000114d0 */
[-C--:B-1----:R-:W-:Y:S02]  /*d510*/  @!P2 LEA R6, P5, R206, R0.reuse, 0x1 ;  /* 0x00000000ce06a211 */ /* 0x082fe400078a08ff */
[CC--:B------:R-:W-:Y:S02]  /*d520*/  @!P1 LEA R4, P4, R207.reuse, R0.reuse, 0x1 ;  /* 0x00000000cf049211 */ /* 0x0c0fe400078808ff */
[----:B------:R-:W-:Y:S02]  /*d530*/  @!P0 LEA R2, P3, R208, R0, 0x1 ;  /* 0x00000000d0028211 */ /* 0x000fe400078608ff */
[-C--:B---3--:R-:W-:Y:S02]  /*d540*/  @!P2 LEA.HI.X R7, R206, R8.reuse, R15, 0x1, P5 ;  /* 0x00000008ce07a211 */ /* 0x088fe400028f0c0f */
[-C--:B------:R-:W-:Y:S02]  /*d550*/  @!P1 LEA.HI.X R5, R207, R8.reuse, R14, 0x1, P4 ;  /* 0x00000008cf059211 */ /* 0x080fe400020f0c0e */
[----:B------:R-:W-:Y:S01]  /*d560*/  @!P0 LEA.HI.X R3, R208, R8, R13, 0x1, P3 ;  /* 0x00000008d0038211 */ /* 0x000fe200018f0c0d */
[----:B------:R1:W-:Y:S04]  /*d570*/  @!P2 ST.E.128 [R6.64], RZ ;  /* 0x000000ff0600a985 */ /* 0x0003e8000c101d06 */
[----:B------:R1:W-:Y:S04]  /*d580*/  @!P1 ST.E.128 [R4.64], RZ ;  /* 0x000000ff04009985 */ /* 0x0003e8000c101d06 */
[----:B------:R1:W-:Y:S02]  /*d590*/  @!P0 ST.E.128 [R2.64], RZ ;  /* 0x000000ff02008985 */ /* 0x0003e4000c101d06 */
.L_x_531:
[----:B------:R-:W-:Y:S05]  /*d5a0*/  BSYNC B0 ;  /* 0x0000000000007941 */ /* 0x000fea0003800000 */
.L_x_530:
[----:B------:R-:W-:Y:S05]  /*d5b0*/  BRA.DIV ~URZ, `(.L_x_532) ;  /* 0x000023127f007947 */ /* 0x000fea000b800000 */
[----:B---3--:R3:W2:Y:S04]  /*d5c0*/  SHFL.IDX PT, R8, R9, 0x1, 0x181f ;  /* 0x00381f0009087f89 */ /* 0x0086a800000e0000 */
[----:B-1----:R3:W1:Y:S02]  /*d5d0*/  SHFL.IDX PT, R0, R11, 0x1, 0x181f ;  /* 0x00381f000b007f89 */ /* 0x00266400000e0000 */
.L_x_568:
[----:B------:R-:W-:Y:S01]  /*d5e0*/  IADD3 R2, R10, 0x20, RZ ;  /* 0x000000200a027810 */ /* 0x000fe20007ffe0ff */
[----:B------:R-:W-:Y:S03]  /*d5f0*/  BSSY B0, `(.L_x_533) ;  /* 0x0000012000007945 */ /* 0x000fe60003800000 */
        /* <DEDUP_REMOVED lines=11> */
[-C--:B--2---:R-:W-:Y:S02]  /*d6b0*/  @!P2 LEA.HI.X R7, R206, R8.reuse, R15, 0x1, P5 ;  /* 0x00000008ce07a211 */ /* 0x084fe400028f0c0f */
[-C--:B------:R-:W-:Y:S02]  /*d6c0*/  @!P1 LEA.HI.X R5, R207, R8.reuse, R14, 0x1, P4 ;  /* 0x00000008cf059211 */ /* 0x080fe400020f0c0e */
[----:B------:R-:W-:Y:S01]  /*d6d0*/  @!P0 LEA.HI.X R3, R208, R8, R13, 0x1, P3 ;  /* 0x00000008d0038211 */ /* 0x000fe200018f0c0d */
[----:B------:R1:W-:Y:S04]  /*d6e0*/  @!P2 ST.E.128 [R6.64], RZ ;  /* 0x000000ff0600a985 */ /* 0x0003e8000c101d06 */
[----:B------:R1:W-:Y:S04]  /*d6f0*/  @!P1 ST.E.128 [R4.64], RZ ;  /* 0x000000ff04009985 */ /* 0x0003e8000c101d06 */
[----:B------:R1:W-:Y:S02]  /*d700*/  @!P0 ST.E.128 [R2.64], RZ ;  /* 0x000000ff02008985 */ /* 0x0003e4000c101d06 */
.L_x_534:
[----:B------:R-:W-:Y:S05]  /*d710*/  BSYNC B0 ;  /* 0x0000000000007941 */ /* 0x000fea0003800000 */
.L_x_533:
[----:B------:R-:W-:Y:S05]  /*d720*/  BRA.DIV ~URZ, `(.L_x_535) ;  /* 0x000022727f007947 */ /* 0x000fea000b800000 */
[----:B--2---:R2:W3:Y:S02]  /*d730*/  SHFL.IDX PT, R8, R9, 0x2, 0x181f ;  /* 0x00581f0009087f89 */ /* 0x0044e400000e0000 */
.L_x_569:
[----:B------:R-:W-:Y:S05]  /*d740*/  BRA.DIV ~URZ, `(.L_x_536) ;  /* 0x000022c27f007947 */ /* 0x000fea000b800000 */
[----:B-1----:R1:W2:Y:S02]  /*d750*/  SHFL.IDX PT, R0, R11, 0x2, 0x181f ;  /* 0x00581f000b007f89 */ /* 0x0022a400000e0000 */
.L_x_570:
        /* <DEDUP_REMOVED lines=10> */
[-C--:B--2---:R-:W-:Y:S02]  /*d800*/  @!P2 LEA R6, P5, R206, R0.reuse, 0x1 ;  /* 0x00000000ce06a211 */ /* 0x084fe400078a08ff */
        /* <DEDUP_REMOVED lines=8> */
.L_x_538:
[----:B------:R-:W-:Y:S05]  /*d890*/  BSYNC B0 ;  /* 0x0000000000007941 */ /* 0x000fea0003800000 */
.L_x_537:
[----:B------:R-:W-:Y:S05]  /*d8a0*/  BRA.DIV ~URZ, `(.L_x_539) ;  /* 0x000021d27f007947 */ /* 0x000fea000b800000 */
[----:B---3--:R3:W1:Y:S04]  /*d8b0*/  SHFL.IDX PT, R8, R9, 0x3, 0x181f ;  /* 0x00781f0009087f89 */ /* 0x00866800000e0000 */
[----:B--2---:R3:W2:Y:S02]  /*d8c0*/  SHFL.IDX PT, R0, R11, 0x3, 0x181f ;  /* 0x00781f000b007f89 */ /* 0x0046a400000e0000 */
.L_x_571:
[----:B------:R-:W-:-:S04]  /*d8d0*/  IADD3 R2, R10, 0x60, RZ ;  /* 0x000000600a027810 */ /* 0x000fc80007ffe0ff */
[----:B------:R-:W-:-:S13]  /*d8e0*/  ISETP.GE.AND P0, PT, R2, R12, PT ;  /* 0x0000000c0200720c */ /* 0x000fda0003f06270 */
[----:B------:R-:W-:Y:S05]  /*d8f0*/  @P0 BRA `(.L_x_525) ;  /* 0x000000f000000947 */ /* 0x000fea0003800000 */
[----:B------:R-:W-:Y:S02]  /*d900*/  ISETP.GE.AND P2, PT, R206, c[0x0][0x3c8], PT ;  /* 0x0000f200ce007a0c */ /* 0x000fe40003f46270 */
[----:B------:R-:W-:Y:S02]  /*d910*/  ISETP.GE.AND P1, PT, R207, c[0x0][0x3c8], PT ;  /* 0x0000f200cf007a0c */ /* 0x000fe40003f26270 */
[----:B------:R-:W-:Y:S02]  /*d920*/  ISETP.GE.AND P0, PT, R208, c[0x0][0x3c8], PT ;  /* 0x0000f200d0007a0c */ /* 0x000fe40003f06270 */
[----:B------:R-:W-:Y:S02]  /*d930*/  SHF.R.S32.HI R13, RZ, 0x1f, R206 ;  /* 0x0000001fff0d7819 */ /* 0x000fe400000114ce */
[----:B-1-34-:R-:W-:Y:S02]  /*d940*/  SHF.R.S32.HI R11, RZ, 0x1f, R207 ;  /* 0x0000001fff0b7819 */ /* 0x01afe400000114cf */
[----:B------:R-:W-:-:S03]  /*d950*/  SHF.R.S32.HI R9, RZ, 0x1f, R208 ;  /* 0x0000001fff097819 */ /* 0x000fc600000114d0 */
[-C--:B--2---:R-:W-:Y:S02]  /*d960*/  @!P2 LEA R6, P5, R206, R0.reuse, 0x1 ;  /* 0x00000000ce06a211 */ /* 0x084fe400078a08ff */
[CC--:B------:R-:W-:Y:S02]  /*d970*/  @!P1 LEA R4, P4, R207.reuse, R0.reuse, 0x1 ;  /* 0x00000000cf049211 */ /* 0x0c0fe400078808ff */
[----:B------:R-:W-:Y:S02]  /*d980*/  @!P0 LEA R2, P3, R208, R0, 0x1 ;  /* 0x00000000d0028211 */ /* 0x000fe400078608ff */
[-C--:B------:R-:W-:Y:S02]  /*d990*/  @!P2 LEA.HI.X R7, R206, R8.reuse, R13, 0x1, P5 ;  /* 0x00000008ce07a211 */ /* 0x080fe400028f0c0d */
[-C--:B------:R-:W-:Y:S02]  /*d9a0*/  @!P1 LEA.HI.X R5, R207, R8.reuse, R11, 0x1, P4 ;  /* 0x00000008cf059211 */ /* 0x080fe400020f0c0b */
[----:B------:R-:W-:Y:S01]  /*d9b0*/  @!P0 LEA.HI.X R3, R208, R8, R9, 0x1, P3 ;  /* 0x00000008d0038211 */ /* 0x000fe200018f0c09 */
[----:B------:R1:W-:Y:S04]  /*d9c0*/  @!P2 ST.E.128 [R6.64], RZ ;  /* 0x000000ff0600a985 */ /* 0x0003e8000c101d06 */
[----:B------:R1:W-:Y:S04]  /*d9d0*/  @!P1 ST.E.128 [R4.64], RZ ;  /* 0x000000ff04009985 */ /* 0x0003e8000c101d06 */
[----:B------:R1:W-:Y:S02]  /*d9e0*/  @!P0 ST.E.128 [R2.64], RZ ;  /* 0x000000ff02008985 */ /* 0x0003e4000c101d06 */
.L_x_525:
[----:B------:R-:W-:Y:S05]  /*d9f0*/  BSYNC B1 ;  /* 0x0000000000017941 */ /* 0x000fea0003800000 */
.L_x_516:
[----:B--2---:R-:W2:Y:S02]  /*da00*/  LDL R0, [R1+0x24] ;  /* 0x0000240001007983 */ /* 0x004ea40000100800 */
[----:B--2---:R-:W-:-:S13]  /*da10*/  ISETP.NE.AND P0, PT, R0, RZ, PT ;  /* 0x000000ff0000720c */ /* 0x004fda0003f05270 */
[----:B------:R-:W-:Y:S01]  /*da20*/  @P0 WARPSYNC 0xffffffff ;  /* 0xffffffff00000948 */ /* 0x000fe20003800000 */
[----:B------:R-:W-:Y:S06]  /*da30*/  @P0 BAR.SYNC.DEFER_BLOCKING 0x5, 0x100 ;  /* 0x0144000000000b1d */ /* 0x000fec0000010000 */
[----:B------:R-:W2:Y:S04]  /*da40*/  @P0 LDS R0, [0x18100] ;  /* 0x01810000ff000984 */ /* 0x000ea80000000800 */
[----:B--2---:R2:W-:Y:S04]  /*da50*/  @P0 STL [R1], R0 ;  /* 0x0000000001000387 */ /* 0x0045e80000100800 */
[----:B------:R-:W-:Y:S06]  /*da60*/  @P0 BAR.ARV 0x4, 0x100 ;  /* 0x0104000000000b1d */ /* 0x000fec0000002000 */
[----:B------:R-:W-:Y:S05]  /*da70*/  @P0 BRA `(.L_x_540) ;  /* 0x0000007000000947 */ /* 0x000fea0003800000 */
[----:B------:R-:W-:Y:S05]  /*da80*/  BRA.DIV ~URZ, `(.L_x_541) ;  /* 0x000020c27f007947 */ /* 0x000fea000b800000 */
[----:B--2---:R2:W4:Y:S02]  /*da90*/  SHFL.IDX PT, R0, R65, RZ, 0x1f ;  /* 0x00001fff41007589 */ /* 0x00452400000e0000 */
.L_x_572:
[----:B------:R-:W-:Y:S01]  /*daa0*/  WARPSYNC 0xffffffff ;  /* 0xffffffff00007948 */ /* 0x000fe20003800000 */
[----:B------:R-:W-:Y:S06]  /*dab0*/  BAR.SYNC.DEFER_BLOCKING 0x4, 0x100 ;  /* 0x0104000000007b1d */ /* 0x000fec0000010000 */
[----:B----4-:R4:W-:Y:S04]  /*dac0*/  STL [R1], R0 ;  /* 0x0000000001007387 */ /* 0x0109e80000100800 */
[----:B------:R4:W-:Y:S04]  /*dad0*/  @!P6 STS [0x18100], R65 ;  /* 0x01810041ff00e388 */ /* 0x0009e80000000800 */
[----:B------:R-:W-:Y:S06]  /*dae0*/  BAR.ARV 0x5, 0x100 ;  /* 0x0144000000007b1d */ /* 0x000fec0000002000 */
.L_x_540:
[----:B--2-4-:R-:W2:Y:S02]  /*daf0*/  LDL R0, [R1] ;  /* 0x0000000001007983 */ /* 0x014ea40000100800 */
[----:B--2---:R-:W-:-:S13]  /*db00*/  ISETP.GE.AND P0, PT, R0, c[0x0][0x538], PT ;  /* 0x00014e0000007a0c */ /* 0x004fda0003f06270 */
[----:B-1-3--:R-:W-:Y:S01]  /*db10*/  @P0 CALL.REL.NOINC `(.L_x_542) ;  /* 0x0000001000000944 */ /* 0x00afe20003c00000 */
[----:B------:R-:W-:Y:S05]  /*db20*/  BRA `(.L_x_543) ;  /* 0xffff2d3000007947 */ /* 0x000fea000383ffff */
.L_x_542:
[----:B------:R-:W-:Y:S05]  /*db30*/  EXIT ;  /* 0x000000000000794d */ /* 0x000fea0003800000 */
.L_x_474:
[----:B------:R-:W-:Y:S01]  /*db40*/  IMAD.MOV.U32 R7, RZ, RZ, R9 ;  /* 0x000000ffff077224 */ /* 0x000fe200078e0009 */
[----:B------:R-:W-:Y:S01]  /*db50*/  MOV R171, RZ ;  /* 0x000000ff00ab7202 */ /* 0x000fe20000000f00 */
[----:B------:R-:W-:Y:S01]  /*db60*/  IMAD.MOV.U32 R3, RZ, RZ, 0x181f ;  /* 0x0000181fff037424 */ /* 0x000fe200078e00ff */
[----:B------:R-:W-:Y:S02]  /*db70*/  MOV R2, 0xdb90 ;  /* 0x0000db9000027802 */ /* 0x000fe40000000f00 */
[----:B-----5:R-:W-:Y:S05]  /*db80*/  CALL.REL.NOINC `($__internal_1_$__cuda_sm70_shflsync_idx_p) ;  /* 0x0000209000007944 */ /* 0x020fea0003c00000 */
[----:B------:R-:W-:Y:S01]  /*db90*/  MOV R8, R171 ;  /* 0x000000ab00087202 */ /* 0x000fe20000000f00 */
[----:B------:R-:W-:Y:S05]  /*dba0*/  BRA `(.L_x_544) ;  /* 0xffff374000007947 */ /* 0x000fea000383ffff */
.L_x_475:
[----:B------:R-:W-:Y:S01]  /*dbb0*/  IMAD.MOV.U32 R7, RZ, RZ, R11 ;  /* 0x000000ffff077224 */ /* 0x000fe200078e000b */
[----:B------:R-:W-:Y:S01]  /*dbc0*/  MOV R171, RZ ;  /* 0x000000ff00ab7202 */ /* 0x000fe20000000f00 */
[----:B------:R-:W-:Y:S01]  /*dbd0*/  IMAD.MOV.U32 R3, RZ, RZ, 0x181f ;  /* 0x0000181fff037424 */ /* 0x000fe200078e00ff */
[----:B------:R-:W-:Y:S02]  /*dbe0*/  MOV R2, 0xdc00 ;  /* 0x0000dc0000027802 */ /* 0x000fe40000000f00 */
[----:B-12--5:R-:W-:Y:S05]  /*dbf0*/  CALL.REL.NOINC `($__internal_1_$__cuda_sm70_shflsync_idx_p) ;  /* 0x0000202000007944 */ /* 0x026fea0003c00000 */
[----:B------:R-:W-:Y:S01]  /*dc00*/  MOV R0, R171 ;  /* 0x000000ab00007202 */ /* 0x000fe20000000f00 */
[----:B------:R-:W-:Y:S05]  /*dc10*/  BRA `(.L_x_545) ;  /* 0xffff36f000007947 */ /* 0x000fea000383ffff */
.L_x_478:
[----:B--2---:R-:W-:Y:S01]  /*dc20*/  IMAD.MOV.U32 R7, RZ, RZ, R9 ;  /* 0x000000ffff077224 */ /* 0x004fe200078e0009 */
[----:B------:R-:W-:Y:S01]  /*dc30*/  MOV R171, 0x1 ;  /* 0x0000000100ab7802 */ /* 0x000fe20000000f00 */
[----:B------:R-:W-:Y:S01]  /*dc40*/  IMAD.MOV.U32 R3, RZ, RZ, 0x181f ;  /* 0x0000181fff037424 */ /* 0x000fe200078e00ff */
[----:B------:R-:W-:-:S02]  /*dc50*/  MOV R2, 0xdc70 ;  /* 0x0000dc7000027802 */ /* 0x000fc40000000f00 */
[----:B-1-345:R-:W-:Y:S05]  /*dc60*/  CALL.REL.NOINC `($__internal_1_$__cuda_sm70_shflsync_idx_p) ;  /* 0x00001fb000007944 */ /* 0x03afea0003c00000 */
[----:B------:R-:W-:Y:S01]  /*dc70*/  IMAD.MOV.U32 R8, RZ, RZ, R171 ;  /* 0x000000ffff087224 */ /* 0x000fe200078e00ab */
[----:B------:R-:W-:Y:S01]  /*dc80*/  MOV R171, 0x1 ;  /* 0x0000000100ab7802 */ /* 0x000fe20000000f00 */
[----:B------:R-:W-:Y:S01]  /*dc90*/  IMAD.MOV.U32 R7, RZ, RZ, R11 ;  /* 0x000000ffff077224 */ /* 0x000fe200078e000b */
[----:B------:R-:W-:-:S02]  /*dca0*/  MOV R3, 0x181f ;  /* 0x0000181f00037802 */ /* 0x000fc40000000f00 */
[----:B------:R-:W-:Y:S02]  /*dcb0*/  MOV R2, 0xdcd0 ;  /* 0x0000dcd000027802 */ /* 0x000fe40000000f00 */
[----:B------:R-:W-:Y:S05]  /*dcc0*/  CALL.REL.NOINC `($__internal_1_$__cuda_sm70_shflsync_idx_p) ;  /* 0x00001f5000007944 */ /* 0x000fea0003c00000 */
[----:B------:R-:W-:Y:S01]  /*dcd0*/  MOV R0, R171 ;  /* 0x000000ab00007202 */ /* 0x000fe20000000f00 */
[----:B------:R-:W-:Y:S05]  /*dce0*/  BRA `(.L_x_546) ;  /* 0xffff37b000007947 */ /* 0x000fea000383ffff */
.L_x_481:
[----:B-1----:R-:W-:Y:S01]  /*dcf0*/  IMAD.MOV.U32 R7, RZ, RZ, R9 ;  /* 0x000000ffff077224 */ /* 0x002fe200078e0009 */
[----:B------:R-:W-:Y:S01]  /*dd00*/  MOV R171, 0x2 ;  /* 0x0000000200ab7802 */ /* 0x000fe20000000f00 */
[----:B------:R-:W-:Y:S01]  /*dd10*/  IMAD.MOV.U32 R3, RZ, RZ, 0x181f ;  /* 0x0000181fff037424 */ /* 0x000fe200078e00ff */
[----:B------:R-:W-:Y:S02]  /*dd20*/  MOV R2, 0xdd40 ;  /* 0x0000dd4000027802 */ /* 0x000fe40000000f00 */
[----:B--2345:R-:W-:Y:S05]  /*dd30*/  CALL.REL.NOINC `($__internal_1_$__cuda_sm70_shflsync_idx_p) ;  /* 0x00001ee000007944 */ /* 0x03cfea0003c00000 */
[----:B------:R-:W-:Y:S01]  /*dd40*/  MOV R8, R171 ;  /* 0x000000ab00087202 */ /* 0x000fe20000000f00 */
[----:B------:R-:W-:Y:S05]  /*dd50*/  BRA `(.L_x_547) ;  /* 0xffff38a000007947 */ /* 0x000fea000383ffff */
.L_x_482:
[----:B------:R-:W-:Y:S01]  /*dd60*/  IMAD.MOV.U32 R7, RZ, RZ, R11 ;  /* 0x000000ffff077224 */ /* 0x000fe200078e000b */
[----:B------:R-:W-:Y:S01]  /*dd70*/  MOV R171, 0x2 ;  /* 0x0000000200ab7802 */ /* 0x000fe20000000f00 */
[----:B------:R-:W-:Y:S01]  /*dd80*/  IMAD.MOV.U32 R3, RZ, RZ, 0x181f ;  /* 0x0000181fff037424 */ /* 0x000fe200078e00ff */
[----:B------:R-:W-:Y:S02]  /*dd90*/  MOV R2, 0xddb0 ;  /* 0x0000ddb000027802 */ /* 0x000fe40000000f00 */
[----:B-12345:R-:W-:Y:S05]  /*dda0*/  CALL.REL.NOINC `($__internal_1_$__cuda_sm70_shflsync_idx_p) ;  /* 0x00001e7000007944 */ /* 0x03efea0003c00000 */
[----:B------:R-:W-:Y:S01]  /*ddb0*/  MOV R0, R171 ;  /* 0x000000ab00007202 */ /* 0x000fe20000000f00 */
[----:B------:R-:W-:Y:S05]  /*ddc0*/  BRA `(.L_x_548) ;  /* 0xffff385000007947 */ /* 0x000fea000383ffff */
.L_x_485:
[----:B-1----:R-:W-:Y:S01]  /*ddd0*/  IMAD.MOV.U32 R7, RZ, RZ, R9 ;  /* 0x000000ffff077224 */ /* 0x002fe200078e0009 */
[----:B------:R-:W-:Y:S01]  /*dde0*/  MOV R171, 0x3 ;  /* 0x0000000300ab7802 */ /* 0x000fe20000000f00 */
[----:B------:R-:W-:Y:S01]  /*ddf0*/  IMAD.MOV.U32 R3, RZ, RZ, 0x181f ;  /* 0x0000181fff037424 */ /* 0x000fe200078e00ff */
[----:B------:R-:W-:-:S02]  /*de00*/  MOV R2, 0xde20 ;  /* 0x0000de2000027802 */ /* 0x000fc40000000f00 */
[----:B--2345:R-:W-:Y:S05]  /*de10*/  CALL.REL.NOINC `($__internal_1_$__cuda_sm70_shflsync_idx_p) ;  /* 0x00001e0000007944 */ /* 0x03cfea0003c00000 */
        /* <DEDUP_REMOVED lines=8> */
.L_x_488:
[----:B------:R-:W-:Y:S01]  /*dea0*/  IMAD.MOV.U32 R7, RZ, RZ, R5 ;  /* 0x000000ffff077224 */ /* 0x000fe200078e0005 */
[----:B------:R-:W-:Y:S01]  /*deb0*/  MOV R171, RZ ;  /* 0x000000ff00ab7202 */ /* 0x000fe20000000f00 */
[----:B------:R-:W-:Y:S01]  /*dec0*/  IMAD.MOV.U32 R3, RZ, RZ, 0x181f ;  /* 0x0000181fff037424 */ /* 0x000fe200078e00ff */
[----:B------:R-:W-:Y:S02]  /*ded0*/  MOV R2, 0xdef0 ;  /* 0x0000def000027802 */ /* 0x000fe40000000f00 */
[----:B------:R-:W-:Y:S05]  /*dee0*/  CALL.REL.NOINC `($__internal_1_$__cuda_sm70_shflsync_idx_p) ;  /* 0x00001d3000007944 */ /* 0x000fea0003c00000 */
[----:B------:R-:W-:Y:S01]  /*def0*/  MOV R4, R171 ;  /* 0x000000ab00047202 */ /* 0x000fe20000000f00 */
[----:B------:R-:W-:Y:S05]  /*df00*/  BRA `(.L_x_550) ;  /* 0xffff52a000007947 */ /* 0x000fea000383ffff */
.L_x_489:
[----:B------:R-:W-:Y:S01]  /*df10*/  IMAD.MOV.U32 R7, RZ, RZ, R12 ;  /* 0x000000ffff077224 */ /* 0x000fe200078e000c */
[----:B------:R-:W-:Y:S01]  /*df20*/  MOV R171, RZ ;  /* 0x000000ff00ab7202 */ /* 0x000fe20000000f00 */
[----:B------:R-:W-:Y:S01]  /*df30*/  IMAD.MOV.U32 R3, RZ, RZ, 0x181f ;  /* 0x0000181fff037424 */ /* 0x000fe200078e00ff */
[----:B------:R-:W-:Y:S02]  /*df40*/  MOV R2, 0xdf60 ;  /* 0x0000df6000027802 */ /* 0x000fe40000000f00 */
[----:B-12---:R-:W-:Y:S05]  /*df50*/  CALL.REL.NOINC `($__internal_1_$__cuda_sm70_shflsync_idx_p) ;  /* 0x00001cc000007944 */ /* 0x006fea0003c00000 */
[C---:B------:R-:W-:Y:S02]  /*df60*/  IADD3 R8, P0, R171.reuse, R105, RZ ;  /* 0x00000069ab087210 */ /* 0x040fe40007f1e0ff */
[----:B------:R-:W-:-:S02]  /*df70*/  IADD3 R6, P6, R171, R106, RZ ;  /* 0x0000006aab067210 */ /* 0x000fc40007fde0ff */
[----:B------:R-:W-:Y:S01]  /*df80*/  ISETP.GE.AND P5, PT, R206, c[0x0][0x1d4], PT ;  /* 0x00007500ce007a0c */ /* 0x000fe20003fa6270 */
[C---:B------:R-:W-:Y:S01]  /*df90*/  IMAD.X R9, R4.reuse, 0x1, R100, P0 ;  /* 0x0000000104097824 */ /* 0x040fe200000e0664 */
[----:B------:R-:W-:Y:S01]  /*dfa0*/  ISETP.GE.AND P2, PT, R207, c[0x0][0x1d4], PT ;  /* 0x00007500cf007a0c */ /* 0x000fe20003f46270 */
[----:B------:R-:W-:Y:S01]  /*dfb0*/  IMAD.X R7, R4, 0x1, R101, P6 ;  /* 0x0000000104077824 */ /* 0x000fe200030e0665 */
[----:B------:R-:W-:Y:S02]  /*dfc0*/  ISETP.GE.AND P0, PT, R208, c[0x0][0x1d4], PT ;  /* 0x00007500d0007a0c */ /* 0x000fe40003f06270 */
[----:B------:R-:W-:Y:S01]  /*dfd0*/  IADD3 R2, P6, R171, R107, RZ ;  /* 0x0000006bab027210 */ /* 0x000fe20007fde0ff */
[----:B------:R-:W-:Y:S01]  /*dfe0*/  IMAD.MOV.U32 R171, RZ, RZ, 0x1 ;  /* 0x00000001ffab7424 */ /* 0x000fe200078e00ff */
[----:B------:R-:W-:Y:S02]  /*dff0*/  SEL R11, RZ, 0x10, P5 ;  /* 0x00000010ff0b7807 */ /* 0x000fe40002800000 */
[----:B------:R-:W-:Y:S01]  /*e000*/  SEL R10, RZ, 0x10, P2 ;  /* 0x00000010ff0a7807 */ /* 0x000fe20001000000 */
[----:B------:R-:W-:-:S02]  /*e010*/  IMAD.X R3, R4, 0x1, R102, P6 ;  /* 0x0000000104037824 */ /* 0x000fc400030e0666 */
[----:B------:R-:W-:Y:S01]  /*e020*/  @!PT LDS RZ, [RZ] ;  /* 0x00000000fffff984 */ /* 0x000fe20000000800 */
[----:B------:R-:W-:Y:S01]  /*e030*/  @!PT LDS RZ, [RZ] ;  /* 0x00000000fffff984 */ /* 0x000fe20000000800 */
[----:B------:R-:W-:Y:S01]  /*e040*/  @!PT LDS RZ, [RZ] ;  /* 0x00000000fffff984 */ /* 0x000fe20000000800 */
[----:B------:R1:W-:Y:S04]  /*e050*/  LDGSTS.E.BYPASS.LTC128B.128 [R203+0x6100], [R8.64], !P5 ;  /* 0x0610000008cb7fae */ /* 0x0003e8000e901d46 */
[----:B------:R2:W-:Y:S04]  /*e060*/  LDGSTS.E.BYPASS.LTC128B.128 [R203+0x8100], [R6.64], !P2 ;  /* 0x0810000006cb7fae */ /* 0x0005e8000d101d46 */
[----:B------:R3:W-:Y:S01]  /*e070*/  LDGSTS.E.BYPASS.LTC128B.128 [R203+0xa100], [R2.64], !P0 ;  /* 0x0a10000002cb7fae */ /* 0x0007e2000c101d46 */
[----:B--2---:R-:W-:Y:S01]  /*e080*/  IMAD.MOV.U32 R7, RZ, RZ, R5 ;  /* 0x000000ffff077224 */ /* 0x004fe200078e0005 */
[----:B------:R-:W-:Y:S01]  /*e090*/  SEL R5, RZ, 0x10, P0 ;  /* 0x00000010ff057807 */ /* 0x000fe20000000000 */
[----:B---3--:R-:W-:Y:S01]  /*e0a0*/  IMAD.MOV.U32 R3, RZ, RZ, 0x181f ;  /* 0x0000181fff037424 */ /* 0x008fe200078e00ff */
[----:B------:R-:W-:-:S02]  /*e0b0*/  MOV R2, 0xe0d0 ;  /* 0x0000e0d000027802 */ /* 0x000fc40000000f00 */
[----:B-1----:R-:W-:Y:S05]  /*e0c0*/  CALL.REL.NOINC `($__internal_1_$__cuda_sm70_shflsync_idx_p) ;  /* 0x00001b5000007944 */ /* 0x002fea0003c00000 */
        /* <DEDUP_REMOVED lines=8> */
.L_x_490:
[----:B------:R-:W-:Y:S01]  /*e150*/  IMAD.MOV.U32 R7, RZ, RZ, R4 ;  /* 0x000000ffff077224 */ /* 0x000fe200078e0004 */
[----:B------:R-:W-:Y:S01]  /*e160*/  MOV R171, RZ ;  /* 0x000000ff00ab7202 */ /* 0x000fe20000000f00 */
[----:B------:R-:W-:Y:S01]  /*e170*/  IMAD.MOV.U32 R3, RZ, RZ, 0x1c1f ;  /* 0x00001c1fff037424 */ /* 0x000fe200078e00ff */
[----:B------:R-:W-:Y:S02]  /*e180*/  MOV R2, 0xe1a0 ;  /* 0x0000e1a000027802 */ /* 0x000fe40000000f00 */
[----:B------:R-:W-:Y:S05]  /*e190*/  CALL.REL.NOINC `($__internal_1_$__cuda_sm70_shflsync_idx_p) ;  /* 0x00001a8000007944 */ /* 0x000fea0003c00000 */
[----:B------:R-:W-:Y:S01]  /*e1a0*/  MOV R0, R171 ;  /* 0x000000ab00007202 */ /* 0x000fe20000000f00 */
[----:B------:R-:W-:Y:S05]  /*e1b0*/  BRA `(.L_x_552) ;  /* 0xffff536000007947 */ /* 0x000fea000383ffff */
.L_x_491:
[----:B------:R-:W-:Y:S01]  /*e1c0*/  IMAD.MOV.U32 R7, RZ, RZ, R4 ;  /* 0x000000ffff077224 */ /* 0x000fe200078e0004 */
[----:B------:R-:W-:Y:S01]  /*e1d0*/  MOV R171, 0x1 ;  /* 0x0000000100ab7802 */ /* 0x000fe20000000f00 */
[----:B------:R-:W-:Y:S01]  /*e1e0*/  IMAD.MOV.U32 R3, RZ, RZ, 0x1c1f ;  /* 0x00001c1fff037424 */ /* 0x000fe200078e00ff */
[----:B------:R-:W-:Y:S02]  /*e1f0*/  MOV R2, 0xe210 ;  /* 0x0000e21000027802 */ /* 0x000fe40000000f00 */
[----:B-1----:R-:W-:Y:S05]  /*e200*/  CALL.REL.NOINC `($__internal_1_$__cuda_sm70_shflsync_idx_p) ;  /* 0x00001a1000007944 */ /* 0x002fea0003c00000 */
[----:B------:R-:W-:Y:S01]  /*e210*/  IMAD.IADD R0, R5, 0x1, R171 ;  /* 0x0000000105007824 */ /* 0x000fe200078e02ab */
[----:B------:R-:W-:-:S04]  /*e220*/  FMNMX.FTZ R2, R9, R10, !PT ;  /* 0x0000000a09027209 */ /* 0x000fc80007810000 */
[----:B------:R-:W-:Y:S02]  /*e230*/  IMNMX R0, R6, R0, PT ;  /* 0x0000000006007217 */ /* 0x000fe40003800200 */
[----:B------:R-:W-:Y:S02]  /*e240*/  FMNMX.FTZ R2, R11, R2, !PT ;  /* 0x000000020b027209 */ /* 0x000fe40007810000 */
[C---:B------:R-:W-:Y:S02]  /*e250*/  ISETP.GT.AND P5, PT, R0.reuse, RZ, PT ;  /* 0x000000ff0000720c */ /* 0x040fe40003fa4270 */
[C---:B------:R-:W-:Y:S02]  /*e260*/  ISETP.GT.AND P2, PT, R0.reuse, 0x1, PT ;  /* 0x000000010000780c */ /* 0x040fe40003f44270 */
[----:B------:R-:W-:Y:S02]  /*e270*/  ISETP.GT.AND P0, PT, R0, 0x8, PT ;  /* 0x000000080000780c */ /* 0x000fe40003f04270 */
[----:B------:R-:W-:-:S02]  /*e280*/  FSEL R6, R76, -INF , P5 ;  /* 0xff8000004c067808 */ /* 0x000fc40002800000 */
[----:B------:R-:W-:Y:S02]  /*e290*/  FSEL R7, R72, -INF , P2 ;  /* 0xff80000048077808 */ /* 0x000fe40001000000 */
[----:B------:R-:W-:Y:S02]  /*e2a0*/  ISETP.GT.AND P2, PT, R0, 0x9, PT ;  /* 0x000000090000780c */ /* 0x000fe40003f44270 */
[----:B------:R-:W-:Y:S02]  /*e2b0*/  FSEL R12, R70, -INF , P0 ;  /* 0xff800000460c7808 */ /* 0x000fe40000000000 */
[----:B------:R-:W-:Y:S02]  /*e2c0*/  FMNMX.FTZ R3, R6, R7, !PT ;  /* 0x0000000706037209 */ /* 0x000fe40007810000 */
[----:B------:R-:W-:Y:S02]  /*e2d0*/  FMNMX.FTZ R5, R13, R2, !PT ;  /* 0x000000020d057209 */ /* 0x000fe40007810000 */
[----:B------:R-:W-:-:S02]  /*e2e0*/  ISETP.GT.AND P0, PT, R0, 0x10, PT ;  /* 0x000000100000780c */ /* 0x000fc40003f04270 */
[----:B------:R-:W-:Y:S02]  /*e2f0*/  FSEL R14, R56, -INF , P2 ;  /* 0xff800000380e7808 */ /* 0x000fe40001000000 */
[----:B------:R-:W-:Y:S02]  /*e300*/  FMNMX.FTZ R2, R12, R3, !PT ;  /* 0x000000030c027209 */ /* 0x000fe40007810000 */
[----:B------:R-:W-:Y:S02]  /*e310*/  FMNMX.FTZ R100, R46, R5, !PT ;  /* 0x000000052e647209 */ /* 0x000fe40007810000 */
[----:B------:R-:W-:Y:S02]  /*e320*/  ISETP.GT.AND P2, PT, R0, 0x11, PT ;  /* 0x000000110000780c */ /* 0x000fe40003f44270 */
[----:B------:R-:W-:Y:S02]  /*e330*/  FSEL R45, R53, -INF , P0 ;  /* 0xff800000352d7808 */ /* 0x000fe40000000000 */
[----:B------:R-:W-:-:S02]  /*e340*/  FMNMX.FTZ R2, R14, R2, !PT ;  /* 0x000000020e027209 */ /* 0x000fc40007810000 */
[----:B------:R-:W-:Y:S02]  /*e350*/  FMNMX.FTZ R100, R47, R100, !PT ;  /* 0x000000642f647209 */ /* 0x000fe40007810000 */
        /* <DEDUP_REMOVED lines=36> */
[----:B------:R-:W-:Y:S01]  /*e5a0*/  ISETP.GT.AND P2, PT, R0, 0x39, PT ;  /* 0x000000390000780c */ /* 0x000fe20003f44270 */
[----:B------:R-:W-:Y:S01]  /*e5b0*/  IMAD.MOV.U32 R0, RZ, RZ, 0x2 ;  /* 0x00000002ff007424 */ /* 0x000fe200078e00ff */
[----:B------:R-:W-:Y:S02]  /*e5c0*/  FSEL R196, R19, -INF , P0 ;  /* 0xff80000013c47808 */ /* 0x000fe40000000000 */
[----:B------:R-:W-:Y:S02]  /*e5d0*/  FMNMX.FTZ R8, R201, R8, !PT ;  /* 0x00000008c9087209 */ /* 0x000fe40007810000 */
[----:B------:R-:W-:Y:S02]  /*e5e0*/  FMNMX.FTZ R100, R212, R100, !PT ;  /* 0x00000064d4647209 */ /* 0x000fe40007810000 */
[----:B------:R-:W-:-:S02]  /*e5f0*/  FSEL R204, R18, -INF , P2 ;  /* 0xff80000012cc7808 */ /* 0x000fc40001000000 */
[----:B------:R-:W-:Y:S01]  /*e600*/  FMNMX.FTZ R8, R196, R8, !PT ;  /* 0x00000008c4087209 */ /* 0x000fe20007810000 */
[----:B------:R-:W-:Y:S01]  /*e610*/  IMAD.MOV.U32 R4, RZ, RZ, R100 ;  /* 0x000000ffff047224 */ /* 0x000fe200078e0064 */
[----:B------:R-:W-:Y:S02]  /*e620*/  MOV R2, 0xe650 ;  /* 0x0000e65000027802 */ /* 0x000fe40000000f00 */
[----:B------:R-:W-:Y:S02]  /*e630*/  FMNMX.FTZ R8, R204, R8, !PT ;  /* 0x00000008cc087209 */ /* 0x000fe40007810000 */
[----:B------:R-:W-:Y:S05]  /*e640*/  CALL.REL.NOINC `($__internal_0_$__cuda_sm70_shflsync_bfly_p) ;  /* 0x0000157000007944 */ /* 0x000fea0003c00000 */
[----:B------:R-:W-:Y:S01]  /*e650*/  FMNMX.FTZ R100, R100, R0, !PT ;  /* 0x0000000064647209 */ /* 0x000fe20007810000 */
[----:B------:R-:W-:Y:S01]  /*e660*/  IMAD.MOV.U32 R0, RZ, RZ, 0x1 ;  /* 0x00000001ff007424 */ /* 0x000fe200078e00ff */
[----:B------:R-:W-:-:S03]  /*e670*/  MOV R2, 0xe6a0 ;  /* 0x0000e6a000027802 */ /* 0x000fc60000000f00 */
[----:B------:R-:W-:Y:S02]  /*e680*/  IMAD.MOV.U32 R4, RZ, RZ, R100 ;  /* 0x000000ffff047224 */ /* 0x000fe400078e0064 */
[----:B------:R-:W-:Y:S05]  /*e690*/  CALL.REL.NOINC `($__internal_0_$__cuda_sm70_shflsync_bfly_p) ;  /* 0x0000152000007944 */ /* 0x000fea0003c00000 */
[----:B------:R-:W-:Y:S01]  /*e6a0*/  FMNMX.FTZ R100, R100, R0, !PT ;  /* 0x0000000064647209 */ /* 0x000fe20007810000 */
[----:B------:R-:W-:Y:S01]  /*e6b0*/  IMAD.MOV.U32 R4, RZ, RZ, R8 ;  /* 0x000000ffff047224 */ /* 0x000fe200078e0008 */
[----:B------:R-:W-:Y:S01]  /*e6c0*/  MOV R2, 0xe6f0 ;  /* 0x0000e6f000027802 */ /* 0x000fe20000000f00 */
[----:B------:R-:W-:Y:S02]  /*e6d0*/  IMAD.MOV.U32 R0, RZ, RZ, 0x2 ;  /* 0x00000002ff007424 */ /* 0x000fe400078e00ff */
[----:B------:R-:W-:Y:S05]  /*e6e0*/  CALL.REL.NOINC `($__internal_0_$__cuda_sm70_shflsync_bfly_p) ;  /* 0x000014d000007944 */ /* 0x000fea0003c00000 */
[----:B------:R-:W-:Y:S01]  /*e6f0*/  FMNMX.FTZ R8, R8, R0, !PT ;  /* 0x0000000008087209 */ /* 0x000fe20007810000 */
[----:B------:R-:W-:Y:S01]  /*e700*/  IMAD.MOV.U32 R0, RZ, RZ, 0x1 ;  /* 0x00000001ff007424 */ /* 0x000fe200078e00ff */
[----:B------:R-:W-:-:S03]  /*e710*/  MOV R2, 0xe740 ;  /* 0x0000e74000027802 */ /* 0x000fc60000000f00 */
[----:B------:R-:W-:Y:S02]  /*e720*/  IMAD.MOV.U32 R4, RZ, RZ, R8 ;  /* 0x000000ffff047224 */ /* 0x000fe400078e0008 */
[----:B------:R-:W-:Y:S05]  /*e730*/  CALL.REL.NOINC `($__internal_0_$__cuda_sm70_shflsync_bfly_p) ;  /* 0x0000148000007944 */ /* 0x000fea0003c00000 */
[----:B------:R-:W-:Y:S01]  /*e740*/  MOV R3, R0 ;  /* 0x0000000000037202 */ /* 0x000fe20000000f00 */
[----:B------:R-:W-:Y:S05]  /*e750*/  BRA `(.L_x_553) ;  /* 0xffff547000007947 */ /* 0x000fea000383ffff */
.L_x_495:
[----:B------:R-:W-:Y:S01]  /*e760*/  MOV R171, RZ ;  /* 0x000000ff00ab7202 */ /* 0x000fe20000000f00 */
[----:B------:R-:W-:Y:S01]  /*e770*/  IMAD.MOV.U32 R7, RZ, RZ, R5 ;  /* 0x000000ffff077224 */ /* 0x000fe200078e0005 */
[----:B------:R-:W-:Y:S01]  /*e780*/  MOV R2, 0xe7b0 ;  /* 0x0000e7b000027802 */ /* 0x000fe20000000f00 */
[----:B------:R-:W-:Y:S02]  /*e790*/  IMAD.MOV.U32 R3, RZ, RZ, 0x181f ;  /* 0x0000181fff037424 */ /* 0x000fe400078e00ff */
[----:B-1234-:R-:W-:Y:S05]  /*e7a0*/  CALL.REL.NOINC `($__internal_1_$__cuda_sm70_shflsync_idx_p) ;  /* 0x0000147000007944 */ /* 0x01efea0003c00000 */
[----:B------:R-:W-:Y:S01]  /*e7b0*/  MOV R4, R171 ;  /* 0x000000ab00047202 */ /* 0x000fe20000000f00 */
[----:B------:R-:W-:-:S05]  /*e7c0*/  BRA `(.L_x_554) ;  /* 0xffff683000007947 */ /* 0x000fca000383ffff */
.L_x_496:
[----:B------:R-:W-:Y:S01]  /*e7d0*/  MOV R171, RZ ;  /* 0x000000ff00ab7202 */ /* 0x000fe20000000f00 */
[----:B------:R-:W-:Y:S01]  /*e7e0*/  IMAD.MOV.U32 R7, RZ, RZ, R20 ;  /* 0x000000ffff077224 */ /* 0x000fe200078e0014 */
[----:B------:R-:W-:Y:S01]  /*e7f0*/  MOV R2, 0xe820 ;  /* 0x0000e82000027802 */ /* 0x000fe20000000f00 */
[----:B------:R-:W-:Y:S02]  /*e800*/  IMAD.MOV.U32 R3, RZ, RZ, 0x181f ;  /* 0x0000181fff037424 */ /* 0x000fe400078e00ff */
[----:B-1234-:R-:W-:Y:S05]  /*e810*/  CALL.REL.NOINC `($__internal_1_$__cuda_sm70_shflsync_idx_p) ;  /* 0x0000140000007944 */ /* 0x01efea0003c00000 */
[----:B------:R-:W-:Y:S02]  /*e820*/  ISETP.GE.AND P6, PT, R206, c[0x0][0x1d4], PT ;  /* 0x00007500ce007a0c */ /* 0x000fe40003fc6270 */
[----:B------:R-:W-:Y:S02]  /*e830*/  IADD3 R12, P0, R171, R28, RZ ;  /* 0x0000001cab0c7210 */ /* 0x000fe40007f1e0ff */
[----:B------:R-:W-:Y:S02]  /*e840*/  ISETP.GE.AND P5, PT, R207, c[0x0][0x1d4], PT ;  /* 0x00007500cf007a0c */ /* 0x000fe40003fa6270 */
[C---:B------:R-:W-:Y:S01]  /*e850*/  IADD3 R6, P2, R171.reuse, R29, RZ ;  /* 0x0000001dab067210 */ /* 0x040fe20007f5e0ff */
[----:B------:R-:W-:Y:S01]  /*e860*/  IMAD.X R13, R4, 0x1, R21, P0 ;  /* 0x00000001040d7824 */ /* 0x000fe200000e0615 */
[----:B------:R-:W-:Y:S02]  /*e870*/  ISETP.GE.AND P0, PT, R208, c[0x0][0x1d4], PT ;  /* 0x00007500d0007a0c */ /* 0x000fe40003f06270 */
[----:B------:R-:W-:Y:S01]  /*e880*/  SEL R15, RZ, 0x10, P6 ;  /* 0x00000010ff0f7807 */ /* 0x000fe20003000000 */
[C---:B------:R-:W-:Y:S01]  /*e890*/  IMAD.X R7, R4.reuse, 0x1, R22, P2 ;  /* 0x0000000104077824 */ /* 0x040fe200010e0616 */
[----:B------:R-:W-:Y:S01]  /*e8a0*/  IADD3 R2, P2, R171, R30, RZ ;  /* 0x0000001eab027210 */ /* 0x000fe20007f5e0ff */
[----:B------:R-:W-:Y:S01]  /*e8b0*/  @!PT LDS RZ, [RZ] ;  /* 0x00000000fffff984 */ /* 0x000fe20000000800 */
[----:B------:R-:W-:Y:S01]  /*e8c0*/  @!PT LDS RZ, [RZ] ;  /* 0x00000000fffff984 */ /* 0x000fe20000000800 */
[----:B------:R-:W-:Y:S01]  /*e8d0*/  @!PT LDS RZ, [RZ] ;  /* 0x00000000fffff984 */ /* 0x000fe20000000800 */
[----:B------:R1:W-:Y:S01]  /*e8e0*/  LDGSTS.E.BYPASS.LTC128B.128 [R203+0x100], [R12.64], !P6 ;  /* 0x001000000ccb7fae */ /* 0x0003e2000f101d46 */
[----:B------:R-:W-:Y:S01]  /*e8f0*/  IMAD.MOV.U32 R171, RZ, RZ, 0x1 ;  /* 0x00000001ffab7424 */ /* 0x000fe200078e00ff */
[----:B------:R-:W-:Y:S02]  /*e900*/  SEL R14, RZ, 0x10, P5 ;  /* 0x00000010ff0e7807 */ /* 0x000fe40002800000 */
[----:B------:R2:W-:Y:S01]  /*e910*/  LDGSTS.E.BYPASS.LTC128B.128 [R203+0x2100], [R6.64], !P5 ;  /* 0x0210000006cb7fae */ /* 0x0005e2000e901d46 */
[----:B------:R-:W-:Y:S05]  /*e920*/  IMAD.X R3, R4, 0x1, R23, P2 ;  /* 0x0000000104037824 */ /* 0x000fea00010e0617 */
[----:B------:R3:W-:Y:S01]  /*e930*/  LDGSTS.E.BYPASS.LTC128B.128 [R203+0x4100], [R2.64], !P0 ;  /* 0x0410000002cb7fae */ /* 0x0007e2000c101d46 */
[----:B--2---:R-:W-:Y:S01]  /*e940*/  IMAD.MOV.U32 R7, RZ, RZ, R5 ;  /* 0x000000ffff077224 */ /* 0x004fe200078e0005 */
[----:B------:R-:W-:Y:S02]  /*e950*/  SEL R5, RZ, 0x10, P0 ;  /* 0x00000010ff057807 */ /* 0x000fe40000000000 */
[----:B---3--:R-:W-:Y:S01]  /*e960*/  MOV R2, 0xe990 ;  /* 0x0000e99000027802 */ /* 0x008fe20000000f00 */
[----:B------:R-:W-:Y:S02]  /*e970*/  IMAD.MOV.U32 R3, RZ, RZ, 0x181f ;  /* 0x0000181fff037424 */ /* 0x000fe400078e00ff */
[----:B-1----:R-:W-:Y:S05]  /*e980*/  CALL.REL.NOINC `($__internal_1_$__cuda_sm70_shflsync_idx_p) ;  /* 0x0000129000007944 */ /* 0x002fea0003c00000 */
[----:B------:R-:W-:Y:S01]  /*e990*/  MOV R3, 0x181f ;  /* 0x0000181f00037802 */ /* 0x000fe20000000f00 */
[----:B------:R-:W-:Y:S01]  /*e9a0*/  IMAD.MOV.U32 R4, RZ, RZ, R171 ;  /* 0x000000ffff047224 */ /* 0x000fe200078e00ab */
[----:B------:R-:W-:Y:S01]  /*e9b0*/  MOV R171, 0x1 ;  /* 0x0000000100ab7802 */ /* 0x000fe20000000f00 */
[----:B------:R-:W-:Y:S01]  /*e9c0*/  IMAD.MOV.U32 R7, RZ, RZ, R20 ;  /* 0x000000ffff077224 */ /* 0x000fe200078e0014 */
[----:B------:R-:W-:Y:S02]  /*e9d0*/  MOV R2, 0xe9f0 ;  /* 0x0000e9f000027802 */ /* 0x000fe40000000f00 */
[----:B------:R-:W-:Y:S05]  /*e9e0*/  CALL.REL.NOINC `($__internal_1_$__cuda_sm70_shflsync_idx_p) ;  /* 0x0000123000007944 */ /* 0x000fea0003c00000 */
[----:B------:R-:W-:Y:S01]  /*e9f0*/  MOV R0, R171 ;  /* 0x000000ab00007202 */ /* 0x000fe20000000f00 */
[----:B------:R-:W-:-:S05]  /*ea00*/  BRA `(.L_x_555) ;  /* 0xffff674000007947 */ /* 0x000fca000383ffff */
.L_x_499:
[----:B------:R-:W-:Y:S01]  /*ea10*/  MOV R171, RZ ;  /* 0x000000ff00ab7202 */ /* 0x000fe20000000f00 */
[----:B------:R-:W-:Y:S01]  /*ea20*/  IMAD.MOV.U32 R7, RZ, RZ, R5 ;  /* 0x000000ffff077224 */ /* 0x000fe200078e0005 */
[----:B------:R-:W-:Y:S01]  /*ea30*/  MOV R2, 0xea60 ;  /* 0x0000ea6000027802 */ /* 0x000fe20000000f00 */
[----:B------:R-:W-:Y:S02]  /*ea40*/  IMAD.MOV.U32 R3, RZ, RZ, 0x181f ;  /* 0x0000181fff037424 */ /* 0x000fe400078e00ff */
[----:B------:R-:W-:Y:S05]  /*ea50*/  CALL.REL.NOINC `($__internal_1_$__cuda_sm70_shflsync_idx_p) ;  /* 0x000011c000007944 */ /* 0x000fea0003c00000 */
[----:B------:R-:W-:Y:S01]  /*ea60*/  MOV R4, R171 ;  /* 0x000000ab00047202 */ /* 0x000fe20000000f00 */
[----:B------:R-:W-:-:S05]  /*ea70*/  BRA `(.L_x_556) ;  /* 0xffff781000007947 */ /* 0x000fca000383ffff */
.L_x_500:
[----:B------:R-:W-:Y:S01]  /*ea80*/  MOV R171, RZ ;  /* 0x000000ff00ab7202 */ /* 0x000fe20000000f00 */
[----:B------:R-:W-:Y:S01]  /*ea90*/  IMAD.MOV.U32 R7, RZ, RZ, R12 ;  /* 0x000000ffff077224 */ /* 0x000fe200078e000c */
[----:B------:R-:W-:Y:S01]  /*eaa0*/  MOV R2, 0xead0 ;  /* 0x0000ead000027802 */ /* 0x000fe20000000f00 */
[----:B------:R-:W-:Y:S02]  /*eab0*/  IMAD.MOV.U32 R3, RZ, RZ, 0x181f ;  /* 0x0000181fff037424 */ /* 0x000fe400078e00ff */
[----:B-12---:R-:W-:Y:S05]  /*eac0*/  CALL.REL.NOINC `($__internal_1_$__cuda_sm70_shflsync_idx_p) ;  /* 0x0000115000007944 */ /* 0x006fea0003c00000 */
        /* <DEDUP_REMOVED lines=31> */
.L_x_501:
[----:B------:R-:W-:Y:S01]  /*ecc0*/  MOV R171, RZ ;  /* 0x000000ff00ab7202 */ /* 0x000fe20000000f00 */
[----:B------:R-:W-:Y:S01]  /*ecd0*/  IMAD.MOV.U32 R7, RZ, RZ, R4 ;  /* 0x000000ffff077224 */ /* 0x000fe200078e0004 */
[----:B------:R-:W-:Y:S01]  /*ece0*/  MOV R2, 0xed10 ;  /* 0x0000ed1000027802 */ /* 0x000fe20000000f00 */
[----:B------:R-:W-:Y:S02]  /*ecf0*/  IMAD.MOV.U32 R3, RZ, RZ, 0x1c1f ;  /* 0x00001c1fff037424 */ /* 0x000fe400078e00ff */
[----:B------:R-:W-:Y:S05]  /*ed00*/  CALL.REL.NOINC `($__internal_1_$__cuda_sm70_shflsync_idx_p) ;  /* 0x00000f1000007944 */ /* 0x000fea0003c00000 */
[----:B------:R-:W-:Y:S01]  /*ed10*/  MOV R0, R171 ;  /* 0x000000ab00007202 */ /* 0x000fe20000000f00 */
[----:B------:R-:W-:-:S05]  /*ed20*/  BRA `(.L_x_558) ;  /* 0xffff78d000007947 */ /* 0x000fca000383ffff */
.L_x_502:
[----:B------:R-:W-:Y:S01]  /*ed30*/  MOV R171, 0x1 ;  /* 0x0000000100ab7802 */ /* 0x000fe20000000f00 */
[----:B------:R-:W-:Y:S01]  /*ed40*/  IMAD.MOV.U32 R7, RZ, RZ, R4 ;  /* 0x000000ffff077224 */ /* 0x000fe200078e0004 */
[----:B------:R-:W-:Y:S01]  /*ed50*/  MOV R2, 0xed80 ;  /* 0x0000ed8000027802 */ /* 0x000fe20000000f00 */
[----:B------:R-:W-:Y:S02]  /*ed60*/  IMAD.MOV.U32 R3, RZ, RZ, 0x1c1f ;  /* 0x00001c1fff037424 */ /* 0x000fe400078e00ff */
[----:B-1----:R-:W-:Y:S05]  /*ed70*/  CALL.REL.NOINC `($__internal_1_$__cuda_sm70_shflsync_idx_p) ;  /* 0x00000ea000007944 */ /* 0x002fea0003c00000 */
[----:B------:R-:W-:Y:S01]  /*ed80*/  FMNMX.FTZ R0, R6, R101, !PT ;  /* 0x0000006506007209 */ /* 0x000fe20007810000 */
[----:B------:R-:W-:Y:S03]  /*ed90*/  IMAD.IADD R171, R5, 0x1, R171 ;  /* 0x0000000105ab7824 */ /* 0x000fe600078e02ab */
[----:B------:R-:W-:Y:S02]  /*eda0*/  FMNMX.FTZ R0, R10, R0, !PT ;  /* 0x000000000a007209 */ /* 0x000fe40007810000 */
[C---:B------:R-:W-:Y:S02]  /*edb0*/  ISETP.GT.AND P2, PT, R171.reuse, RZ, PT ;  /* 0x000000ffab00720c */ /* 0x040fe40003f44270 */
[C---:B------:R-:W-:Y:S02]  /*edc0*/  ISETP.GT.AND P0, PT, R171.reuse, 0x1, PT ;  /* 0x00000001ab00780c */ /* 0x040fe40003f04270 */
[----:B------:R-:W-:Y:S02]  /*edd0*/  FSEL R5, R152, -INF , P2 ;  /* 0xff80000098057808 */ /* 0x000fe40001000000 */
[----:B------:R-:W-:Y:S02]  /*ede0*/  ISETP.GT.AND P2, PT, R171, 0x8, PT ;  /* 0x00000008ab00780c */ /* 0x000fe40003f44270 */
[----:B------:R-:W-:Y:S02]  /*edf0*/  FSEL R8, R151, -INF , P0 ;  /* 0xff80000097087808 */ /* 0x000fe40000000000 */
[----:B------:R-:W-:Y:S02]  /*ee00*/  FMNMX.FTZ R2, R5, R102, !PT ;  /* 0x0000006605027209 */ /* 0x000fe40007810000 */
[----:B------:R-:W-:Y:S02]  /*ee10*/  ISETP.GT.AND P0, PT, R171, 0x9, PT ;  /* 0x00000009ab00780c */ /* 0x000fe40003f04270 */
[----:B------:R-:W-:Y:S02]  /*ee20*/  FMNMX.FTZ R4, R9, R0, !PT ;  /* 0x0000000009047209 */ /* 0x000fe40007810000 */
        /* <DEDUP_REMOVED lines=8> */
[----:B------:R-:W-:Y:S01]  /*eeb0*/  FMNMX.FTZ R13, R11, R0, !PT ;  /* 0x000000000b0d7209 */ /* 0x000fe20007810000 */
[----:B------:R-:W-:Y:S01]  /*eec0*/  IMAD.MOV.U32 R0, RZ, RZ, 0x2 ;  /* 0x00000002ff007424 */ /* 0x000fe200078e00ff */
[----:B------:R-:W-:Y:S02]  /*eed0*/  FMNMX.FTZ R4, R140, R4, !PT ;  /* 0x000000048c047209 */ /* 0x000fe40007810000 */
[----:B------:R-:W-:Y:S02]  /*eee0*/  ISETP.GT.AND P2, PT, R171, 0x18, PT ;  /* 0x00000018ab00780c */ /* 0x000fe40003f44270 */
[----:B------:R-:W-:Y:S02]  /*eef0*/  FSEL R146, R146, -INF , P0 ;  /* 0xff80000092927808 */ /* 0x000fe40000000000 */
[----:B------:R-:W-:Y:S02]  /*ef00*/  FMNMX.FTZ R13, R143, R13, !PT ;  /* 0x0000000d8f0d7209 */ /* 0x000fe40007810000 */
[----:B------:R-:W-:Y:S02]  /*ef10*/  FMNMX.FTZ R4, R141, R4, !PT ;  /* 0x000000048d047209 */ /* 0x000fe40007810000 */
[C---:B------:R-:W-:Y:S02]  /*ef20*/  ISETP.GT.AND P0, PT, R171.reuse, 0x19, PT ;  /* 0x00000019ab00780c */ /* 0x040fe40003f04270 */
        /* <DEDUP_REMOVED lines=36> */
[----:B------:R-:W-:Y:S02]  /*f170*/  FMNMX.FTZ R13, R160, R13, !PT ;  /* 0x0000000da00d7209 */ /* 0x000fe40007810000 */
[----:B------:R-:W-:Y:S02]  /*f180*/  FMNMX.FTZ R4, R165, R4, !PT ;  /* 0x00000004a5047209 */ /* 0x000fe40007810000 */
[----:B------:R-:W-:Y:S02]  /*f190*/  FMNMX.FTZ R13, R161, R13, !PT ;  /* 0x0000000da10d7209 */ /* 0x000fe40007810000 */
[----:B------:R-:W-:Y:S02]  /*f1a0*/  MOV R2, 0xf1c0 ;  /* 0x0000f1c000027802 */ /* 0x000fe40000000f00 */
[----:B------:R-:W-:Y:S05]  /*f1b0*/  CALL.REL.NOINC `($__internal_0_$__cuda_sm70_shflsync_bfly_p) ;  /* 0x00000a0000007944 */ /* 0x000fea0003c00000 */
[----:B------:R-:W-:Y:S01]  /*f1c0*/  FMNMX.FTZ R4, R4, R0, !PT ;  /* 0x0000000004047209 */ /* 0x000fe20007810000 */
[----:B------:R-:W-:Y:S01]  /*f1d0*/  IMAD.MOV.U32 R0, RZ, RZ, 0x1 ;  /* 0x00000001ff007424 */ /* 0x000fe200078e00ff */
[----:B------:R-:W-:Y:S02]  /*f1e0*/  MOV R2, 0xf200 ;  /* 0x0000f20000027802 */ /* 0x000fe40000000f00 */
        /* <DEDUP_REMOVED lines=8> */
[----:B------:R-:W-:Y:S02]  /*f270*/  MOV R2, 0xf290 ;  /* 0x0000f29000027802 */ /* 0x000fe40000000f00 */
[----:B------:R-:W-:Y:S05]  /*f280*/  CALL.REL.NOINC `($__internal_0_$__cuda_sm70_shflsync_bfly_p) ;  /* 0x0000093000007944 */ /* 0x000fea0003c00000 */
[----:B------:R-:W-:-:S05]  /*f290*/  BRA `(.L_x_559) ;  /* 0xffff7a1000007947 */ /* 0x000fca000383ffff */
.L_x_505:
[----:B------:R-:W-:Y:S01]  /*f2a0*/  MOV R171, RZ ;  /* 0x000000ff00ab7202 */ /* 0x000fe20000000f00 */
[----:B------:R-:W-:Y:S01]  /*f2b0*/  IMAD.MOV.U32 R7, RZ, RZ, R4 ;  /* 0x000000ffff077224 */ /* 0x000fe200078e0004 */
[----:B------:R-:W-:Y:S01]  /*f2c0*/  MOV R2, 0xf2f0 ;  /* 0x0000f2f000027802 */ /* 0x000fe20000000f00 */
[----:B------:R-:W-:Y:S02]  /*f2d0*/  IMAD.MOV.U32 R3, RZ, RZ, 0x181f ;  /* 0x0000181fff037424 */ /* 0x000fe400078e00ff */
[----:B-1234-:R-:W-:Y:S05]  /*f2e0*/  CALL.REL.NOINC `($__internal_1_$__cuda_sm70_shflsync_idx_p) ;  /* 0x0000093000007944 */ /* 0x01efea0003c00000 */
[----:B------:R-:W-:Y:S01]  /*f2f0*/  MOV R2, R171 ;  /* 0x000000ab00027202 */ /* 0x000fe20000000f00 */
[----:B------:R-:W-:-:S05]  /*f300*/  BRA `(.L_x_560) ;  /* 0xffff941000007947 */ /* 0x000fca000383ffff */
.L_x_508:
[----:B------:R-:W-:Y:S01]  /*f310*/  MOV R171, RZ ;  /* 0x000000ff00ab7202 */ /* 0x000fe20000000f00 */
[----:B------:R-:W-:Y:S01]  /*f320*/  IMAD.MOV.U32 R7, RZ, RZ, R5 ;  /* 0x000000ffff077224 */ /* 0x000fe200078e0005 */
[----:B------:R-:W-:Y:S01]  /*f330*/  MOV R2, 0xf360 ;  /* 0x0000f36000027802 */ /* 0x000fe20000000f00 */
[----:B------:R-:W-:Y:S02]  /*f340*/  IMAD.MOV.U32 R3, RZ, RZ, 0x181f ;  /* 0x0000181fff037424 */ /* 0x000fe400078e00ff */
[----:B------:R-:W-:Y:S05]  /*f350*/  CALL.REL.NOINC `($__internal_1_$__cuda_sm70_shflsync_idx_p) ;  /* 0x000008c000007944 */ /* 0x000fea0003c00000 */
[----:B------:R-:W-:Y:S01]  /*f360*/  MOV R4, R171 ;  /* 0x000000ab00047202 */ /* 0x000fe20000000f00 */
[----:B------:R-:W-:-:S05]  /*f370*/  BRA `(.L_x_561) ;  /* 0xffffa5b000007947 */ /* 0x000fca000383ffff */
.L_x_509:
[----:B------:R-:W-:Y:S01]  /*f380*/  MOV R171, RZ ;  /* 0x000000ff00ab7202 */ /* 0x000fe20000000f00 */
[----:B------:R-:W-:Y:S01]  /*f390*/  IMAD.MOV.U32 R7, RZ, RZ, R10 ;  /* 0x000000ffff077224 */ /* 0x000fe200078e000a */
[----:B------:R-:W-:Y:S01]  /*f3a0*/  MOV R2, 0xf3d0 ;  /* 0x0000f3d000027802 */ /* 0x000fe20000000f00 */
[----:B------:R-:W-:Y:S02]  /*f3b0*/  IMAD.MOV.U32 R3, RZ, RZ, 0x181f ;  /* 0x0000181fff037424 */ /* 0x000fe400078e00ff */
[----:B-12---:R-:W-:Y:S05]  /*f3c0*/  CALL.REL.NOINC `($__internal_1_$__cuda_sm70_shflsync_idx_p) ;  /* 0x0000085000007944 */ /* 0x006fea0003c00000 */
[----:B------:R-:W-:Y:S02]  /*f3d0*/  IADD3 R2, -R201, 0x10, RZ ;  /* 0x00000010c9027810 */ /* 0x000fe40007ffe1ff */
[C---:B------:R-:W-:Y:S02]  /*f3e0*/  IADD3 R8, P2, R171.reuse, R14, RZ ;  /* 0x0000000eab087210 */ /* 0x040fe40007f5e0ff */
[----:B------:R-:W-:Y:S02]  /*f3f0*/  IADD3 R6, P0, R171, R15, RZ ;  /* 0x0000000fab067210 */ /* 0x000fe40007f1e0ff */
[----:B------:R-:W-:Y:S01]  /*f400*/  ISETP.NE.U32.AND P4, PT, R201, RZ, PT ;  /* 0x000000ffc900720c */ /* 0x000fe20003f85070 */
[----:B------:R-:W-:Y:S01]  /*f410*/  IMAD.X R9, R4, 0x1, R11, P2 ;  /* 0x0000000104097824 */ /* 0x000fe200010e060b */
[----:B------:R-:W-:Y:S01]  /*f420*/  LOP3.LUT R2, R2, 0xf, RZ, 0xc0, !PT ;  /* 0x0000000f02027812 */ /* 0x000fe200078ec0ff */
[----:B------:R-:W-:Y:S03]  /*f430*/  IMAD.X R7, R4, 0x1, R12, P0 ;  /* 0x0000000104077824 */ /* 0x000fe600000e060c */
[----:B------:R-:W-:Y:S01]  /*f440*/  IADD3 R2, P2, P0, R2, R171, R16 ;  /* 0x000000ab02027210 */ /* 0x000fe2000785e010 */
[----:B------:R-:W-:Y:S03]  /*f450*/  IMAD.MOV.U32 R171, RZ, RZ, 0x1 ;  /* 0x00000001ffab7424 */ /* 0x000fe600078e00ff */
[----:B------:R-:W-:Y:S05]  /*f460*/  IADD3.X R3, RZ, R4, R13, P2, P0 ;  /* 0x00000004ff037210 */ /* 0x000fea00017e040d */
[----:B------:R-:W-:Y:S01]  /*f470*/  @!PT LDS RZ, [RZ] ;  /* 0x00000000fffff984 */ /* 0x000fe20000000800 */
[----:B------:R-:W-:Y:S01]  /*f480*/  @!PT LDS RZ, [RZ] ;  /* 0x00000000fffff984 */ /* 0x000fe20000000800 */
[----:B------:R-:W-:Y:S01]  /*f490*/  @!PT LDS RZ, [RZ] ;  /* 0x00000000fffff984 */ /* 0x000fe20000000800 */
[----:B------:R1:W-:Y:S04]  /*f4a0*/  LDGSTS.E.BYPASS.LTC128B.128.ZFILL [R203+0x6100], [R2.64], P4 ;  /* 0x0610000002cb7fae */ /* 0x0003e8000a141d46 */
[----:B------:R2:W-:Y:S04]  /*f4b0*/  LDGSTS.E.BYPASS.LTC128B.128 [R203+0x8100], [R8.64], !P6 ;  /* 0x0810000008cb7fae */ /* 0x0005e8000f101d46 */
[----:B------:R3:W-:Y:S01]  /*f4c0*/  LDGSTS.E.BYPASS.LTC128B.128 [R203+0xa100], [R6.64], !P5 ;  /* 0x0a10000006cb7fae */ /* 0x0007e2000e901d46 */
[----:B-1----:R-:W-:Y:S01]  /*f4d0*/  IMAD.MOV.U32 R3, RZ, RZ, 0x181f ;  /* 0x0000181fff037424 */ /* 0x002fe200078e00ff */
[----:B------:R-:W-:Y:S01]  /*f4e0*/  MOV R2, 0xf510 ;  /* 0x0000f51000027802 */ /* 0x000fe20000000f00 */
[----:B---3--:R-:W-:Y:S02]  /*f4f0*/  IMAD.MOV.U32 R7, RZ, RZ, R5 ;  /* 0x000000ffff077224 */ /* 0x008fe400078e0005 */
[----:B--2---:R-:W-:Y:S05]  /*f500*/  CALL.REL.NOINC `($__internal_1_$__cuda_sm70_shflsync_idx_p) ;  /* 0x0000071000007944 */ /* 0x004fea0003c00000 */
        /* <DEDUP_REMOVED lines=8> */
.L_x_510:
[----:B------:R-:W-:Y:S02]  /*f590*/  MOV R0, 0x2 ;  /* 0x0000000200007802 */ /* 0x000fe40000000f00 */
[----:B------:R-:W-:Y:S02]  /*f5a0*/  MOV R2, 0xf5c0 ;  /* 0x0000f5c000027802 */ /* 0x000fe40000000f00 */
[----:B----4-:R-:W-:Y:S05]  /*f5b0*/  CALL.REL.NOINC `($__internal_0_$__cuda_sm70_shflsync_bfly_p) ;  /* 0x0000060000007944 */ /* 0x010fea0003c00000 */
        /* <DEDUP_REMOVED lines=14> */
.L_x_512:
[----:B------:R-:W-:Y:S01]  /*f6a0*/  IMAD.MOV.U32 R4, RZ, RZ, R214 ;  /* 0x000000ffff047224 */ /* 0x000fe200078e00d6 */
[----:B------:R-:W-:-:S02]  /*f6b0*/  MOV R0, 0x2 ;  /* 0x0000000200007802 */ /* 0x000fc40000000f00 */
[----:B------:R-:W-:Y:S02]  /*f6c0*/  MOV R2, 0xf6e0 ;  /* 0x0000f6e000027802 */ /* 0x000fe40000000f00 */
[----:B------:R-:W-:Y:S05]  /*f6d0*/  CALL.REL.NOINC `($__internal_0_$__cuda_sm70_shflsync_bfly_p) ;  /* 0x000004e000007944 */ /* 0x000fea0003c00000 */
[----:B------:R-:W-:Y:S01]  /*f6e0*/  MOV R5, R0 ;  /* 0x0000000000057202 */ /* 0x000fe20000000f00 */
[----:B------:R-:W-:Y:S05]  /*f6f0*/  BRA `(.L_x_564) ;  /* 0xffffbe2000007947 */ /* 0x000fea000383ffff */
.L_x_513:
[----:B------:R-:W-:Y:S01]  /*f700*/  IMAD.MOV.U32 R4, RZ, RZ, R5 ;  /* 0x000000ffff047224 */ /* 0x000fe200078e0005 */
[----:B------:R-:W-:Y:S02]  /*f710*/  MOV R0, 0x1 ;  /* 0x0000000100007802 */ /* 0x000fe40000000f00 */
[----:B------:R-:W-:Y:S02]  /*f720*/  MOV R2, 0xf740 ;  /* 0x0000f74000027802 */ /* 0x000fe40000000f00 */
[----:B-1----:R-:W-:Y:S05]  /*f730*/  CALL.REL.NOINC `($__internal_0_$__cuda_sm70_shflsync_bfly_p) ;  /* 0x0000048000007944 */ /* 0x002fea0003c00000 */
[----:B------:R-:W-:Y:S01]  /*f740*/  FADD.FTZ R5, R5, R0 ;  /* 0x0000000005057221 */ /* 0x000fe20000010000 */
[----:B------:R-:W-:Y:S02]  /*f750*/  MOV R4, R215 ;  /* 0x000000d700047202 */ /* 0x000fe40000000f00 */
[----:B------:R-:W-:Y:S02]  /*f760*/  MOV R0, 0x2 ;  /* 0x0000000200007802 */ /* 0x000fe40000000f00 */
[----:B------:R-:W-:Y:S02]  /*f770*/  MOV R2, 0xf790 ;  /* 0x0000f79000027802 */ /* 0x000fe40000000f00 */
[----:B------:R-:W-:Y:S05]  /*f780*/  CALL.REL.NOINC `($__internal_0_$__cuda_sm70_shflsync_bfly_p) ;  /* 0x0000043000007944 */ /* 0x000fea0003c00000 */
[----:B------:R-:W-:Y:S01]  /*f790*/  FADD.FTZ R4, R215, R0 ;  /* 0x00000000d7047221 */ /* 0x000fe20000010000 */
[----:B------:R-:W-:-:S02]  /*f7a0*/  MOV R0, 0x1 ;  /* 0x0000000100007802 */ /* 0x000fc40000000f00 */
[----:B------:R-:W-:Y:S02]  /*f7b0*/  MOV R2, 0xf7d0 ;  /* 0x0000f7d000027802 */ /* 0x000fe40000000f00 */
[----:B------:R-:W-:Y:S05]  /*f7c0*/  CALL.REL.NOINC `($__internal_0_$__cuda_sm70_shflsync_bfly_p) ;  /* 0x000003f000007944 */ /* 0x000fea0003c00000 */
[----:B------:R-:W-:Y:S01]  /*f7d0*/  MOV R3, R0 ;  /* 0x0000000000037202 */ /* 0x000fe20000000f00 */
[----:B------:R-:W-:Y:S05]  /*f7e0*/  BRA `(.L_x_565) ;  /* 0xffffbda000007947 */ /* 0x000fea000383ffff */
.L_x_528:
[----:B------:R-:W-:Y:S01]  /*f7f0*/  IMAD.MOV.U32 R7, RZ, RZ, R9 ;  /* 0x000000ffff077224 */ /* 0x000fe200078e0009 */
[----:B------:R-:W-:Y:S01]  /*f800*/  MOV R171, RZ ;  /* 0x000000ff00ab7202 */ /* 0x000fe20000000f00 */
[----:B------:R-:W-:Y:S01]  /*f810*/  IMAD.MOV.U32 R3, RZ, RZ, 0x181f ;  /* 0x0000181fff037424 */ /* 0x000fe200078e00ff */
[----:B------:R-:W-:Y:S02]  /*f820*/  MOV R2, 0xf840 ;  /* 0x0000f84000027802 */ /* 0x000fe40000000f00 */
[----:B-1----:R-:W-:Y:S05]  /*f830*/  CALL.REL.NOINC `($__internal_1_$__cuda_sm70_shflsync_idx_p) ;  /* 0x000003e000007944 */ /* 0x002fea0003c00000 */
[----:B------:R-:W-:Y:S01]  /*f840*/  MOV R8, R171 ;  /* 0x000000ab00087202 */ /* 0x000fe20000000f00 */
[----:B------:R-:W-:Y:S05]  /*f850*/  BRA `(.L_x_566) ;  /* 0xffffdbd000007947 */ /* 0x000fea000383ffff */
.L_x_529:
[----:B------:R-:W-:Y:S01]  /*f860*/  IMAD.MOV.U32 R7, RZ, RZ, R11 ;  /* 0x000000ffff077224 */ /* 0x000fe200078e000b */
[----:B------:R-:W-:Y:S01]  /*f870*/  MOV R171, RZ ;  /* 0x000000ff00ab7202 */ /* 0x000fe20000000f00 */
[----:B------:R-:W-:Y:S01]  /*f880*/  IMAD.MOV.U32 R3, RZ, RZ, 0x181f ;  /* 0x0000181fff037424 */ /* 0x000fe200078e00ff */
[----:B------:R-:W-:Y:S02]  /*f890*/  MOV R2, 0xf8b0 ;  /* 0x0000f8b000027802 */ /* 0x000fe40000000f00 */
[----:B-123--:R-:W-:Y:S05]  /*f8a0*/  CALL.REL.NOINC `($__internal_1_$__cuda_sm70_shflsync_idx_p) ;  /* 0x0000037000007944 */ /* 0x00efea0003c00000 */
[----:B------:R-:W-:Y:S01]  /*f8b0*/  MOV R0, R171 ;  /* 0x000000ab00007202 */ /* 0x000fe20000000f00 */
[----:B------:R-:W-:Y:S05]  /*f8c0*/  BRA `(.L_x_567) ;  /* 0xffffdb8000007947 */ /* 0x000fea000383ffff */
.L_x_532:
[----:B-1----:R-:W-:Y:S01]  /*f8d0*/  IMAD.MOV.U32 R7, RZ, RZ, R9 ;  /* 0x000000ffff077224 */ /* 0x002fe200078e0009 */
[----:B------:R-:W-:Y:S01]  /*f8e0*/  MOV R171, 0x1 ;  /* 0x0000000100ab7802 */ /* 0x000fe20000000f00 */
[----:B------:R-:W-:Y:S01]  /*f8f0*/  IMAD.MOV.U32 R3, RZ, RZ, 0x181f ;  /* 0x0000181fff037424 */ /* 0x000fe200078e00ff */
[----:B------:R-:W-:-:S02]  /*f900*/  MOV R2, 0xf920 ;  /* 0x0000f92000027802 */ /* 0x000fc40000000f00 */
[----:B--234-:R-:W-:Y:S05]  /*f910*/  CALL.REL.NOINC `($__internal_1_$__cuda_sm70_shflsync_idx_p) ;  /* 0x0000030000007944 */ /* 0x01cfea0003c00000 */
        /* <DEDUP_REMOVED lines=8> */
.L_x_535:
[----:B-1----:R-:W-:Y:S01]  /*f9a0*/  IMAD.MOV.U32 R7, RZ, RZ, R9 ;  /* 0x000000ffff077224 */ /* 0x002fe200078e0009 */
[----:B------:R-:W-:Y:S01]  /*f9b0*/  MOV R171, 0x2 ;  /* 0x0000000200ab7802 */ /* 0x000fe20000000f00 */
[----:B------:R-:W-:Y:S01]  /*f9c0*/  IMAD.MOV.U32 R3, RZ, RZ, 0x181f ;  /* 0x0000181fff037424 */ /* 0x000fe200078e00ff */
[----:B------:R-:W-:Y:S02]  /*f9d0*/  MOV R2, 0xf9f0 ;  /* 0x0000f9f000027802 */ /* 0x000fe40000000f00 */
[----:B--234-:R-:W-:Y:S05]  /*f9e0*/  CALL.REL.NOINC `($__internal_1_$__cuda_sm70_shflsync_idx_p) ;  /* 0x0000023000007944 */ /* 0x01cfea0003c00000 */
[----:B------:R-:W-:Y:S01]  /*f9f0*/  MOV R8, R171 ;  /* 0x000000ab00087202 */ /* 0x000fe20000000f00 */
[----:B------:R-:W-:Y:S05]  /*fa00*/  BRA `(.L_x_569) ;  /* 0xffffdd3000007947 */ /* 0x000fea000383ffff */
.L_x_536:
[----:B-1----:R-:W-:Y:S01]  /*fa10*/  IMAD.MOV.U32 R7, RZ, RZ, R11 ;  /* 0x000000ffff077224 */ /* 0x002fe200078e000b */
[----:B------:R-:W-:Y:S01]  /*fa20*/  MOV R171, 0x2 ;  /* 0x0000000200ab7802 */ /* 0x000fe20000000f00 */
[----:B------:R-:W-:Y:S01]  /*fa30*/  IMAD.MOV.U32 R3, RZ, RZ, 0x181f ;  /* 0x0000181fff037424 */ /* 0x000fe200078e00ff */
[----:B------:R-:W-:Y:S02]  /*fa40*/  MOV R2, 0xfa60 ;  /* 0x0000fa6000027802 */ /* 0x000fe40000000f00 */
[----:B--234-:R-:W-:Y:S05]  /*fa50*/  CALL.REL.NOINC `($__internal_1_$__cuda_sm70_shflsync_idx_p) ;  /* 0x000001c000007944 */ /* 0x01cfea0003c00000 */
[----:B------:R-:W-:Y:S01]  /*fa60*/  MOV R0, R171 ;  /* 0x000000ab00007202 */ /* 0x000fe20000000f00 */
[----:B------:R-:W-:Y:S05]  /*fa70*/  BRA `(.L_x_570) ;  /* 0xffffdce000007947 */ /* 0x000fea000383ffff */
.L_x_539:
[----:B--2---:R-:W-:Y:S01]  /*fa80*/  IMAD.MOV.U32 R7, RZ, RZ, R9 ;  /* 0x000000ffff077224 */ /* 0x004fe200078e0009 */
[----:B------:R-:W-:Y:S01]  /*fa90*/  MOV R171, 0x3 ;  /* 0x0000000300ab7802 */ /* 0x000fe20000000f00 */
[----:B------:R-:W-:Y:S01]  /*faa0*/  IMAD.MOV.U32 R3, RZ, RZ, 0x181f ;  /* 0x0000181fff037424 */ /* 0x000fe200078e00ff */
[----:B------:R-:W-:-:S02]  /*fab0*/  MOV R2, 0xfad0 ;  /* 0x0000fad000027802 */ /* 0x000fc40000000f00 */
[----:B-1-34-:R-:W-:Y:S05]  /*fac0*/  CALL.REL.NOINC `($__internal_1_$__cuda_sm70_shflsync_idx_p) ;  /* 0x0000015000007944 */ /* 0x01afea0003c00000 */
        /* <DEDUP_REMOVED lines=8> */
.L_x_541:
[----:B-1----:R-:W-:Y:S01]  /*fb50*/  IMAD.MOV.U32 R7, RZ, RZ, R65 ;  /* 0x000000ffff077224 */ /* 0x002fe200078e0041 */
[----:B------:R-:W-:Y:S01]  /*fb60*/  MOV R171, RZ ;  /* 0x000000ff00ab7202 */ /* 0x000fe20000000f00 */
[----:B------:R-:W-:Y:S01]  /*fb70*/  IMAD.MOV.U32 R3, RZ, RZ, 0x1f ;  /* 0x0000001fff037424 */ /* 0x000fe200078e00ff */
[----:B---3--:R-:W-:Y:S02]  /*fb80*/  MOV R2, 0xfba0 ;  /* 0x0000fba000027802 */ /* 0x008fe40000000f00 */
[----:B--2-4-:R-:W-:Y:S05]  /*fb90*/  CALL.REL.NOINC `($__internal_1_$__cuda_sm70_shflsync_idx_p) ;  /* 0x0000008000007944 */ /* 0x014fea0003c00000 */
[----:B------:R-:W-:Y:S01]  /*fba0*/  MOV R0, R171 ;  /* 0x000000ab00007202 */ /* 0x000fe20000000f00 */
[----:B------:R-:W-:Y:S05]  /*fbb0*/  BRA `(.L_x_572) ;  /* 0xffffdee000007947 */ /* 0x000fea000383ffff */
        .weak           $__internal_0_$__cuda_sm70_shflsync_bfly_p
        .type           $__internal_0_$__cuda_sm70_shflsync_bfly_p,@function
        .size           $__internal_0_$__cuda_sm70_shflsync_bfly_p,($__internal_1_$__cuda_sm70_shflsync_idx_p - $__internal_0_$__cuda_sm70_shflsync_bfly_p)
$__internal_0_$__cuda_sm70_shflsync_bfly_p:
[----:B------:R-:W-:Y:S02]  /*fbc0*/  MOV R15, 0xffffffff ;  /* 0xffffffff000f7802 */ /* 0x000fe40000000f00 */
[----:B------:R-:W-:Y:S02]  /*fbd0*/  MOV R3, 0x1f ;  /* 0x0000001f00037802 */ /* 0x000fe40000000f00 */
[----:B------:R-:W-:Y:S04]  /*fbe0*/  WARPSYNC R15 ;  /* 0x0000000f00007348 */ /* 0x000fe80003800000 */
[----:B------:R1:W2:Y:S02]  /*fbf0*/  SHFL.BFLY PT, R0, R4, R0, R3 ;  /* 0x0c00000004007389 */ /* 0x0002a400000e0003 */
[----:B-1----:R-:W-:-:S04]  /*fc00*/  MOV R3, 0x0 ;  /* 0x0000000000037802 */ /* 0x002fc80000000f00 */
[----:B--2---:R-:W-:Y:S05]  /*fc10*/  RET.REL.NODEC R2 `(_ZN7cutlass13device_kernelIN5flash19enable_sm80_to_sm89INS1_16FlashAttnFwdSm80INS1_25CollectiveMainloopFwdSm80ILi8ELi1ELb0EN4cute5tupleIJNS5_1CILi128EEENS7_ILi64EEENS7_ILi192EEEEEELi192ENS_6half_tEfNS_4arch4Sm80ELb1ELb0ELb1ELb0ELb1ELb0ELb1ELb0EEENS1_21CollectiveEpilogueFwdINS6_IJS8_SA_S9_EEENS6_IJNS7_ILi1EEESI_SI_EEESC_SE_Li256ELb0ELb1ELb0ELb0EEENS1_30DynamicPersistentTileSchedulerILi256ELi256ELb0ELb1ELb0EEEEEEEEEvNT_6ParamsE) ;  /* 0xffff03e002007950 */ /* 0x004fea0003c3ffff */
        .weak           $__internal_1_$__cuda_sm70_shflsync_idx_p
        .type           $__internal_1_$__cuda_sm70_shflsync_idx_p,@function
        .size           $__internal_1_$__cuda_sm70_shflsync_idx_p,(.L_x_1500 - $__internal_1_$__cuda_sm70_shflsync_idx_p)
$__internal_1_$__cuda_sm70_shflsync_idx_p:
[----:B------:R-:W-:-:S04]  /*fc20*/  MOV R172, 0xffffffff ;  /* 0xffffffff00ac7802 */ /* 0x000fc80000000f00 */
[----:B------:R-:W-:Y:S04]  /*fc30*/  WARPSYNC R172 ;  /* 0x000000ac00007348 */ /* 0x000fe80003800000 */
[----:B------:R1:W2:Y:S02]  /*fc40*/  SHFL.IDX PT, R171, R7, R171, R3 ;  /* 0x000000ab07ab7389 */ /* 0x0002a400000e0003 */
[----:B-1----:R-:W-:-:S04]  /*fc50*/  MOV R3, 0x0 ;  /* 0x0000000000037802 */ /* 0x002fc80000000f00 */
[----:B--2---:R-:W-:Y:S05]  /*fc60*/  RET.REL.NODEC R2 `(_ZN7cutlass13device_kernelIN5flash19enable_sm80_to_sm89INS1_16FlashAttnFwdSm80INS1_25CollectiveMainloopFwdSm80ILi8ELi1ELb0EN4cute5tupleIJNS5_1CILi128EEENS7_ILi64EEENS7_ILi192EEEEEELi192ENS_6half_tEfNS_4arch4Sm80ELb1ELb0ELb1ELb0ELb1ELb0ELb1ELb0EEENS1_21CollectiveEpilogueFwdINS6_IJS8_SA_S9_EEENS6_IJNS7_ILi1EEESI_SI_EEESC_SE_Li256ELb0ELb1ELb0ELb0EEENS1_30DynamicPersistentTileSchedulerILi256ELi256ELb0ELb1ELb0EEEEEEEEEvNT_6ParamsE) ;  /* 0xffff039002007950 */ /* 0x004fea0003c3ffff */
.L_x_573:
        /* <DEDUP_REMOVED lines=9> */
.L_x_1500:


//--------------------- .text._ZN7cutlass13device_kernelIN5flash19enable_sm80_to_sm89INS1_16FlashAttnFwdSm80INS1_25CollectiveMainloopFwdSm80ILi8ELi1ELb0EN4cute5tupleIJNS5_1CILi128EEENS7_ILi64EEENS7_ILi192EEEEEELi192ENS_6half_tEfNS_4arch4Sm80ELb1ELb0ELb1ELb1ELb1ELb0ELb1ELb0EEENS1_21CollectiveEpilogueFwdINS6_IJS8_SA_S9_EEENS6_IJNS7_ILi1EEESI_SI_EEESC_SE_Li256ELb1ELb1ELb0ELb0EEENS1_19SingleTileSchedulerILb1ELb0ELb1ELi128EEEEEEEEEvNT_6ParamsE --------------------------
	.section	.text._ZN7cutlass13device_kernelIN5flash19enable_sm80_to_sm89INS1_16FlashAttnFwdSm80INS1_25CollectiveMainloopFwdSm80ILi8ELi1ELb0EN4cute5tupleIJNS5_1CILi128EEENS7_ILi64EEENS7_ILi192EEEEEELi192ENS_6half_tEfNS_4arch4Sm80ELb1ELb0ELb1ELb1ELb1ELb0ELb1ELb0EEENS1_21CollectiveEpilogueFwdINS6_IJS8_SA_S9_EEENS6_IJNS7_ILi1EEESI_SI_EEESC_SE_Li256ELb1ELb1ELb0ELb0EEENS1_19SingleTileSchedulerILb1ELb0ELb1ELi128EEEEEEEEEvNT_6ParamsE,"ax",@progbits
	.sectioninfo	@"SHI_REGISTERS=255"
	.align	128
.text._ZN7cutlass13device_kernelIN5flash19enable_sm80_to_sm89INS1_16FlashAttnFwdSm80INS1_25CollectiveMainloopFwdSm80ILi8ELi1ELb0EN4cute5tupleIJNS5_1CILi128EEENS7_ILi64EEENS7_ILi192EEEEEELi192ENS_6half_tEfNS_4arch4Sm80ELb1ELb0ELb1ELb1ELb1ELb0ELb1ELb0EEENS1_21CollectiveEpilogueFwdINS6_IJS8_SA_S9_EEENS6_IJNS7_ILi1EEESI_SI_EEESC_SE_Li256ELb1ELb1ELb0ELb0EEENS1_19SingleTileSchedulerILb1ELb0ELb1ELi128EEEEEEEEEvNT_6ParamsE:
        .type           _ZN7cutlass13device_kernelIN5flash19enable_sm80_to_sm89INS1_16FlashAttnFwdSm80INS1_25CollectiveMainloopFwdSm80ILi8ELi1ELb0EN4cute5tupleIJNS5_1CILi128EEENS7_ILi64EEENS7_ILi192EEEEEELi192ENS_6half_tEfNS_4arch4Sm80ELb1ELb0ELb1ELb1ELb1ELb0ELb1ELb0EEENS1_21CollectiveEpilogueFwdINS6_IJS8_SA_S9_EEENS6_IJNS7_ILi1EEESI_SI_EEESC_SE_Li256ELb1ELb1ELb0ELb0EEENS1_19SingleTileSchedulerILb1ELb0ELb1ELi128EEEEEEEEEvNT_6ParamsE,@function
        .size           _ZN7cutlass13device_kernelIN5flash19enable_sm80_to_sm89INS1_16FlashAttnFwdSm80INS1_25CollectiveMainloopFwdSm80ILi8ELi1ELb0EN4cute5tupleIJNS5_1CILi128EEENS7_ILi64EEENS7_ILi192EEEEEELi192ENS_6half_tEfNS_4arch4Sm80ELb1ELb0ELb1ELb1ELb1ELb0ELb1ELb0EEENS1_21CollectiveEpilogueFwdINS6_IJS8_SA_S9_EEENS6_IJNS7_ILi1EEESI_SI_EEESC_SE_Li256ELb1ELb1ELb0ELb0EEENS1_19SingleTileSchedulerILb1ELb0ELb1ELi128EEEEEEEEEvNT_6ParamsE,(.L_x_1503 - _ZN7cutlass13device_kernelIN5flash19enable_sm80_to_sm89INS1_16FlashAttnFwdSm80INS1_25CollectiveMainloopFwdSm80ILi8ELi1ELb0EN4cute5tupleIJNS5_1CILi128EEENS7_ILi64EEENS7_ILi192EEEEEELi192ENS_6half_tEfNS_4arch4Sm80ELb1ELb0ELb1ELb1ELb1ELb0ELb1ELb0EEENS1_21CollectiveEpilogueFwdINS6_IJS8_SA_S9_EEENS6_IJNS7_ILi1EEESI_SI_EEESC_SE_Li256ELb1ELb1ELb0ELb0EEENS1_19SingleTileSchedulerILb1ELb0ELb1ELi128EEEEEEEEEvNT_6ParamsE)
        .other          _ZN7cutlass13device_kernelIN5flash19enable_sm80_to_sm89INS1_16FlashAttnFwdSm80INS1_25CollectiveMainloopFwdSm80ILi8ELi1ELb0EN4cute5tupleIJNS5_1CILi128EEENS7_ILi64EEENS7_ILi192EEEEEELi192ENS_6half_tEfNS_4arch4Sm80ELb1ELb0ELb1ELb1ELb1ELb0ELb1ELb0EEENS1_21CollectiveEpilogueFwdINS6_IJS8_SA_S9_EEENS6_IJNS7_ILi1EEESI_SI_EEESC_SE_Li256ELb1ELb1ELb0ELb0EEENS1_19SingleTileSchedulerILb1ELb0ELb1ELi128EEEEEEEEEvNT_6ParamsE,@"STO_CUDA_ENTRY STV_DEFAULT"
_ZN7cutlass13device_kernelIN5flash19enable_sm80_to_sm89INS1_16FlashAttnFwdSm80INS1_25CollectiveMainloopFwdSm80ILi8ELi1ELb0EN4cute5tupleIJNS5_1CILi128EEENS7_ILi64EEENS7_ILi192EEEEEELi192ENS_6half_tEfNS_4arch4Sm80ELb1ELb0ELb1ELb1ELb1ELb0ELb1ELb0EEENS1_21CollectiveEpilogueFwdINS6_IJS8_SA_S9_EEENS6_IJNS7_ILi1EEESI_SI_EEESC_SE_Li256ELb1ELb1ELb0ELb0EEENS1_19SingleTileSchedulerILb1ELb0ELb1ELi128EEEEEEEEEvNT_6ParamsE:
        /* <DEDUP_REMOVED lines=20> */
.L_x_575:
        /* <DEDUP_REMOVED lines=13> */
.L_x_577:
[----:B------:R-:W-:Y:S02]  /*0210*/  ULDC UR5, c[0x0][0x54c] ;  /* 0x0001530000057ab9 */ /* 0x000fe40000000800 */
.L_x_576:
[----:B------:R-:W-:Y:S02]  /*0220*/  ULDC UR4, c[0x0][0x548] ;  /* 0x0001520000047ab9 */ /* 0x000fe40000000800 */
[----:B------:R-:W-:-:S02]  /*0230*/  USHF.L.U32 UR10, UR10, 0x7, URZ ;  /* 0x000000070a0a7899 */ /* 0x000fc4000800063f */
[----:B------:R-:W-:-:S04]  /*0240*/  UIMAD UR4, UR5, UR4, URZ ;  /* 0x00000004050472a4 */ /* 0x000fc8000f8e023f */
[----:B------:R-:W-:-:S04]  /*0250*/  UISETP.GE.AND UP0, UPT, UR10, UR4, UPT ;  /* 0x000000040a00728c */ /* 0x000fc8000bf06270 */
[----:B------:R-:W-:Y:S01]  /*0260*/  USEL UR13, UR13, 0xffffffff, !UP0 ;  /* 0xffffffff0d0d7887 */ /* 0x000fe2000c000000 */
[----:B------:R-:W-:Y:S05]  /*0270*/  BRA `(.L_x_578) ;  /* 0x000001b000007947 */ /* 0x000fea0003800000 */
.L_x_574:
        /* <DEDUP_REMOVED lines=8> */
.L_x_579:
        /* <DEDUP_REMOVED lines=13> */
.L_x_581:
[----:B------:R-:W-:Y:S02]  /*03d0*/  ULDC UR5, c[0x0][0x54c] ;  /* 0x0001530000057ab9 */ /* 0x000fe40000000800 */
.L_x_580:
[----:B------:R-:W-:Y:S02]  /*03e0*/  ULDC UR4, c[0x0][0x548] ;  /* 0x0001520000047ab9 */ /* 0x000fe40000000800 */
[----:B------:R-:W-:-:S02]  /*03f0*/  USHF.L.U32 UR10, UR10, 0x7, URZ ;  /* 0x000000070a0a7899 */ /* 0x000fc4000800063f */
[----:B------:R-:W-:-:S04]  /*0400*/  UIMAD UR4, UR5, UR4, URZ ;  /* 0x00000004050472a4 */ /* 0x000fc8000f8e023f */
[----:B------:R-:W-:-:S04]  /*0410*/  UISETP.GE.AND UP0, UPT, UR10, UR4, UPT ;  /* 0x000000040a00728c */ /* 0x000fc8000bf06270 */
[----:B------:R-:W-:-:S06]  /*0420*/  USEL UR13, UR13, 0xffffffff, !UP0 ;  /* 0xffffffff0d0d7887 */ /* 0x000fcc000c000000 */
.L_x_578:
        /* <DEDUP_REMOVED lines=47> */
.L_x_582:
        /* <DEDUP_REMOVED lines=10> */
.L_x_583:
        /* <DEDUP_REMOVED lines=12> */
.L_x_584:
[----:B------:R-:W-:Y:S01]  /*0880*/  ULDC UR4, c[0x0][0x2c4] ;  /* 0x0000b10000047ab9 */ /* 0x000fe20000000800 */
[----:B------:R-:W-:Y:S01]  /*0890*/  PLOP3.LUT P2, PT, PT, PT, PT, 0x80, 0x0 ;  /* 0x000000000000781c */ /* 0x000fe20003f4f070 */
[----:B------:R-:W-:Y:S01]  /*08a0*/  UISETP.NE.AND UP1, UPT, UR4, 0x1, UPT ;  /* 0x000000010400788c */ /* 0x000fe2000bf25270 */
[----:B------:R-:W-:Y:S01]  /*08b0*/  IMAD.MOV.U32 R3, RZ, RZ, RZ ;  /* 0x000000ffff037224 */ /* 0x000fe200078e00ff */
[----:B--2---:R-:W-:Y:S01]  /*08c0*/  UIADD3 UR7, -UR11, UR7, URZ ;  /* 0x000000070b077290 */ /* 0x004fe2000fffe13f */
[----:B------:R-:W-:Y:S01]  /*08d0*/  IMAD.MOV.U32 R98, RZ, RZ, RZ ;  /* 0x000000ffff627224 */ /* 0x000fe200078e00ff */
[----:B------:R-:W-:Y:S01]  /*08e0*/  ULDC.64 UR4, c[0x0][0x2c8] ;  /* 0x0000b20000047ab9 */ /* 0x000fe20000000a00 */
[----:B------:R-:W-:Y:S01]  /*08f0*/  CS2R R96, SRZ ;  /* 0x0000000000607805 */ /* 0x000fe2000001ff00 */
[----:B---3--:R-:W-:Y:S01]  /*0900*/  UIADD3 UR6, UR7, 0x40, -UR12 ;  /* 0x0000004007067890 */ /* 0x008fe2000fffe80c */
[----:B------:R-:W-:Y:S01]  /*0910*/  CS2R R94, SRZ ;  /* 0x00000000005e7805 */ /* 0x000fe2000001ff00 */
[----:B------:R-:W-:Y:S01]  /*0920*/  CS2R R92, SRZ ;  /* 0x00000000005c7805 */ /* 0x000fe2000001ff00 */
[----:B------:R-:W-:Y:S01]  /*0930*/  CS2R R90, SRZ ;  /* 0x00000000005a7805 */ /* 0x000fe2000001ff00 */
[----:B------:R-:W-:Y:S01]  /*0940*/  CS2R R88, SRZ ;  /* 0x0000000000587805 */ /* 0x000fe2000001ff00 */
[----:B------:R-:W-:Y:S01]  /*0950*/  @UP1 UIADD3 UR18, UR10, 0x7f, URZ ;  /* 0x0000007f0a121890 */ /* 0x000fe2000fffe03f */
[----:B------:R-:W-:Y:S01]  /*0960*/  CS2R R86, SRZ ;  /* 0x0000000000567805 */ /* 0x000fe2000001ff00 */
[----:B------:R-:W-:Y:S01]  /*0970*/  MOV R85, RZ ;  /* 0x000000ff00557202 */ /* 0x000fe20000000f00 */
[----:B------:R-:W-:Y:S01]  /*0980*/  CS2R R6, SRZ ;  /* 0x0000000000067805 */ /* 0x000fe2000001ff00 */
[----:B------:R-:W-:Y:S01]  /*0990*/  UIMAD.WIDE.U32 UR18, UR18, UR4, URZ ;  /* 0x00000004121272a5 */ /* 0x000fe2000f8e003f */
[----:B------:R-:W-:Y:S01]  /*09a0*/  CS2R R82, SRZ ;  /* 0x0000000000527805 */ /* 0x000fe2000001ff00 */
[----:B------:R-:W-:Y:S01]  /*09b0*/  UIADD3 UR4, UR10, 0x7f, URZ ;  /* 0x0000007f0a047890 */ /* 0x000fe2000fffe03f */
[----:B------:R-:W-:Y:S01]  /*09c0*/  CS2R R80, SRZ ;  /* 0x0000000000507805 */ /* 0x000fe2000001ff00 */
[----:B------:R-:W-:Y:S01]  /*09d0*/  @UP1 USHF.R.U32.HI UR4, URZ, UR5, UR19 ;  /* 0x000000053f041299 */ /* 0x000fe20008011613 */
[----:B------:R-:W-:Y:S01]  /*09e0*/  CS2R R78, SRZ ;  /* 0x00000000004e7805 */ /* 0x000fe2000001ff00 */
[----:B------:R-:W-:Y:S01]  /*09f0*/  UIADD3 UR5, UR7, 0x3f, URZ ;  /* 0x0000003f07057890 */ /* 0x000fe2000fffe03f */
[----:B------:R-:W-:Y:S01]  /*0a00*/  CS2R R76, SRZ ;  /* 0x00000000004c7805 */ /* 0x000fe2000001ff00 */
[----:B------:R-:W-:Y:S01]  /*0a10*/  UIADD3 UR6, UR6, UR4, URZ ;  /* 0x0000000406067290 */ /* 0x000fe2000fffe03f */
[----:B------:R-:W-:Y:S01]  /*0a20*/  CS2R R74, SRZ ;  /* 0x00000000004a7805 */ /* 0x000fe2000001ff00 */
[----:B------:R-:W-:Y:S01]  /*0a30*/  USHF.R.S32.HI UR18, URZ, 0x1f, UR5 ;  /* 0x0000001f3f127899 */ /* 0x000fe20008011405 */
[----:B------:R-:W-:Y:S01]  /*0a40*/  CS2R R72, SRZ ;  /* 0x0000000000487805 */ /* 0x000fe2000001ff00 */
[----:B------:R-:W-:Y:S01]  /*0a50*/  USHF.R.S32.HI UR4, URZ, 0x1f, UR6 ;  /* 0x0000001f3f047899 */ /* 0x000fe20008011406 */
[----:B------:R-:W-:Y:S01]  /*0a60*/  CS2R R70, SRZ ;  /* 0x0000000000467805 */ /* 0x000fe2000001ff00 */
[----:B------:R-:W-:Y:S01]  /*0a70*/  ULEA.HI UR18, UR18, UR5, URZ, 0x6 ;  /* 0x0000000512127291 */ /* 0x000fe2000f8f303f */
[----:B------:R-:W-:Y:S01]  /*0a80*/  CS2R R68, SRZ ;  /* 0x0000000000447805 */ /* 0x000fe2000001ff00 */
[----:B------:R-:W-:Y:S01]  /*0a90*/  ULEA.HI UR4, UR4, UR6, URZ, 0x6 ;  /* 0x0000000604047291 */ /* 0x000fe2000f8f303f */
[----:B------:R-:W-:Y:S01]  /*0aa0*/  CS2R R66, SRZ ;  /* 0x0000000000427805 */ /* 0x000fe2000001ff00 */
[----:B------:R-:W-:Y:S01]  /*0ab0*/  USHF.R.S32.HI UR18, URZ, 0x6, UR18 ;  /* 0x000000063f127899 */ /* 0x000fe20008011412 */
[----:B------:R-:W-:Y:S01]  /*0ac0*/  CS2R R64, SRZ ;  /* 0x0000000000407805 */ /* 0x000fe2000001ff00 */
[----:B------:R-:W-:Y:S01]  /*0ad0*/  USHF.R.S32.HI UR4, URZ, 0x6, UR4 ;  /* 0x000000063f047899 */ /* 0x000fe20008011404 */
[----:B------:R-:W-:Y:S01]  /*0ae0*/  CS2R R62, SRZ ;  /* 0x00000000003e7805 */ /* 0x000fe2000001ff00 */
[----:B------:R-:W-:Y:S01]  /*0af0*/  CS2R R60, SRZ ;  /* 0x00000000003c7805 */ /* 0x000fe2000001ff00 */
[----:B------:R-:W-:Y:S01]  /*0b00*/  CS2R R58, SRZ ;  /* 0x00000000003a7805 */ /* 0x000fe2000001ff00 */
[----:B------:R-:W-:Y:S01]  /*0b10*/  UISETP.LT.AND UP0, UPT, UR18, UR4, UPT ;  /* 0x000000041200728c */ /* 0x000fe2000bf01270 */
[----:B------:R-:W-:Y:S01]  /*0b20*/  CS2R R56, SRZ ;  /* 0x0000000000387805 */ /* 0x000fe2000001ff00 */
[----:B------:R-:W-:Y:S01]  /*0b30*/  CS2R R54, SRZ ;  /* 0x0000000000367805 */ /* 0x000fe2000001ff00 */
[----:B------:R-:W-:Y:S01]  /*0b40*/  CS2R R52, SRZ ;  /* 0x0000000000347805 */ /* 0x000fe2000001ff00 */
[----:B------:R-:W-:Y:S01]  /*0b50*/  USEL UR6, UR18, UR4, UP0 ;  /* 0x0000000412067287 */ /* 0x000fe20008000000 */
[----:B------:R-:W-:Y:S01]  /*0b60*/  CS2R R50, SRZ ;  /* 0x0000000000327805 */ /* 0x000fe2000001ff00 */
[----:B------:R-:W-:Y:S01]  /*0b70*/  CS2R R48, SRZ ;  /* 0x0000000000307805 */ /* 0x000fe2000001ff00 */
[----:B------:R-:W-:Y:S01]  /*0b80*/  CS2R R46, SRZ ;  /* 0x00000000002e7805 */ /* 0x000fe2000001ff00 */
[----:B------:R-:W-:Y:S01]  /*0b90*/  UISETP.GE.AND UP0, UPT, UR6, 0x1, UPT ;  /* 0x000000010600788c */ /* 0x000fe2000bf06270 */
        /* <DEDUP_REMOVED lines=44> */
[----:B------:R-:W-:Y:S01]  /*0e60*/  PLOP3.LUT P0, PT, PT, PT, UP1, 0x80, 0x0 ;  /* 0x000000000000781c */ /* 0x000fe20003f0f018 */
[----:B------:R-:W-:Y:S01]  /*0e70*/  IMAD.IADD R0, R84, 0x1, -R3 ;  /* 0x0000000154007824 */ /* 0x000fe200078e0a03 */
[----:B------:R-:W-:Y:S01]  /*0e80*/  ULDC.64 UR4, c[0x0][0x1b8] ;  /* 0x00006e0000047ab9 */ /* 0x000fe20000000a00 */
[----:B------:R-:W-:Y:S01]  /*0e90*/  IMAD.SHL.U32 R207, R15, 0x40, RZ ;  /* 0x000000400fcf7824 */ /* 0x000fe200078e00ff */
[----:B------:R-:W-:Y:S01]  /*0ea0*/  UIADD3 UR19, UR19, UR17, URZ ;  /* 0x0000001113137290 */ /* 0x000fe2000fffe03f */
[C---:B------:R-:W-:Y:S01]  /*0eb0*/  IMAD R210, R0.reuse, 0x20, R15 ;  /* 0x0000002000d27824 */ /* 0x040fe200078e020f */
[----:B------:R-:W-:Y:S01]  /*0ec0*/  USHF.R.S32.HI UR17, URZ, 0x1f, UR13 ;  /* 0x0000001f3f117899 */ /* 0x000fe2000801140d */
[----:B------:R-:W-:Y:S01]  /*0ed0*/  IMAD.SHL.U32 R182, R0, 0x8, RZ ;  /* 0x0000000800b67824 */ /* 0x000fe200078e00ff */
[----:B------:R-:W-:Y:S01]  /*0ee0*/  UIMAD UR16, UR8, UR4, URZ ;  /* 0x00000004081072a4 */ /* 0x000fe2000f8e023f */
[----:B------:R-:W-:Y:S01]  /*0ef0*/  LOP3.LUT R207, R207, 0x1c0, RZ, 0xc0, !PT ;  /* 0x000001c0cfcf7812 */ /* 0x000fe200078ec0ff */
[----:B------:R-:W-:Y:S01]  /*0f00*/  USEL UR17, UR17, URZ, !UP2 ;  /* 0x0000003f11117287 */ /* 0x000fe2000d000000 */
[----:B------:R-:W-:Y:S01]  /*0f10*/  IADD3 R2, R210, UR10, RZ ;  /* 0x0000000ad2027c10 */ /* 0x000fe2000fffe0ff */
[----:B------:R-:W-:Y:S01]  /*0f20*/  UIMAD UR16, UR9, UR5, UR16 ;  /* 0x00000005091072a4 */ /* 0x000fe2000f8e0210 */
[----:B------:R-:W-:Y:S01]  /*0f30*/  LEA.HI R12, R85, R84, RZ, 0x6 ;  /* 0x00000054550c7211 */ /* 0x000fe200078f30ff */
[----:B------:R-:W-:Y:S01]  /*0f40*/  UIMAD.WIDE.U32 UR20, UR9, UR4, UR18 ;  /* 0x00000004091472a5 */ /* 0x000fe2000f8e0012 */
[----:B------:R-:W-:Y:S01]  /*0f50*/  ISETP.GE.AND P4, PT, R182, c[0x0][0x198], PT ;  /* 0x00006600b6007a0c */ /* 0x000fe20003f86270 */
[----:B------:R-:W-:Y:S01]  /*0f60*/  @P1 IMAD.HI.U32 R3, R2, c[0x0][0x2c8], RZ ;  /* 0x0000b20002031a27 */ /* 0x000fe200078e00ff */
[----:B------:R-:W-:-:S02]  /*0f70*/  ULDC.64 UR4, c[0x0][0x1c0] ;  /* 0x0000700000047ab9 */ /* 0x000fc40000000a00 */
[----:B------:R-:W-:Y:S01]  /*0f80*/  USEL UR18, UR13, URZ, !UP2 ;  /* 0x0000003f0d127287 */ /* 0x000fe2000d000000 */
[----:B------:R-:W-:Y:S01]  /*0f90*/  IMAD.MOV.U32 R6, RZ, RZ, R2 ;  /* 0x000000ffff067224 */ /* 0x000fe200078e0002 */
[----:B------:R-:W-:Y:S01]  /*0fa0*/  UIMAD UR17, UR17, UR4, URZ ;  /* 0x00000004111172a4 */ /* 0x000fe2000f8e023f */
[----:B------:R-:W-:Y:S01]  /*0fb0*/  @P0 SHF.R.U32.HI R6, RZ, c[0x0][0x2cc], R3 ;  /* 0x0000b300ff060a19 */ /* 0x000fe20000011603 */
[----:B------:R-:W-:Y:S01]  /*0fc0*/  UIADD3 UR21, UR21, UR16, URZ ;  /* 0x0000001015157290 */ /* 0x000fe2000fffe03f */
[----:B------:R-:W-:Y:S01]  /*0fd0*/  IMAD.SHL.U32 R12, R12, 0x8, RZ ;  /* 0x000000080c0c7824 */ /* 0x000fe200078e00ff */
[----:B------:R-:W-:Y:S01]  /*0fe0*/  UIMAD UR5, UR18, UR5, UR17 ;  /* 0x00000005120572a4 */ /* 0x000fe2000f8e0211 */
[--C-:B-1----:R-:W-:Y:S01]  /*0ff0*/  SHF.R.S32.HI R5, RZ, 0x1f, R6.reuse ;  /* 0x0000001fff057819 */ /* 0x102fe20000011406 */
[----:B------:R-:W-:Y:S01]  /*1000*/  UIMAD.WIDE.U32 UR18, UR18, UR4, UR20 ;  /* 0x00000004121272a5 */ /* 0x000fe2000f8e0014 */
[----:B------:R-:W-:Y:S02]  /*1010*/  IMAD.MOV R3, RZ, RZ, -R6 ;  /* 0x000000ffff037224 */ /* 0x000fe400078e0a06 */
[----:B------:R-:W-:Y:S01]  /*1020*/  ULDC UR4, c[0x0][0x2c4] ;  /* 0x0000b10000047ab9 */ /* 0x000fe20000000800 */
[----:B------:R-:W-:Y:S01]  /*1030*/  IMAD R5, R5, c[0x0][0x1b0], RZ ;  /* 0x00006c0005057a24 */ /* 0x000fe200078e02ff */
[----:B------:R-:W-:Y:S01]  /*1040*/  UIADD3 UR5, UR19, UR5, URZ ;  /* 0x0000000513057290 */ /* 0x000fe2000fffe03f */
[----:B------:R-:W-:Y:S01]  /*1050*/  IMAD R3, R3, c[0x0][0x2c4], R2 ;  /* 0x0000b10003037a24 */ /* 0x000fe200078e0202 */
[----:B------:R-:W-:Y:S01]  /*1060*/  UIMAD UR4, UR12, UR4, URZ ;  /* 0x000000040c0472a4 */ /* 0x000fe2000f8e023f */
[----:B------:R-:W-:-:S02]  /*1070*/  IMAD.U32 R9, RZ, RZ, UR19 ;  /* 0x00000013ff097e24 */ /* 0x000fc4000f8e00ff */
[----:B------:R-:W-:Y:S01]  /*1080*/  IMAD.U32 R8, RZ, RZ, UR18 ;  /* 0x00000012ff087e24 */ /* 0x000fe2000f8e00ff */
[----:B------:R-:W-:Y:S01]  /*1090*/  SHF.R.S32.HI R2, RZ, 0x1f, R3 ;  /* 0x0000001fff027819 */ /* 0x000fe20000011403 */
[----:B------:R-:W-:Y:S02]  /*10a0*/  IMAD.U32 R9, RZ, RZ, UR5 ;  /* 0x00000005ff097e24 */ /* 0x000fe4000f8e00ff */
[C---:B------:R-:W-:Y:S02]  /*10b0*/  IMAD R5, R6.reuse, c[0x0][0x1b4], R5 ;  /* 0x00006d0006057a24 */ /* 0x040fe400078e0205 */
[----:B------:R-:W-:-:S04]  /*10c0*/  IMAD.WIDE.U32 R6, R6, c[0x0][0x1b0], R8 ;  /* 0x00006c0006067a25 */ /* 0x000fc800078e0008 */
[----:B------:R-:W-:Y:S02]  /*10d0*/  IMAD R2, R2, c[0x0][0x1a8], RZ ;  /* 0x00006a0002027a24 */ /* 0x000fe400078e02ff */
[----:B------:R-:W-:Y:S01]  /*10e0*/  IMAD.IADD R7, R7, 0x1, R5 ;  /* 0x0000000107077824 */ /* 0x000fe200078e0205 */
[----:B------:R-:W-:Y:S01]  /*10f0*/  LEA.HI R5, R85, R84, RZ, 0x4 ;  /* 0x0000005455057211 */ /* 0x000fe200078f20ff */
[C---:B------:R-:W-:Y:S02]  /*1100*/  IMAD R9, R3.reuse, c[0x0][0x1ac], R2 ;  /* 0x00006b0003097a24 */ /* 0x040fe400078e0202 */
[----:B------:R-:W-:Y:S01]  /*1110*/  IMAD.WIDE.U32 R2, R3, c[0x0][0x1a8], R6 ;  /* 0x00006a0003027a25 */ /* 0x000fe200078e0006 */
[----:B------:R-:W-:Y:S02]  /*1120*/  LOP3.LUT R7, R5, 0xfffffff0, RZ, 0xc0, !PT ;  /* 0xfffffff005077812 */ /* 0x000fe400078ec0ff */
[----:B------:R-:W-:Y:S01]  /*1130*/  IADD3 R6, R15, UR10, RZ ;  /* 0x0000000a0f067c10 */ /* 0x000fe2000fffe0ff */
[----:B------:R-:W-:Y:S01]  /*1140*/  IMAD.IADD R8, R3, 0x1, R9 ;  /* 0x0000000103087824 */ /* 0x000fe200078e0209 */
[----:B------:R-:W-:Y:S01]  /*1150*/  LEA R14, P0, R2, c[0x0][0x160], 0x1 ;  /* 0x00005800020e7a11 */ /* 0x000fe200078008ff */
[----:B------:R-:W-:Y:S01]  /*1160*/  IMAD.IADD R3, R84, 0x1, -R7 ;  /* 0x0000000154037824 */ /* 0x000fe200078e0a07 */
[----:B------:R-:W-:-:S02]  /*1170*/  ISETP.GE.AND P5, PT, R6, UR4, PT ;  /* 0x0000000406007c0c */ /* 0x000fc4000bfa6270 */
[----:B------:R-:W-:Y:S01]  /*1180*/  LEA.HI.X R8, R2, c[0x0][0x164], R8, 0x1, P0 ;  /* 0x0000590002087a11 */ /* 0x000fe200000f0c08 */
[----:B------:R1:W3:Y:S01]  /*1190*/  SHFL.IDX PT, R16, R14, RZ, 0x181f ;  /* 0x00181fff0e107589 */ /* 0x0002e200000e0000 */
[----:B------:R-:W-:Y:S02]  /*11a0*/  SHF.R.S32.HI R2, RZ, 0x1f, R3 ;  /* 0x0000001fff027819 */ /* 0x000fe40000011403 */
[----:B------:R-:W-:Y:S01]  /*11b0*/  IADD3 R9, R182, 0x80, RZ ;  /* 0x00000080b6097810 */ /* 0x000fe20007ffe0ff */
[----:B------:R1:W4:Y:S01]  /*11c0*/  SHFL.IDX PT, R17, R8, RZ, 0x181f ;  /* 0x00181fff08117589 */ /* 0x00032200000e0000 */
[----:B------:R-:W-:Y:S02]  /*11d0*/  LEA.HI R7, R2, R3, RZ, 0x3 ;  /* 0x0000000302077211 */ /* 0x000fe400078f18ff */
[----:B------:R-:W-:Y:S02]  /*11e0*/  SHF.R.U32.HI R2, RZ, 0x3, R207 ;  /* 0x00000003ff027819 */ /* 0x000fe400000116cf */
[----:B------:R-:W-:-:S02]  /*11f0*/  LOP3.LUT R10, R7, 0xfffffff8, RZ, 0xc0, !PT ;  /* 0xfffffff8070a7812 */ /* 0x000fc400078ec0ff */
[----:B------:R-:W-:Y:S02]  /*1200*/  LOP3.LUT R207, R207, 0x38, R182, 0xf8, !PT ;  /* 0x00000038cfcf7812 */ /* 0x000fe400078ef8b6 */
[----:B------:R-:W-:Y:S01]  /*1210*/  ISETP.GE.AND P0, PT, R9, c[0x0][0x198], PT ;  /* 0x0000660009007a0c */ /* 0x000fe20003f06270 */
[----:B------:R-:W-:Y:S01]  /*1220*/  IMAD.IADD R10, R3, 0x1, -R10 ;  /* 0x00000001030a7824 */ /* 0x000fe200078e0a0a */
[----:B------:R-:W-:Y:S01]  /*1230*/  LOP3.LUT R207, R207, R2, RZ, 0x3c, !PT ;  /* 0x00000002cfcf7212 */ /* 0x000fe200078e3cff */
[----:B------:R-:W-:Y:S02]  /*1240*/  IMAD.MOV.U32 R2, RZ, RZ, 0x10 ;  /* 0x00000010ff027424 */ /* 0x000fe400078e00ff */
[----:B------:R-:W-:Y:S01]  /*1250*/  IMAD.MOV.U32 R3, RZ, RZ, 0x20 ;  /* 0x00000020ff037424 */ /* 0x000fe200078e00ff */
[----:B------:R-:W-:Y:S01]  /*1260*/  LOP3.LUT R207, R207, 0xfffffe00, R12, 0xf8, !PT ;  /* 0xfffffe00cfcf7812 */ /* 0x000fe200078ef80c */
[----:B--2---:R2:W5:Y:S02]  /*1270*/  @P2 R2UR UR17, R4 ;  /* 0x00000000041123c2 */ /* 0x00456400000e0000 */
[----:B-----5:R-:W-:Y:S01]  /*1280*/  @!UP0 UMOV UR17, UR13 ;  /* 0x0000000d00118c82 */ /* 0x020fe20008000000 */
[----:B--2---:R-:W-:-:S04]  /*1290*/  IADD3 R4, R182, 0x40, RZ ;  /* 0x00000040b6047810 */ /* 0x004fc80007ffe0ff */
[----:B------:R-:W-:-:S04]  /*12a0*/  ISETP.GE.AND P3, PT, R4, c[0x0][0x198], PT ;  /* 0x0000660004007a0c */ /* 0x000fc80003f66270 */
[----:B------:R-:W-:-:S05]  /*12b0*/  R2P PR, R10, 0x6 ;  /* 0x000000060a007804 */ /* 0x000fca0000000000 */
[----:B------:R-:W-:Y:S02]  /*12c0*/  SEL R2, R2, 0xfffffff0, !P1 ;  /* 0xfffffff002027807 */ /* 0x000fe40004800000 */
        /* <DEDUP_REMOVED lines=8> */
[----:B------:R-:W-:-:S02]  /*1350*/  LOP3.LUT R12, R12, 0xfffffff8, RZ, 0xc0, !PT ;  /* 0xfffffff80c0c7812 */ /* 0x000fc400078ec0ff */
[----:B------:R-:W-:Y:S02]  /*1360*/  LOP3.LUT R11, R11, 0xfffffff8, RZ, 0xc0, !PT ;  /* 0xfffffff80b0b7812 */ /* 0x000fe400078ec0ff */
[----:B------:R-:W-:Y:S01]  /*1370*/  @!PT LDS RZ, [RZ] ;  /* 0x00000000fffff984 */ /* 0x000fe20000000800 */
[----:B------:R1:W-:Y:S01]  /*1380*/  LDGSTS.E.BYPASS.LTC128B.128 [R13+0xc100], [R18.64], !P4 ;  /* 0x0c100000120d7fae */ /* 0x0003e2000e101d4e */
[----:B------:R-:W-:-:S04]  /*1390*/  IMAD.WIDE R20, R12, 0x2, R16 ;  /* 0x000000020c147825 */ /* 0x000fc800078e0210 */
[----:B------:R-:W-:Y:S01]  /*13a0*/  IMAD.WIDE R16, R11, 0x2, R16 ;  /* 0x000000020b107825 */ /* 0x000fe200078e0210 */
[----:B------:R1:W-:Y:S04]  /*13b0*/  LDGSTS.E.BYPASS.LTC128B.128 [R13+0x10100], [R20.64], !P3 ;  /* 0x10100000140d7fae */ /* 0x0003e8000d901d4e */
[----:B------:R1:W-:Y:S02]  /*13c0*/  LDGSTS.E.BYPASS.LTC128B.128 [R13+0x14100], [R16.64], !P0 ;  /* 0x14100000100d7fae */ /* 0x0003e4000c101d4e */
.L_x_587:
[----:B-1-34-:R-:W-:Y:S05]  /*13d0*/  BSYNC B0 ;  /* 0x0000000000007941 */ /* 0x01afea0003800000 */
.L_x_586:
        /* <DEDUP_REMOVED lines=20> */
.L_x_589:
[----:B------:R-:W-:Y:S05]  /*1520*/  BSYNC B0 ;  /* 0x0000000000007941 */ /* 0x000fea0003800000 */
.L_x_588:
[----:B------:R-:W-:Y:S01]  /*1530*/  IADD3 R11, R6, 0x40, RZ ;  /* 0x00000040060b7810 */ /* 0x000fe20007ffe0ff */
[----:B--2---:R2:W4:Y:S01]  /*1540*/  SHFL.IDX PT, R17, R8, 0x2, 0x181f ;  /* 0x00581f0008117f89 */ /* 0x00452200000e0000 */
        /* <DEDUP_REMOVED lines=18> */
.L_x_591:
[----:B------:R-:W-:Y:S05]  /*1670*/  BSYNC B0 ;  /* 0x0000000000007941 */ /* 0x000fea0003800000 */
.L_x_590:
[----:B---3--:R-:W-:Y:S01]  /*1680*/  SHFL.IDX PT, R16, R14, 0x3, 0x181f ;  /* 0x00781f000e107f89 */ /* 0x008fe200000e0000 */
[----:B------:R-:W-:Y:S01]  /*1690*/  IMAD.MOV.U32 R12, RZ, RZ, c[0x0][0x2b8] ;  /* 0x0000ae00ff0c7624 */ /* 0x000fe200078e00ff */
[----:B------:R-:W-:Y:S01]  /*16a0*/  SHF.R.S32.HI R181, RZ, 0x1f, R4 ;  /* 0x0000001fffb57819 */ /* 0x000fe20000011404 */
[----:B------:R-:W-:Y:S01]  /*16b0*/  IMAD.U32 R11, RZ, RZ, UR6 ;  /* 0x00000006ff0b7e24 */ /* 0x000fe2000f8e00ff */
[----:B----4-:R-:W3:Y:S01]  /*16c0*/  SHFL.IDX PT, R17, R8, 0x3, 0x181f ;  /* 0x00781f0008117f89 */ /* 0x010ee200000e0000 */
[----:B------:R-:W-:Y:S01]  /*16d0*/  SHF.R.S32.HI R180, RZ, 0x1f, R9 ;  /* 0x0000001fffb47819 */ /* 0x000fe20000011409 */
[----:B------:R-:W-:Y:S01]  /*16e0*/  IMAD.SHL.U32 R207, R207, 0x2, RZ ;  /* 0x00000002cfcf7824 */ /* 0x000fe200078e00ff */
[----:B------:R-:W-:Y:S01]  /*16f0*/  ISETP.NE.AND P2, PT, R12, 0x1, PT ;  /* 0x000000010c00780c */ /* 0x000fe20003f45270 */
[----:B------:R-:W-:Y:S01]  /*1700*/  IMAD R11, R11, 0x40, R210 ;  /* 0x000000400b0b7824 */ /* 0x000fe200078e02d2 */
        /* <DEDUP_REMOVED lines=12> */
[----:B------:R-:W-:-:S02]  /*17d0*/  IADD3 R6, R11, -0x40, RZ ;  /* 0xffffffc00b067810 */ /* 0x000fc40007ffe0ff */
[----:B------:R-:W-:Y:S02]  /*17e0*/  ULDC.64 UR4, c[0x0][0x1e8] ;  /* 0x00007a0000047ab9 */ /* 0x000fe40000000a00 */
[C---:B------:R-:W-:Y:S01]  /*17f0*/  ISETP.GE.AND P6, PT, R6.reuse, UR7, PT ;  /* 0x0000000706007c0c */ /* 0x040fe2000bfc6270 */
[----:B------:R-:W-:Y:S01]  /*1800*/  UIADD3 UR16, UR19, UR16, URZ ;  /* 0x0000001013107290 */ /* 0x000fe2000fffe03f */
[----:B------:R-:W-:Y:S01]  /*1810*/  IADD3 R209, R6, UR11, RZ ;  /* 0x0000000b06d17c10 */ /* 0x000fe2000fffe0ff */
[----:B---3--:R-:W-:Y:S01]  /*1820*/  @!P5 IMAD.WIDE R20, R182, 0x2, R16 ;  /* 0x00000002b614d825 */ /* 0x008fe200078e0210 */
[----:B------:R-:W-:-:S03]  /*1830*/  ISETP.GT.OR P6, PT, R210, 0x3f, P6 ;  /* 0x0000003fd200780c */ /* 0x000fc600037c4670 */
        /* <DEDUP_REMOVED lines=11> */
[----:B-12---:R-:W-:Y:S02]  /*18f0*/  @!P6 LEA.HI.X.SX32 R8, R6, UR16, 0x1, P1 ;  /* 0x000000100608ec11 */ /* 0x006fe400088f0eff */
[----:B------:R-:W-:-:S04]  /*1900*/  @!P6 LEA R12, P1, R11, c[0x0][0x2a0], 0x2 ;  /* 0x0000a8000b0cea11 */ /* 0x000fc800078210ff */
[----:B------:R-:W-:Y:S01]  /*1910*/  @!P6 LEA.HI.X R13, R11, c[0x0][0x2a4], R8, 0x2, P1 ;  /* 0x0000a9000b0dea11 */ /* 0x000fe200008f1408 */
[----:B------:R-:W-:Y:S06]  /*1920*/  BAR.SYNC.DEFER_BLOCKING 0x0 ;  /* 0x0000000000007b1d */ /* 0x000fec0000010000 */
[----:B------:R1:W2:Y:S01]  /*1930*/  @!P6 LDG.E R208, [R12.64] ;  /* 0x0000000e0cd0e981 */ /* 0x0002a2000c1e1900 */
[----:B------:R-:W-:Y:S01]  /*1940*/  IMAD.MOV R6, RZ, RZ, -R6 ;  /* 0x000000ffff067224 */ /* 0x000fe200078e0a06 */
[----:B------:R-:W-:Y:S01]  /*1950*/  UIMAD UR17, UR8, UR4, URZ ;  /* 0x00000004081172a4 */ /* 0x000fe2000f8e023f */
[----:B-----5:R-:W-:Y:S01]  /*1960*/  IMAD.SHL.U32 R17, R0, 0x40, RZ ;  /* 0x0000004000117824 */ /* 0x020fe200078e00ff */
[----:B------:R-:W-:Y:S01]  /*1970*/  UIMAD.WIDE.U32 UR20, UR9, UR4, URZ ;  /* 0x00000004091472a5 */ /* 0x000fe2000f8e003f */
[----:B------:R-:W-:Y:S01]  /*1980*/  IMAD R209, R6, c[0x0][0x2b8], R209 ;  /* 0x0000ae0006d17a24 */ /* 0x000fe200078e02d1 */
[----:B------:R-:W-:Y:S01]  /*1990*/  UIMAD UR17, UR9, UR5, UR17 ;  /* 0x00000005091172a4 */ /* 0x000fe2000f8e0211 */
[----:B---3--:R-:W-:Y:S01]  /*19a0*/  SHF.R.S32.HI R20, RZ, 0x4, R5 ;  /* 0x00000004ff147819 */ /* 0x008fe20000011405 */
[----:B------:R-:W-:Y:S01]  /*19b0*/  IMAD.SHL.U32 R8, R15, 0x8, RZ ;  /* 0x000000080f087824 */ /* 0x000fe200078e00ff */
[----:B------:R-:W-:Y:S01]  /*19c0*/  LOP3.LUT R17, R17, 0x1c0, RZ, 0xc0, !PT ;  /* 0x000001c011117812 */ /* 0x000fe200078ec0ff */
[----:B------:R-:W-:Y:S01]  /*19d0*/  IMAD.WIDE.U32 R22, R209, c[0x0][0x1e0], RZ ;  /* 0x00007800d1167a25 */ /* 0x000fe200078e00ff */
[----:B------:R-:W-:Y:S01]  /*19e0*/  SHF.R.S32.HI R14, RZ, 0x1f, R209 ;  /* 0x0000001fff0e7819 */ /* 0x000fe200000114d1 */
[----:B------:R-:W-:Y:S01]  /*19f0*/  UIADD3 UR17, UR21, UR17, URZ ;  /* 0x0000001115117290 */ /* 0x000fe2000fffe03f */
[----:B------:R-:W-:Y:S01]  /*1a00*/  LEA.HI R5, R5, R20, RZ, 0x1 ;  /* 0x0000001405057211 */ /* 0x000fe200078f08ff */
[----:B------:R-:W-:Y:S01]  /*1a10*/  ULDC.64 UR4, c[0x0][0x210] ;  /* 0x0000840000047ab9 */ /* 0x000fe20000000a00 */
[----:B------:R-:W-:Y:S01]  /*1a20*/  LOP3.LUT R8, R17, 0x8, R8, 0xf8, !PT ;  /* 0x0000000811087812 */ /* 0x000fe200078ef808 */
[C---:B------:R-:W-:Y:S01]  /*1a30*/  IMAD R6, R14.reuse, c[0x0][0x1e0], RZ ;  /* 0x000078000e067a24 */ /* 0x040fe200078e02ff */
[----:B------:R-:W-:Y:S01]  /*1a40*/  LOP3.LUT R5, R5, 0xfffffffe, RZ, 0xc0, !PT ;  /* 0xfffffffe05057812 */ /* 0x000fe200078ec0ff */
[----:B------:R-:W-:Y:S01]  /*1a50*/  IMAD R14, R14, c[0x0][0x208], RZ ;  /* 0x000082000e0e7a24 */ /* 0x000fe200078e02ff */
[----:B------:R-:W-:Y:S01]  /*1a60*/  SHF.R.U32.HI R17, RZ, 0x3, R17 ;  /* 0x00000003ff117819 */ /* 0x000fe20000011611 */
[C---:B----4-:R-:W-:Y:S01]  /*1a70*/  IMAD R18, R209.reuse, c[0x0][0x1e4], R6 ;  /* 0x00007900d1127a24 */ /* 0x050fe200078e0206 */
[----:B------:R-:W-:Y:S01]  /*1a80*/  UIMAD UR8, UR8, UR4, URZ ;  /* 0x00000004080872a4 */ /* 0x000fe2000f8e023f */
[----:B------:R-:W-:Y:S01]  /*1a90*/  IMAD R11, R209, c[0x0][0x20c], R14 ;  /* 0x00008300d10b7a24 */ /* 0x000fe200078e020e */
[----:B------:R-:W-:Y:S01]  /*1aa0*/  LOP3.LUT R8, R8, R17, RZ, 0x3c, !PT ;  /* 0x0000001108087212 */ /* 0x000fe200078e3cff */
[----:B------:R-:W-:Y:S01]  /*1ab0*/  IMAD.IADD R19, R23, 0x1, R18 ;  /* 0x0000000117137824 */ /* 0x000fe200078e0212 */
[----:B------:R-:W-:Y:S01]  /*1ac0*/  ULEA UR22, UR6, 0xffffffc0, 0x6 ;  /* 0xffffffc006167891 */ /* 0x000fe2000f8e303f */
[----:B------:R-:W-:Y:S01]  /*1ad0*/  IMAD.MOV.U32 R18, RZ, RZ, R22 ;  /* 0x000000ffff127224 */ /* 0x000fe200078e0016 */
[----:B------:R-:W-:Y:S01]  /*1ae0*/  UIMAD.WIDE.U32 UR24, UR9, UR4, URZ ;  /* 0x00000004091872a5 */ /* 0x000fe2000f8e003f */
[----:B-1----:R-:W-:Y:S01]  /*1af0*/  IMAD.WIDE.U32 R12, R209, c[0x0][0x208], RZ ;  /* 0x00008200d10c7a25 */ /* 0x002fe200078e00ff */
[----:B------:R-:W-:Y:S01]  /*1b00*/  UIMAD UR8, UR9, UR5, UR8 ;  /* 0x00000005090872a4 */ /* 0x000fe2000f8e0208 */
[----:B------:R-:W-:Y:S01]  /*1b10*/  LOP3.LUT P3, RZ, R0, 0x2, RZ, 0xc0, !PT ;  /* 0x0000000200ff7812 */ /* 0x000fe2000786c0ff */
[----:B------:R-:W-:Y:S01]  /*1b20*/  UIADD3 UR22, UR7, -UR22, URZ ;  /* 0x8000001607167290 */ /* 0x000fe2000fffe03f */
[----:B------:R-:W-:Y:S01]  /*1b30*/  IMAD.IADD R13, R13, 0x1, R11 ;  /* 0x000000010d0d7824 */ /* 0x000fe200078e020b */
[----:B------:R-:W-:Y:S01]  /*1b40*/  UIADD3 UR8, UR25, UR8, URZ ;  /* 0x0000000819087290 */ /* 0x000fe2000fffe03f */
[----:B------:R-:W-:Y:S01]  /*1b50*/  IMAD.IADD R5, R20, 0x1, -R5 ;  /* 0x0000000114057824 */ /* 0x000fe200078e0a05 */
[----:B------:R-:W-:Y:S01]  /*1b60*/  ISETP.GE.AND P5, PT, R182, c[0x0][0x1d4], PT ;  /* 0x00007500b6007a0c */ /* 0x000fe20003fa6270 */
[----:B------:R-:W-:Y:S01]  /*1b70*/  IMAD.SHL.U32 R17, R10, 0x40, RZ ;  /* 0x000000400a117824 */ /* 0x000fe200078e00ff */
[----:B------:R-:W-:Y:S01]  /*1b80*/  ISETP.GE.AND P4, PT, R4, c[0x0][0x1d4], PT ;  /* 0x0000750004007a0c */ /* 0x000fe20003f86270 */
[----:B------:R-:W-:Y:S01]  /*1b90*/  IMAD R205, R5, 0x200, R8 ;  /* 0x0000020005cd7824 */ /* 0x000fe200078e0208 */
[----:B------:R-:W-:Y:S01]  /*1ba0*/  IADD3 R8, -R15, UR22, RZ ;  /* 0x000000160f087c10 */ /* 0x000fe2000fffe1ff */
[----:B------:R-:W-:Y:S01]  /*1bb0*/  IMAD.SHL.U32 R88, R5, 0x8, RZ ;  /* 0x0000000805587824 */ /* 0x000fe200078e00ff */
[----:B------:R-:W-:Y:S01]  /*1bc0*/  LOP3.LUT R17, R17, 0x1c0, RZ, 0xc0, !PT ;  /* 0x000001c011117812 */ /* 0x000fe200078ec0ff */
[----:B------:R-:W-:Y:S01]  /*1bd0*/  IMAD.SHL.U32 R205, R205, 0x2, RZ ;  /* 0x00000002cdcd7824 */ /* 0x000fe200078e00ff */
[----:B------:R-:W-:Y:S01]  /*1be0*/  ISETP.GE.AND P1, PT, R8, 0x1, PT ;  /* 0x000000010800780c */ /* 0x000fe20003f26270 */
[----:B------:R-:W-:Y:S01]  /*1bf0*/  IMAD.SHL.U32 R89, R7, 0x40, RZ ;  /* 0x0000004007597824 */ /* 0x000fe200078e00ff */
[----:B------:R-:W-:Y:S01]  /*1c00*/  LEA.HI R87, R85, R84, RZ, 0x5 ;  /* 0x0000005455577211 */ /* 0x000fe200078f28ff */
[----:B------:R-:W-:Y:S01]  /*1c10*/  UISETP.GE.AND UP0, UPT, UR6, 0x2, UPT ;  /* 0x000000020600788c */ /* 0x000fe2000bf06270 */
[----:B------:R-:W-:-:S02]  /*1c20*/  IADD3 R15, R205, 0x6100, RZ ;  /* 0x00006100cd0f7810 */ /* 0x000fc40007ffe0ff */
[----:B------:R-:W-:Y:S02]  /*1c30*/  IADD3 R204, R205, 0x6120, RZ ;  /* 0x00006120cdcc7810 */ /* 0x000fe40007ffe0ff */
[----:B------:R-:W-:Y:S02]  /*1c40*/  @P3 IADD3 R204, R15, -0x20, RZ ;  /* 0xffffffe00fcc3810 */ /* 0x000fe40007ffe0ff */
[----:B------:R-:W-:Y:S02]  /*1c50*/  ISETP.GE.AND P3, PT, R9, c[0x0][0x1d4], PT ;  /* 0x0000750009007a0c */ /* 0x000fe40003f66270 */
[----:B------:R-:W-:Y:S02]  /*1c60*/  LOP3.LUT R88, R17, 0x8, R88, 0xf8, !PT ;  /* 0x0000000811587812 */ /* 0x000fe400078ef858 */
[----:B------:R-:W-:Y:S02]  /*1c70*/  SHF.R.U32.HI R17, RZ, 0x3, R17 ;  /* 0x00000003ff117819 */ /* 0x000fe40000011611 */
[----:B------:R-:W-:-:S02]  /*1c80*/  LOP3.LUT R89, R89, 0xfffffe00, RZ, 0xc0, !PT ;  /* 0xfffffe0059597812 */ /* 0x000fc400078ec0ff */
[----:B------:R-:W-:Y:S02]  /*1c90*/  SHF.R.S32.HI R86, RZ, 0x5, R87 ;  /* 0x00000005ff567819 */ /* 0x000fe40000011457 */
[----:B------:R-:W-:Y:S02]  /*1ca0*/  LOP3.LUT R88, R88, R17, RZ, 0x3c, !PT ;  /* 0x0000001158587212 */ /* 0x000fe400078e3cff */
[----:B------:R-:W-:Y:S01]  /*1cb0*/  SHF.R.S32.HI R133, RZ, 0x1f, R182 ;  /* 0x0000001fff857819 */ /* 0x000fe200000114b6 */
[----:B------:R-:W-:Y:S01]  /*1cc0*/  IMAD R7, R86, 0x400, R89 ;  /* 0x0000040056077824 */ /* 0x000fe200078e0259 */
[----:B------:R-:W-:Y:S02]  /*1cd0*/  SEL R217, RZ, 0x10, P3 ;  /* 0x00000010ffd97807 */ /* 0x000fe40001800000 */
[----:B------:R-:W-:Y:S01]  /*1ce0*/  IADD3 R211, R207, 0x100, RZ ;  /* 0x00000100cfd37810 */ /* 0x000fe20007ffe0ff */
[----:B------:R-:W-:Y:S01]  /*1cf0*/  IMAD.IADD R206, R88, 0x1, R7 ;  /* 0x0000000158ce7824 */ /* 0x000fe200078e0207 */
[----:B------:R-:W-:-:S02]  /*1d00*/  SHF.R.S32.HI R214, RZ, 0x1f, R181 ;  /* 0x0000001fffd67819 */ /* 0x000fc400000114b5 */
[----:B------:R-:W-:Y:S01]  /*1d10*/  SHF.R.S32.HI R183, RZ, 0x1f, R180 ;  /* 0x0000001fffb77819 */ /* 0x000fe200000114b4 */
[----:B------:R-:W-:Y:S01]  /*1d20*/  IMAD.SHL.U32 R206, R206, 0x2, RZ ;  /* 0x00000002cece7824 */ /* 0x000fe200078e00ff */
[C---:B------:R-:W-:Y:S02]  /*1d30*/  IADD3 R195, R204.reuse, 0x800, RZ ;  /* 0x00000800ccc37810 */ /* 0x040fe40007ffe0ff */
[----:B------:R-:W-:Y:S01]  /*1d40*/  IADD3 R194, R204, 0x1000, RZ ;  /* 0x00001000ccc27810 */ /* 0x000fe20007ffe0ff */
[--C-:B------:R-:W-:Y:S01]  /*1d50*/  IMAD R202, R2, 0x2, R206.reuse ;  /* 0x0000000202ca7824 */ /* 0x100fe200078e02ce */
[C---:B------:R-:W-:Y:S01]  /*1d60*/  IADD3 R193, R204.reuse, 0x1800, RZ ;  /* 0x00001800ccc17810 */ /* 0x040fe20007ffe0ff */
[C---:B------:R-:W-:Y:S01]  /*1d70*/  IMAD R201, R3.reuse, 0x2, R206 ;  /* 0x0000000203c97824 */ /* 0x040fe200078e02ce */
[C---:B------:R-:W-:Y:S01]  /*1d80*/  IADD3 R191, R204.reuse, 0x2000, RZ ;  /* 0x00002000ccbf7810 */ /* 0x040fe20007ffe0ff */
[----:B------:R-:W-:Y:S01]  /*1d90*/  IMAD R199, R3, 0x2, R202 ;  /* 0x0000000203c77824 */ /* 0x000fe200078e02ca */
[----:B------:R-:W-:-:S02]  /*1da0*/  IADD3 R190, R204, 0x2800, RZ ;  /* 0x00002800ccbe7810 */ /* 0x000fc40007ffe0ff */
[C---:B------:R-:W-:Y:S02]  /*1db0*/  IADD3 R189, R204.reuse, 0x3000, RZ ;  /* 0x00003000ccbd7810 */ /* 0x040fe40007ffe0ff */
[C---:B------:R-:W-:Y:S02]  /*1dc0*/  IADD3 R188, R204.reuse, 0x3800, RZ ;  /* 0x00003800ccbc7810 */ /* 0x040fe40007ffe0ff */
[C---:B------:R-:W-:Y:S02]  /*1dd0*/  IADD3 R187, R204.reuse, 0x4000, RZ ;  /* 0x00004000ccbb7810 */ /* 0x040fe40007ffe0ff */
[C---:B------:R-:W-:Y:S02]  /*1de0*/  IADD3 R186, R204.reuse, 0x4800, RZ ;  /* 0x00004800ccba7810 */ /* 0x040fe40007ffe0ff */
[C---:B------:R-:W-:Y:S02]  /*1df0*/  IADD3 R185, R204.reuse, 0x5000, RZ ;  /* 0x00005000ccb97810 */ /* 0x040fe40007ffe0ff */
[----:B------:R-:W-:-:S02]  /*1e00*/  IADD3 R184, R204, 0x5800, RZ ;  /* 0x00005800ccb87810 */ /* 0x000fc40007ffe0ff */
[----:B--2---:R-:W-:Y:S01]  /*1e10*/  SHF.R.S32.HI R6, RZ, 0x1f, R208 ;  /* 0x0000001fff067819 */ /* 0x004fe200000114d0 */
[----:B------:R-:W-:-:S04]  /*1e20*/  IMAD.WIDE.U32 R18, R208, c[0x0][0x1f0], R18 ;  /* 0x00007c00d0127a25 */ /* 0x000fc800078e0012 */
[----:B------:R-:W-:Y:S01]  /*1e30*/  IMAD R21, R6, c[0x0][0x1f0], RZ ;  /* 0x00007c0006157a24 */ /* 0x000fe200078e02ff */
[----:B------:R-:W-:Y:S01]  /*1e40*/  IADD3 R16, P0, R18, UR20, RZ ;  /* 0x0000001412107c10 */ /* 0x000fe2000ff1e0ff */
[----:B------:R-:W-:Y:S02]  /*1e50*/  IMAD R11, R6, c[0x0][0x218], RZ ;  /* 0x00008600060b7a24 */ /* 0x000fe400078e02ff */
[C---:B------:R-:W-:Y:S02]  /*1e60*/  IMAD R14, R208.reuse, c[0x0][0x1f4], R21 ;  /* 0x00007d00d00e7a24 */ /* 0x040fe400078e0215 */
[----:B------:R-:W-:-:S03]  /*1e70*/  IMAD.WIDE.U32 R20, R208, c[0x0][0x218], R12 ;  /* 0x00008600d0147a25 */ /* 0x000fc600078e000c */
[----:B------:R-:W-:Y:S01]  /*1e80*/  IADD3.X R19, R19, UR17, R14, P0, !PT ;  /* 0x0000001113137c10 */ /* 0x000fe200087fe40e */
[----:B------:R-:W-:Y:S01]  /*1e90*/  IMAD R5, R208, c[0x0][0x21c], R11 ;  /* 0x00008700d0057a24 */ /* 0x000fe200078e020b */
[----:B------:R-:W-:-:S04]  /*1ea0*/  LEA R18, P0, R16, c[0x0][0x1c8], 0x1 ;  /* 0x0000720010127a11 */ /* 0x000fc800078008ff */
[----:B------:R-:W-:Y:S01]  /*1eb0*/  LEA.HI.X R16, R16, c[0x0][0x1cc], R19, 0x1, P0 ;  /* 0x0000730010107a11 */ /* 0x000fe200000f0c13 */
[----:B------:R-:W-:Y:S01]  /*1ec0*/  SHFL.IDX PT, R12, R18, RZ, 0x181f ;  /* 0x00181fff120c7589 */ /* 0x000fe200000e0000 */
[----:B------:R-:W-:-:S03]  /*1ed0*/  IADD3 R6, P0, R20, UR24, RZ ;  /* 0x0000001814067c10 */ /* 0x000fc6000ff1e0ff */
[----:B------:R-:W1:Y:S01]  /*1ee0*/  SHFL.IDX PT, R13, R16, RZ, 0x181f ;  /* 0x00181fff100d7589 */ /* 0x000e6200000e0000 */
[----:B------:R-:W-:Y:S02]  /*1ef0*/  IADD3.X R5, R21, UR8, R5, P0, !PT ;  /* 0x0000000815057c10 */ /* 0x000fe400087fe405 */
[C---:B------:R-:W-:Y:S01]  /*1f00*/  LEA R14, P0, R6.reuse, c[0x0][0x1f8], 0x1 ;  /* 0x00007e00060e7a11 */ /* 0x040fe200078008ff */
[----:B------:R2:W-:Y:S03]  /*1f10*/  SHFL.IDX PT, R10, R18, 0x1, 0x181f ;  /* 0x00381f00120a7f89 */ /* 0x0005e600000e0000 */
[----:B------:R-:W-:Y:S01]  /*1f20*/  LEA.HI.X R15, R6, c[0x0][0x1fc], R5, 0x1, P0 ;  /* 0x00007f00060f7a11 */ /* 0x000fe200000f0c05 */
[----:B------:R-:W3:Y:S01]  /*1f30*/  SHFL.IDX PT, R11, R16, 0x1, 0x181f ;  /* 0x00381f00100b7f89 */ /* 0x000ee200000e0000 */
[----:B------:R-:W-:-:S03]  /*1f40*/  ISETP.GT.AND P0, PT, R8, 0x20, PT ;  /* 0x000000200800780c */ /* 0x000fc60003f04270 */
[----:B------:R-:W4:Y:S04]  /*1f50*/  SHFL.IDX PT, R16, R14, RZ, 0x181f ;  /* 0x00181fff0e107589 */ /* 0x000f2800000e0000 */
[----:B------:R-:W5:Y:S04]  /*1f60*/  SHFL.IDX PT, R40, R14, 0x1, 0x181f ;  /* 0x00381f000e287f89 */ /* 0x000f6800000e0000 */
[----:B------:R-:W4:Y:S01]  /*1f70*/  SHFL.IDX PT, R6, R15, RZ, 0x181f ;  /* 0x00181fff0f067589 */ /* 0x000f2200000e0000 */
[----:B-1----:R-:W-:-:S03]  /*1f80*/  @P1 IMAD.WIDE R20, R182, 0x2, R12 ;  /* 0x00000002b6141825 */ /* 0x002fc600078e020c */
[----:B------:R1:W1:Y:S01]  /*1f90*/  SHFL.IDX PT, R5, R15, 0x1, 0x181f ;  /* 0x00381f000f057f89 */ /* 0x00026200000e0000 */
[----:B--2---:R-:W-:-:S03]  /*1fa0*/  @P1 IMAD.WIDE R18, R181, 0x2, R12 ;  /* 0x00000002b5121825 */ /* 0x004fc600078e020c */
[----:B------:R2:W-:Y:S01]  /*1fb0*/  @P1 LDGSTS.E.BYPASS.LTC128B.128 [R207+0x6100], [R20.64], !P5 ;  /* 0x0610000014cf1fae */ /* 0x0005e2000e901d4e */
[----:B------:R-:W-:-:S03]  /*1fc0*/  @P1 IMAD.WIDE R22, R180, 0x2, R12 ;  /* 0x00000002b4161825 */ /* 0x000fc600078e020c */
[----:B------:R2:W-:Y:S01]  /*1fd0*/  @P1 LDGSTS.E.BYPASS.LTC128B.128 [R207+0x8100], [R18.64], !P4 ;  /* 0x0810000012cf1fae */ /* 0x0005e2000e101d4e */
[----:B---3--:R-:W-:-:S03]  /*1fe0*/  @P0 IMAD.WIDE R12, R182, 0x2, R10 ;  /* 0x00000002b60c0825 */ /* 0x008fc600078e020a */
[----:B------:R3:W-:Y:S01]  /*1ff0*/  @P1 LDGSTS.E.BYPASS.LTC128B.128 [R207+0xa100], [R22.64], !P3 ;  /* 0x0a10000016cf1fae */ /* 0x0007e2000d901d4e */
[----:B------:R-:W-:-:S03]  /*2000*/  @P0 IMAD.WIDE R24, R181, 0x2, R10 ;  /* 0x00000002b5180825 */ /* 0x000fc600078e020a */
[----:B------:R3:W-:Y:S01]  /*2010*/  @P0 LDGSTS.E.BYPASS.LTC128B.128 [R207+0x7100], [R12.64], !P5 ;  /* 0x071000000ccf0fae */ /* 0x0007e2000e901d4e */
[----:B------:R-:W-:-:S03]  /*2020*/  @P0 IMAD.WIDE R26, R180, 0x2, R10 ;  /* 0x00000002b41a0825 */ /* 0x000fc600078e020a */
[----:B------:R3:W-:Y:S01]  /*2030*/  @P0 LDGSTS.E.BYPASS.LTC128B.128 [R207+0x9100], [R24.64], !P4 ;  /* 0x0910000018cf0fae */ /* 0x0007e2000e101d4e */
[----:B------:R-:W-:-:S03]  /*2040*/  IMAD.WIDE R10, R182, 0x2, RZ ;  /* 0x00000002b60a7825 */ /* 0x000fc600078e02ff */
[----:B------:R3:W-:Y:S01]  /*2050*/  @P0 LDGSTS.E.BYPASS.LTC128B.128 [R207+0xb100], [R26.64], !P3 ;  /* 0x0b1000001acf0fae */ /* 0x0007e2000d901d4e */
[----:B-1----:R-:W-:-:S03]  /*2060*/  IMAD.WIDE R14, R181, 0x2, RZ ;  /* 0x00000002b50e7825 */ /* 0x002fc600078e02ff */
[----:B------:R-:W0:Y:S01]  /*2070*/  LDGDEPBAR ;  /* 0x00000000000079af */ /* 0x000e220000000000 */
[----:B----4-:R-:W-:Y:S02]  /*2080*/  IADD3 R48, P0, R16, R10, RZ ;  /* 0x0000000a10307210 */ /* 0x010fe40007f1e0ff */
[----:B-----5:R-:W-:-:S03]  /*2090*/  IADD3 R10, P1, R10, R40, RZ ;  /* 0x000000280a0a7210 */ /* 0x020fc60007f3e0ff */
[----:B------:R-:W-:Y:S01]  /*20a0*/  IMAD.X R49, R6, 0x1, R11, P0 ;  /* 0x0000000106317824 */ /* 0x000fe200000e060b */
[----:B------:R-:W-:Y:S01]  /*20b0*/  IADD3 R42, P0, R14, R40, RZ ;  /* 0x000000280e2a7210 */ /* 0x000fe20007f1e0ff */
[----:B------:R-:W-:Y:S01]  /*20c0*/  IMAD.X R11, R11, 0x1, R5, P1 ;  /* 0x000000010b0b7824 */ /* 0x000fe200008e0605 */
[----:B--2---:R-:W-:-:S03]  /*20d0*/  IADD3 R18, P6, R16, R14, RZ ;  /* 0x0000000e10127210 */ /* 0x004fc60007fde0ff */
[----:B------:R-:W-:Y:S02]  /*20e0*/  IMAD.X R43, R15, 0x1, R5, P0 ;  /* 0x000000010f2b7824 */ /* 0x000fe400000e0605 */
[----:B------:R-:W-:Y:S01]  /*20f0*/  IMAD.X R19, R6, 0x1, R15, P6 ;  /* 0x0000000106137824 */ /* 0x000fe200030e060f */
[----:B------:R-:W-:Y:S01]  /*2100*/  ISETP.GE.AND P6, PT, R4, c[0x0][0x1d4], PT ;  /* 0x0000750004007a0c */ /* 0x000fe20003fc6270 */
[----:B---3--:R-:W-:-:S05]  /*2110*/  IMAD.WIDE R12, R180, 0x2, RZ ;  /* 0x00000002b40c7825 */ /* 0x008fca00078e02ff */
[----:B------:R-:W-:Y:S02]  /*2120*/  IADD3 R16, P1, R16, R12, RZ ;  /* 0x0000000c10107210 */ /* 0x000fe40007f3e0ff */
[----:B------:R-:W-:Y:S01]  /*2130*/  IADD3 R40, P0, R12, R40, RZ ;  /* 0x000000280c287210 */ /* 0x000fe20007f1e0ff */
[----:B------:R-:W-:-:S04]  /*2140*/  DEPBAR.LE SB0, 0x1 ;  /* 0x000080400000791a */ /* 0x000fc80000000000 */
[----:B------:R-:W-:-:S04]  /*2150*/  DEPBAR.LE SB0, 0x0 ;  /* 0x000080000000791a */ /* 0x000fc80000000000 */
[----:B------:R-:W-:Y:S01]  /*2160*/  BAR.SYNC.DEFER_BLOCKING 0x0 ;  /* 0x0000000000007b1d */ /* 0x000fe20000010000 */
[----:B------:R-:W-:Y:S01]  /*2170*/  IMAD.X R17, R6, 0x1, R13, P1 ;  /* 0x0000000106117824 */ /* 0x000fe200008e060d */
[----:B------:R-:W-:Y:S01]  /*2180*/  ISETP.GE.AND P1, PT, R182, c[0x0][0x1d4], PT ;  /* 0x00007500b6007a0c */ /* 0x000fe20003f26270 */
[----:B------:R-:W-:-:S03]  /*2190*/  IMAD.X R41, R13, 0x1, R5, P0 ;  /* 0x000000010d297824 */ /* 0x000fc600000e0605 */
[C---:B------:R-:W-:Y:S02]  /*21a0*/  ISETP.LT.OR P0, PT, R8.reuse, 0x1, P1 ;  /* 0x000000010800780c */ /* 0x040fe40000f01670 */
[----:B------:R-:W-:Y:S01]  /*21b0*/  ISETP.GE.AND P1, PT, R9, c[0x0][0x1d4], PT ;  /* 0x0000750009007a0c */ /* 0x000fe20003f26270 */
[----:B------:R-:W-:Y:S04]  /*21c0*/  LDSM.16.M88.4 R28, [R206+0xc100] ;  /* 0x00c10000ce1c783b */ /* 0x000fe80000000200 */
[----:B------:R-:W-:Y:S04]  /*21d0*/  LDSM.16.M88.4 R12, [R202+0xc100] ;  /* 0x00c10000ca0c783b */ /* 0x000fe80000000200 */
[----:B------:R-:W1:Y:S04]  /*21e0*/  LDSM.16.M88.4 R20, [R205+0x6100] ;  /* 0x00610000cd14783b */ /* 0x000e680000000200 */
[----:B------:R-:W-:Y:S04]  /*21f0*/  LDSM.16.M88.4 R64, [R205+0x6900] ;  /* 0x00690000cd40783b */ /* 0x000fe80000000200 */
[----:B------:R-:W2:Y:S04]  /*2200*/  LDSM.16.M88.4 R56, [R205+0x7100] ;  /* 0x00710000cd38783b */ /* 0x000ea80000000200 */
[----:B------:R-:W3:Y:S04]  /*2210*/  LDSM.16.M88.4 R32, [R205+0x7900] ;  /* 0x00790000cd20783b */ /* 0x000ee80000000200 */
[----:B------:R-:W4:Y:S04]  /*2220*/  LDSM.16.M88.4 R4, [R204] ;  /* 0x00000000cc04783b */ /* 0x000f280000000200 */
[----:B------:R-:W5:Y:S04]  /*2230*/  LDSM.16.M88.4 R80, [R204+0x800] ;  /* 0x00080000cc50783b */ /* 0x000f680000000200 */
[----:B------:R-:W3:Y:S04]  /*2240*/  LDSM.16.M88.4 R44, [R204+0x1000] ;  /* 0x00100000cc2c783b */ /* 0x000ee80000000200 */
[----:B------:R-:W3:Y:S04]  /*2250*/  LDSM.16.M88.4 R36, [R204+0x1800] ;  /* 0x00180000cc24783b */ /* 0x000ee80000000200 */
[----:B------:R-:W-:Y:S01]  /*2260*/  @!PT LDS RZ, [RZ] ;  /* 0x00000000fffff984 */ /* 0x000fe20000000800 */
[----:B------:R-:W-:Y:S01]  /*2270*/  @!PT LDS RZ, [RZ] ;  /* 0x00000000fffff984 */ /* 0x000fe20000000800 */
[----:B------:R-:W-:Y:S01]  /*2280*/  @!PT LDS RZ, [RZ] ;  /* 0x00000000fffff984 */ /* 0x000fe20000000800 */
[----:B------:R3:W-:Y:S01]  /*2290*/  LDGSTS.E.BYPASS.LTC128B.128 [R207+0x100], [R48.64], !P0 ;  /* 0x0010000030cf7fae */ /* 0x0007e2000c101d4e */
[----:B------:R-:W-:-:S02]  /*22a0*/  ISETP.LT.OR P0, PT, R8, 0x1, P6 ;  /* 0x000000010800780c */ /* 0x000fc40003701670 */
[C---:B------:R-:W-:Y:S01]  /*22b0*/  ISETP.LT.OR P6, PT, R8.reuse, 0x21, P6 ;  /* 0x000000210800780c */ /* 0x040fe200037c1670 */
[C---:B-1----:R-:W-:Y:S10]  /*22c0*/  HMMA.16816.F32 R24, R28.reuse, R20, RZ ;  /* 0x000000141c18723c */ /* 0x042ff400000018ff */
[----:B------:R1:W-:Y:S01]  /*22d0*/  LDGSTS.E.BYPASS.LTC128B.128 [R207+0x2100], [R18.64], !P0 ;  /* 0x0210000012cf7fae */ /* 0x0003e2000c101d4e */
[C---:B------:R-:W-:Y:S01]  /*22e0*/  ISETP.LT.OR P0, PT, R8.reuse, 0x1, P1 ;  /* 0x000000010800780c */ /* 0x040fe20000f01670 */
[----:B------:R-:W-:Y:S01]  /*22f0*/  HMMA.16816.F32 R20, R28, R22, RZ ;  /* 0x000000161c14723c */ /* 0x000fe200000018ff */
[----:B------:R-:W-:-:S07]  /*2300*/  ISETP.LT.OR P1, PT, R8, 0x21, P1 ;  /* 0x000000210800780c */ /* 0x000fce0000f21670 */
[----:B--2---:R-:W-:Y:S04]  /*2310*/  HMMA.16816.F32 R60, R28, R56, RZ ;  /* 0x000000381c3c723c */ /* 0x004fe800000018ff */
[----:B------:R1:W-:Y:S01]  /*2320*/  LDGSTS.E.BYPASS.LTC128B.128 [R207+0x4100], [R16.64], !P0 ;  /* 0x0410000010cf7fae */ /* 0x0003e2000c101d4e */
[----:B------:R-:W-:-:S03]  /*2330*/  ISETP.GE.AND P0, PT, R182, c[0x0][0x1d4], PT ;  /* 0x00007500b6007a0c */ /* 0x000fc60003f06270 */
[----:B------:R-:W-:Y:S01]  /*2340*/  HMMA.16816.F32 R56, R28, R58, RZ ;  /* 0x0000003a1c38723c */ /* 0x000fe200000018ff */
[----:B------:R-:W-:-:S07]  /*2350*/  ISETP.LT.OR P0, PT, R8, 0x21, P0 ;  /* 0x000000210800780c */ /* 0x000fce0000701670 */
[----:B---3--:R-:W-:Y:S06]  /*2360*/  HMMA.16816.F32 R52, R28, R32, RZ ;  /* 0x000000201c34723c */ /* 0x008fec00000018ff */
[----:B------:R2:W-:Y:S01]  /*2370*/  LDGSTS.E.BYPASS.LTC128B.128 [R207+0x1100], [R10.64], !P0 ;  /* 0x011000000acf7fae */ /* 0x0005e2000c101d4e */
[----:B------:R-:W-:Y:S01]  /*2380*/  LOP3.LUT P0, RZ, R0, 0x4, RZ, 0xc0, !PT ;  /* 0x0000000400ff7812 */ /* 0x000fe2000780c0ff */
[----:B------:R-:W-:Y:S01]  /*2390*/  IMAD.MOV.U32 R0, RZ, RZ, 0x40 ;  /* 0x00000040ff007424 */ /* 0x000fe200078e00ff */
[----:B----4-:R-:W-:Y:S01]  /*23a0*/  HMMA.16816.F32 R24, R12, R4, R24 ;  /* 0x000000040c18723c */ /* 0x010fe20000001818 */
[----:B------:R3:W-:Y:S01]  /*23b0*/  LDGSTS.E.BYPASS.LTC128B.128 [R207+0x3100], [R42.64], !P6 ;  /* 0x031000002acf7fae */ /* 0x0007e2000f101d4e */
[----:B------:R-:W-:-:S02]  /*23c0*/  ISETP.GT.AND P6, PT, R210, 0x3f, PT ;  /* 0x0000003fd200780c */ /* 0x000fc40003fc4270 */
[----:B------:R-:W-:Y:S01]  /*23d0*/  SEL R0, R0, 0xffffffc0, !P0 ;  /* 0xffffffc000007807 */ /* 0x000fe20004000000 */
[----:B------:R3:W-:Y:S01]  /*23e0*/  LDGSTS.E.BYPASS.LTC128B.128 [R207+0x5100], [R40.64], !P1 ;  /* 0x0510000028cf7fae */ /* 0x0007e2000c901d4e */
[----:B------:R-:W-:Y:S02]  /*23f0*/  PLOP3.LUT P0, PT, PT, PT, UP0, 0x80, 0x0 ;  /* 0x000000000000781c */ /* 0x000fe40003f0f008 */
[----:B-1----:R-:W-:Y:S01]  /*2400*/  HMMA.16816.F32 R16, R28, R64, RZ ;  /* 0x000000401c10723c */ /* 0x002fe200000018ff */
[----:B------:R-:W-:Y:S01]  /*2410*/  IMAD.IADD R200, R205, 0x1, R0 ;  /* 0x00000001cdc87824 */ /* 0x000fe200078e0200 */
[----:B------:R-:W-:Y:S01]  /*2420*/  LDSM.16.M88.4 R48, [R201+0xc100] ;  /* 0x00c10000c930783b */ /* 0x000fe20000000200 */
[----:B------:R-:W-:-:S03]  /*2430*/  IMAD.IADD R192, R0, 0x1, R204 ;  /* 0x0000000100c07824 */ /* 0x000fc600078e02cc */
[----:B------:R-:W-:Y:S02]  /*2440*/  LDSM.16.M88.4 R76, [R200+0x6900] ;  /* 0x00690000c84c783b */ /* 0x000fe40000000200 */
[C---:B------:R-:W-:Y:S02]  /*2450*/  HMMA.16816.F32 R64, R28.reuse, R66, RZ ;  /* 0x000000421c40723c */ /* 0x040fe400000018ff */
[----:B------:R-:W-:Y:S04]  /*2460*/  LDSM.16.M88.4 R72, [R200+0x7100] ;  /* 0x00710000c848783b */ /* 0x000fe80000000200 */
[----:B------:R-:W-:Y:S02]  /*2470*/  LDSM.16.M88.4 R68, [R192+0x800] ;  /* 0x00080000c044783b */ /* 0x000fe40000000200 */
[----:B------:R-:W-:Y:S02]  /*2480*/  HMMA.16816.F32 R28, R28, R34, RZ ;  /* 0x000000221c1c723c */ /* 0x000fe400000018ff */
[----:B--2---:R-:W1:Y:S04]  /*2490*/  LDSM.16.M88.4 R8, [R200+0x6100] ;  /* 0x00610000c808783b */ /* 0x004e680000000200 */
[----:B------:R-:W-:Y:S02]  /*24a0*/  LDSM.16.M88.4 R32, [R199+0xc100] ;  /* 0x00c10000c720783b */ /* 0x000fe40000000200 */
[C---:B------:R-:W-:Y:S02]  /*24b0*/  HMMA.16816.F32 R20, R12.reuse, R6, R20 ;  /* 0x000000060c14723c */ /* 0x040fe40000001814 */
[----:B---3--:R-:W2:Y:S04]  /*24c0*/  LDSM.16.M88.4 R40, [R200+0x7900] ;  /* 0x00790000c828783b */ /* 0x008ea80000000200 */
[----:B------:R-:W3:Y:S02]  /*24d0*/  LDSM.16.M88.4 R4, [R192] ;  /* 0x00000000c004783b */ /* 0x000ee40000000200 */
[C---:B-----5:R-:W-:Y:S02]  /*24e0*/  HMMA.16816.F32 R16, R12.reuse, R80, R16 ;  /* 0x000000500c10723c */ /* 0x060fe40000001810 */
[----:B------:R-:W0:Y:S06]  /*24f0*/  LDGDEPBAR ;  /* 0x00000000000079af */ /* 0x000e2c0000000000 */
[C---:B------:R-:W-:Y:S01]  /*2500*/  HMMA.16816.F32 R64, R12.reuse, R82, R64 ;  /* 0x000000520c40723c */ /* 0x040fe20000001840 */
[----:B------:R-:W-:Y:S07]  /*2510*/  LDSM.16.M88.4 R80, [R205+0x8900] ;  /* 0x00890000cd50783b */ /* 0x000fee0000000200 */
[C---:B------:R-:W-:Y:S08]  /*2520*/  HMMA.16816.F32 R60, R12.reuse, R44, R60 ;  /* 0x0000002c0c3c723c */ /* 0x040ff0000000183c */
[C---:B------:R-:W-:Y:S01]  /*2530*/  HMMA.16816.F32 R56, R12.reuse, R46, R56 ;  /* 0x0000002e0c38723c */ /* 0x040fe20000001838 */
[----:B------:R-:W4:Y:S07]  /*2540*/  LDSM.16.M88.4 R44, [R192+0x1000] ;  /* 0x00100000c02c783b */ /* 0x000f2e0000000200 */
[C---:B------:R-:W-:Y:S08]  /*2550*/  HMMA.16816.F32 R52, R12.reuse, R36, R52 ;  /* 0x000000240c34723c */ /* 0x040ff00000001834 */
[----:B------:R-:W-:Y:S01]  /*2560*/  HMMA.16816.F32 R28, R12, R38, R28 ;  /* 0x000000260c1c723c */ /* 0x000fe2000000181c */
[----:B------:R-:W5:Y:S04]  /*2570*/  LDSM.16.M88.4 R36, [R192+0x1800] ;  /* 0x00180000c024783b */ /* 0x000f680000000200 */
[----:B------:R-:W-:Y:S03]  /*2580*/  LDSM.16.M88.4 R12, [R206+0x10100] ;  /* 0x01010000ce0c783b */ /* 0x000fe60000000200 */
[C---:B-1----:R-:W-:Y:S08]  /*2590*/  HMMA.16816.F32 R24, R48.reuse, R8, R24 ;  /* 0x000000083018723c */ /* 0x042ff00000001818 */
[C---:B------:R-:W-:Y:S01]  /*25a0*/  HMMA.16816.F32 R20, R48.reuse, R10, R20 ;  /* 0x0000000a3014723c */ /* 0x040fe20000001814 */
[----:B------:R-:W1:Y:S07]  /*25b0*/  LDSM.16.M88.4 R8, [R205+0x8100] ;  /* 0x00810000cd08783b */ /* 0x000e6e0000000200 */
[C---:B------:R-:W-:Y:S08]  /*25c0*/  HMMA.16816.F32 R16, R48.reuse, R76, R16 ;  /* 0x0000004c3010723c */ /* 0x040ff00000001810 */
[C---:B------:R-:W-:Y:S01]  /*25d0*/  HMMA.16816.F32 R64, R48.reuse, R78, R64 ;  /* 0x0000004e3040723c */ /* 0x040fe20000001840 */
[----:B------:R-:W1:Y:S07]  /*25e0*/  LDSM.16.M88.4 R76, [R205+0x9100] ;  /* 0x00910000cd4c783b */ /* 0x000e6e0000000200 */
[C---:B------:R-:W-:Y:S08]  /*25f0*/  HMMA.16816.F32 R60, R48.reuse, R72, R60 ;  /* 0x00000048303c723c */ /* 0x040ff0000000183c */
[C---:B------:R-:W-:Y:S01]  /*2600*/  HMMA.16816.F32 R56, R48.reuse, R74, R56 ;  /* 0x0000004a3038723c */ /* 0x040fe20000001838 */
[----:B------:R-:W-:Y:S07]  /*2610*/  LDSM.16.M88.4 R72, [R204+0x2800] ;  /* 0x00280000cc48783b */ /* 0x000fee0000000200 */
[C---:B--2---:R-:W-:Y:S08]  /*2620*/  HMMA.16816.F32 R52, R48.reuse, R40, R52 ;  /* 0x000000283034723c */ /* 0x044ff00000001834 */
[----:B------:R-:W-:Y:S01]  /*2630*/  HMMA.16816.F32 R48, R48, R42, R28 ;  /* 0x0000002a3030723c */ /* 0x000fe2000000181c */
[----:B------:R-:W2:Y:S04]  /*2640*/  LDSM.16.M88.4 R28, [R205+0x9900] ;  /* 0x00990000cd1c783b */ /* 0x000ea80000000200 */
[----:B------:R-:W-:Y:S03]  /*2650*/  LDSM.16.M88.4 R40, [R202+0x10100] ;  /* 0x01010000ca28783b */ /* 0x000fe60000000200 */
[C---:B---3--:R-:W-:Y:S08]  /*2660*/  HMMA.16816.F32 R24, R32.reuse, R4, R24 ;  /* 0x000000042018723c */ /* 0x048ff00000001818 */
[C---:B------:R-:W-:Y:S01]  /*2670*/  HMMA.16816.F32 R20, R32.reuse, R6, R20 ;  /* 0x000000062014723c */ /* 0x040fe20000001814 */
[----:B------:R-:W3:Y:S07]  /*2680*/  LDSM.16.M88.4 R4, [R204+0x2000] ;  /* 0x00200000cc04783b */ /* 0x000eee0000000200 */
[C---:B----4-:R-:W-:Y:S08]  /*2690*/  HMMA.16816.F32 R60, R32.reuse, R44, R60 ;  /* 0x0000002c203c723c */ /* 0x050ff0000000183c */
[C---:B------:R-:W-:Y:S01]  /*26a0*/  HMMA.16816.F32 R56, R32.reuse, R46, R56 ;  /* 0x0000002e2038723c */ /* 0x040fe20000001838 */
[----:B------:R-:W-:Y:S07]  /*26b0*/  LDSM.16.M88.4 R44, [R204+0x3800] ;  /* 0x00380000cc2c783b */ /* 0x000fee0000000200 */
[C---:B-----5:R-:W-:Y:S08]  /*26c0*/  HMMA.16816.F32 R52, R32.reuse, R36, R52 ;  /* 0x000000242034723c */ /* 0x060ff00000001834 */
[----:B------:R-:W-:Y:S01]  /*26d0*/  HMMA.16816.F32 R48, R32, R38, R48 ;  /* 0x000000262030723c */ /* 0x000fe20000001830 */
[----:B------:R-:W-:Y:S07]  /*26e0*/  LDSM.16.M88.4 R36, [R200+0x8100] ;  /* 0x00810000c824783b */ /* 0x000fee0000000200 */
[C---:B-1----:R-:W-:Y:S08]  /*26f0*/  HMMA.16816.F32 R24, R12.reuse, R8, R24 ;  /* 0x000000080c18723c */ /* 0x042ff00000001818 */
[----:B------:R-:W-:Y:S01]  /*2700*/  HMMA.16816.F32 R20, R12, R10, R20 ;  /* 0x0000000a0c14723c */ /* 0x000fe20000001814 */
[----:B------:R-:W-:Y:S07]  /*2710*/  LDSM.16.M88.4 R8, [R201+0x10100] ;  /* 0x01010000c908783b */ /* 0x000fee0000000200 */
[C---:B------:R-:W-:Y:S08]  /*2720*/  HMMA.16816.F32 R16, R32.reuse, R68, R16 ;  /* 0x000000442010723c */ /* 0x040ff00000001810 */
[----:B------:R-:W-:Y:S01]  /*2730*/  HMMA.16816.F32 R64, R32, R70, R64 ;  /* 0x000000462040723c */ /* 0x000fe20000001840 */
[----:B------:R-:W1:Y:S04]  /*2740*/  LDSM.16.M88.4 R68, [R204+0x3000] ;  /* 0x00300000cc44783b */ /* 0x000e680000000200 */
[----:B------:R-:W-:Y:S03]  /*2750*/  LDSM.16.M88.4 R32, [R200+0x8900] ;  /* 0x00890000c820783b */ /* 0x000fe60000000200 */
[C---:B------:R-:W-:Y:S08]  /*2760*/  HMMA.16816.F32 R60, R12.reuse, R76, R60 ;  /* 0x0000004c0c3c723c */ /* 0x040ff0000000183c */
[C---:B------:R-:W-:Y:S01]  /*2770*/  HMMA.16816.F32 R56, R12.reuse, R78, R56 ;  /* 0x0000004e0c38723c */ /* 0x040fe20000001838 */
[----:B------:R-:W-:Y:S07]  /*2780*/  LDSM.16.M88.4 R76, [R199+0x10100] ;  /* 0x01010000c74c783b */ /* 0x000fee0000000200 */
[C---:B--2---:R-:W-:Y:S08]  /*2790*/  HMMA.16816.F32 R52, R12.reuse, R28, R52 ;  /* 0x0000001c0c34723c */ /* 0x044ff00000001834 */
[----:B------:R-:W-:Y:S01]  /*27a0*/  HMMA.16816.F32 R48, R12, R30, R48 ;  /* 0x0000001e0c30723c */ /* 0x000fe20000001830 */
[----:B------:R-:W2:Y:S07]  /*27b0*/  LDSM.16.M88.4 R28, [R200+0x9100] ;  /* 0x00910000c81c783b */ /* 0x000eae0000000200 */
[C---:B---3--:R-:W-:Y:S08]  /*27c0*/  HMMA.16816.F32 R24, R40.reuse, R4, R24 ;  /* 0x000000042818723c */ /* 0x048ff00000001818 */
[----:B------:R-:W-:Y:S01]  /*27d0*/  HMMA.16816.F32 R20, R40, R6, R20 ;  /* 0x000000062814723c */ /* 0x000fe20000001814 */
[----:B------:R-:W-:Y:S07]  /*27e0*/  LDSM.16.M88.4 R4, [R192+0x2000] ;  /* 0x00200000c004783b */ /* 0x000fee0000000200 */
[C---:B------:R-:W-:Y:S08]  /*27f0*/  HMMA.16816.F32 R16, R12.reuse, R80, R16 ;  /* 0x000000500c10723c */ /* 0x040ff00000001810 */
[----:B------:R-:W-:Y:S01]  /*2800*/  HMMA.16816.F32 R64, R12, R82, R64 ;  /* 0x000000520c40723c */ /* 0x000fe20000001840 */
[----:B------:R-:W3:Y:S04]  /*2810*/  LDSM.16.M88.4 R12, [R200+0x9900] ;  /* 0x00990000c80c783b */ /* 0x000ee80000000200 */
[----:B------:R-:W-:Y:S03]  /*2820*/  LDSM.16.M88.4 R80, [R192+0x2800] ;  /* 0x00280000c050783b */ /* 0x000fe60000000200 */
[C---:B-1----:R-:W-:Y:S08]  /*2830*/  HMMA.16816.F32 R60, R40.reuse, R68, R60 ;  /* 0x00000044283c723c */ /* 0x042ff0000000183c */
[C---:B------:R-:W-:Y:S01]  /*2840*/  HMMA.16816.F32 R56, R40.reuse, R70, R56 ;  /* 0x000000462838723c */ /* 0x040fe20000001838 */
[----:B------:R-:W-:Y:S07]  /*2850*/  LDSM.16.M88.4 R68, [R192+0x3800] ;  /* 0x00380000c044783b */ /* 0x000fee0000000200 */
[C---:B------:R-:W-:Y:S08]  /*2860*/  HMMA.16816.F32 R52, R40.reuse, R44, R52 ;  /* 0x0000002c2834723c */ /* 0x040ff00000001834 */
[----:B------:R-:W-:Y:S01]  /*2870*/  HMMA.16816.F32 R48, R40, R46, R48 ;  /* 0x0000002e2830723c */ /* 0x000fe20000001830 */
[----:B------:R-:W-:Y:S07]  /*2880*/  LDSM.16.M88.4 R44, [R206+0x14100] ;  /* 0x01410000ce2c783b */ /* 0x000fee0000000200 */
[C---:B------:R-:W-:Y:S08]  /*2890*/  HMMA.16816.F32 R24, R8.reuse, R36, R24 ;  /* 0x000000240818723c */ /* 0x040ff00000001818 */
[----:B------:R-:W-:Y:S01]  /*28a0*/  HMMA.16816.F32 R20, R8, R38, R20 ;  /* 0x000000260814723c */ /* 0x000fe20000001814 */
[----:B------:R-:W-:Y:S07]  /*28b0*/  LDSM.16.M88.4 R36, [R205+0xa900] ;  /* 0x00a90000cd24783b */ /* 0x000fee0000000200 */
[C---:B------:R-:W-:Y:S08]  /*28c0*/  HMMA.16816.F32 R16, R40.reuse, R72, R16 ;  /* 0x000000482810723c */ /* 0x040ff00000001810 */
[----:B------:R-:W-:Y:S01]  /*28d0*/  HMMA.16816.F32 R64, R40, R74, R64 ;  /* 0x0000004a2840723c */ /* 0x000fe20000001840 */
[----:B------:R-:W1:Y:S04]  /*28e0*/  LDSM.16.M88.4 R72, [R192+0x3000] ;  /* 0x00300000c048783b */ /* 0x000e680000000200 */
[----:B------:R-:W4:Y:S03]  /*28f0*/  LDSM.16.M88.4 R40, [R205+0xa100] ;  /* 0x00a10000cd28783b */ /* 0x000f260000000200 */
[C---:B--2---:R-:W-:Y:S08]  /*2900*/  HMMA.16816.F32 R60, R8.reuse, R28, R60 ;  /* 0x0000001c083c723c */ /* 0x044ff0000000183c */
[C---:B------:R-:W-:Y:S01]  /*2910*/  HMMA.16816.F32 R56, R8.reuse, R30, R56 ;  /* 0x0000001e0838723c */ /* 0x040fe20000001838 */
[----:B------:R-:W-:Y:S07]  /*2920*/  LDSM.16.M88.4 R28, [R205+0xb900] ;  /* 0x00b90000cd1c783b */ /* 0x000fee0000000200 */
[C---:B---3--:R-:W-:Y:S08]  /*2930*/  HMMA.16816.F32 R52, R8.reuse, R12, R52 ;  /* 0x0000000c0834723c */ /* 0x048ff00000001834 */
[----:B------:R-:W-:Y:S01]  /*2940*/  HMMA.16816.F32 R48, R8, R14, R48 ;  /* 0x0000000e0830723c */ /* 0x000fe20000001830 */
[----:B------:R-:W-:Y:S07]  /*2950*/  LDSM.16.M88.4 R12, [R202+0x14100] ;  /* 0x01410000ca0c783b */ /* 0x000fee0000000200 */
[C---:B------:R-:W-:Y:S08]  /*2960*/  HMMA.16816.F32 R24, R76.reuse, R4, R24 ;  /* 0x000000044c18723c */ /* 0x040ff00000001818 */
[----:B------:R-:W-:Y:S01]  /*2970*/  HMMA.16816.F32 R20, R76, R6, R20 ;  /* 0x000000064c14723c */ /* 0x000fe20000001814 */
[----:B------:R-:W-:Y:S07]  /*2980*/  LDSM.16.M88.4 R4, [R204+0x4800] ;  /* 0x00480000cc04783b */ /* 0x000fee0000000200 */
[C---:B------:R-:W-:Y:S08]  /*2990*/  HMMA.16816.F32 R16, R8.reuse, R32, R16 ;  /* 0x000000200810723c */ /* 0x040ff00000001810 */
[----:B------:R-:W-:Y:S01]  /*29a0*/  HMMA.16816.F32 R64, R8, R34, R64 ;  /* 0x000000220840723c */ /* 0x000fe20000001840 */
[----:B------:R-:W2:Y:S04]  /*29b0*/  LDSM.16.M88.4 R32, [R205+0xb100] ;  /* 0x00b10000cd20783b */ /* 0x000ea80000000200 */
[----:B------:R-:W3:Y:S03]  /*29c0*/  LDSM.16.M88.4 R8, [R204+0x4000] ;  /* 0x00400000cc08783b */ /* 0x000ee60000000200 */
[C---:B-1----:R-:W-:Y:S08]  /*29d0*/  HMMA.16816.F32 R60, R76.reuse, R72, R60 ;  /* 0x000000484c3c723c */ /* 0x042ff0000000183c */
[C---:B------:R-:W-:Y:S08]  /*29e0*/  HMMA.16816.F32 R56, R76.reuse, R74, R56 ;  /* 0x0000004a4c38723c */ /* 0x040ff00000001838 */
[C---:B------:R-:W-:Y:S08]  /*29f0*/  HMMA.16816.F32 R52, R76.reuse, R68, R52 ;  /* 0x000000444c34723c */ /* 0x040ff00000001834 */
[----:B------:R-:W-:Y:S01]  /*2a00*/  HMMA.16816.F32 R48, R76, R70, R48 ;  /* 0x000000464c30723c */ /* 0x000fe20000001830 */
[----:B------:R-:W1:Y:S07]  /*2a10*/  LDSM.16.M88.4 R68, [R204+0x5000] ;  /* 0x00500000cc44783b */ /* 0x000e6e0000000200 */
[C---:B----4-:R-:W-:Y:S08]  /*2a20*/  HMMA.16816.F32 R24, R44.reuse, R40, R24 ;  /* 0x000000282c18723c */ /* 0x050ff00000001818 */
[----:B------:R-:W-:Y:S01]  /*2a30*/  HMMA.16816.F32 R20, R44, R42, R20 ;  /* 0x0000002a2c14723c */ /* 0x000fe20000001814 */
[----:B------:R-:W4:Y:S07]  /*2a40*/  LDSM.16.M88.4 R40, [R204+0x5800] ;  /* 0x00580000cc28783b */ /* 0x000f2e0000000200 */
[C---:B------:R-:W-:Y:S08]  /*2a50*/  HMMA.16816.F32 R16, R76.reuse, R80, R16 ;  /* 0x000000504c10723c */ /* 0x040ff00000001810 */
[----:B------:R-:W-:Y:S08]  /*2a60*/  HMMA.16816.F32 R64, R76, R82, R64 ;  /* 0x000000524c40723c */ /* 0x000ff00000001840 */
[C---:B--2---:R-:W-:Y:S08]  /*2a70*/  HMMA.16816.F32 R60, R44.reuse, R32, R60 ;  /* 0x000000202c3c723c */ /* 0x044ff0000000183c */
[C---:B------:R-:W-:Y:S01]  /*2a80*/  HMMA.16816.F32 R56, R44.reuse, R34, R56 ;  /* 0x000000222c38723c */ /* 0x040fe20000001838 */
[----:B------:R-:W-:Y:S07]  /*2a90*/  LDSM.16.M88.4 R32, [R200+0xb900] ;  /* 0x00b90000c820783b */ /* 0x000fee0000000200 */
[C---:B------:R-:W-:Y:S08]  /*2aa0*/  HMMA.16816.F32 R52, R44.reuse, R28, R52 ;  /* 0x0000001c2c34723c */ /* 0x040ff00000001834 */
[----:B------:R-:W-:Y:S01]  /*2ab0*/  HMMA.16816.F32 R48, R44, R30, R48 ;  /* 0x0000001e2c30723c */ /* 0x000fe20000001830 */
[----:B------:R-:W-:Y:S07]  /*2ac0*/  LDSM.16.M88.4 R28, [R201+0x14100] ;  /* 0x01410000c91c783b */ /* 0x000fee0000000200 */
[C---:B---3--:R-:W-:Y:S08]  /*2ad0*/  HMMA.16816.F32 R24, R12.reuse, R8, R24 ;  /* 0x000000080c18723c */ /* 0x048ff00000001818 */
[----:B------:R-:W-:Y:S01]  /*2ae0*/  HMMA.16816.F32 R20, R12, R10, R20 ;  /* 0x0000000a0c14723c */ /* 0x000fe20000001814 */
[----:B------:R-:W2:Y:S07]  /*2af0*/  LDSM.16.M88.4 R8, [R200+0xa100] ;  /* 0x00a10000c808783b */ /* 0x000eae0000000200 */
[C---:B------:R-:W-:Y:S08]  /*2b00*/  HMMA.16816.F32 R16, R44.reuse, R36, R16 ;  /* 0x000000242c10723c */ /* 0x040ff00000001810 */
[----:B------:R-:W-:Y:S01]  /*2b10*/  HMMA.16816.F32 R64, R44, R38, R64 ;  /* 0x000000262c40723c */ /* 0x000fe20000001840 */
[----:B------:R-:W-:Y:S04]  /*2b20*/  LDSM.16.M88.4 R44, [R199+0x14100] ;  /* 0x01410000c72c783b */ /* 0x000fe80000000200 */
[----:B------:R-:W-:Y:S03]  /*2b30*/  LDSM.16.M88.4 R36, [R200+0xb100] ;  /* 0x00b10000c824783b */ /* 0x000fe60000000200 */
[C---:B-1----:R-:W-:Y:S08]  /*2b40*/  HMMA.16816.F32 R60, R12.reuse, R68, R60 ;  /* 0x000000440c3c723c */ /* 0x042ff0000000183c */
[C---:B------:R-:W-:Y:S08]  /*2b50*/  HMMA.16816.F32 R56, R12.reuse, R70, R56 ;  /* 0x000000460c38723c */ /* 0x040ff00000001838 */
[C---:B----4-:R-:W-:Y:S01]  /*2b60*/  HMMA.16816.F32 R68, R12.reuse, R40, R52 ;  /* 0x000000280c44723c */ /* 0x050fe20000001834 */
[----:B------:R-:W1:Y:S07]  /*2b70*/  LDSM.16.M88.4 R52, [R192+0x4000] ;  /* 0x00400000c034783b */ /* 0x000e6e0000000200 */
[C---:B------:R-:W-:Y:S08]  /*2b80*/  HMMA.16816.F32 R16, R12.reuse, R4, R16 ;  /* 0x000000040c10723c */ /* 0x040ff00000001810 */
[----:B------:R-:W-:Y:S01]  /*2b90*/  HMMA.16816.F32 R64, R12, R6, R64 ;  /* 0x000000060c40723c */ /* 0x000fe20000001840 */
[----:B------:R-:W3:Y:S07]  /*2ba0*/  LDSM.16.M88.4 R4, [R200+0xa900] ;  /* 0x00a90000c804783b */ /* 0x000eee0000000200 */
[----:B--2---:R-:W-:Y:S08]  /*2bb0*/  HMMA.16816.F32 R24, R28, R8, R24 ;  /* 0x000000081c18723c */ /* 0x004ff00000001818 */
[----:B------:R-:W-:Y:S01]  /*2bc0*/  HMMA.16816.F32 R48, R12, R42, R48 ;  /* 0x0000002a0c30723c */ /* 0x000fe20000001830 */
[----:B------:R-:W2:Y:S04]  /*2bd0*/  LDSM.16.M88.4 R12, [R192+0x4800] ;  /* 0x00480000c00c783b */ /* 0x000ea80000000200 */
[----:B------:R-:W4:Y:S03]  /*2be0*/  LDSM.16.M88.4 R40, [R192+0x5000] ;  /* 0x00500000c028783b */ /* 0x000f260000000200 */
[----:B------:R-:W-:Y:S01]  /*2bf0*/  HMMA.16816.F32 R20, R28, R10, R20 ;  /* 0x0000000a1c14723c */ /* 0x000fe20000001814 */
[----:B------:R-:W5:Y:S01]  /*2c00*/  LDSM.16.M88.4 R8, [R192+0x5800] ;  /* 0x00580000c008783b */ /* 0x000f620000000200 */
[----:B------:R-:W-:-:S06]  /*2c10*/  DEPBAR.LE SB0, 0x0 ;  /* 0x000080000000791a */ /* 0x000fcc0000000000 */
[----:B-1----:R-:W-:Y:S08]  /*2c20*/  HMMA.16816.F32 R24, R44, R52, R24 ;  /* 0x000000342c18723c */ /* 0x002ff00000001818 */
[C---:B------:R-:W-:Y:S08]  /*2c30*/  HMMA.16816.F32 R60, R28.reuse, R36, R60 ;  /* 0x000000241c3c723c */ /* 0x040ff0000000183c */
[C---:B---3--:R-:W-:Y:S07]  /*2c40*/  HMMA.16816.F32 R16, R28.reuse, R4, R16 ;  /* 0x000000041c10723c */ /* 0x048fee0000001810 */
[----:B------:R-:W-:Y:S01]  /*2c50*/  LOP3.LUT R4, R88, R89, RZ, 0xfc, !PT ;  /* 0x0000005958047212 */ /* 0x000fe200078efcff */
[----:B------:R-:W-:Y:S01]  /*2c60*/  HMMA.16816.F32 R64, R28, R6, R64 ;  /* 0x000000061c40723c */ /* 0x000fe20000001840 */
[----:B------:R-:W-:-:S02]  /*2c70*/  FMUL.FTZ R5, R24, c[0x0][0x320] ;  /* 0x0000c80018057a20 */ /* 0x000fc40000410000 */
[----:B------:R-:W-:-:S04]  /*2c80*/  FMUL.FTZ R0, R26, c[0x0][0x320] ;  /* 0x0000c8001a007a20 */ /* 0x000fc80000410000 */
[----:B------:R-:W-:Y:S01]  /*2c90*/  FMUL.FTZ R6, R25, c[0x0][0x320] ;  /* 0x0000c80019067a20 */ /* 0x000fe20000410000 */
[C---:B------:R-:W-:Y:S01]  /*2ca0*/  HMMA.16816.F32 R56, R28.reuse, R38, R56 ;  /* 0x000000261c38723c */ /* 0x040fe20000001838 */
[----:B------:R-:W1:Y:S07]  /*2cb0*/  MUFU.TANH R5, R5 ;  /* 0x0000000500057308 */ /* 0x000e6e0000002400 */
[C---:B------:R-:W-:Y:S01]  /*2cc0*/  HMMA.16816.F32 R68, R28.reuse, R32, R68 ;  /* 0x000000201c44723c */ /* 0x040fe20000001844 */
[----:B------:R-:W3:Y:S07]  /*2cd0*/  MUFU.TANH R6, R6 ;  /* 0x0000000600067308 */ /* 0x000eee0000002400 */
[----:B------:R-:W-:Y:S01]  /*2ce0*/  HMMA.16816.F32 R48, R28, R34, R48 ;  /* 0x000000221c30723c */ /* 0x000fe20000001830 */
[----:B------:R-:W1:Y:S07]  /*2cf0*/  MUFU.TANH R0, R0 ;  /* 0x0000000000007308 */ /* 0x000e6e0000002400 */
[C---:B------:R-:W-:Y:S08]  /*2d00*/  HMMA.16816.F32 R20, R44.reuse, R54, R20 ;  /* 0x000000362c14723c */ /* 0x040ff00000001814 */
[C---:B--2---:R-:W-:Y:S08]  /*2d10*/  HMMA.16816.F32 R16, R44.reuse, R12, R16 ;  /* 0x0000000c2c10723c */ /* 0x044ff00000001810 */
[C---:B------:R-:W-:Y:S08]  /*2d20*/  HMMA.16816.F32 R64, R44.reuse, R14, R64 ;  /* 0x0000000e2c40723c */ /* 0x040ff00000001840 */
[C---:B----4-:R-:W-:Y:S08]  /*2d30*/  HMMA.16816.F32 R60, R44.reuse, R40, R60 ;  /* 0x000000282c3c723c */ /* 0x050ff0000000183c */
[C---:B------:R-:W-:Y:S08]  /*2d40*/  HMMA.16816.F32 R56, R44.reuse, R42, R56 ;  /* 0x0000002a2c38723c */ /* 0x040ff00000001838 */
[C---:B-----5:R-:W-:Y:S08]  /*2d50*/  HMMA.16816.F32 R68, R44.reuse, R8, R68 ;  /* 0x000000082c44723c */ /* 0x060ff00000001844 */
[----:B------:R-:W-:Y:S01]  /*2d60*/  HMMA.16816.F32 R48, R44, R10, R48 ;  /* 0x0000000a2c30723c */ /* 0x000fe20000001830 */
[----:B------:R-:W-:Y:S06]  /*2d70*/  BAR.SYNC.DEFER_BLOCKING 0x0 ;  /* 0x0000000000007b1d */ /* 0x000fec0000010000 */
[----:B------:R-:W-:Y:S05]  /*2d80*/  @!P0 BRA `(.L_x_592) ;  /* 0x0000042000008947 */ /* 0x000fea0003800000 */
[----:B-1-3--:R-:W-:Y:S01]  /*2d90*/  ULEA UR4, UR6, UR11, 0x6 ;  /* 0x0000000b06047291 */ /* 0x00afe2000f8e303f */
[----:B------:R-:W-:-:S05]  /*2da0*/  IMAD.MOV.U32 R208, RZ, RZ, RZ ;  /* 0x000000ffffd07224 */ /* 0x000fca00078e00ff */
        /* <DEDUP_REMOVED lines=18> */
[----:B------:R-:W-:Y:S02]  /*2ed0*/  IMAD R7, R209, c[0x0][0x1e4], R12 ;  /* 0x00007900d1077a24 */ /* 0x000fe400078e020c */
[----:B------:R-:W-:Y:S02]  /*2ee0*/  IMAD.SHL.U32 R12, R182, 0x2, RZ ;  /* 0x00000002b60c7824 */ /* 0x000fe400078e00ff */
[----:B------:R-:W-:Y:S01]  /*2ef0*/  IMAD.IADD R11, R11, 0x1, R7 ;  /* 0x000000010b0b7824 */ /* 0x000fe200078e0207 */
[----:B--2---:R-:W-:-:S03]  /*2f00*/  SHF.R.S32.HI R7, RZ, 0x1f, R208 ;  /* 0x0000001fff077819 */ /* 0x004fc600000114d0 */
[----:B------:R-:W-:Y:S01]  /*2f10*/  IMAD.WIDE.U32 R8, R208, c[0x0][0x1f0], R10 ;  /* 0x00007c00d0087a25 */ /* 0x000fe200078e000a */
[----:B------:R-:W-:Y:S02]  /*2f20*/  SEL R11, RZ, 0x10, P5 ;  /* 0x00000010ff0b7807 */ /* 0x000fe40002800000 */
[----:B------:R-:W-:Y:S01]  /*2f30*/  SHF.L.U64.HI R10, R181, 0x1, R214 ;  /* 0x00000001b50a7819 */ /* 0x000fe200000102d6 */
[----:B------:R-:W-:Y:S01]  /*2f40*/  IMAD R7, R7, c[0x0][0x1f0], RZ ;  /* 0x00007c0007077a24 */ /* 0x000fe200078e02ff */
[----:B------:R-:W-:Y:S02]  /*2f50*/  IADD3 R32, P0, R8, UR20, RZ ;  /* 0x0000001408207c10 */ /* 0x000fe4000ff1e0ff */
[----:B------:R-:W-:Y:S01]  /*2f60*/  IADD3 R30, -R11, 0x10, RZ ;  /* 0x000000100b1e7810 */ /* 0x000fe20007ffe1ff */
[----:B------:R-:W-:Y:S01]  /*2f70*/  IMAD R7, R208, c[0x0][0x1f4], R7 ;  /* 0x00007d00d0077a24 */ /* 0x000fe200078e0207 */
[----:B------:R-:W-:Y:S02]  /*2f80*/  SEL R8, RZ, 0x10, P4 ;  /* 0x00000010ff087807 */ /* 0x000fe40002000000 */
[----:B------:R-:W-:-:S02]  /*2f90*/  LOP3.LUT R30, R30, 0xf, RZ, 0xc0, !PT ;  /* 0x0000000f1e1e7812 */ /* 0x000fc400078ec0ff */
[----:B------:R-:W-:Y:S02]  /*2fa0*/  IADD3.X R9, R9, UR17, R7, P0, !PT ;  /* 0x0000001109097c10 */ /* 0x000fe400087fe407 */
[----:B------:R-:W-:Y:S02]  /*2fb0*/  LEA R7, P0, R32, c[0x0][0x1c8], 0x1 ;  /* 0x0000720020077a11 */ /* 0x000fe400078008ff */
[----:B------:R-:W-:Y:S02]  /*2fc0*/  IADD3 R28, -R8, 0x10, RZ ;  /* 0x00000010081c7810 */ /* 0x000fe40007ffe1ff */
[----:B------:R-:W-:Y:S01]  /*2fd0*/  LEA.HI.X R32, R32, c[0x0][0x1cc], R9, 0x1, P0 ;  /* 0x0000730020207a11 */ /* 0x000fe200000f0c09 */
[----:B------:R-:W1:Y:S01]  /*2fe0*/  SHFL.IDX PT, R15, R7, 0x1, 0x181f ;  /* 0x00381f00070f7f89 */ /* 0x000e6200000e0000 */
[----:B------:R-:W-:Y:S01]  /*2ff0*/  IMAD.SHL.U32 R9, R181, 0x2, RZ ;  /* 0x00000002b5097824 */ /* 0x000fe200078e00ff */
[----:B------:R-:W-:Y:S02]  /*3000*/  LOP3.LUT R28, R28, 0xf, RZ, 0xc0, !PT ;  /* 0x0000000f1c1c7812 */ /* 0x000fe400078ec0ff */
[----:B------:R-:W2:Y:S04]  /*3010*/  SHFL.IDX PT, R24, R32, 0x1, 0x181f ;  /* 0x00381f0020187f89 */ /* 0x000ea800000e0000 */
[----:B------:R3:W4:Y:S04]  /*3020*/  SHFL.IDX PT, R26, R7, RZ, 0x181f ;  /* 0x00181fff071a7589 */ /* 0x00072800000e0000 */
[----:B------:R5:W4:Y:S01]  /*3030*/  SHFL.IDX PT, R25, R32, RZ, 0x181f ;  /* 0x00181fff20197589 */ /* 0x000b2200000e0000 */
[----:B-1----:R-:W-:-:S04]  /*3040*/  IADD3 R30, P1, P0, R30, R15, R12 ;  /* 0x0000000f1e1e7210 */ /* 0x002fc8000783e00c */
[----:B--2---:R-:W-:Y:S02]  /*3050*/  IADD3.X R31, RZ, R24, R13, P1, P0 ;  /* 0x00000018ff1f7210 */ /* 0x004fe40000fe040d */
[----:B------:R-:W-:Y:S01]  /*3060*/  IADD3 R28, P1, P0, R28, R15, R9 ;  /* 0x0000000f1c1c7210 */ /* 0x000fe2000783e009 */
[----:B---3--:R-:W-:-:S03]  /*3070*/  IMAD.SHL.U32 R7, R180, 0x2, RZ ;  /* 0x00000002b4077824 */ /* 0x008fc600078e00ff */
[----:B------:R-:W-:Y:S02]  /*3080*/  IADD3.X R29, RZ, R24, R10, P1, P0 ;  /* 0x00000018ff1d7210 */ /* 0x000fe40000fe040a */
[----:B-----5:R-:W-:Y:S02]  /*3090*/  IADD3 R32, P1, P0, R14, R15, R7 ;  /* 0x0000000f0e207210 */ /* 0x020fe4000783e007 */
[----:B------:R-:W-:-:S04]  /*30a0*/  SHF.L.U64.HI R14, R180, 0x1, R183 ;  /* 0x00000001b40e7819 */ /* 0x000fc800000102b7 */
[----:B------:R-:W-:Y:S02]  /*30b0*/  IADD3.X R33, RZ, R24, R14, P1, P0 ;  /* 0x00000018ff217210 */ /* 0x000fe40000fe040e */
[C---:B----4-:R-:W-:Y:S02]  /*30c0*/  IADD3 R12, P1, R26.reuse, R12, RZ ;  /* 0x0000000c1a0c7210 */ /* 0x050fe40007f3e0ff */
[----:B------:R-:W-:-:S03]  /*30d0*/  IADD3 R34, P0, R26, R9, RZ ;  /* 0x000000091a227210 */ /* 0x000fc60007f1e0ff */
[----:B------:R-:W-:Y:S01]  /*30e0*/  IMAD.X R13, R25, 0x1, R13, P1 ;  /* 0x00000001190d7824 */ /* 0x000fe200008e060d */
        /* <DEDUP_REMOVED lines=12> */
.L_x_592:
[----:B-1-3--:R-:W-:Y:S01]  /*31b0*/  FMUL.FTZ R10, R17, c[0x0][0x320] ;  /* 0x0000c800110a7a20 */ /* 0x00afe20000410000 */
        /* <DEDUP_REMOVED lines=13> */
[----:B------:R-:W-:Y:S01]  /*3290*/  UMOV UR4, 0xffffffc0 ;  /* 0xffffffc000047882 */ /* 0x000fe20000000000 */
[----:B------:R-:W-:Y:S01]  /*32a0*/  LEA.HI R20, R20, R17, RZ, 0x2 ;  /* 0x0000001114147211 */ /* 0x000fe200078f10ff */
[----:B------:R-:W-:Y:S01]  /*32b0*/  UIMAD UR4, UR6, UR4, 0x41 ;  /* 0x00000041060474a4 */ /* 0x000fe2000f8e0204 */
[----:B------:R-:W-:Y:S01]  /*32c0*/  LEA.HI R15, R85, R85, RZ, 0x1 ;  /* 0x00000055550f7211 */ /* 0x000fe200078f08ff */
[----:B------:R-:W-:Y:S01]  /*32d0*/  IMAD.IADD R86, R86, 0x1, -R13 ;  /* 0x0000000156567824 */ /* 0x000fe200078e0a0d */
[----:B------:R-:W-:Y:S01]  /*32e0*/  LEA.HI.SX32 R25, R20, UR10, 0x1e ;  /* 0x0000000a14197c11 */ /* 0x000fe2000f8ff2ff */
[----:B------:R-:W-:Y:S01]  /*32f0*/  FMUL.FTZ R22, R22, c[0x0][0x320] ;  /* 0x0000c80016167a20 */ /* 0x000fe20000410000 */
[----:B------:R-:W-:Y:S01]  /*3300*/  LOP3.LUT R16, R15, 0x1ffffffe, RZ, 0xc0, !PT ;  /* 0x1ffffffe0f107812 */ /* 0x000fe200078ec0ff */
[----:B------:R-:W1:Y:S01]  /*3310*/  MUFU.TANH R7, R7 ;  /* 0x0000000700077308 */ /* 0x000e620000002400 */
[----:B------:R-:W-:Y:S01]  /*3320*/  PLOP3.LUT P1, PT, PT, PT, UP1, 0x80, 0x0 ;  /* 0x000000000000781c */ /* 0x000fe20003f2f018 */
[----:B------:R-:W-:Y:S01]  /*3330*/  IMAD R25, R86, 0x10, R25 ;  /* 0x0000001056197824 */ /* 0x000fe200078e0219 */
[----:B------:R-:W-:Y:S01]  /*3340*/  PLOP3.LUT P0, PT, PT, PT, UP1, 0x80, 0x0 ;  /* 0x000000000000781c */ /* 0x000fe20003f0f018 */
[----:B------:R-:W-:Y:S01]  /*3350*/  IMAD.IADD R16, R85, 0x1, -R16 ;  /* 0x0000000155107824 */ /* 0x000fe200078e0a10 */
[----:B------:R-:W-:Y:S01]  /*3360*/  LOP3.LUT R216, R20, 0x7ffffffc, RZ, 0xc0, !PT ;  /* 0x7ffffffc14d87812 */ /* 0x000fe200078ec0ff */
[----:B------:R-:W-:Y:S01]  /*3370*/  FMUL.FTZ R8, R64, c[0x0][0x320] ;  /* 0x0000c80040087a20 */ /* 0x000fe20000410000 */
[----:B------:R-:W-:Y:S01]  /*3380*/  UIADD3 UR6, UR6, -0x2, URZ ;  /* 0xfffffffe06067890 */ /* 0x000fe2000fffe03f */
[----:B------:R-:W-:Y:S01]  /*3390*/  IMAD R215, R16, 0x8, R25 ;  /* 0x0000000810d77824 */ /* 0x000fe200078e0219 */
[----:B------:R2:W-:Y:S01]  /*33a0*/  MUFU.TANH R13, R22 ;  /* 0x00000016000d7308 */ /* 0x0005e20000002400 */
[----:B------:R-:W-:Y:S01]  /*33b0*/  IMAD.IADD R216, R17, 0x1, -R216 ;  /* 0x0000000111d87824 */ /* 0x000fe200078e0ad8 */
[----:B------:R-:W0:Y:S01]  /*33c0*/  LDGDEPBAR ;  /* 0x00000000000079af */ /* 0x000e220000000000 */
[----:B------:R-:W-:-:S02]  /*33d0*/  IMAD.MOV.U32 R18, RZ, RZ, R215 ;  /* 0x000000ffff127224 */ /* 0x000fc400078e00d7 */
[----:B------:R-:W-:-:S03]  /*33e0*/  @P1 IMAD.HI.U32 R16, R215, c[0x0][0x2c8], RZ ;  /* 0x0000b200d7101a27 */ /* 0x000fc600078e00ff */
[----:B------:R-:W3:Y:S01]  /*33f0*/  MUFU.TANH R14, R14 ;  /* 0x0000000e000e7308 */ /* 0x000ee20000002400 */
[----:B------:R-:W-:Y:S01]  /*3400*/  IMAD.U32 R25, RZ, RZ, UR4 ;  /* 0x00000004ff197e24 */ /* 0x000fe2000f8e00ff */
[----:B------:R-:W-:Y:S01]  /*3410*/  @P0 SHF.R.U32.HI R18, RZ, c[0x0][0x2cc], R16 ;  /* 0x0000b300ff120a19 */ /* 0x000fe20000011610 */
[----:B------:R-:W-:Y:S01]  /*3420*/  IMAD.SHL.U32 R216, R216, 0x2, RZ ;  /* 0x00000002d8d87824 */ /* 0x000fe200078e00ff */
[----:B------:R-:W-:Y:S01]  /*3430*/  ULDC.64 UR4, c[0x0][0x2c8] ;  /* 0x0000b20000047ab9 */ /* 0x000fe20000000a00 */
[----:B------:R-:W-:Y:S02]  /*3440*/  FMUL.FTZ R11, R65, c[0x0][0x320] ;  /* 0x0000c800410b7a20 */ /* 0x000fe40000410000 */
[----:B------:R-:W4:Y:S01]  /*3450*/  SHFL.IDX PT, R16, R18, RZ, 0x1c1f ;  /* 0x001c1fff12107589 */ /* 0x000f2200000e0000 */
[C---:B------:R-:W-:Y:S01]  /*3460*/  IADD3 R25, -R216.reuse, UR7, R25 ;  /* 0x00000007d8197c10 */ /* 0x040fe2000fffe119 */
[----:B------:R-:W5:Y:S01]  /*3470*/  MUFU.TANH R12, R12 ;  /* 0x0000000c000c7308 */ /* 0x000f620000002400 */
[----:B--2---:R-:W-:Y:S01]  /*3480*/  IADD3 R22, -R216, UR22, RZ ;  /* 0x00000016d8167c10 */ /* 0x004fe2000fffe1ff */
[----:B------:R-:W-:Y:S01]  /*3490*/  FMUL.FTZ R60, R60, c[0x0][0x320] ;  /* 0x0000c8003c3c7a20 */ /* 0x000fe20000410000 */
[----:B------:R-:W-:Y:S01]  /*34a0*/  IADD3 R25, R25, -UR12, RZ ;  /* 0x8000000c19197c10 */ /* 0x000fe2000fffe0ff */
[----:B------:R-:W2:Y:S01]  /*34b0*/  SHFL.IDX PT, R26, R18, 0x1, 0x1c1f ;  /* 0x003c1f00121a7f89 */ /* 0x000ea200000e0000 */
[----:B------:R-:W-:Y:S01]  /*34c0*/  FMUL.FTZ R61, R61, c[0x0][0x320] ;  /* 0x0000c8003d3d7a20 */ /* 0x000fe20000410000 */
[----:B------:R-:W-:Y:S01]  /*34d0*/  UIMAD.WIDE.U32 UR22, UR10, UR4, URZ ;  /* 0x000000040a1672a5 */ /* 0x000fe2000f8e003f */
[----:B------:R-:W-:Y:S01]  /*34e0*/  FMUL.FTZ R56, R56, c[0x0][0x320] ;  /* 0x0000c80038387a20 */ /* 0x000fe20000410000 */
[----:B------:R-:W1:Y:S01]  /*34f0*/  MUFU.TANH R10, R10 ;  /* 0x0000000a000a7308 */ /* 0x000e620000002400 */
[----:B------:R-:W-:Y:S01]  /*3500*/  FMUL.FTZ R57, R57, c[0x0][0x320] ;  /* 0x0000c80039397a20 */ /* 0x000fe20000410000 */
[----:B------:R-:W-:Y:S01]  /*3510*/  @UP1 USHF.R.U32.HI UR10, URZ, UR5, UR23 ;  /* 0x000000053f0a1299 */ /* 0x000fe20008011617 */
[----:B------:R-:W-:-:S02]  /*3520*/  FMUL.FTZ R68, R68, c[0x0][0x320] ;  /* 0x0000c80044447a20 */ /* 0x000fc40000410000 */
[----:B------:R-:W-:Y:S01]  /*3530*/  FMUL.FTZ R69, R69, c[0x0][0x320] ;  /* 0x0000c80045457a20 */ /* 0x000fe20000410000 */
[----:B------:R-:W-:Y:S01]  /*3540*/  UIADD3 UR10, UR10, UR7, -UR12 ;  /* 0x000000070a0a7290 */ /* 0x000fe2000fffe80c */
[----:B------:R-:W-:Y:S01]  /*3550*/  FMUL.FTZ R48, R48, c[0x0][0x320] ;  /* 0x0000c80030307a20 */ /* 0x000fe20000410000 */
[----:B------:R-:W1:Y:S01]  /*3560*/  MUFU.TANH R8, R8 ;  /* 0x0000000800087308 */ /* 0x000e620000002400 */
[----:B------:R-:W-:Y:S01]  /*3570*/  FMUL.FTZ R49, R49, c[0x0][0x320] ;  /* 0x0000c80031317a20 */ /* 0x000fe20000410000 */
[----:B------:R-:W-:Y:S01]  /*3580*/  USHF.R.S32.HI UR4, URZ, 0x1f, UR10 ;  /* 0x0000001f3f047899 */ /* 0x000fe2000801140a */
[----:B------:R-:W-:Y:S02]  /*3590*/  FMUL.FTZ R24, R23, c[0x0][0x320] ;  /* 0x0000c80017187a20 */ /* 0x000fe40000410000 */
[----:B------:R-:W-:Y:S01]  /*35a0*/  FMUL.FTZ R19, R19, c[0x0][0x320] ;  /* 0x0000c80013137a20 */ /* 0x000fe20000410000 */
[----:B------:R-:W-:Y:S01]  /*35b0*/  ULEA.HI UR4, UR4, UR10, URZ, 0x6 ;  /* 0x0000000a04047291 */ /* 0x000fe2000f8f303f */
[----:B----4-:R-:W-:Y:S01]  /*35c0*/  IMAD.IADD R17, R25, 0x1, R16 ;  /* 0x0000000119117824 */ /* 0x010fe200078e0210 */
[----:B------:R-:W4:Y:S01]  /*35d0*/  MUFU.TANH R11, R11 ;  /* 0x0000000b000b7308 */ /* 0x000f220000002400 */
[----:B------:R-:W-:Y:S01]  /*35e0*/  FMUL.FTZ R66, R66, c[0x0][0x320] ;  /* 0x0000c80042427a20 */ /* 0x000fe20000410000 */
[----:B------:R-:W-:Y:S01]  /*35f0*/  USHF.R.S32.HI UR4, URZ, 0x6, UR4 ;  /* 0x000000063f047899 */ /* 0x000fe20008011404 */
[----:B------:R-:W-:Y:S01]  /*3600*/  FMUL.FTZ R9, R67, c[0x0][0x320] ;  /* 0x0000c80043097a20 */ /* 0x000fe20000410000 */
[----:B------:R-:W-:Y:S01]  /*3610*/  IMNMX R20, R22, R17, PT ;  /* 0x0000001116147217 */ /* 0x000fe20003800200 */
[----:B--2---:R-:W-:-:S02]  /*3620*/  IMAD.IADD R25, R25, 0x1, R26 ;  /* 0x0000000119197824 */ /* 0x004fc400078e021a */
[----:B------:R-:W-:Y:S01]  /*3630*/  FMUL.FTZ R62, R62, c[0x0][0x320] ;  /* 0x0000c8003e3e7a20 */ /* 0x000fe20000410000 */
[C---:B------:R-:W-:Y:S01]  /*3640*/  ISETP.GT.AND P1, PT, R20.reuse, RZ, PT ;  /* 0x000000ff1400720c */ /* 0x040fe20003f24270 */
[----:B------:R-:W2:Y:S01]  /*3650*/  MUFU.TANH R156, R60 ;  /* 0x0000003c009c7308 */ /* 0x000ea20000002400 */
[----:B------:R-:W-:Y:S01]  /*3660*/  ISETP.GT.AND P0, PT, R20, 0x1, PT ;  /* 0x000000011400780c */ /* 0x000fe20003f04270 */
[----:B------:R-:W-:Y:S01]  /*3670*/  FMUL.FTZ R63, R63, c[0x0][0x320] ;  /* 0x0000c8003f3f7a20 */ /* 0x000fe20000410000 */
[----:B------:R-:W-:Y:S01]  /*3680*/  FSEL R17, R5, -INF , P1 ;  /* 0xff80000005117808 */ /* 0x000fe20000800000 */
[----:B------:R-:W-:Y:S01]  /*3690*/  FMUL.FTZ R58, R58, c[0x0][0x320] ;  /* 0x0000c8003a3a7a20 */ /* 0x000fe20000410000 */
[----:B------:R-:W-:Y:S01]  /*36a0*/  ISETP.GT.AND P1, PT, R20, 0x8, PT ;  /* 0x000000081400780c */ /* 0x000fe20003f24270 */
[----:B------:R-:W-:Y:S01]  /*36b0*/  FMUL.FTZ R59, R59, c[0x0][0x320] ;  /* 0x0000c8003b3b7a20 */ /* 0x000fe20000410000 */
[----:B------:R-:W-:Y:S01]  /*36c0*/  FSEL R18, R6, -INF , P0 ;  /* 0xff80000006127808 */ /* 0x000fe20000000000 */
[----:B------:R-:W2:Y:S01]  /*36d0*/  MUFU.TANH R164, R61 ;  /* 0x0000003d00a47308 */ /* 0x000ea20000002400 */
[----:B------:R-:W-:Y:S01]  /*36e0*/  ISETP.GT.AND P0, PT, R20, 0x9, PT ;  /* 0x000000091400780c */ /* 0x000fe20003f04270 */
[----:B------:R-:W-:Y:S01]  /*36f0*/  FMUL.FTZ R70, R70, c[0x0][0x320] ;  /* 0x0000c80046467a20 */ /* 0x000fe20000410000 */
[----:B-1----:R-:W-:Y:S01]  /*3700*/  FSEL R16, R7, -INF , P1 ;  /* 0xff80000007107808 */ /* 0x002fe20000800000 */
[----:B------:R-:W-:Y:S01]  /*3710*/  FMUL.FTZ R71, R71, c[0x0][0x320] ;  /* 0x0000c80047477a20 */ /* 0x000fe20000410000 */
[----:B------:R-:W-:Y:S01]  /*3720*/  ISETP.GT.AND P1, PT, R20, 0x10, PT ;  /* 0x000000101400780c */ /* 0x000fe20003f24270 */
[----:B------:R-:W-:Y:S01]  /*3730*/  FMUL.FTZ R50, R50, c[0x0][0x320] ;  /* 0x0000c80032327a20 */ /* 0x000fe20000410000 */
[----:B---3--:R-:W-:Y:S01]  /*3740*/  FSEL R14, R14, -INF , P0 ;  /* 0xff8000000e0e7808 */ /* 0x008fe20000000000 */
[----:B------:R-:W1:Y:S01]  /*3750*/  MUFU.TANH R162, R56 ;  /* 0x0000003800a27308 */ /* 0x000e620000002400 */
[----:B------:R-:W-:Y:S01]  /*3760*/  ISETP.GT.AND P0, PT, R20, 0x11, PT ;  /* 0x000000111400780c */ /* 0x000fe20003f04270 */
[----:B------:R-:W-:Y:S01]  /*3770*/  FMUL.FTZ R51, R51, c[0x0][0x320] ;  /* 0x0000c80033337a20 */ /* 0x000fe20000410000 */
[----:B-----5:R-:W-:Y:S01]  /*3780*/  FSEL R12, R12, -INF , P1 ;  /* 0xff8000000c0c7808 */ /* 0x020fe20000800000 */
[----:B------:R-:W-:Y:S01]  /*3790*/  IMAD.SHL.U32 R203, R4, 0x2, RZ ;  /* 0x0000000204cb7824 */ /* 0x000fe200078e00ff */
[----:B------:R-:W-:-:S02]  /*37a0*/  ISETP.GT.AND P1, PT, R20, 0x18, PT ;  /* 0x000000181400780c */ /* 0x000fc40003f24270 */
[----:B------:R-:W-:Y:S01]  /*37b0*/  FSEL R10, R10, -INF , P0 ;  /* 0xff8000000a0a7808 */ /* 0x000fe20000000000 */
[----:B------:R-:W3:Y:S01]  /*37c0*/  MUFU.TANH R158, R57 ;  /* 0x00000039009e7308 */ /* 0x000ee20000002400 */
[----:B------:R-:W-:Y:S01]  /*37d0*/  ISETP.GT.AND P0, PT, R20, 0x19, PT ;  /* 0x000000191400780c */ /* 0x000fe20003f04270 */
[--C-:B------:R-:W-:Y:S01]  /*37e0*/  IMAD R197, R3, 0x2, R203.reuse ;  /* 0x0000000203c57824 */ /* 0x100fe200078e02cb */
[----:B------:R-:W-:Y:S01]  /*37f0*/  FSEL R8, R8, -INF , P1 ;  /* 0xff80000008087808 */ /* 0x000fe20000800000 */
[----:B------:R-:W-:Y:S01]  /*3800*/  LDSM.16.MT88.4 R40, [R203+0x2100] ;  /* 0x00210000cb28783b */ /* 0x000fe20000004200 */
[----:B------:R-:W-:Y:S01]  /*3810*/  ISETP.GT.AND P1, PT, R20, 0x20, PT ;  /* 0x000000201400780c */ /* 0x000fe20003f24270 */
[----:B------:R-:W-:Y:S01]  /*3820*/  IMAD R198, R2, 0x2, R203 ;  /* 0x0000000202c67824 */ /* 0x000fe200078e02cb */
[----:B----4-:R-:W-:Y:S01]  /*3830*/  FSEL R6, R11, -INF , P0 ;  /* 0xff8000000b067808 */ /* 0x010fe20000000000 */
[----:B------:R-:W4:Y:S01]  /*3840*/  MUFU.TANH R168, R68 ;  /* 0x0000004400a87308 */ /* 0x000f220000002400 */
[----:B------:R-:W-:Y:S01]  /*3850*/  ISETP.GT.AND P0, PT, R20, 0x21, PT ;  /* 0x000000211400780c */ /* 0x000fe20003f04270 */
[----:B------:R-:W-:Y:S01]  /*3860*/  IMAD R196, R3, 0x2, R198 ;  /* 0x0000000203c47824 */ /* 0x000fe200078e02c6 */
[----:B--2---:R-:W-:Y:S01]  /*3870*/  FSEL R156, R156, -INF , P1 ;  /* 0xff8000009c9c7808 */ /* 0x004fe20000800000 */
[----:B------:R-:W-:Y:S01]  /*3880*/  LDSM.16.MT88.4 R124, [R203+0x100] ;  /* 0x00010000cb7c783b */ /* 0x000fe20000004200 */
[----:B------:R-:W-:-:S02]  /*3890*/  ISETP.GT.AND P1, PT, R20, 0x28, PT ;  /* 0x000000281400780c */ /* 0x000fc40003f24270 */
[----:B------:R-:W-:Y:S01]  /*38a0*/  FSEL R164, R164, -INF , P0 ;  /* 0xff800000a4a47808 */ /* 0x000fe20000000000 */
[----:B------:R-:W2:Y:S01]  /*38b0*/  MUFU.TANH R166, R69 ;  /* 0x0000004500a67308 */ /* 0x000ea20000002400 */
[----:B------:R-:W-:Y:S01]  /*38c0*/  ISETP.GT.AND P0, PT, R20, 0x29, PT ;  /* 0x000000291400780c */ /* 0x000fe20003f04270 */
[----:B------:R-:W-:Y:S01]  /*38d0*/  LDSM.16.MT88.4 R116, [R198+0x100] ;  /* 0x00010000c674783b */ /* 0x000fe20000004200 */
[----:B-1----:R-:W-:Y:S02]  /*38e0*/  FSEL R162, R162, -INF , P1 ;  /* 0xff800000a2a27808 */ /* 0x002fe40000800000 */
[----:B------:R-:W-:Y:S01]  /*38f0*/  ISETP.GT.AND P1, PT, R20, 0x30, PT ;  /* 0x000000301400780c */ /* 0x000fe20003f24270 */
[----:B------:R-:W-:Y:S01]  /*3900*/  LDSM.16.MT88.4 R108, [R197+0x100] ;  /* 0x00010000c56c783b */ /* 0x000fe20000004200 */
[----:B---3--:R-:W-:Y:S01]  /*3910*/  FSEL R158, R158, -INF , P0 ;  /* 0xff8000009e9e7808 */ /* 0x008fe20000000000 */
[----:B------:R1:W-:Y:S01]  /*3920*/  MUFU.TANH R15, R21 ;  /* 0x00000015000f7308 */ /* 0x0003e20000002400 */
[----:B------:R-:W-:Y:S01]  /*3930*/  ISETP.GT.AND P0, PT, R20, 0x31, PT ;  /* 0x000000311400780c */ /* 0x000fe20003f04270 */
[----:B------:R-:W-:Y:S01]  /*3940*/  LDSM.16.MT88.4 R100, [R196+0x100] ;  /* 0x00010000c464783b */ /* 0x000fe20000004200 */
[----:B------:R-:W-:-:S02]  /*3950*/  FMNMX.FTZ R7, R17, R18, !PT ;  /* 0x0000001211077209 */ /* 0x000fc40007810000 */
[----:B----4-:R-:W-:Y:S01]  /*3960*/  FSEL R168, R168, -INF , P1 ;  /* 0xff800000a8a87808 */ /* 0x010fe20000800000 */
[----:B------:R-:W-:Y:S01]  /*3970*/  LDSM.16.MT88.4 R72, [R203+0x4100] ;  /* 0x00410000cb48783b */ /* 0x000fe20000004200 */
[----:B------:R-:W-:Y:S01]  /*3980*/  ISETP.GT.AND P1, PT, R20, 0x38, PT ;  /* 0x000000381400780c */ /* 0x000fe20003f24270 */
[----:B------:R-:W3:Y:S01]  /*3990*/  MUFU.TANH R142, R48 ;  /* 0x00000030008e7308 */ /* 0x000ee20000002400 */
[----:B--2---:R-:W-:Y:S01]  /*39a0*/  FSEL R166, R166, -INF , P0 ;  /* 0xff800000a6a67808 */ /* 0x004fe20000000000 */
[----:B------:R-:W-:Y:S01]  /*39b0*/  LDSM.16.MT88.4 R80, [R198+0x4100] ;  /* 0x00410000c650783b */ /* 0x000fe20000004200 */
[----:B------:R-:W-:Y:S02]  /*39c0*/  IMNMX R22, R22, R25, PT ;  /* 0x0000001916167217 */ /* 0x000fe40003800200 */
[----:B------:R-:W-:Y:S01]  /*39d0*/  FMNMX.FTZ R7, R16, R7, !PT ;  /* 0x0000000710077209 */ /* 0x000fe20007810000 */
[----:B------:R-:W-:Y:S01]  /*39e0*/  LDSM.16.MT88.4 R88, [R197+0x4100] ;  /* 0x00410000c558783b */ /* 0x000fe20000004200 */
[----:B------:R-:W-:Y:S01]  /*39f0*/  ISETP.GT.AND P0, PT, R20, 0x39, PT ;  /* 0x000000391400780c */ /* 0x000fe20003f04270 */
[----:B-1----:R-:W-:Y:S01]  /*3a00*/  FMUL.FTZ R21, R27, c[0x0][0x320] ;  /* 0x0000c8001b157a20 */ /* 0x002fe20000410000 */
[----:B------:R-:W1:Y:S01]  /*3a10*/  MUFU.TANH R140, R49 ;  /* 0x00000031008c7308 */ /* 0x000e620000002400 */
[----:B------:R-:W-:Y:S01]  /*3a20*/  FMNMX.FTZ R7, R14, R7, !PT ;  /* 0x000000070e077209 */ /* 0x000fe20007810000 */
[----:B------:R-:W-:Y:S01]  /*3a30*/  LDSM.16.MT88.4 R136, [R198+0x900] ;  /* 0x00090000c688783b */ /* 0x000fe20000004200 */
[----:B------:R-:W-:-:S02]  /*3a40*/  IMNMX R226, RZ, UR4, !PT ;  /* 0x00000004ffe27c17 */ /* 0x000fc4000f800200 */
[----:B------:R-:W-:Y:S01]  /*3a50*/  FMNMX.FTZ R11, R12, R7, !PT ;  /* 0x000000070c0b7209 */ /* 0x000fe20007810000 */
[----:B------:R-:W-:Y:S01]  /*3a60*/  LDSM.16.MT88.4 R32, [R197+0x900] ;  /* 0x00090000c520783b */ /* 0x000fe20000004200 */
[----:B---3--:R-:W-:Y:S01]  /*3a70*/  FSEL R142, R142, -INF , P1 ;  /* 0xff8000008e8e7808 */ /* 0x008fe20000800000 */
[----:B------:R-:W2:Y:S01]  /*3a80*/  MUFU.TANH R21, R21 ;  /* 0x0000001500157308 */ /* 0x000ea20000002400 */
[----:B------:R-:W-:Y:S01]  /*3a90*/  ISETP.GT.AND P1, PT, R22, RZ, PT ;  /* 0x000000ff1600720c */ /* 0x000fe20003f24270 */
[----:B------:R-:W-:Y:S01]  /*3aa0*/  LDSM.16.MT88.4 R28, [R196+0x900] ;  /* 0x00090000c41c783b */ /* 0x000fe20000004200 */
[----:B------:R-:W-:Y:S02]  /*3ab0*/  FMNMX.FTZ R11, R10, R11, !PT ;  /* 0x0000000b0a0b7209 */ /* 0x000fe40007810000 */
[----:B------:R-:W-:Y:S02]  /*3ac0*/  FSEL R20, R0, -INF , P1 ;  /* 0xff80000000147808 */ /* 0x000fe40000800000 */
[----:B------:R-:W-:Y:S01]  /*3ad0*/  ISETP.GT.AND P1, PT, R22, 0x8, PT ;  /* 0x000000081600780c */ /* 0x000fe20003f24270 */
[----:B------:R3:W4:Y:S01]  /*3ae0*/  MUFU.TANH R5, R24 ;  /* 0x0000001800057308 */ /* 0x0007220000002400 */
[----:B-1----:R-:W-:-:S02]  /*3af0*/  FSEL R140, R140, -INF , P0 ;  /* 0xff8000008c8c7808 */ /* 0x002fc40000000000 */
[----:B------:R-:W-:Y:S02]  /*3b00*/  ISETP.GT.AND P0, PT, R22, 0x1, PT ;  /* 0x000000011600780c */ /* 0x000fe40003f04270 */
[----:B------:R-:W-:Y:S02]  /*3b10*/  FSEL R7, R13, -INF , P1 ;  /* 0xff8000000d077808 */ /* 0x000fe40000800000 */
[----:B------:R-:W-:Y:S01]  /*3b20*/  FMNMX.FTZ R11, R8, R11, !PT ;  /* 0x0000000b080b7209 */ /* 0x000fe20007810000 */
[----:B------:R-:W1:Y:S01]  /*3b30*/  MUFU.TANH R19, R19 ;  /* 0x0000001300137308 */ /* 0x000e620000002400 */
[----:B--2---:R-:W-:Y:S02]  /*3b40*/  FSEL R21, R21, -INF , P0 ;  /* 0xff80000015157808 */ /* 0x004fe40000000000 */
[C---:B------:R-:W-:Y:S02]  /*3b50*/  ISETP.GT.AND P0, PT, R22.reuse, 0x9, PT ;  /* 0x000000091600780c */ /* 0x040fe40003f04270 */
[----:B------:R-:W-:-:S02]  /*3b60*/  ISETP.GT.AND P1, PT, R22, 0x10, PT ;  /* 0x000000101600780c */ /* 0x000fc40003f24270 */
[----:B------:R-:W-:Y:S01]  /*3b70*/  FMNMX.FTZ R11, R6, R11, !PT ;  /* 0x0000000b060b7209 */ /* 0x000fe20007810000 */
[----:B------:R2:W5:Y:S01]  /*3b80*/  MUFU.TANH R23, R66 ;  /* 0x0000004200177308 */ /* 0x0005620000002400 */
[----:B---3--:R-:W-:Y:S02]  /*3b90*/  FMNMX.FTZ R24, R20, R21, !PT ;  /* 0x0000001514187209 */ /* 0x008fe40007810000 */
[----:B----4-:R-:W-:Y:S02]  /*3ba0*/  FSEL R5, R5, -INF , P0 ;  /* 0xff80000005057808 */ /* 0x010fe40000000000 */
[----:B------:R-:W-:Y:S02]  /*3bb0*/  FMNMX.FTZ R24, R7, R24, !PT ;  /* 0x0000001807187209 */ /* 0x000fe40007810000 */
[----:B------:R-:W-:Y:S01]  /*3bc0*/  ISETP.GT.AND P0, PT, R22, 0x11, PT ;  /* 0x000000111600780c */ /* 0x000fe20003f04270 */
[----:B------:R-:W3:Y:S01]  /*3bd0*/  MUFU.TANH R9, R9 ;  /* 0x0000000900097308 */ /* 0x000ee20000002400 */
[----:B------:R-:W-:-:S02]  /*3be0*/  FSEL R15, R15, -INF , P1 ;  /* 0xff8000000f0f7808 */ /* 0x000fc40000800000 */
[----:B------:R-:W-:Y:S02]  /*3bf0*/  FMNMX.FTZ R24, R5, R24, !PT ;  /* 0x0000001805187209 */ /* 0x000fe40007810000 */
[----:B------:R-:W-:Y:S02]  /*3c00*/  FMNMX.FTZ R11, R156, R11, !PT ;  /* 0x0000000b9c0b7209 */ /* 0x000fe40007810000 */
[----:B------:R-:W-:Y:S01]  /*3c10*/  ISETP.GT.AND P1, PT, R22, 0x18, PT ;  /* 0x000000181600780c */ /* 0x000fe20003f24270 */
[----:B------:R-:W4:Y:S01]  /*3c20*/  MUFU.TANH R173, R62 ;  /* 0x0000003e00ad7308 */ /* 0x000f220000002400 */
[----:B-1----:R-:W-:Y:S01]  /*3c30*/  FSEL R13, R19, -INF , P0 ;  /* 0xff800000130d7808 */ /* 0x002fe20000000000 */
[----:B--2---:R-:W-:Y:S01]  /*3c40*/  LDSM.16.MT88.4 R64, [R196+0x2100] ;  /* 0x00210000c440783b */ /* 0x004fe20000004200 */
[----:B------:R-:W-:Y:S02]  /*3c50*/  FMNMX.FTZ R24, R15, R24, !PT ;  /* 0x000000180f187209 */ /* 0x000fe40007810000 */
[----:B------:R-:W-:-:S02]  /*3c60*/  FMNMX.FTZ R19, R164, R11, !PT ;  /* 0x0000000ba4137209 */ /* 0x000fc40007810000 */
[C---:B------:R-:W-:Y:S01]  /*3c70*/  ISETP.GT.AND P0, PT, R22.reuse, 0x19, PT ;  /* 0x000000191600780c */ /* 0x040fe20003f04270 */
[----:B------:R-:W1:Y:S01]  /*3c80*/  MUFU.TANH R163, R63 ;  /* 0x0000003f00a37308 */ /* 0x000e620000002400 */
[----:B-----5:R-:W-:Y:S02]  /*3c90*/  FSEL R11, R23, -INF , P1 ;  /* 0xff800000170b7808 */ /* 0x020fe40000800000 */
[----:B------:R-:W-:Y:S02]  /*3ca0*/  FMNMX.FTZ R24, R13, R24, !PT ;  /* 0x000000180d187209 */ /* 0x000fe40007810000 */
[----:B------:R-:W-:Y:S02]  /*3cb0*/  ISETP.GT.AND P1, PT, R22, 0x20, PT ;  /* 0x000000201600780c */ /* 0x000fe40003f24270 */
[----:B---3--:R-:W-:Y:S01]  /*3cc0*/  FSEL R9, R9, -INF , P0 ;  /* 0xff80000009097808 */ /* 0x008fe20000000000 */
[----:B------:R-:W2:Y:S01]  /*3cd0*/  MUFU.TANH R171, R58 ;  /* 0x0000003a00ab7308 */ /* 0x000ea20000002400 */
[----:B------:R-:W-:-:S02]  /*3ce0*/  FMNMX.FTZ R24, R11, R24, !PT ;  /* 0x000000180b187209 */ /* 0x000fc40007810000 */
[C---:B------:R-:W-:Y:S02]  /*3cf0*/  ISETP.GT.AND P0, PT, R22.reuse, 0x21, PT ;  /* 0x000000211600780c */ /* 0x040fe40003f04270 */
[----:B----4-:R-:W-:Y:S02]  /*3d00*/  FSEL R173, R173, -INF , P1 ;  /* 0xff800000adad7808 */ /* 0x010fe40000800000 */
[----:B------:R-:W-:Y:S01]  /*3d10*/  FMNMX.FTZ R24, R9, R24, !PT ;  /* 0x0000001809187209 */ /* 0x000fe20007810000 */
[----:B------:R3:W4:Y:S01]  /*3d20*/  MUFU.TANH R165, R59 ;  /* 0x0000003b00a57308 */ /* 0x0007220000002400 */
[----:B------:R-:W-:Y:S02]  /*3d30*/  ISETP.GT.AND P1, PT, R22, 0x28, PT ;  /* 0x000000281600780c */ /* 0x000fe40003f24270 */
[----:B-1----:R-:W-:Y:S02]  /*3d40*/  FSEL R163, R163, -INF , P0 ;  /* 0xff800000a3a37808 */ /* 0x002fe40000000000 */
[----:B------:R-:W-:-:S02]  /*3d50*/  FMNMX.FTZ R24, R173, R24, !PT ;  /* 0x00000018ad187209 */ /* 0x000fc40007810000 */
[----:B------:R-:W-:Y:S01]  /*3d60*/  FMNMX.FTZ R19, R162, R19, !PT ;  /* 0x00000013a2137209 */ /* 0x000fe20007810000 */
[----:B------:R-:W1:Y:S01]  /*3d70*/  MUFU.TANH R167, R70 ;  /* 0x0000004600a77308 */ /* 0x000e620000002400 */
[----:B------:R-:W-:Y:S02]  /*3d80*/  ISETP.GT.AND P0, PT, R22, 0x29, PT ;  /* 0x000000291600780c */ /* 0x000fe40003f04270 */
[----:B--2---:R-:W-:Y:S02]  /*3d90*/  FSEL R171, R171, -INF , P1 ;  /* 0xff800000abab7808 */ /* 0x004fe40000800000 */
[----:B------:R-:W-:Y:S02]  /*3da0*/  FMNMX.FTZ R24, R163, R24, !PT ;  /* 0x00000018a3187209 */ /* 0x000fe40007810000 */
[----:B------:R-:W-:Y:S01]  /*3db0*/  FMNMX.FTZ R19, R158, R19, !PT ;  /* 0x000000139e137209 */ /* 0x000fe20007810000 */
[----:B------:R-:W2:Y:S01]  /*3dc0*/  MUFU.TANH R143, R71 ;  /* 0x00000047008f7308 */ /* 0x000ea20000002400 */
[----:B------:R-:W-:Y:S01]  /*3dd0*/  ISETP.GT.AND P1, PT, R22, 0x30, PT ;  /* 0x000000301600780c */ /* 0x000fe20003f24270 */
[----:B---3--:R-:W-:Y:S01]  /*3de0*/  LDSM.16.MT88.4 R56, [R197+0x2100] ;  /* 0x00210000c538783b */ /* 0x008fe20000004200 */
[----:B----4-:R-:W-:-:S02]  /*3df0*/  FSEL R165, R165, -INF , P0 ;  /* 0xff800000a5a57808 */ /* 0x010fc40000000000 */
[----:B------:R-:W-:Y:S02]  /*3e00*/  FMNMX.FTZ R24, R171, R24, !PT ;  /* 0x00000018ab187209 */ /* 0x000fe40007810000 */
[----:B------:R-:W-:Y:S01]  /*3e10*/  FMNMX.FTZ R19, R168, R19, !PT ;  /* 0x00000013a8137209 */ /* 0x000fe20007810000 */
[----:B------:R-:W3:Y:S01]  /*3e20*/  MUFU.TANH R141, R50 ;  /* 0x00000032008d7308 */ /* 0x000ee20000002400 */
[----:B------:R-:W-:Y:S02]  /*3e30*/  ISETP.GT.AND P0, PT, R22, 0x31, PT ;  /* 0x000000311600780c */ /* 0x000fe40003f04270 */
[----:B-1----:R-:W-:Y:S02]  /*3e40*/  FSEL R167, R167, -INF , P1 ;  /* 0xff800000a7a77808 */ /* 0x002fe40000800000 */
[----:B------:R-:W-:Y:S02]  /*3e50*/  FMNMX.FTZ R24, R165, R24, !PT ;  /* 0x00000018a5187209 */ /* 0x000fe40007810000 */
[----:B------:R-:W-:Y:S01]  /*3e60*/  FMNMX.FTZ R19, R166, R19, !PT ;  /* 0x00000013a6137209 */ /* 0x000fe20007810000 */
[----:B------:R1:W4:Y:S01]  /*3e70*/  MUFU.TANH R161, R51 ;  /* 0x0000003300a17308 */ /* 0x0003220000002400 */
[----:B------:R-:W-:-:S02]  /*3e80*/  ISETP.GT.AND P1, PT, R22, 0x38, PT ;  /* 0x000000381600780c */ /* 0x000fc40003f24270 */
[----:B--2---:R-:W-:Y:S02]  /*3e90*/  FSEL R143, R143, -INF , P0 ;  /* 0xff8000008f8f7808 */ /* 0x004fe40000000000 */
[----:B------:R-:W-:Y:S02]  /*3ea0*/  FMNMX.FTZ R24, R167, R24, !PT ;  /* 0x00000018a7187209 */ /* 0x000fe40007810000 */
[----:B------:R-:W-:Y:S02]  /*3eb0*/  FMNMX.FTZ R19, R142, R19, !PT ;  /* 0x000000138e137209 */ /* 0x000fe40007810000 */
[----:B------:R-:W-:Y:S02]  /*3ec0*/  ISETP.GT.AND P0, PT, R22, 0x39, PT ;  /* 0x000000391600780c */ /* 0x000fe40003f04270 */
[----:B---3--:R-:W-:Y:S02]  /*3ed0*/  FSEL R141, R141, -INF , P1 ;  /* 0xff8000008d8d7808 */ /* 0x008fe40000800000 */
[----:B------:R-:W-:-:S02]  /*3ee0*/  FMNMX.FTZ R24, R143, R24, !PT ;  /* 0x000000188f187209 */ /* 0x000fc40007810000 */
[----:B------:R-:W-:Y:S01]  /*3ef0*/  FMNMX.FTZ R0, R140, R19, !PT ;  /* 0x000000138c007209 */ /* 0x000fe20007810000 */
[----:B-1----:R-:W-:Y:S01]  /*3f00*/  LDSM.16.MT88.4 R48, [R198+0x2100] ;  /* 0x00210000c630783b */ /* 0x002fe20000004200 */
[----:B----4-:R-:W-:Y:S02]  /*3f10*/  FSEL R161, R161, -INF , P0 ;  /* 0xff800000a1a17808 */ /* 0x010fe40000000000 */
[----:B------:R-:W-:Y:S01]  /*3f20*/  FMNMX.FTZ R24, R141, R24, !PT ;  /* 0x000000188d187209 */ /* 0x000fe20007810000 */
[----:B------:R-:W1:Y:S03]  /*3f30*/  SHFL.BFLY PT, R19, R0, 0x2, 0x1f ;  /* 0x0c401f0000137f89 */ /* 0x000e6600000e0000 */
[----:B------:R-:W-:-:S05]  /*3f40*/  FMNMX.FTZ R25, R161, R24, !PT ;  /* 0x00000018a1197209 */ /* 0x000fca0007810000 */
[----:B------:R-:W2:Y:S01]  /*3f50*/  SHFL.BFLY PT, R22, R25, 0x2, 0x1f ;  /* 0x0c401f0019167f89 */ /* 0x000ea200000e0000 */
[----:B-1----:R-:W-:-:S05]  /*3f60*/  FMNMX.FTZ R23, R19, R0, !PT ;  /* 0x0000000013177209 */ /* 0x002fca0007810000 */
[----:B------:R-:W1:Y:S01]  /*3f70*/  SHFL.BFLY PT, R0, R23, 0x1, 0x1f ;  /* 0x0c201f0017007f89 */ /* 0x000e6200000e0000 */
[----:B--2---:R-:W-:-:S03]  /*3f80*/  FMNMX.FTZ R19, R25, R22, !PT ;  /* 0x0000001619137209 */ /* 0x004fc60007810000 */
[----:B------:R-:W-:Y:S04]  /*3f90*/  LDSM.16.MT88.4 R24, [R198+0x2900] ;  /* 0x00290000c618783b */ /* 0x000fe80000004200 */
[----:B------:R-:W2:Y:S01]  /*3fa0*/  SHFL.BFLY PT, R132, R19, 0x1, 0x1f ;  /* 0x0c201f0013847f89 */ /* 0x000ea200000e0000 */
[----:B-1----:R-:W-:-:S04]  /*3fb0*/  FMNMX.FTZ R0, R23, R0, !PT ;  /* 0x0000000017007209 */ /* 0x002fc80007810000 */
        /* <DEDUP_REMOVED lines=10> */
[----:B------:R-:W-:Y:S01]  /*4060*/  ISETP.LE.AND P0, PT, R226, UR6, PT ;  /* 0x00000006e2007c0c */ /* 0x000fe2000bf03270 */
[----:B------:R-:W-:Y:S01]  /*4070*/  FFMA.FTZ R146, R14, c[0x0][0x2d0], -R169 ;  /* 0x0000b4000e927a23 */ /* 0x000fe200000108a9 */
[----:B------:R-:W-:Y:S01]  /*4080*/  MUFU.EX2 R152, R152 ;  /* 0x0000009800987308 */ /* 0x000fe20000000800 */
[--C-:B------:R-:W-:Y:S01]  /*4090*/  FFMA.FTZ R153, R20, c[0x0][0x2d0], -R160.reuse ;  /* 0x0000b40014997a23 */ /* 0x100fe200000108a0 */
[----:B------:R-:W-:Y:S01]  /*40a0*/  LDSM.16.MT88.4 R16, [R197+0x2900] ;  /* 0x00290000c510783b */ /* 0x000fe20000004200 */
[----:B------:R-:W-:-:S02]  /*40b0*/  FFMA.FTZ R154, R21, c[0x0][0x2d0], -R160 ;  /* 0x0000b400159a7a23 */ /* 0x000fc400000108a0 */
[--C-:B------:R-:W-:Y:S01]  /*40c0*/  FFMA.FTZ R155, R7, c[0x0][0x2d0], -R160.reuse ;  /* 0x0000b400079b7a23 */ /* 0x100fe200000108a0 */
[----:B------:R-:W-:Y:S01]  /*40d0*/  LDSM.16.MT88.4 R20, [R203+0x900] ;  /* 0x00090000cb14783b */ /* 0x000fe20000004200 */
[--C-:B------:R-:W-:Y:S01]  /*40e0*/  FFMA.FTZ R148, R5, c[0x0][0x2d0], -R160.reuse ;  /* 0x0000b40005947a23 */ /* 0x100fe200000108a0 */
[----:B------:R-:W1:Y:S01]  /*40f0*/  MUFU.EX2 R151, R151 ;  /* 0x0000009700977308 */ /* 0x000e620000000800 */
[--C-:B------:R-:W-:Y:S02]  /*4100*/  FFMA.FTZ R3, R6, c[0x0][0x2d0], -R169.reuse ;  /* 0x0000b40006037a23 */ /* 0x100fe400000108a9 */
[----:B------:R-:W2:Y:S01]  /*4110*/  LDSM.16.MT88.4 R4, [R196+0x4100] ;  /* 0x00410000c404783b */ /* 0x000ea20000004200 */
[--C-:B------:R-:W-:Y:S02]  /*4120*/  FFMA.FTZ R145, R10, c[0x0][0x2d0], -R169.reuse ;  /* 0x0000b4000a917a23 */ /* 0x100fe400000108a9 */
[----:B------:R-:W-:Y:S02]  /*4130*/  FFMA.FTZ R144, R8, c[0x0][0x2d0], -R169 ;  /* 0x0000b40008907a23 */ /* 0x000fe400000108a9 */
[----:B------:R-:W-:Y:S01]  /*4140*/  MUFU.EX2 R149, R149 ;  /* 0x0000009500957308 */ /* 0x000fe20000000800 */
[----:B------:R-:W-:-:S02]  /*4150*/  FFMA.FTZ R135, R11, c[0x0][0x2d0], -R160 ;  /* 0x0000b4000b877a23 */ /* 0x000fc400000108a0 */
[--C-:B------:R-:W-:Y:S02]  /*4160*/  FFMA.FTZ R2, R9, c[0x0][0x2d0], -R160.reuse ;  /* 0x0000b40009027a23 */ /* 0x100fe400000108a0 */
[----:B------:R-:W3:Y:S01]  /*4170*/  LDSM.16.MT88.4 R8, [R203+0x2900] ;  /* 0x00290000cb08783b */ /* 0x000ee20000004200 */
[--C-:B------:R-:W-:Y:S02]  /*4180*/  FFMA.FTZ R150, R12, c[0x0][0x2d0], -R169.reuse ;  /* 0x0000b4000c967a23 */ /* 0x100fe400000108a9 */
[----:B------:R-:W4:Y:S01]  /*4190*/  MUFU.EX2 R146, R146 ;  /* 0x0000009200927308 */ /* 0x000f220000000800 */
[----:B-1----:R-:W-:Y:S01]  /*41a0*/  F2FP.PACK_AB R96, R151, R152 ;  /* 0x000000989760723e */ /* 0x002fe200000000ff */
[--C-:B------:R-:W-:Y:S02]  /*41b0*/  FFMA.FTZ R147, R15, c[0x0][0x2d0], -R160.reuse ;  /* 0x0000b4000f937a23 */ /* 0x100fe400000108a0 */
[----:B------:R-:W-:Y:S02]  /*41c0*/  FFMA.FTZ R134, R13, c[0x0][0x2d0], -R160 ;  /* 0x0000b4000d867a23 */ /* 0x000fe400000108a0 */
[----:B------:R-:W1:Y:S01]  /*41d0*/  LDSM.16.MT88.4 R12, [R196+0x2900] ;  /* 0x00290000c40c783b */ /* 0x000e620000004200 */
        /* <DEDUP_REMOVED lines=10> */
[----:B------:R-:W-:-:S02]  /*4280*/  FFMA.FTZ R165, R165, c[0x0][0x2d0], -R160 ;  /* 0x0000b400a5a57a23 */ /* 0x000fc400000108a0 */
[----:B------:R-:W-:Y:S01]  /*4290*/  MUFU.EX2 R155, R155 ;  /* 0x0000009b009b7308 */ /* 0x000fe20000000800 */
[--C-:B------:R-:W-:Y:S02]  /*42a0*/  FFMA.FTZ R171, R166, c[0x0][0x2d0], -R169.reuse ;  /* 0x0000b400a6ab7a23 */ /* 0x100fe400000108a9 */
[--C-:B------:R-:W-:Y:S02]  /*42b0*/  FFMA.FTZ R168, R168, c[0x0][0x2d0], -R169.reuse ;  /* 0x0000b400a8a87a23 */ /* 0x100fe400000108a9 */
[--C-:B------:R-:W-:Y:S02]  /*42c0*/  FFMA.FTZ R166, R142, c[0x0][0x2d0], -R169.reuse ;  /* 0x0000b4008ea67a23 */ /* 0x100fe400000108a9 */
[----:B------:R-:W-:Y:S01]  /*42d0*/  FFMA.FTZ R169, R140, c[0x0][0x2d0], -R169 ;  /* 0x0000b4008ca97a23 */ /* 0x000fe200000108a9 */
[----:B------:R-:W4:Y:S01]  /*42e0*/  MUFU.EX2 R148, R148 ;  /* 0x0000009400947308 */ /* 0x000f220000000800 */
[----:B-----5:R-:W-:Y:S01]  /*42f0*/  F2FP.PACK_AB R97, R154, R153 ;  /* 0x000000999a61723e */ /* 0x020fe200000000ff */
[----:B------:R-:W-:-:S02]  /*4300*/  FFMA.FTZ R167, R167, c[0x0][0x2d0], -R160 ;  /* 0x0000b400a7a77a23 */ /* 0x000fc400000108a0 */
[--C-:B------:R-:W-:Y:S02]  /*4310*/  FFMA.FTZ R170, R143, c[0x0][0x2d0], -R160.reuse ;  /* 0x0000b4008faa7a23 */ /* 0x100fe400000108a0 */
[--C-:B------:R-:W-:Y:S02]  /*4320*/  FFMA.FTZ R172, R141, c[0x0][0x2d0], -R160.reuse ;  /* 0x0000b4008dac7a23 */ /* 0x100fe400000108a0 */
        /* <DEDUP_REMOVED lines=30> */
[----:B------:R-:W-:Y:S06]  /*4510*/  MUFU.EX2 R158, R158 ;  /* 0x0000009e009e7308 */ /* 0x000fec0000000800 */
        /* <DEDUP_REMOVED lines=76> */
[----:B------:R-:W-:Y:S01]  /*49e0*/  F2FP.PACK_AB R5, R163, R162 ;  /* 0x000000a2a305723e */ /* 0x000fe200000000ff */
[----:B------:R-:W-:Y:S01]  /*49f0*/  FADD.FTZ R162, R162, R135 ;  /* 0x00000087a2a27221 */ /* 0x000fe20000010000 */
[----:B------:R-:W-:Y:S01]  /*4a00*/  F2FP.PACK_AB R6, R158, R157 ;  /* 0x0000009d9e06723e */ /* 0x000fe200000000ff */
[----:B------:R-:W-:Y:S01]  /*4a10*/  FADD.FTZ R156, R159, R156 ;  /* 0x0000009c9f9c7221 */ /* 0x000fe20000010000 */
[----:B------:R-:W-:Y:S01]  /*4a20*/  F2FP.PACK_AB R7, R165, R164 ;  /* 0x000000a4a507723e */ /* 0x000fe200000000ff */
[----:B------:R-:W-:-:S02]  /*4a30*/  FADD.FTZ R163, R163, R162 ;  /* 0x000000a2a3a37221 */ /* 0x000fc40000010000 */
[----:B------:R-:W-:Y:S02]  /*4a40*/  FADD.FTZ R157, R157, R156 ;  /* 0x0000009c9d9d7221 */ /* 0x000fe40000010000 */
[----:B------:R-:W-:Y:S02]  /*4a50*/  FADD.FTZ R164, R164, R163 ;  /* 0x000000a3a4a47221 */ /* 0x000fe40000010000 */
[----:B-1----:R-:W-:Y:S01]  /*4a60*/  HMMA.16816.F32 R128, R4, R8, R128 ;  /* 0x000000080480723c */ /* 0x002fe20000001880 */
[----:B------:R-:W-:Y:S02]  /*4a70*/  FADD.FTZ R157, R158, R157 ;  /* 0x0000009d9e9d7221 */ /* 0x000fe40000010000 */
[----:B------:R-:W-:-:S05]  /*4a80*/  FADD.FTZ R164, R165, R164 ;  /* 0x000000a4a5a47221 */ /* 0x000fca0000010000 */
        /* <DEDUP_REMOVED lines=37> */
[C---:B------:R-:W-:Y:S01]  /*4ce0*/  F2FP.PACK_AB R5, R170.reuse, R167 ;  /* 0x000000a7aa05723e */ /* 0x040fe200000000ff */
[----:B------:R-:W-:Y:S01]  /*4cf0*/  FADD.FTZ R167, R167, R164 ;  /* 0x000000a4a7a77221 */ /* 0x000fe20000010000 */
[----:B------:R-:W-:Y:S01]  /*4d00*/  F2FP.PACK_AB R6, R169, R166 ;  /* 0x000000a6a906723e */ /* 0x000fe200000000ff */
[----:B------:R-:W-:Y:S01]  /*4d10*/  FADD.FTZ R171, R171, R168 ;  /* 0x000000a8abab7221 */ /* 0x000fe20000010000 */
[----:B------:R-:W-:Y:S01]  /*4d20*/  F2FP.PACK_AB R7, R213, R172 ;  /* 0x000000acd507723e */ /* 0x000fe200000000ff */
[----:B------:R-:W-:-:S02]  /*4d30*/  FADD.FTZ R167, R170, R167 ;  /* 0x000000a7aaa77221 */ /* 0x000fc40000010000 */
[----:B------:R-:W-:Y:S02]  /*4d40*/  FADD.FTZ R166, R166, R171 ;  /* 0x000000aba6a67221 */ /* 0x000fe40000010000 */
[----:B------:R-:W-:Y:S02]  /*4d50*/  FADD.FTZ R172, R172, R167 ;  /* 0x000000a7acac7221 */ /* 0x000fe40000010000 */
[----:B---3--:R-:W-:Y:S01]  /*4d60*/  HMMA.16816.F32 R128, R4, R12, R128 ;  /* 0x0000000c0480723c */ /* 0x008fe20000001880 */
[----:B------:R-:W-:Y:S02]  /*4d70*/  FADD.FTZ R212, R169, R166 ;  /* 0x000000a6a9d47221 */ /* 0x000fe40000010000 */
[----:B------:R-:W-:-:S05]  /*4d80*/  FADD.FTZ R213, R213, R172 ;  /* 0x000000acd5d57221 */ /* 0x000fca0000010000 */
        /* <DEDUP_REMOVED lines=27> */
[----:B------:R-:W-:Y:S01]  /*4f40*/  PLOP3.LUT P1, PT, PT, PT, UP1, 0x80, 0x0 ;  /* 0x000000000000781c */ /* 0x000fe20003f2f018 */
[----:B------:R-:W-:Y:S01]  /*4f50*/  IMAD.MOV.U32 R2, RZ, RZ, R132 ;  /* 0x000000ffff027224 */ /* 0x000fe200078e0084 */
[----:B------:R-:W-:Y:S01]  /*4f60*/  PLOP3.LUT P0, PT, PT, PT, UP1, 0x80, 0x0 ;  /* 0x000000000000781c */ /* 0x000fe20003f0f018 */
[----:B------:R-:W-:Y:S01]  /*4f70*/  IMAD.MOV.U32 R3, RZ, RZ, R0 ;  /* 0x000000ffff037224 */ /* 0x000fe200078e0000 */
[C---:B------:R-:W-:Y:S01]  /*4f80*/  SHF.L.U64.HI R225, R182.reuse, 0x1, R133 ;  /* 0x00000001b6e17819 */ /* 0x040fe20000010285 */
[----:B------:R-:W-:Y:S01]  /*4f90*/  IMAD.SHL.U32 R224, R182, 0x2, RZ ;  /* 0x00000002b6e07824 */ /* 0x000fe200078e00ff */
[C---:B------:R-:W-:Y:S01]  /*4fa0*/  SHF.L.U64.HI R223, R181.reuse, 0x1, R214 ;  /* 0x00000001b5df7819 */ /* 0x040fe200000102d6 */
[----:B------:R-:W-:Y:S01]  /*4fb0*/  IMAD.SHL.U32 R222, R181, 0x2, RZ ;  /* 0x00000002b5de7824 */ /* 0x000fe200078e00ff */
[----:B------:R-:W-:Y:S01]  /*4fc0*/  SEL R221, RZ, 0x10, P4 ;  /* 0x00000010ffdd7807 */ /* 0x000fe20002000000 */
[C---:B------:R-:W-:Y:S01]  /*4fd0*/  IMAD.SHL.U32 R219, R180.reuse, 0x2, RZ ;  /* 0x00000002b4db7824 */ /* 0x040fe200078e00ff */
[----:B------:R-:W-:Y:S01]  /*4fe0*/  SHF.L.U64.HI R220, R180, 0x1, R183 ;  /* 0x00000001b4dc7819 */ /* 0x000fe200000102b7 */
[----:B------:R-:W-:-:S02]  /*4ff0*/  UMOV UR4, 0x1 ;  /* 0x0000000100047882 */ /* 0x000fc40000000000 */
[----:B------:R-:W-:-:S05]  /*5000*/  @P1 IMAD.HI.U32 R218, R215, c[0x0][0x2c8], RZ ;  /* 0x0000b200d7da1a27 */ /* 0x000fca00078e00ff */
[----:B------:R-:W-:Y:S02]  /*5010*/  @P0 SHF.R.U32.HI R218, RZ, c[0x0][0x2cc], R218 ;  /* 0x0000b300ffda0a19 */ /* 0x000fe400000116da */
.L_x_596:
[----:B------:R-:W-:Y:S04]  /*5020*/  DEPBAR.LE SB0, 0x0 ;  /* 0x000080000000791a */ /* 0x000fe80000000000 */
[----:B------:R-:W-:Y:S01]  /*5030*/  BAR.SYNC.DEFER_BLOCKING 0x0 ;  /* 0x0000000000007b1d */ /* 0x000fe20000010000 */
[----:B------:R-:W-:Y:S05]  /*5040*/  ISETP.LE.AND P0, PT, RZ, UR6, PT ;  /* 0x00000006ff007c0c */ /* 0x000fea000bf03270 */
        /* <DEDUP_REMOVED lines=10> */
[----:B------:R-:W-:-:S05]  /*50f0*/  @!P0 BRA `(.L_x_594) ;  /* 0x0000029000008947 */ /* 0x000fca0003800000 */
        /* <DEDUP_REMOVED lines=20> */
[----:B------:R-:W2:Y:S01]  /*5240*/  SHFL.IDX PT, R4, R14, RZ, 0x181f ;  /* 0x00181fff0e047589 */ /* 0x000ea200000e0000 */
[-C--:B-----5:R-:W-:Y:S04]  /*5250*/  IADD3 R10, P1, P0, R10, R5.reuse, R222 ;  /* 0x000000050a0a7210 */ /* 0x0a0fe8000783e0de */
[-C--:B----4-:R-:W-:Y:S02]  /*5260*/  IADD3.X R11, RZ, R0.reuse, R223, P1, P0 ;  /* 0x00000000ff0b7210 */ /* 0x090fe40000fe04df */
[----:B------:R-:W-:Y:S04]  /*5270*/  IADD3 R8, P1, P0, R8, R5, R219 ;  /* 0x0000000508087210 */ /* 0x000fe8000783e0db */
[--C-:B------:R-:W-:Y:S02]  /*5280*/  IADD3.X R9, RZ, R0, R220.reuse, P1, P0 ;  /* 0x00000000ff097210 */ /* 0x100fe40000fe04dc */
[C---:B---3--:R-:W-:Y:S02]  /*5290*/  IADD3 R12, P1, R7.reuse, R224, RZ ;  /* 0x000000e0070c7210 */ /* 0x048fe40007f3e0ff */
[C---:B------:R-:W-:Y:S03]  /*52a0*/  IADD3 R6, P0, R7.reuse, R222, RZ ;  /* 0x000000de07067210 */ /* 0x040fe60007f1e0ff */
[C---:B--2---:R-:W-:Y:S01]  /*52b0*/  IMAD.X R13, R4.reuse, 0x1, R225, P1 ;  /* 0x00000001040d7824 */ /* 0x044fe200008e06e1 */
        /* <DEDUP_REMOVED lines=13> */
.L_x_594:
[C---:B--23--:R-:W-:Y:S01]  /*5390*/  HMMA.16816.F32 R4, R132.reuse, R136, RZ ;  /* 0x000000888404723c */ /* 0x04cfe200000018ff */
[----:B------:R-:W-:Y:S01]  /*53a0*/  LDSM.16.M88.4 R172, [R201+0xc100] ;  /* 0x00c10000c9ac783b */ /* 0x000fe20000000200 */
[----:B------:R-:W-:Y:S06]  /*53b0*/  UISETP.GE.AND UP0, UPT, UR6, 0x1, UPT ;  /* 0x000000010600788c */ /* 0x000fec000bf06270 */
        /* <DEDUP_REMOVED lines=166> */
[----:B------:R5:W1:Y:S01]  /*5e20*/  MUFU.TANH R158, R250 ;  /* 0x000000fa009e7308 */ /* 0x000a620000002400 */
        /* <DEDUP_REMOVED lines=18> */
[----:B-----5:R-:W-:Y:S02]  /*5f50*/  FMUL.FTZ R250, R33, c[0x0][0x320] ;  /* 0x0000c80021fa7a20 */ /* 0x020fe40000410000 */
        /* <DEDUP_REMOVED lines=27> */
[----:B--234-:R-:W-:Y:S01]  /*6110*/  IADD3 R10, -R221, 0x10, RZ ;  /* 0x00000010dd0a7810 */ /* 0x01cfe20007ffe1ff */
        /* <DEDUP_REMOVED lines=54> */
.L_x_595:
[----:B--234-:R-:W-:Y:S01]  /*6480*/  PLOP3.LUT P0, PT, PT, PT, UP1, 0x80, 0x0 ;  /* 0x000000000000781c */ /* 0x01cfe20003f0f018 */
[----:B------:R-:W-:Y:S01]  /*6490*/  UIMAD UR5, UR6, -0x40, UR4 ;  /* 0xffffffc0060578a4 */ /* 0x000fe2000f8e0204 */
[----:B------:R-:W-:Y:S01]  /*64a0*/  MOV R6, R215 ;  /* 0x000000d700067202 */ /* 0x000fe20000000f00 */
[----:B------:R-:W-:Y:S01]  /*64b0*/  LDSM.16.MT88.4 R20, [R198+0x100] ;  /* 0x00010000c614783b */ /* 0x000fe20000004200 */
[----:B------:R-:W-:Y:S04]  /*64c0*/  MOV R9, UR7 ;  /* 0x0000000700097c02 */ /* 0x000fe80008000f00 */
[----:B------:R-:W-:Y:S03]  /*64d0*/  IADD3 R9, R9, UR5, -R216 ;  /* 0x0000000509097c10 */ /* 0x000fe6000fffe8d8 */
[----:B------:R-:W-:Y:S01]  /*64e0*/  LDSM.16.MT88.4 R28, [R197+0x100] ;  /* 0x00010000c51c783b */ /* 0x000fe20000004200 */
[----:B------:R-:W-:Y:S02]  /*64f0*/  IADD3 R12, R9, -UR12, RZ ;  /* 0x8000000c090c7c10 */ /* 0x000fe4000fffe0ff */
[----:B------:R-:W-:Y:S05]  /*6500*/  @P0 MOV R6, R218 ;  /* 0x000000da00060202 */ /* 0x000fea0000000f00 */
[----:B------:R-:W2:Y:S08]  /*6510*/  SHFL.IDX PT, R7, R6, 0x1, 0x1c1f ;  /* 0x003c1f0006077f89 */ /* 0x000eb000000e0000 */
[----:B------:R-:W3:Y:S08]  /*6520*/  SHFL.IDX PT, R5, R6, RZ, 0x1c1f ;  /* 0x001c1fff06057589 */ /* 0x000ef000000e0000 */
[----:B------:R-:W0:Y:S01]  /*6530*/  LDGDEPBAR ;  /* 0x00000000000079af */ /* 0x000e220000000000 */
[----:B--2---:R-:W-:Y:S04]  /*6540*/  IADD3 R4, R12, R7, RZ ;  /* 0x000000070c047210 */ /* 0x004fe80007ffe0ff */
[C---:B------:R-:W-:Y:S02]  /*6550*/  ISETP.GT.AND P1, PT, R4.reuse, RZ, PT ;  /* 0x000000ff0400720c */ /* 0x040fe40003f24270 */
[C---:B------:R-:W-:Y:S02]  /*6560*/  ISETP.GT.AND P0, PT, R4.reuse, 0x1, PT ;  /* 0x000000010400780c */ /* 0x040fe40003f04270 */
[----:B------:R-:W-:Y:S02]  /*6570*/  FSEL R229, R229, -INF , P1 ;  /* 0xff800000e5e57808 */ /* 0x000fe40000800000 */
[----:B------:R-:W-:Y:S02]  /*6580*/  ISETP.GT.AND P1, PT, R4, 0x8, PT ;  /* 0x000000080400780c */ /* 0x000fe40003f24270 */
[----:B-1----:R-:W-:Y:S02]  /*6590*/  FSEL R11, R230, -INF , P0 ;  /* 0xff800000e60b7808 */ /* 0x002fe40000000000 */
[----:B------:R-:W-:Y:S02]  /*65a0*/  ISETP.GT.AND P0, PT, R4, 0x9, PT ;  /* 0x000000090400780c */ /* 0x000fe40003f04270 */
[----:B------:R-:W-:Y:S02]  /*65b0*/  FSEL R9, R232, -INF , P1 ;  /* 0xff800000e8097808 */ /* 0x000fe40000800000 */
[----:B------:R-:W-:Y:S02]  /*65c0*/  ISETP.GT.AND P1, PT, R4, 0x10, PT ;  /* 0x000000100400780c */ /* 0x000fe40003f24270 */
[----:B---3--:R-:W-:Y:S02]  /*65d0*/  IADD3 R12, R12, R5, RZ ;  /* 0x000000050c0c7210 */ /* 0x008fe40007ffe0ff */
[----:B------:R-:W-:Y:S02]  /*65e0*/  FSEL R163, R240, -INF , P1 ;  /* 0xff800000f0a37808 */ /* 0x000fe40000800000 */
[----:B------:R-:W-:Y:S02]  /*65f0*/  FSEL R7, R234, -INF , P0 ;  /* 0xff800000ea077808 */ /* 0x000fe40000000000 */
[----:B------:R-:W-:Y:S02]  /*6600*/  ISETP.GT.AND P0, PT, R4, 0x11, PT ;  /* 0x000000110400780c */ /* 0x000fe40003f04270 */
[----:B------:R-:W-:Y:S02]  /*6610*/  ISETP.GT.AND P1, PT, R12, RZ, PT ;  /* 0x000000ff0c00720c */ /* 0x000fe40003f24270 */
[----:B------:R-:W-:Y:S02]  /*6620*/  FSEL R161, R239, -INF , P0 ;  /* 0xff800000efa17808 */ /* 0x000fe40000000000 */
[----:B------:R-:W-:Y:S02]  /*6630*/  ISETP.GT.AND P0, PT, R4, 0x18, PT ;  /* 0x000000180400780c */ /* 0x000fe40003f04270 */
[----:B------:R-:W-:Y:S02]  /*6640*/  FSEL R6, R227, -INF , P1 ;  /* 0xff800000e3067808 */ /* 0x000fe40000800000 */
[----:B------:R-:W-:Y:S02]  /*6650*/  ISETP.GT.AND P1, PT, R12, 0x1, PT ;  /* 0x000000010c00780c */ /* 0x000fe40003f24270 */
[----:B------:R-:W-:Y:S02]  /*6660*/  FSEL R143, R244, -INF , P0 ;  /* 0xff800000f48f7808 */ /* 0x000fe40000000000 */
[----:B------:R-:W-:Y:S02]  /*6670*/  ISETP.GT.AND P0, PT, R4, 0x19, PT ;  /* 0x000000190400780c */ /* 0x000fe40003f04270 */
[----:B------:R-:W-:Y:S02]  /*6680*/  FSEL R8, R0, -INF , P1 ;  /* 0xff80000000087808 */ /* 0x000fe40000800000 */
[----:B------:R-:W-:Y:S02]  /*6690*/  ISETP.GT.AND P1, PT, R12, 0x8, PT ;  /* 0x000000080c00780c */ /* 0x000fe40003f24270 */
[----:B------:R-:W-:Y:S02]  /*66a0*/  FMNMX.FTZ R0, R229, R2, !PT ;  /* 0x00000002e5007209 */ /* 0x000fe40007810000 */
[----:B------:R-:W-:Y:S02]  /*66b0*/  FMNMX.FTZ R5, R6, R3, !PT ;  /* 0x0000000306057209 */ /* 0x000fe40007810000 */
[----:B------:R-:W-:Y:S02]  /*66c0*/  FSEL R141, R243, -INF , P0 ;  /* 0xff800000f38d7808 */ /* 0x000fe40000000000 */
[----:B------:R-:W-:Y:S02]  /*66d0*/  ISETP.GT.AND P0, PT, R4, 0x20, PT ;  /* 0x000000200400780c */ /* 0x000fe40003f04270 */
[----:B------:R-:W-:Y:S02]  /*66e0*/  FSEL R228, R228, -INF , P1 ;  /* 0xff800000e4e47808 */ /* 0x000fe40000800000 */
[----:B------:R-:W-:Y:S02]  /*66f0*/  FMNMX.FTZ R0, R11, R0, !PT ;  /* 0x000000000b007209 */ /* 0x000fe40007810000 */
[----:B------:R-:W-:Y:S02]  /*6700*/  ISETP.GT.AND P1, PT, R12, 0x9, PT ;  /* 0x000000090c00780c */ /* 0x000fe40003f24270 */
[----:B------:R-:W-:Y:S02]  /*6710*/  FMNMX.FTZ R5, R8, R5, !PT ;  /* 0x0000000508057209 */ /* 0x000fe40007810000 */
[----:B------:R-:W-:Y:S02]  /*6720*/  FSEL R159, R248, -INF , P0 ;  /* 0xff800000f89f7808 */ /* 0x000fe40000000000 */
[----:B------:R-:W-:Y:S02]  /*6730*/  ISETP.GT.AND P0, PT, R4, 0x21, PT ;  /* 0x000000210400780c */ /* 0x000fe40003f04270 */
[----:B------:R-:W-:Y:S02]  /*6740*/  FMNMX.FTZ R0, R9, R0, !PT ;  /* 0x0000000009007209 */ /* 0x000fe40007810000 */
[----:B------:R-:W-:Y:S02]  /*6750*/  FSEL R10, R231, -INF , P1 ;  /* 0xff800000e70a7808 */ /* 0x000fe40000800000 */
[----:B------:R-:W-:Y:S02]  /*6760*/  ISETP.GT.AND P1, PT, R12, 0x10, PT ;  /* 0x000000100c00780c */ /* 0x000fe40003f24270 */
[----:B------:R-:W-:Y:S02]  /*6770*/  FMNMX.FTZ R5, R228, R5, !PT ;  /* 0x00000005e4057209 */ /* 0x000fe40007810000 */
[----:B------:R-:W-:Y:S02]  /*6780*/  FSEL R157, R247, -INF , P0 ;  /* 0xff800000f79d7808 */ /* 0x000fe40000000000 */
[----:B------:R-:W-:Y:S02]  /*6790*/  FMNMX.FTZ R0, R7, R0, !PT ;  /* 0x0000000007007209 */ /* 0x000fe40007810000 */
[----:B------:R-:W-:Y:S02]  /*67a0*/  ISETP.GT.AND P0, PT, R4, 0x28, PT ;  /* 0x000000280400780c */ /* 0x000fe40003f04270 */
[----:B------:R-:W-:Y:S02]  /*67b0*/  FSEL R170, R236, -INF , P1 ;  /* 0xff800000ecaa7808 */ /* 0x000fe40000800000 */
[----:B------:R-:W-:Y:S02]  /*67c0*/  ISETP.GT.AND P1, PT, R12, 0x11, PT ;  /* 0x000000110c00780c */ /* 0x000fe40003f24270 */
[----:B------:R-:W-:Y:S02]  /*67d0*/  FMNMX.FTZ R5, R10, R5, !PT ;  /* 0x000000050a057209 */ /* 0x000fe40007810000 */
[----:B------:R-:W-:Y:S02]  /*67e0*/  FMNMX.FTZ R0, R163, R0, !PT ;  /* 0x00000000a3007209 */ /* 0x000fe40007810000 */
[----:B------:R-:W-:Y:S02]  /*67f0*/  FSEL R155, R158, -INF , P0 ;  /* 0xff8000009e9b7808 */ /* 0x000fe40000000000 */
[----:B------:R-:W-:Y:S02]  /*6800*/  FSEL R162, R233, -INF , P1 ;  /* 0xff800000e9a27808 */ /* 0x000fe40000800000 */
[----:B------:R-:W-:Y:S02]  /*6810*/  ISETP.GT.AND P0, PT, R4, 0x29, PT ;  /* 0x000000290400780c */ /* 0x000fe40003f04270 */
[----:B------:R-:W-:Y:S02]  /*6820*/  ISETP.GT.AND P1, PT, R12, 0x18, PT ;  /* 0x000000180c00780c */ /* 0x000fe40003f24270 */
[----:B------:R-:W-:Y:S02]  /*6830*/  FMNMX.FTZ R5, R170, R5, !PT ;  /* 0x00000005aa057209 */ /* 0x000fe40007810000 */
[----:B------:R-:W-:Y:S02]  /*6840*/  FMNMX.FTZ R0, R161, R0, !PT ;  /* 0x00000000a1007209 */ /* 0x000fe40007810000 */
[----:B------:R-:W-:Y:S02]  /*6850*/  FSEL R153, R252, -INF , P0 ;  /* 0xff800000fc997808 */ /* 0x000fe40000000000 */
[----:B------:R-:W-:Y:S02]  /*6860*/  FSEL R142, R235, -INF , P1 ;  /* 0xff800000eb8e7808 */ /* 0x000fe40000800000 */
[----:B------:R-:W-:Y:S02]  /*6870*/  FMNMX.FTZ R5, R162, R5, !PT ;  /* 0x00000005a2057209 */ /* 0x000fe40007810000 */
[----:B------:R-:W-:Y:S02]  /*6880*/  ISETP.GT.AND P0, PT, R4, 0x30, PT ;  /* 0x000000300400780c */ /* 0x000fe40003f04270 */
[----:B------:R-:W-:Y:S02]  /*6890*/  ISETP.GT.AND P1, PT, R12, 0x19, PT ;  /* 0x000000190c00780c */ /* 0x000fe40003f24270 */
        /* <DEDUP_REMOVED lines=20> */
[----:B------:R-:W-:Y:S02]  /*69e0*/  FMNMX.FTZ R13, R158, R13, !PT ;  /* 0x0000000d9e0d7209 */ /* 0x000fe40007810000 */
[----:B------:R-:W-:Y:S02]  /*69f0*/  FSEL R133, R165, -INF , P0 ;  /* 0xff800000a5857808 */ /* 0x000fe40000000000 */
[----:B------:R-:W-:Y:S02]  /*6a00*/  ISETP.GT.AND P0, PT, R12, 0x29, PT ;  /* 0x000000290c00780c */ /* 0x000fe40003f04270 */
[----:B------:R-:W-:Y:S02]  /*6a10*/  FMNMX.FTZ R0, R155, R0, !PT ;  /* 0x000000009b007209 */ /* 0x000fe40007810000 */
[----:B------:R-:W-:Y:S02]  /*6a20*/  FSEL R154, R242, -INF , P0 ;  /* 0xff800000f29a7808 */ /* 0x000fe40000000000 */
[----:B------:R-:W-:Y:S02]  /*6a30*/  FMNMX.FTZ R13, R156, R13, !PT ;  /* 0x0000000d9c0d7209 */ /* 0x000fe40007810000 */
        /* <DEDUP_REMOVED lines=16> */
[----:B------:R-:W-:Y:S02]  /*6b40*/  FMNMX.FTZ R0, R133, R4, !PT ;  /* 0x0000000485007209 */ /* 0x000fe40007810000 */
[----:B------:R-:W-:Y:S03]  /*6b50*/  FMNMX.FTZ R12, R146, R13, !PT ;  /* 0x0000000d920c7209 */ /* 0x000fe60007810000 */
[----:B------:R-:W1:Y:S08]  /*6b60*/  SHFL.BFLY PT, R5, R0, 0x2, 0x1f ;  /* 0x0c401f0000057f89 */ /* 0x000e7000000e0000 */
[----:B------:R-:W2:Y:S01]  /*6b70*/  SHFL.BFLY PT, R13, R12, 0x2, 0x1f ;  /* 0x0c401f000c0d7f89 */ /* 0x000ea200000e0000 */
[----:B-1----:R-:W-:Y:S07]  /*6b80*/  FMNMX.FTZ R5, R0, R5, !PT ;  /* 0x0000000500057209 */ /* 0x002fee0007810000 */
[----:B------:R-:W1:Y:S01]  /*6b90*/  SHFL.BFLY PT, R132, R5, 0x1, 0x1f ;  /* 0x0c201f0005847f89 */ /* 0x000e6200000e0000 */
[----:B--2---:R-:W-:Y:S07]  /*6ba0*/  FMNMX.FTZ R4, R13, R12, !PT ;  /* 0x0000000c0d047209 */ /* 0x004fee0007810000 */
[----:B------:R-:W2:Y:S01]  /*6bb0*/  SHFL.BFLY PT, R13, R4, 0x1, 0x1f ;  /* 0x0c201f00040d7f89 */ /* 0x000ea200000e0000 */
[----:B-1----:R-:W-:Y:S04]  /*6bc0*/  FMNMX.FTZ R132, R132, R5, !PT ;  /* 0x0000000584847209 */ /* 0x002fe80007810000 */
[C---:B------:R-:W-:Y:S01]  /*6bd0*/  FSETP.NEU.FTZ.AND P1, PT, R132.reuse, -INF , PT ;  /* 0xff8000008400780b */ /* 0x040fe20003f3d000 */
[----:B------:R-:W-:Y:S01]  /*6be0*/  FMUL.FTZ R144, R132, c[0x0][0x2d0] ;  /* 0x0000b40084907a20 */ /* 0x000fe20000410000 */
[----:B--2---:R-:W-:Y:S02]  /*6bf0*/  FMNMX.FTZ R0, R4, R13, !PT ;  /* 0x0000000d04007209 */ /* 0x004fe40007810000 */
[----:B------:R-:W-:Y:S01]  /*6c00*/  FSEL R5, R132, RZ, P1 ;  /* 0x000000ff84057208 */ /* 0x000fe20000800000 */
[----:B------:R-:W1:Y:S01]  /*6c10*/  LDSM.16.MT88.4 R12, [R203+0x100] ;  /* 0x00010000cb0c783b */ /* 0x000e620000004200 */
[C---:B------:R-:W-:Y:S01]  /*6c20*/  FSETP.NEU.FTZ.AND P0, PT, R0.reuse, -INF , PT ;  /* 0xff8000000000780b */ /* 0x040fe20003f1d000 */
[----:B------:R-:W-:Y:S01]  /*6c30*/  FMUL.FTZ R147, R0, c[0x0][0x2d0] ;  /* 0x0000b40000937a20 */ /* 0x000fe20000410000 */
[----:B------:R-:W-:Y:S01]  /*6c40*/  FSEL R144, R144, RZ, P1 ;  /* 0x000000ff90907208 */ /* 0x000fe20000800000 */
[----:B------:R-:W-:Y:S01]  /*6c50*/  FADD.FTZ R5, -R5, R2 ;  /* 0x0000000205057221 */ /* 0x000fe20000010100 */
[----:B------:R-:W-:Y:S02]  /*6c60*/  FSEL R4, R0, RZ, P0 ;  /* 0x000000ff00047208 */ /* 0x000fe40000000000 */
[----:B------:R-:W-:Y:S01]  /*6c70*/  FSEL R147, R147, RZ, P0 ;  /* 0x000000ff93937208 */ /* 0x000fe20000000000 */
[--C-:B------:R-:W-:Y:S01]  /*6c80*/  FFMA.FTZ R165, R229, c[0x0][0x2d0], -R144.reuse ;  /* 0x0000b400e5a57a23 */ /* 0x100fe20000010890 */
[----:B------:R-:W-:Y:S01]  /*6c90*/  ISETP.LT.AND P0, PT, R226, UR6, PT ;  /* 0x00000006e2007c0c */ /* 0x000fe2000bf01270 */
[----:B------:R-:W-:Y:S01]  /*6ca0*/  FADD.FTZ R4, -R4, R3 ;  /* 0x0000000304047221 */ /* 0x000fe20000010100 */
[----:B------:R-:W-:Y:S01]  /*6cb0*/  UIADD3 UR6, UR6, -0x1, URZ ;  /* 0xffffffff06067890 */ /* 0x000fe2000fffe03f */
[--C-:B------:R-:W-:Y:S02]  /*6cc0*/  FFMA.FTZ R164, R11, c[0x0][0x2d0], -R144.reuse ;  /* 0x0000b4000ba47a23 */ /* 0x100fe40000010890 */
[--C-:B------:R-:W-:Y:S01]  /*6cd0*/  FFMA.FTZ R135, R9, c[0x0][0x2d0], -R144.reuse ;  /* 0x0000b40009877a23 */ /* 0x100fe20000010890 */
[----:B------:R-:W-:Y:S01]  /*6ce0*/  MUFU.EX2 R165, R165 ;  /* 0x000000a500a57308 */ /* 0x000fe20000000800 */
[--C-:B------:R-:W-:Y:S02]  /*6cf0*/  FFMA.FTZ R134, R7, c[0x0][0x2d0], -R144.reuse ;  /* 0x0000b40007867a23 */ /* 0x100fe40000010890 */
[--C-:B------:R-:W-:Y:S02]  /*6d00*/  FFMA.FTZ R169, R6, c[0x0][0x2d0], -R147.reuse ;  /* 0x0000b40006a97a23 */ /* 0x100fe40000010893 */
[--C-:B------:R-:W-:Y:S02]  /*6d10*/  FFMA.FTZ R168, R8, c[0x0][0x2d0], -R147.reuse ;  /* 0x0000b40008a87a23 */ /* 0x100fe40000010893 */
[--C-:B------:R-:W-:Y:S02]  /*6d20*/  FFMA.FTZ R167, R228, c[0x0][0x2d0], -R147.reuse ;  /* 0x0000b400e4a77a23 */ /* 0x100fe40000010893 */
[--C-:B------:R-:W-:Y:S01]  /*6d30*/  FFMA.FTZ R166, R10, c[0x0][0x2d0], -R147.reuse ;  /* 0x0000b4000aa67a23 */ /* 0x100fe20000010893 */
[----:B------:R-:W2:Y:S01]  /*6d40*/  MUFU.EX2 R164, R164 ;  /* 0x000000a400a47308 */ /* 0x000ea20000000800 */
[----:B------:R-:W-:Y:S02]  /*6d50*/  FMUL.FTZ R3, R4, c[0x0][0x2d0] ;  /* 0x0000b40004037a20 */ /* 0x000fe40000410000 */
[----:B------:R-:W-:Y:S02]  /*6d60*/  FMUL.FTZ R2, R5, c[0x0][0x2d0] ;  /* 0x0000b40005027a20 */ /* 0x000fe40000410000 */
[--C-:B------:R-:W-:Y:S02]  /*6d70*/  FFMA.FTZ R171, R162, c[0x0][0x2d0], -R147.reuse ;  /* 0x0000b400a2ab7a23 */ /* 0x100fe40000010893 */
[--C-:B------:R-:W-:Y:S02]  /*6d80*/  FFMA.FTZ R172, R163, c[0x0][0x2d0], -R144.reuse ;  /* 0x0000b400a3ac7a23 */ /* 0x100fe40000010890 */
[--C-:B------:R-:W-:Y:S01]  /*6d90*/  FFMA.FTZ R173, R161, c[0x0][0x2d0], -R144.reuse ;  /* 0x0000b400a1ad7a23 */ /* 0x100fe20000010890 */
[----:B------:R-:W3:Y:S01]  /*6da0*/  MUFU.EX2 R3, R3 ;  /* 0x0000000300037308 */ /* 0x000ee20000000800 */
[--C-:B------:R-:W-:Y:S02]  /*6db0*/  FFMA.FTZ R174, R142, c[0x0][0x2d0], -R147.reuse ;  /* 0x0000b4008eae7a23 */ /* 0x100fe40000010893 */
[--C-:B------:R-:W-:Y:S02]  /*6dc0*/  FFMA.FTZ R175, R140, c[0x0][0x2d0], -R147.reuse ;  /* 0x0000b4008caf7a23 */ /* 0x100fe40000010893 */
[--C-:B------:R-:W-:Y:S02]  /*6dd0*/  FFMA.FTZ R176, R143, c[0x0][0x2d0], -R144.reuse ;  /* 0x0000b4008fb07a23 */ /* 0x100fe40000010890 */
[--C-:B------:R-:W-:Y:S02]  /*6de0*/  FFMA.FTZ R177, R141, c[0x0][0x2d0], -R144.reuse ;  /* 0x0000b4008db17a23 */ /* 0x100fe40000010890 */
[----:B------:R-:W-:Y:S01]  /*6df0*/  LDSM.16.MT88.4 R140, [R197+0x2900] ;  /* 0x00290000c58c783b */ /* 0x000fe20000004200 */
[----:B------:R-:W4:Y:S01]  /*6e00*/  MUFU.EX2 R2, R2 ;  /* 0x0000000200027308 */ /* 0x000f220000000800 */
[--C-:B------:R-:W-:Y:S02]  /*6e10*/  FFMA.FTZ R178, R160, c[0x0][0x2d0], -R147.reuse ;  /* 0x0000b400a0b27a23 */ /* 0x100fe40000010893 */
[--C-:B------:R-:W-:Y:S01]  /*6e20*/  FFMA.FTZ R179, R158, c[0x0][0x2d0], -R147.reuse ;  /* 0x0000b4009eb37a23 */ /* 0x100fe20000010893 */
[----:B--2---:R-:W-:Y:S01]  /*6e30*/  F2FP.PACK_AB R137, R164, R165 ;  /* 0x000000a5a489723e */ /* 0x004fe200000000ff */
[--C-:B------:R-:W-:Y:S02]  /*6e40*/  FFMA.FTZ R227, R159, c[0x0][0x2d0], -R144.reuse ;  /* 0x0000b4009fe37a23 */ /* 0x100fe40000010890 */
[----:B------:R-:W-:Y:S01]  /*6e50*/  LDSM.16.MT88.4 R160, [R203+0x5900] ;  /* 0x00590000cba0783b */ /* 0x000fe20000004200 */
[--C-:B------:R-:W-:Y:S02]  /*6e60*/  FFMA.FTZ R228, R157, c[0x0][0x2d0], -R144.reuse ;  /* 0x0000b4009de47a23 */ /* 0x100fe40000010890 */
[----:B------:R-:W-:Y:S01]  /*6e70*/  MUFU.EX2 R135, R135 ;  /* 0x0000008700877308 */ /* 0x000fe20000000800 */
[--C-:B------:R-:W-:Y:S02]  /*6e80*/  FFMA.FTZ R229, R156, c[0x0][0x2d0], -R147.reuse ;  /* 0x0000b4009ce57a23 */ /* 0x100fe40000010893 */
[--C-:B------:R-:W-:Y:S02]  /*6e90*/  FFMA.FTZ R230, R154, c[0x0][0x2d0], -R147.reuse ;  /* 0x0000b4009ae67a23 */ /* 0x100fe40000010893 */
[C---:B---3--:R-:W-:Y:S01]  /*6ea0*/  FMUL.FTZ R4, R3.reuse, R128 ;  /* 0x0000008003047220 */ /* 0x048fe20000410000 */
[----:B------:R-:W-:Y:S01]  /*6eb0*/  LDSM.16.MT88.4 R156, [R196+0x3900] ;  /* 0x00390000c49c783b */ /* 0x000fe20000004200 */
[C---:B------:R-:W-:Y:S02]  /*6ec0*/  FMUL.FTZ R5, R3.reuse, R129 ;  /* 0x0000008103057220 */ /* 0x040fe40000410000 */
[C---:B------:R-:W-:Y:S01]  /*6ed0*/  FMUL.FTZ R8, R3.reuse, R124 ;  /* 0x0000007c03087220 */ /* 0x040fe20000410000 */
[----:B------:R-:W2:Y:S01]  /*6ee0*/  MUFU.EX2 R134, R134 ;  /* 0x0000008600867308 */ /* 0x000ea20000000800 */
[C---:B------:R-:W-:Y:S02]  /*6ef0*/  FMUL.FTZ R9, R3.reuse, R125 ;  /* 0x0000007d03097220 */ /* 0x040fe40000410000 */
[C---:B------:R-:W-:Y:S02]  /*6f00*/  FMUL.FTZ R16, R3.reuse, R116 ;  /* 0x0000007403107220 */ /* 0x040fe40000410000 */
[C---:B----4-:R-:W-:Y:S02]  /*6f10*/  FMUL.FTZ R6, R2.reuse, R130 ;  /* 0x0000008202067220 */ /* 0x050fe40000410000 */
[C---:B------:R-:W-:Y:S02]  /*6f20*/  FMUL.FTZ R7, R2.reuse, R131 ;  /* 0x0000008302077220 */ /* 0x040fe40000410000 */
[C---:B------:R-:W-:Y:S01]  /*6f30*/  FMUL.FTZ R10, R2.reuse, R126 ;  /* 0x0000007e020a7220 */ /* 0x040fe20000410000 */
[----:B------:R-:W-:Y:S01]  /*6f40*/  MUFU.EX2 R169, R169 ;  /* 0x000000a900a97308 */ /* 0x000fe20000000800 */
[C---:B------:R-:W-:Y:S01]  /*6f50*/  FMUL.FTZ R11, R2.reuse, R127 ;  /* 0x0000007f020b7220 */ /* 0x040fe20000410000 */
[----:B------:R-:W-:Y:S01]  /*6f60*/  LDSM.16.MT88.4 R128, [R198+0x2900] ;  /* 0x00290000c680783b */ /* 0x000fe20000004200 */
[C---:B------:R-:W-:Y:S02]  /*6f70*/  FMUL.FTZ R17, R3.reuse, R117 ;  /* 0x0000007503117220 */ /* 0x040fe40000410000 */
[C---:B------:R-:W-:Y:S02]  /*6f80*/  FMUL.FTZ R18, R2.reuse, R118 ;  /* 0x0000007602127220 */ /* 0x040fe40000410000 */
[----:B------:R-:W-:Y:S02]  /*6f90*/  FMUL.FTZ R19, R2, R119 ;  /* 0x0000007702137220 */ /* 0x000fe40000410000 */
[C---:B------:R-:W-:Y:S01]  /*6fa0*/  FMUL.FTZ R24, R3.reuse, R108 ;  /* 0x0000006c03187220 */ /* 0x040fe20000410000 */
[----:B------:R-:W3:Y:S01]  /*6fb0*/  MUFU.EX2 R168, R168 ;  /* 0x000000a800a87308 */ /* 0x000ee20000000800 */
[----:B------:R-:W-:Y:S01]  /*6fc0*/  LDSM.16.MT88.4 R116, [R197+0x900] ;  /* 0x00090000c574783b */ /* 0x000fe20000004200 */
[C---:B------:R-:W-:Y:S01]  /*6fd0*/  FMUL.FTZ R25, R3.reuse, R109 ;  /* 0x0000006d03197220 */ /* 0x040fe20000410000 */
[----:B--2---:R-:W-:Y:S01]  /*6fe0*/  F2FP.PACK_AB R139, R134, R135 ;  /* 0x00000087868b723e */ /* 0x004fe200000000ff */
[C---:B------:R-:W-:Y:S02]  /*6ff0*/  FMUL.FTZ R26, R2.reuse, R110 ;  /* 0x0000006e021a7220 */ /* 0x040fe40000410000 */
[C---:B------:R-:W-:Y:S03]  /*7000*/  FMUL.FTZ R27, R2.reuse, R111 ;  /* 0x0000006f021b7220 */ /* 0x040fe60000410000 */
[----:B------:R-:W-:Y:S01]  /*7010*/  LDSM.16.MT88.4 R108, [R196+0x2100] ;  /* 0x00210000c46c783b */ /* 0x000fe20000004200 */
[----:B------:R-:W-:Y:S01]  /*7020*/  MUFU.EX2 R167, R167 ;  /* 0x000000a700a77308 */ /* 0x000fe20000000800 */
[C---:B------:R-:W-:Y:S02]  /*7030*/  FMUL.FTZ R32, R3.reuse, R100 ;  /* 0x0000006403207220 */ /* 0x040fe40000410000 */
[----:B------:R-:W-:Y:S02]  /*7040*/  FMUL.FTZ R33, R3, R101 ;  /* 0x0000006503217220 */ /* 0x000fe40000410000 */
[C---:B------:R-:W-:Y:S02]  /*7050*/  FMUL.FTZ R34, R2.reuse, R102 ;  /* 0x0000006602227220 */ /* 0x040fe40000410000 */
[----:B------:R-:W-:Y:S01]  /*7060*/  LDSM.16.MT88.4 R124, [R203+0x2900] ;  /* 0x00290000cb7c783b */ /* 0x000fe20000004200 */
[----:B------:R-:W-:Y:S02]  /*7070*/  FMUL.FTZ R35, R2, R103 ;  /* 0x0000006702237220 */ /* 0x000fe40000410000 */
[----:B------:R-:W2:Y:S01]  /*7080*/  MUFU.EX2 R166, R166 ;  /* 0x000000a600a67308 */ /* 0x000ea20000000800 */
[--C-:B------:R-:W-:Y:S02]  /*7090*/  FFMA.FTZ R231, R155, c[0x0][0x2d0], -R144.reuse ;  /* 0x0000b4009be77a23 */ /* 0x100fe40000010890 */
[--C-:B------:R-:W-:Y:S01]  /*70a0*/  FFMA.FTZ R232, R153, c[0x0][0x2d0], -R144.reuse ;  /* 0x0000b40099e87a23 */ /* 0x100fe20000010890 */
[----:B---3--:R-:W-:Y:S01]  /*70b0*/  F2FP.PACK_AB R136, R168, R169 ;  /* 0x000000a9a888723e */ /* 0x008fe200000000ff */
[----:B------:R-:W-:Y:S01]  /*70c0*/  LDSM.16.MT88.4 R100, [R197+0x2100] ;  /* 0x00210000c564783b */ /* 0x000fe20000004200 */
[--C-:B------:R-:W-:Y:S02]  /*70d0*/  FFMA.FTZ R233, R152, c[0x0][0x2d0], -R147.reuse ;  /* 0x0000b40098e97a23 */ /* 0x100fe40000010893 */
[--C-:B------:R-:W-:Y:S02]  /*70e0*/  FFMA.FTZ R234, R150, c[0x0][0x2d0], -R147.reuse ;  /* 0x0000b40096ea7a23 */ /* 0x100fe40000010893 */
[--C-:B------:R-:W-:Y:S01]  /*70f0*/  FFMA.FTZ R235, R151, c[0x0][0x2d0], -R144.reuse ;  /* 0x0000b40097eb7a23 */ /* 0x100fe20000010890 */
[----:B------:R-:W-:Y:S01]  /*7100*/  MUFU.EX2 R171, R171 ;  /* 0x000000ab00ab7308 */ /* 0x000fe20000000800 */
[--C-:B------:R-:W-:Y:S01]  /*7110*/  FFMA.FTZ R236, R149, c[0x0][0x2d0], -R144.reuse ;  /* 0x0000b40095ec7a23 */ /* 0x100fe20000010890 */
[----:B------:R-:W-:Y:S01]  /*7120*/  LDSM.16.MT88.4 R152, [R197+0x3900] ;  /* 0x00390000c598783b */ /* 0x000fe20000004200 */
[--C-:B------:R-:W-:Y:S02]  /*7130*/  FFMA.FTZ R237, R148, c[0x0][0x2d0], -R147.reuse ;  /* 0x0000b40094ed7a23 */ /* 0x100fe40000010893 */
[--C-:B------:R-:W-:Y:S02]  /*7140*/  FFMA.FTZ R239, R145, c[0x0][0x2d0], -R144.reuse ;  /* 0x0000b40091ef7a23 */ /* 0x100fe40000010890 */
[----:B------:R-:W-:Y:S02]  /*7150*/  FFMA.FTZ R144, R133, c[0x0][0x2d0], -R144 ;  /* 0x0000b40085907a23 */ /* 0x000fe40000010890 */
[C---:B------:R-:W-:Y:S01]  /*7160*/  FMUL.FTZ R36, R3.reuse, R36 ;  /* 0x0000002403247220 */ /* 0x040fe20000410000 */
[----:B------:R-:W-:Y:S01]  /*7170*/  LDSM.16.MT88.4 R148, [R198+0x3900] ;  /* 0x00390000c694783b */ /* 0x000fe20000004200 */
[----:B------:R-:W-:Y:S01]  /*7180*/  MUFU.EX2 R240, R144 ;  /* 0x0000009000f07308 */ /* 0x000fe20000000800 */
[C---:B------:R-:W-:Y:S01]  /*7190*/  FMUL.FTZ R37, R3.reuse, R37 ;  /* 0x0000002503257220 */ /* 0x040fe20000410000 */
[----:B--2---:R-:W-:Y:S01]  /*71a0*/  F2FP.PACK_AB R138, R166, R167 ;  /* 0x000000a7a68a723e */ /* 0x004fe200000000ff */
[C---:B------:R-:W-:Y:S02]  /*71b0*/  FMUL.FTZ R38, R2.reuse, R38 ;  /* 0x0000002602267220 */ /* 0x040fe40000410000 */
[C---:B------:R-:W-:Y:S02]  /*71c0*/  FMUL.FTZ R39, R2.reuse, R39 ;  /* 0x0000002702277220 */ /* 0x040fe40000410000 */
[C---:B------:R-:W-:Y:S02]  /*71d0*/  FMUL.FTZ R40, R3.reuse, R40 ;  /* 0x0000002803287220 */ /* 0x040fe40000410000 */
[C---:B-1----:R-:W-:Y:S01]  /*71e0*/  HMMA.16816.F32 R4, R136.reuse, R12, R4 ;  /* 0x0000000c8804723c */ /* 0x042fe20000001804 */
[----:B------:R-:W-:Y:S04]  /*71f0*/  MUFU.EX2 R172, R172 ;  /* 0x000000ac00ac7308 */ /* 0x000fe80000000800 */
[C---:B------:R-:W-:Y:S02]  /*7200*/  FMUL.FTZ R41, R3.reuse, R41 ;  /* 0x0000002903297220 */ /* 0x040fe40000410000 */
[C---:B------:R-:W-:Y:S01]  /*7210*/  FMUL.FTZ R12, R3.reuse, R120 ;  /* 0x00000078030c7220 */ /* 0x040fe20000410000 */
[C---:B------:R-:W-:Y:S03]  /*7220*/  HMMA.16816.F32 R8, R136.reuse, R14, R8 ;  /* 0x0000000e8808723c */ /* 0x040fe60000001808 */
[----:B------:R-:W1:Y:S01]  /*7230*/  MUFU.EX2 R173, R173 ;  /* 0x000000ad00ad7308 */ /* 0x000e620000000800 */
[C---:B------:R-:W-:Y:S02]  /*7240*/  FMUL.FTZ R13, R3.reuse, R121 ;  /* 0x00000079030d7220 */ /* 0x040fe40000410000 */
[C---:B------:R-:W-:Y:S02]  /*7250*/  FMUL.FTZ R42, R2.reuse, R42 ;  /* 0x0000002a022a7220 */ /* 0x040fe40000410000 */
[C---:B------:R-:W-:Y:S04]  /*7260*/  FMUL.FTZ R14, R2.reuse, R122 ;  /* 0x0000007a020e7220 */ /* 0x040fe80000410000 */
[C---:B------:R-:W-:Y:S01]  /*7270*/  FMUL.FTZ R15, R2.reuse, R123 ;  /* 0x0000007b020f7220 */ /* 0x040fe20000410000 */
[----:B------:R-:W-:Y:S01]  /*7280*/  MUFU.EX2 R174, R174 ;  /* 0x000000ae00ae7308 */ /* 0x000fe20000000800 */
[----:B------:R-:W2:Y:S01]  /*7290*/  LDSM.16.MT88.4 R120, [R196+0x100] ;  /* 0x00010000c478783b */ /* 0x000ea20000004200 */
[C---:B------:R-:W-:Y:S02]  /*72a0*/  FMUL.FTZ R43, R2.reuse, R43 ;  /* 0x0000002b022b7220 */ /* 0x040fe40000410000 */
[C---:B------:R-:W-:Y:S02]  /*72b0*/  FMUL.FTZ R44, R3.reuse, R44 ;  /* 0x0000002c032c7220 */ /* 0x040fe40000410000 */
[C---:B------:R-:W-:Y:S03]  /*72c0*/  HMMA.16816.F32 R12, R136.reuse, R20, R12 ;  /* 0x00000014880c723c */ /* 0x040fe6000000180c */
[C---:B------:R-:W-:Y:S01]  /*72d0*/  FMUL.FTZ R45, R3.reuse, R45 ;  /* 0x0000002d032d7220 */ /* 0x040fe20000410000 */
[----:B------:R-:W-:Y:S01]  /*72e0*/  MUFU.EX2 R175, R175 ;  /* 0x000000af00af7308 */ /* 0x000fe20000000800 */
[C---:B------:R-:W-:Y:S02]  /*72f0*/  FMUL.FTZ R46, R2.reuse, R46 ;  /* 0x0000002e022e7220 */ /* 0x040fe40000410000 */
[C---:B------:R-:W-:Y:S01]  /*7300*/  FMUL.FTZ R20, R3.reuse, R112 ;  /* 0x0000007003147220 */ /* 0x040fe20000410000 */
[C---:B------:R-:W-:Y:S04]  /*7310*/  HMMA.16816.F32 R16, R136.reuse, R22, R16 ;  /* 0x000000168810723c */ /* 0x040fe80000001810 */
[C---:B------:R-:W-:Y:S02]  /*7320*/  FMUL.FTZ R21, R3.reuse, R113 ;  /* 0x0000007103157220 */ /* 0x040fe40000410000 */
[C---:B------:R-:W-:Y:S01]  /*7330*/  FMUL.FTZ R47, R2.reuse, R47 ;  /* 0x0000002f022f7220 */ /* 0x040fe20000410000 */
[----:B------:R-:W-:Y:S01]  /*7340*/  MUFU.EX2 R176, R176 ;  /* 0x000000b000b07308 */ /* 0x000fe20000000800 */
[C---:B------:R-:W-:Y:S04]  /*7350*/  FMUL.FTZ R22, R2.reuse, R114 ;  /* 0x0000007202167220 */ /* 0x040fe80000410000 */
[C---:B------:R-:W-:Y:S02]  /*7360*/  FMUL.FTZ R23, R2.reuse, R115 ;  /* 0x0000007302177220 */ /* 0x040fe40000410000 */
[----:B------:R-:W3:Y:S01]  /*7370*/  LDSM.16.MT88.4 R112, [R203+0x2100] ;  /* 0x00210000cb70783b */ /* 0x000ee20000004200 */
[C---:B------:R-:W-:Y:S02]  /*7380*/  FMUL.FTZ R48, R3.reuse, R48 ;  /* 0x0000003003307220 */ /* 0x040fe40000410000 */
[C---:B------:R-:W-:Y:S01]  /*7390*/  FMUL.FTZ R49, R3.reuse, R49 ;  /* 0x0000003103317220 */ /* 0x040fe20000410000 */
[----:B------:R-:W-:Y:S01]  /*73a0*/  MUFU.EX2 R177, R177 ;  /* 0x000000b100b17308 */ /* 0x000fe20000000800 */
        /* <DEDUP_REMOVED lines=9> */
[----:B------:R-:W-:Y:S01]  /*7440*/  MUFU.EX2 R179, R179 ;  /* 0x000000b300b37308 */ /* 0x000fe20000000800 */
[C---:B------:R-:W-:Y:S02]  /*7450*/  FMUL.FTZ R31, R2.reuse, R107 ;  /* 0x0000006b021f7220 */ /* 0x040fe40000410000 */
[----:B------:R-:W4:Y:S01]  /*7460*/  LDSM.16.MT88.4 R104, [R198+0x2100] ;  /* 0x00210000c668783b */ /* 0x000f220000004200 */
[C---:B------:R-:W-:Y:S02]  /*7470*/  FMUL.FTZ R53, R3.reuse, R53 ;  /* 0x0000003503357220 */ /* 0x040fe40000410000 */
[C---:B------:R-:W-:Y:S02]  /*7480*/  FMUL.FTZ R54, R2.reuse, R54 ;  /* 0x0000003602367220 */ /* 0x040fe40000410000 */
[C---:B--2---:R-:W-:Y:S02]  /*7490*/  HMMA.16816.F32 R28, R136.reuse, R120, R28 ;  /* 0x00000078881c723c */ /* 0x044fe4000000181c */
[----:B------:R-:W-:Y:S01]  /*74a0*/  MUFU.EX2 R227, R227 ;  /* 0x000000e300e37308 */ /* 0x000fe20000000800 */
[C---:B------:R-:W-:Y:S02]  /*74b0*/  FMUL.FTZ R55, R2.reuse, R55 ;  /* 0x0000003702377220 */ /* 0x040fe40000410000 */
[C---:B------:R-:W-:Y:S02]  /*74c0*/  FMUL.FTZ R56, R3.reuse, R56 ;  /* 0x0000003803387220 */ /* 0x040fe40000410000 */
[C---:B------:R-:W-:Y:S01]  /*74d0*/  FMUL.FTZ R57, R3.reuse, R57 ;  /* 0x0000003903397220 */ /* 0x040fe20000410000 */
[C---:B------:R-:W-:Y:S01]  /*74e0*/  HMMA.16816.F32 R32, R136.reuse, R122, R32 ;  /* 0x0000007a8820723c */ /* 0x040fe20000001820 */
[----:B------:R-:W-:Y:S03]  /*74f0*/  LDSM.16.MT88.4 R120, [R196+0x900] ;  /* 0x00090000c478783b */ /* 0x000fe60000004200 */
[C---:B------:R-:W-:Y:S01]  /*7500*/  FMUL.FTZ R58, R2.reuse, R58 ;  /* 0x0000003a023a7220 */ /* 0x040fe20000410000 */
[----:B------:R-:W-:Y:S01]  /*7510*/  MUFU.EX2 R228, R228 ;  /* 0x000000e400e47308 */ /* 0x000fe20000000800 */
[C---:B------:R-:W-:Y:S02]  /*7520*/  FMUL.FTZ R59, R2.reuse, R59 ;  /* 0x0000003b023b7220 */ /* 0x040fe40000410000 */
[C---:B---3--:R-:W-:Y:S04]  /*7530*/  HMMA.16816.F32 R36, R136.reuse, R112, R36 ;  /* 0x000000708824723c */ /* 0x048fe80000001824 */
[C---:B------:R-:W-:Y:S02]  /*7540*/  FMUL.FTZ R60, R3.reuse, R60 ;  /* 0x0000003c033c7220 */ /* 0x040fe40000410000 */
[C---:B------:R-:W-:Y:S01]  /*7550*/  FMUL.FTZ R61, R3.reuse, R61 ;  /* 0x0000003d033d7220 */ /* 0x040fe20000410000 */
[----:B------:R-:W-:Y:S01]  /*7560*/  MUFU.EX2 R229, R229 ;  /* 0x000000e500e57308 */ /* 0x000fe20000000800 */
[C---:B------:R-:W-:Y:S01]  /*7570*/  HMMA.16816.F32 R40, R136.reuse, R114, R40 ;  /* 0x000000728828723c */ /* 0x040fe20000001828 */
[----:B------:R-:W-:Y:S03]  /*7580*/  LDSM.16.MT88.4 R112, [R203+0x900] ;  /* 0x00090000cb70783b */ /* 0x000fe60000004200 */
[C---:B------:R-:W-:Y:S02]  /*7590*/  FMUL.FTZ R62, R2.reuse, R62 ;  /* 0x0000003e023e7220 */ /* 0x040fe40000410000 */
[C---:B------:R-:W-:Y:S02]  /*75a0*/  FMUL.FTZ R63, R2.reuse, R63 ;  /* 0x0000003f023f7220 */ /* 0x040fe40000410000 */
[C---:B------:R-:W-:Y:S01]  /*75b0*/  FMUL.FTZ R64, R3.reuse, R64 ;  /* 0x0000004003407220 */ /* 0x040fe20000410000 */
[----:B------:R-:W-:Y:S01]  /*75c0*/  MUFU.EX2 R230, R230 ;  /* 0x000000e600e67308 */ /* 0x000fe20000000800 */
[C---:B----4-:R-:W-:Y:S03]  /*75d0*/  HMMA.16816.F32 R44, R136.reuse, R104, R44 ;  /* 0x00000068882c723c */ /* 0x050fe6000000182c */
[C---:B------:R-:W-:Y:S02]  /*75e0*/  FMUL.FTZ R65, R3.reuse, R65 ;  /* 0x0000004103417220 */ /* 0x040fe40000410000 */
[C---:B------:R-:W-:Y:S02]  /*75f0*/  FMUL.FTZ R66, R2.reuse, R66 ;  /* 0x0000004202427220 */ /* 0x040fe40000410000 */
[C---:B------:R-:W-:Y:S01]  /*7600*/  FMUL.FTZ R67, R2.reuse, R67 ;  /* 0x0000004302437220 */ /* 0x040fe20000410000 */
[C---:B------:R-:W-:Y:S01]  /*7610*/  HMMA.16816.F32 R48, R136.reuse, R106, R48 ;  /* 0x0000006a8830723c */ /* 0x040fe20000001830 */
[----:B------:R-:W2:Y:S01]  /*7620*/  LDSM.16.MT88.4 R104, [R203+0x4100] ;  /* 0x00410000cb68783b */ /* 0x000ea20000004200 */
[----:B------:R-:W-:Y:S02]  /*7630*/  MUFU.EX2 R231, R231 ;  /* 0x000000e700e77308 */ /* 0x000fe40000000800 */
[C---:B------:R-:W-:Y:S02]  /*7640*/  FMUL.FTZ R68, R3.reuse, R68 ;  /* 0x0000004403447220 */ /* 0x040fe40000410000 */
[C---:B------:R-:W-:Y:S02]  /*7650*/  FMUL.FTZ R69, R3.reuse, R69 ;  /* 0x0000004503457220 */ /* 0x040fe40000410000 */
[C---:B------:R-:W-:Y:S04]  /*7660*/  HMMA.16816.F32 R52, R136.reuse, R100, R52 ;  /* 0x000000648834723c */ /* 0x040fe80000001834 */
[C---:B------:R-:W-:Y:S01]  /*7670*/  FMUL.FTZ R70, R2.reuse, R70 ;  /* 0x0000004602467220 */ /* 0x040fe20000410000 */
[----:B------:R-:W-:Y:S01]  /*7680*/  MUFU.EX2 R232, R232 ;  /* 0x000000e800e87308 */ /* 0x000fe20000000800 */
[C---:B------:R-:W-:Y:S02]  /*7690*/  FMUL.FTZ R71, R2.reuse, R71 ;  /* 0x0000004702477220 */ /* 0x040fe40000410000 */
[C---:B------:R-:W-:Y:S01]  /*76a0*/  HMMA.16816.F32 R56, R136.reuse, R102, R56 ;  /* 0x000000668838723c */ /* 0x040fe20000001838 */
[----:B------:R-:W3:Y:S03]  /*76b0*/  LDSM.16.MT88.4 R100, [R198+0x4100] ;  /* 0x00410000c664783b */ /* 0x000ee60000004200 */
[C---:B------:R-:W-:Y:S02]  /*76c0*/  FMUL.FTZ R72, R3.reuse, R72 ;  /* 0x0000004803487220 */ /* 0x040fe40000410000 */
[C---:B------:R-:W-:Y:S01]  /*76d0*/  FMUL.FTZ R73, R3.reuse, R73 ;  /* 0x0000004903497220 */ /* 0x040fe20000410000 */
[----:B------:R-:W-:Y:S01]  /*76e0*/  MUFU.EX2 R233, R233 ;  /* 0x000000e900e97308 */ /* 0x000fe20000000800 */
[C---:B------:R-:W-:Y:S04]  /*76f0*/  HMMA.16816.F32 R60, R136.reuse, R108, R60 ;  /* 0x0000006c883c723c */ /* 0x040fe8000000183c */
[C---:B------:R-:W-:Y:S02]  /*7700*/  FMUL.FTZ R74, R2.reuse, R74 ;  /* 0x0000004a024a7220 */ /* 0x040fe40000410000 */
[C---:B------:R-:W-:Y:S02]  /*7710*/  FMUL.FTZ R75, R2.reuse, R75 ;  /* 0x0000004b024b7220 */ /* 0x040fe40000410000 */
[C---:B------:R-:W-:Y:S01]  /*7720*/  HMMA.16816.F32 R64, R136.reuse, R110, R64 ;  /* 0x0000006e8840723c */ /* 0x040fe20000001840 */
[----:B------:R-:W4:Y:S01]  /*7730*/  LDSM.16.MT88.4 R108, [R197+0x4100] ;  /* 0x00410000c56c783b */ /* 0x000f220000004200 */
[----:B------:R-:W-:Y:S02]  /*7740*/  MUFU.EX2 R234, R234 ;  /* 0x000000ea00ea7308 */ /* 0x000fe40000000800 */
[C---:B------:R-:W-:Y:S02]  /*7750*/  FMUL.FTZ R84, R3.reuse, R84 ;  /* 0x0000005403547220 */ /* 0x040fe40000410000 */
[C---:B------:R-:W-:Y:S02]  /*7760*/  FMUL.FTZ R85, R3.reuse, R85 ;  /* 0x0000005503557220 */ /* 0x040fe40000410000 */
[C---:B------:R-:W-:Y:S01]  /*7770*/  FMUL.FTZ R86, R2.reuse, R86 ;  /* 0x0000005602567220 */ /* 0x040fe20000410000 */
[C---:B--2---:R-:W-:Y:S03]  /*7780*/  HMMA.16816.F32 R68, R136.reuse, R104, R68 ;  /* 0x000000688844723c */ /* 0x044fe60000001844 */
[----:B------:R-:W-:Y:S01]  /*7790*/  FMUL.FTZ R87, R2, R87 ;  /* 0x0000005702577220 */ /* 0x000fe20000410000 */
[----:B------:R-:W-:Y:S01]  /*77a0*/  MUFU.EX2 R235, R235 ;  /* 0x000000eb00eb7308 */ /* 0x000fe20000000800 */
[--C-:B------:R-:W-:Y:S02]  /*77b0*/  FFMA.FTZ R170, R170, c[0x0][0x2d0], -R147.reuse ;  /* 0x0000b400aaaa7a23 */ /* 0x100fe40000010893 */
[----:B------:R-:W-:Y:S01]  /*77c0*/  FFMA.FTZ R147, R146, c[0x0][0x2d0], -R147 ;  /* 0x0000b40092937a23 */ /* 0x000fe20000010893 */
[C---:B------:R-:W-:Y:S01]  /*77d0*/  HMMA.16816.F32 R72, R136.reuse, R106, R72 ;  /* 0x0000006a8848723c */ /* 0x040fe20000001848 */
[----:B------:R-:W2:Y:S03]  /*77e0*/  LDSM.16.MT88.4 R104, [R196+0x4100] ;  /* 0x00410000c468783b */ /* 0x000ea60000004200 */
[C---:B------:R-:W-:Y:S02]  /*77f0*/  FMUL.FTZ R76, R3.reuse, R76 ;  /* 0x0000004c034c7220 */ /* 0x040fe40000410000 */
[C---:B------:R-:W-:Y:S01]  /*7800*/  FMUL.FTZ R77, R3.reuse, R77 ;  /* 0x0000004d034d7220 */ /* 0x040fe20000410000 */
[----:B------:R-:W5:Y:S01]  /*7810*/  MUFU.EX2 R170, R170 ;  /* 0x000000aa00aa7308 */ /* 0x000f620000000800 */
[C---:B------:R-:W-:Y:S04]  /*7820*/  FMUL.FTZ R78, R2.reuse, R78 ;  /* 0x0000004e024e7220 */ /* 0x040fe80000410000 */
[C---:B------:R-:W-:Y:S02]  /*7830*/  FMUL.FTZ R79, R2.reuse, R79 ;  /* 0x0000004f024f7220 */ /* 0x040fe40000410000 */
[C---:B------:R-:W-:Y:S02]  /*7840*/  FMUL.FTZ R88, R3.reuse, R88 ;  /* 0x0000005803587220 */ /* 0x040fe40000410000 */
[C---:B------:R-:W-:Y:S01]  /*7850*/  FMUL.FTZ R89, R3.reuse, R89 ;  /* 0x0000005903597220 */ /* 0x040fe20000410000 */
[----:B------:R2:W-:Y:S01]  /*7860*/  MUFU.EX2 R238, R147 ;  /* 0x0000009300ee7308 */ /* 0x0005e20000000800 */
[C---:B------:R-:W-:Y:S01]  /*7870*/  FMUL.FTZ R90, R2.reuse, R90 ;  /* 0x0000005a025a7220 */ /* 0x040fe20000410000 */
[C---:B---3--:R-:W-:Y:S03]  /*7880*/  HMMA.16816.F32 R76, R136.reuse, R100, R76 ;  /* 0x00000064884c723c */ /* 0x048fe6000000184c */
[C---:B------:R-:W-:Y:S02]  /*7890*/  FMUL.FTZ R80, R3.reuse, R80 ;  /* 0x0000005003507220 */ /* 0x040fe40000410000 */
[----:B------:R-:W-:Y:S02]  /*78a0*/  FMUL.FTZ R81, R3, R81 ;  /* 0x0000005103517220 */ /* 0x000fe40000410000 */
[C---:B------:R-:W-:Y:S01]  /*78b0*/  FMUL.FTZ R82, R2.reuse, R82 ;  /* 0x0000005202527220 */ /* 0x040fe20000410000 */
[----:B-1----:R-:W-:Y:S01]  /*78c0*/  F2FP.PACK_AB R101, R173, R172 ;  /* 0x000000acad65723e */ /* 0x002fe200000000ff */
[C---:B------:R-:W-:Y:S01]  /*78d0*/  FMUL.FTZ R83, R2.reuse, R83 ;  /* 0x0000005302537220 */ /* 0x040fe20000410000 */
[----:B------:R-:W1:Y:S02]  /*78e0*/  MUFU.EX2 R236, R236 ;  /* 0x000000ec00ec7308 */ /* 0x000e640000000800 */
[C---:B------:R-:W-:Y:S01]  /*78f0*/  FMUL.FTZ R91, R2.reuse, R91 ;  /* 0x0000005b025b7220 */ /* 0x040fe20000410000 */
[----:B-----5:R-:W-:Y:S01]  /*7900*/  F2FP.PACK_AB R100, R171, R170 ;  /* 0x000000aaab64723e */ /* 0x020fe200000000ff */
[C---:B------:R-:W-:Y:S02]  /*7910*/  FMUL.FTZ R92, R3.reuse, R92 ;  /* 0x0000005c035c7220 */ /* 0x040fe40000410000 */
[C---:B------:R-:W-:Y:S03]  /*7920*/  HMMA.16816.F32 R80, R136.reuse, R102, R80 ;  /* 0x000000668850723c */ /* 0x040fe60000001850 */
[C---:B------:R-:W-:Y:S01]  /*7930*/  FMUL.FTZ R93, R3.reuse, R93 ;  /* 0x0000005d035d7220 */ /* 0x040fe20000410000 */
[----:B------:R-:W3:Y:S01]  /*7940*/  MUFU.EX2 R237, R237 ;  /* 0x000000ed00ed7308 */ /* 0x000ee20000000800 */
[C---:B------:R-:W-:Y:S01]  /*7950*/  FMUL.FTZ R94, R2.reuse, R94 ;  /* 0x0000005e025e7220 */ /* 0x040fe20000410000 */
[----:B--2---:R-:W-:Y:S01]  /*7960*/  LDSM.16.MT88.4 R144, [R203+0x3900] ;  /* 0x00390000cb90783b */ /* 0x004fe20000004200 */
[C---:B------:R-:W-:Y:S01]  /*7970*/  FMUL.FTZ R95, R2.reuse, R95 ;  /* 0x0000005f025f7220 */ /* 0x040fe20000410000 */
[C---:B----4-:R-:W-:Y:S04]  /*7980*/  HMMA.16816.F32 R84, R136.reuse, R108, R84 ;  /* 0x0000006c8854723c */ /* 0x050fe80000001854 */
[----:B------:R-:W-:Y:S01]  /*7990*/  FMUL.FTZ R96, R3, R96 ;  /* 0x0000006003607220 */ /* 0x000fe20000410000 */
[----:B------:R-:W-:Y:S01]  /*79a0*/  F2FP.PACK_AB R102, R175, R174 ;  /* 0x000000aeaf66723e */ /* 0x000fe200000000ff */
[----:B------:R-:W-:Y:S01]  /*79b0*/  FMUL.FTZ R97, R3, R97 ;  /* 0x0000006103617220 */ /* 0x000fe20000410000 */
[----:B------:R-:W-:Y:S01]  /*79c0*/  F2FP.PACK_AB R103, R177, R176 ;  /* 0x000000b0b167723e */ /* 0x000fe200000000ff */
[C---:B------:R-:W-:Y:S01]  /*79d0*/  HMMA.16816.F32 R88, R136.reuse, R110, R88 ;  /* 0x0000006e8858723c */ /* 0x040fe20000001858 */
[----:B------:R-:W2:Y:S01]  /*79e0*/  LDSM.16.MT88.4 R108, [R198+0x900] ;  /* 0x00090000c66c783b */ /* 0x000ea20000004200 */
[----:B------:R-:W4:Y:S02]  /*79f0*/  MUFU.EX2 R239, R239 ;  /* 0x000000ef00ef7308 */ /* 0x000f240000000800 */
[C---:B------:R-:W-:Y:S02]  /*7a00*/  FMUL.FTZ R98, R2.reuse, R98 ;  /* 0x0000006202627220 */ /* 0x040fe40000410000 */
[C---:B------:R-:W-:Y:S02]  /*7a10*/  FMUL.FTZ R99, R2.reuse, R99 ;  /* 0x0000006302637220 */ /* 0x040fe40000410000 */
[C---:B------:R-:W-:Y:S04]  /*7a20*/  HMMA.16816.F32 R92, R136.reuse, R104, R92 ;  /* 0x00000068885c723c */ /* 0x040fe8000000185c */
[----:B------:R-:W-:Y:S02]  /*7a30*/  FFMA.FTZ R165, R2, R213, R165 ;  /* 0x000000d502a57223 */ /* 0x000fe400000100a5 */
[----:B------:R-:W-:Y:S02]  /*7a40*/  FFMA.FTZ R169, R3, R212, R169 ;  /* 0x000000d403a97223 */ /* 0x000fe400000100a9 */
[----:B------:R-:W-:Y:S01]  /*7a50*/  HMMA.16816.F32 R96, R136, R106, R96 ;  /* 0x0000006a8860723c */ /* 0x000fe20000001860 */
[----:B------:R-:W5:Y:S03]  /*7a60*/  LDSM.16.MT88.4 R104, [R196+0x2900] ;  /* 0x00290000c468783b */ /* 0x000f660000004200 */
[----:B------:R-:W-:Y:S02]  /*7a70*/  FADD.FTZ R164, R164, R165 ;  /* 0x000000a5a4a47221 */ /* 0x000fe40000010000 */
[----:B------:R-:W-:Y:S01]  /*7a80*/  FADD.FTZ R168, R168, R169 ;  /* 0x000000a9a8a87221 */ /* 0x000fe20000010000 */
[----:B------:R-:W-:Y:S01]  /*7a90*/  F2FP.PACK_AB R136, R234, R233 ;  /* 0x000000e9ea88723e */ /* 0x000fe200000000ff */
[C---:B------:R-:W-:Y:S05]  /*7aa0*/  HMMA.16816.F32 R4, R100.reuse, R112, R4 ;  /* 0x000000706404723c */ /* 0x040fea0000001804 */
[----:B-1----:R-:W-:Y:S01]  /*7ab0*/  F2FP.PACK_AB R137, R236, R235 ;  /* 0x000000ebec89723e */ /* 0x002fe200000000ff */
[----:B------:R-:W-:Y:S01]  /*7ac0*/  FADD.FTZ R3, R135, R164 ;  /* 0x000000a487037221 */ /* 0x000fe20000010000 */
[----:B---3--:R-:W-:Y:S01]  /*7ad0*/  F2FP.PACK_AB R138, R238, R237 ;  /* 0x000000edee8a723e */ /* 0x008fe200000000ff */
[C---:B------:R-:W-:Y:S01]  /*7ae0*/  HMMA.16816.F32 R8, R100.reuse, R114, R8 ;  /* 0x000000726408723c */ /* 0x040fe20000001808 */
[----:B------:R-:W-:Y:S03]  /*7af0*/  LDSM.16.MT88.4 R112, [R198+0x4900] ;  /* 0x00490000c670783b */ /* 0x000fe60000004200 */
[----:B----4-:R-:W-:Y:S01]  /*7b00*/  F2FP.PACK_AB R139, R240, R239 ;  /* 0x000000eff08b723e */ /* 0x010fe200000000ff */
[----:B------:R-:W-:Y:S03]  /*7b10*/  FADD.FTZ R3, R134, R3 ;  /* 0x0000000386037221 */ /* 0x000fe60000010000 */
[C---:B--2---:R-:W-:Y:S04]  /*7b20*/  HMMA.16816.F32 R12, R100.reuse, R108, R12 ;  /* 0x0000006c640c723c */ /* 0x044fe8000000180c */
[----:B------:R-:W-:Y:S01]  /*7b30*/  FADD.FTZ R172, R172, R3 ;  /* 0x00000003acac7221 */ /* 0x000fe20000010000 */
[----:B------:R-:W-:Y:S03]  /*7b40*/  MOV R3, R0 ;  /* 0x0000000000037202 */ /* 0x000fe60000000f00 */
[----:B------:R-:W-:Y:S01]  /*7b50*/  FADD.FTZ R173, R173, R172 ;  /* 0x000000acadad7221 */ /* 0x000fe20000010000 */
[C---:B------:R-:W-:Y:S01]  /*7b60*/  HMMA.16816.F32 R16, R100.reuse, R110, R16 ;  /* 0x0000006e6410723c */ /* 0x040fe20000001810 */
[----:B------:R-:W1:Y:S02]  /*7b70*/  LDSM.16.MT88.4 R108, [R203+0x4900] ;  /* 0x00490000cb6c783b */ /* 0x000e640000004200 */
[----:B------:R-:W-:Y:S05]  /*7b80*/  FADD.FTZ R2, R176, R173 ;  /* 0x000000adb0027221 */ /* 0x000fea0000010000 */
        /* <DEDUP_REMOVED lines=11> */
[C---:B------:R-:W-:Y:S08]  /*7c40*/  HMMA.16816.F32 R48, R100.reuse, R130, R48 ;  /* 0x000000826430723c */ /* 0x040ff00000001830 */
[C---:B------:R-:W-:Y:S08]  /*7c50*/  HMMA.16816.F32 R52, R100.reuse, R140, R52 ;  /* 0x0000008c6434723c */ /* 0x040ff00000001834 */
[C---:B------:R-:W-:Y:S01]  /*7c60*/  HMMA.16816.F32 R56, R100.reuse, R142, R56 ;  /* 0x0000008e6438723c */ /* 0x040fe20000001838 */
[----:B------:R-:W-:Y:S07]  /*7c70*/  LDSM.16.MT88.4 R140, [R196+0x1900] ;  /* 0x00190000c48c783b */ /* 0x000fee0000004200 */
[C---:B-----5:R-:W-:Y:S08]  /*7c80*/  HMMA.16816.F32 R60, R100.reuse, R104, R60 ;  /* 0x00000068643c723c */ /* 0x060ff0000000183c */
[C---:B------:R-:W-:Y:S01]  /*7c90*/  HMMA.16816.F32 R64, R100.reuse, R106, R64 ;  /* 0x0000006a6440723c */ /* 0x040fe20000001840 */
[----:B------:R-:W2:Y:S07]  /*7ca0*/  LDSM.16.MT88.4 R104, [R197+0x4900] ;  /* 0x00490000c568783b */ /* 0x000eae0000004200 */
[C---:B-1----:R-:W-:Y:S08]  /*7cb0*/  HMMA.16816.F32 R68, R100.reuse, R108, R68 ;  /* 0x0000006c6444723c */ /* 0x042ff00000001844 */
[C---:B------:R-:W-:Y:S01]  /*7cc0*/  HMMA.16816.F32 R72, R100.reuse, R110, R72 ;  /* 0x0000006e6448723c */ /* 0x040fe20000001848 */
[----:B------:R-:W1:Y:S07]  /*7cd0*/  LDSM.16.MT88.4 R108, [R203+0x1100] ;  /* 0x00110000cb6c783b */ /* 0x000e6e0000004200 */
[C---:B------:R-:W-:Y:S08]  /*7ce0*/  HMMA.16816.F32 R76, R100.reuse, R112, R76 ;  /* 0x00000070644c723c */ /* 0x040ff0000000184c */
[C---:B------:R-:W-:Y:S01]  /*7cf0*/  HMMA.16816.F32 R80, R100.reuse, R114, R80 ;  /* 0x000000726450723c */ /* 0x040fe20000001850 */
[----:B------:R-:W3:Y:S07]  /*7d00*/  LDSM.16.MT88.4 R112, [R197+0x1100] ;  /* 0x00110000c570783b */ /* 0x000eee0000004200 */
[C---:B--2---:R-:W-:Y:S08]  /*7d10*/  HMMA.16816.F32 R84, R100.reuse, R104, R84 ;  /* 0x000000686454723c */ /* 0x044ff00000001854 */
[C---:B------:R-:W-:Y:S01]  /*7d20*/  HMMA.16816.F32 R88, R100.reuse, R106, R88 ;  /* 0x0000006a6458723c */ /* 0x040fe20000001858 */
[----:B------:R-:W2:Y:S07]  /*7d30*/  LDSM.16.MT88.4 R104, [R203+0x3100] ;  /* 0x00310000cb68783b */ /* 0x000eae0000004200 */
[C---:B------:R-:W-:Y:S08]  /*7d40*/  HMMA.16816.F32 R92, R100.reuse, R116, R92 ;  /* 0x00000074645c723c */ /* 0x040ff0000000185c */
[----:B------:R-:W-:Y:S01]  /*7d50*/  HMMA.16816.F32 R96, R100, R118, R96 ;  /* 0x000000766460723c */ /* 0x000fe20000001860 */
[----:B------:R-:W4:Y:S06]  /*7d60*/  LDSM.16.MT88.4 R116, [R198+0x3100] ;  /* 0x00310000c674783b */ /* 0x000f2c0000004200 */
[----:B------:R-:W-:Y:S02]  /*7d70*/  F2FP.PACK_AB R100, R179, R178 ;  /* 0x000000b2b364723e */ /* 0x000fe400000000ff */
[----:B------:R-:W-:Y:S03]  /*7d80*/  F2FP.PACK_AB R101, R228, R227 ;  /* 0x000000e3e465723e */ /* 0x000fe600000000ff */
[----:B------:R-:W-:Y:S01]  /*7d90*/  F2FP.PACK_AB R102, R230, R229 ;  /* 0x000000e5e666723e */ /* 0x000fe200000000ff */
[----:B------:R-:W-:Y:S01]  /*7da0*/  FADD.FTZ R227, R227, R2 ;  /* 0x00000002e3e37221 */ /* 0x000fe20000010000 */
[----:B------:R-:W-:Y:S03]  /*7db0*/  F2FP.PACK_AB R103, R232, R231 ;  /* 0x000000e7e867723e */ /* 0x000fe600000000ff */
[----:B------:R-:W-:Y:S04]  /*7dc0*/  FADD.FTZ R228, R228, R227 ;  /* 0x000000e3e4e47221 */ /* 0x000fe80000010000 */
[C---:B-1----:R-:W-:Y:S03]  /*7dd0*/  HMMA.16816.F32 R4, R100.reuse, R108, R4 ;  /* 0x0000006c6404723c */ /* 0x042fe60000001804 */
[----:B------:R-:W-:Y:S04]  /*7de0*/  FADD.FTZ R231, R231, R228 ;  /* 0x000000e4e7e77221 */ /* 0x000fe80000010000 */
[----:B------:R-:W-:Y:S01]  /*7df0*/  FADD.FTZ R232, R232, R231 ;  /* 0x000000e7e8e87221 */ /* 0x000fe20000010000 */
[C---:B------:R-:W-:Y:S01]  /*7e00*/  HMMA.16816.F32 R8, R100.reuse, R110, R8 ;  /* 0x0000006e6408723c */ /* 0x040fe20000001808 */
[----:B------:R-:W1:Y:S03]  /*7e10*/  LDSM.16.MT88.4 R108, [R197+0x3100] ;  /* 0x00310000c56c783b */ /* 0x000e660000004200 */
[----:B------:R-:W-:Y:S04]  /*7e20*/  FADD.FTZ R235, R235, R232 ;  /* 0x000000e8ebeb7221 */ /* 0x000fe80000010000 */
[C---:B------:R-:W-:Y:S04]  /*7e30*/  HMMA.16816.F32 R12, R100.reuse, R120, R12 ;  /* 0x00000078640c723c */ /* 0x040fe8000000180c */
[----:B------:R-:W-:Y:S04]  /*7e40*/  FADD.FTZ R236, R236, R235 ;  /* 0x000000ebecec7221 */ /* 0x000fe80000010000 */
[C---:B------:R-:W-:Y:S04]  /*7e50*/  HMMA.16816.F32 R16, R100.reuse, R122, R16 ;  /* 0x0000007a6410723c */ /* 0x040fe80000001810 */
[----:B------:R-:W-:Y:S04]  /*7e60*/  FADD.FTZ R213, R239, R236 ;  /* 0x000000ecefd57221 */ /* 0x000fe80000010000 */
[C---:B---3--:R-:W-:Y:S04]  /*7e70*/  HMMA.16816.F32 R20, R100.reuse, R112, R20 ;  /* 0x000000706414723c */ /* 0x048fe80000001814 */
[----:B------:R-:W-:Y:S04]  /*7e80*/  FADD.FTZ R213, R240, R213 ;  /* 0x000000d5f0d57221 */ /* 0x000fe80000010000 */
[C---:B------:R-:W-:Y:S01]  /*7e90*/  HMMA.16816.F32 R24, R100.reuse, R114, R24 ;  /* 0x000000726418723c */ /* 0x040fe20000001818 */
[----:B------:R-:W3:Y:S07]  /*7ea0*/  LDSM.16.MT88.4 R112, [R196+0x3100] ;  /* 0x00310000c470783b */ /* 0x000eee0000004200 */
[C---:B------:R-:W-:Y:S08]  /*7eb0*/  HMMA.16816.F32 R28, R100.reuse, R124, R28 ;  /* 0x0000007c641c723c */ /* 0x040ff0000000181c */
[C---:B------:R-:W-:Y:S01]  /*7ec0*/  HMMA.16816.F32 R32, R100.reuse, R126, R32 ;  /* 0x0000007e6420723c */ /* 0x040fe20000001820 */
[----:B------:R-:W-:Y:S07]  /*7ed0*/  LDSM.16.MT88.4 R124, [R203+0x1900] ;  /* 0x00190000cb7c783b */ /* 0x000fee0000004200 */
[C---:B--2---:R-:W-:Y:S08]  /*7ee0*/  HMMA.16816.F32 R36, R100.reuse, R104, R36 ;  /* 0x000000686424723c */ /* 0x044ff00000001824 */
[C---:B------:R-:W-:Y:S01]  /*7ef0*/  HMMA.16816.F32 R40, R100.reuse, R106, R40 ;  /* 0x0000006a6428723c */ /* 0x040fe20000001828 */
[----:B------:R-:W2:Y:S07]  /*7f00*/  LDSM.16.MT88.4 R104, [R203+0x5100] ;  /* 0x00510000cb68783b */ /* 0x000eae0000004200 */
[C---:B----4-:R-:W-:Y:S08]  /*7f10*/  HMMA.16816.F32 R44, R100.reuse, R116, R44 ;  /* 0x00000074642c723c */ /* 0x050ff0000000182c */
        /* <DEDUP_REMOVED lines=10> */
[----:B------:R-:W-:Y:S07]  /*7fc0*/  LDSM.16.MT88.4 R104, [R197+0x1900] ;  /* 0x00190000c568783b */ /* 0x000fee0000004200 */
[C---:B----4-:R-:W-:Y:S08]  /*7fd0*/  HMMA.16816.F32 R76, R100.reuse, R116, R76 ;  /* 0x00000074644c723c */ /* 0x050ff0000000184c */
[C---:B------:R-:W-:Y:S01]  /*7fe0*/  HMMA.16816.F32 R80, R100.reuse, R118, R80 ;  /* 0x000000766450723c */ /* 0x040fe20000001850 */
[----:B------:R-:W2:Y:S07]  /*7ff0*/  LDSM.16.MT88.4 R116, [R198+0x1900] ;  /* 0x00190000c674783b */ /* 0x000eae0000004200 */
        /* <DEDUP_REMOVED lines=25> */
[C---:B-1----:R-:W-:Y:S07]  /*8190*/  HMMA.16816.F32 R76, R136.reuse, R4, R76 ;  /* 0x00000004884c723c */ /* 0x042fee000000184c */
        /* <DEDUP_REMOVED lines=8> */
[C---:B--2---:R-:W-:Y:S03]  /*8220*/  HMMA.16816.F32 R92, R136.reuse, R12, R92 ;  /* 0x0000000c885c723c */ /* 0x044fe6000000185c */
[----:B------:R-:W-:Y:S04]  /*8230*/  FADD.FTZ R175, R175, R174 ;  /* 0x000000aeafaf7221 */ /* 0x000fe80000010000 */
[----:B------:R-:W-:Y:S01]  /*8240*/  FADD.FTZ R2, R178, R175 ;  /* 0x000000afb2027221 */ /* 0x000fe20000010000 */
[----:B------:R-:W-:Y:S04]  /*8250*/  HMMA.16816.F32 R96, R136, R14, R96 ;  /* 0x0000000e8860723c */ /* 0x000fe80000001860 */
[----:B------:R-:W-:Y:S04]  /*8260*/  FADD.FTZ R2, R179, R2 ;  /* 0x00000002b3027221 */ /* 0x000fe80000010000 */
[----:B------:R-:W-:Y:S01]  /*8270*/  FADD.FTZ R229, R229, R2 ;  /* 0x00000002e5e57221 */ /* 0x000fe20000010000 */
[----:B------:R-:W-:Y:S03]  /*8280*/  MOV R2, R132 ;  /* 0x0000008400027202 */ /* 0x000fe60000000f00 */
[----:B------:R-:W-:Y:S04]  /*8290*/  FADD.FTZ R230, R230, R229 ;  /* 0x000000e5e6e67221 */ /* 0x000fe80000010000 */
[----:B------:R-:W-:Y:S04]  /*82a0*/  FADD.FTZ R233, R233, R230 ;  /* 0x000000e6e9e97221 */ /* 0x000fe80000010000 */
[----:B------:R-:W-:Y:S04]  /*82b0*/  FADD.FTZ R234, R234, R233 ;  /* 0x000000e9eaea7221 */ /* 0x000fe80000010000 */
[----:B------:R-:W-:Y:S04]  /*82c0*/  FADD.FTZ R237, R237, R234 ;  /* 0x000000eaeded7221 */ /* 0x000fe80000010000 */
[----:B------:R-:W-:Y:S01]  /*82d0*/  FADD.FTZ R212, R238, R237 ;  /* 0x000000edeed47221 */ /* 0x000fe20000010000 */
[----:B------:R-:W-:-:S05]  /*82e0*/  @P0 BRA `(.L_x_596) ;  /* 0xffffcd3000000947 */ /* 0x000fca000383ffff */
.L_x_593:
[----:B------:R-:W-:-:S13]  /*82f0*/  ISETP.LE.AND P0, PT, RZ, UR6, PT ;  /* 0x00000006ff007c0c */ /* 0x000fda000bf03270 */
[----:B------:R-:W-:Y:S05]  /*8300*/  @!P0 BRA `(.L_x_597) ;  /* 0x00002dc000008947 */ /* 0x000fea0003800000 */
[----:B------:R-:W-:Y:S01]  /*8310*/  SHF.R.S32.HI R215, RZ, 0x1f, R182 ;  /* 0x0000001fffd77819 */ /* 0x000fe200000114b6 */
[----:B------:R-:W-:Y:S01]  /*8320*/  IMAD.MOV.U32 R135, RZ, RZ, R132 ;  /* 0x000000ffff877224 */ /* 0x000fe200078e0084 */
[C---:B------:R-:W-:Y:S01]  /*8330*/  SHF.L.U32 R216, R182.reuse, 0x1, RZ ;  /* 0x00000001b6d87819 */ /* 0x040fe200000006ff */
[----:B------:R-:W-:Y:S01]  /*8340*/  IMAD.MOV.U32 R3, RZ, RZ, R0 ;  /* 0x000000ffff037224 */ /* 0x000fe200078e0000 */
[----:B------:R-:W-:Y:S01]  /*8350*/  SHF.L.U64.HI R215, R182, 0x1, R215 ;  /* 0x00000001b6d77819 */ /* 0x000fe200000102d7 */
[C---:B------:R-:W-:Y:S01]  /*8360*/  IMAD.SHL.U32 R217, R181.reuse, 0x2, RZ ;  /* 0x00000002b5d97824 */ /* 0x040fe200078e00ff */
[----:B------:R-:W-:Y:S02]  /*8370*/  SHF.L.U64.HI R214, R181, 0x1, R214 ;  /* 0x00000001b5d67819 */ /* 0x000fe400000102d6 */
[C---:B------:R-:W-:Y:S02]  /*8380*/  SHF.L.U64.HI R218, R180.reuse, 0x1, R183 ;  /* 0x00000001b4da7819 */ /* 0x040fe400000102b7 */
[----:B------:R-:W-:Y:S01]  /*8390*/  SHF.L.U32 R219, R180, 0x1, RZ ;  /* 0x00000001b4db7819 */ /* 0x000fe200000006ff */
[----:B------:R-:W-:Y:S05]  /*83a0*/  BRA `(.L_x_598) ;  /* 0x0000032000007947 */ /* 0x000fea0003800000 */
.L_x_600:
[----:B------:R-:W-:Y:S01]  /*83b0*/  ULEA UR4, UR6, UR11, 0x6 ;  /* 0x0000000b06047291 */ /* 0x000fe2000f8e303f */
[----:B------:R-:W-:Y:S05]  /*83c0*/  IMAD.MOV.U32 R208, RZ, RZ, RZ ;  /* 0x000000ffffd07224 */ /* 0x000fea00078e00ff */
        /* <DEDUP_REMOVED lines=29> */
[CC--:B-1----:R-:W-:Y:S02]  /*85a0*/  IADD3 R10, P1, R2.reuse, R216.reuse, RZ ;  /* 0x000000d8020a7210 */ /* 0x0c2fe40007f3e0ff */
[C---:B------:R-:W-:Y:S02]  /*85b0*/  IADD3 R8, P0, R2.reuse, R217, RZ ;  /* 0x000000d902087210 */ /* 0x040fe40007f1e0ff */
[C---:B--2---:R-:W-:Y:S02]  /*85c0*/  IADD3.X R11, R7.reuse, R215, RZ, P1, !PT ;  /* 0x000000d7070b7210 */ /* 0x044fe40000ffe4ff */
[----:B------:R-:W-:Y:S01]  /*85d0*/  IADD3 R12, P1, R2, R219, RZ ;  /* 0x000000db020c7210 */ /* 0x000fe20007f3e0ff */
[C---:B------:R-:W-:Y:S01]  /*85e0*/  IMAD.X R9, R7.reuse, 0x1, R214, P0 ;  /* 0x0000000107097824 */ /* 0x040fe200000e06d6 */
[C---:B---3--:R-:W-:Y:S01]  /*85f0*/  IADD3 R6, P0, R0.reuse, R216, RZ ;  /* 0x000000d800067210 */ /* 0x048fe20007f1e0ff */
[----:B------:R1:W-:Y:S02]  /*8600*/  LDGSTS.E.BYPASS.LTC128B.128 [R207+0x6100], [R10.64], !P5 ;  /* 0x061000000acf7fae */ /* 0x0003e4000e901d4e */
[--C-:B------:R-:W-:Y:S01]  /*8610*/  IMAD.X R13, R7, 0x1, R218.reuse, P1 ;  /* 0x00000001070d7824 */ /* 0x100fe200008e06da */
        /* <DEDUP_REMOVED lines=11> */
.L_x_598:
[----:B------:R-:W-:Y:S01]  /*86d0*/  SHF.R.S32.HI R9, RZ, 0x1f, R209 ;  /* 0x0000001fff097819 */ /* 0x000fe200000114d1 */
[----:B------:R-:W-:Y:S01]  /*86e0*/  IMAD.WIDE.U32 R6, R209, c[0x0][0x208], RZ ;  /* 0x00008200d1067a25 */ /* 0x000fe200078e00ff */
[----:B------:R-:W-:Y:S01]  /*86f0*/  SHF.R.S32.HI R5, RZ, 0x1f, R208 ;  /* 0x0000001fff057819 */ /* 0x000fe200000114d0 */
[----:B------:R-:W-:Y:S04]  /*8700*/  DEPBAR.LE SB0, 0x0 ;  /* 0x000080000000791a */ /* 0x000fe80000000000 */
[----:B------:R-:W-:Y:S01]  /*8710*/  IMAD R9, R9, c[0x0][0x208], RZ ;  /* 0x0000820009097a24 */ /* 0x000fe200078e02ff */
[----:B------:R-:W-:Y:S01]  /*8720*/  BAR.SYNC.DEFER_BLOCKING 0x0 ;  /* 0x0000000000007b1d */ /* 0x000fe20000010000 */
[----:B------:R-:W-:Y:S01]  /*8730*/  IMAD R5, R5, c[0x0][0x218], RZ ;  /* 0x0000860005057a24 */ /* 0x000fe200078e02ff */
[----:B------:R-:W-:Y:S01]  /*8740*/  UISETP.GE.AND UP0, UPT, UR6, 0x1, UPT ;  /* 0x000000010600788c */ /* 0x000fe2000bf06270 */
        /* <DEDUP_REMOVED lines=23> */
[C---:B------:R-:W-:Y:S02]  /*88c0*/  IADD3 R12, P0, R20.reuse, R217, RZ ;  /* 0x000000d9140c7210 */ /* 0x040fe40007f1e0ff */
[C---:B--2---:R-:W-:Y:S02]  /*88d0*/  IADD3.X R15, R7.reuse, R215, RZ, P1, !PT ;  /* 0x000000d7070f7210 */ /* 0x044fe40000ffe4ff */
[C---:B------:R-:W-:Y:S02]  /*88e0*/  IADD3.X R13, R7.reuse, R214, RZ, P0, !PT ;  /* 0x000000d6070d7210 */ /* 0x040fe400007fe4ff */
[----:B------:R-:W-:Y:S01]  /*88f0*/  IADD3 R20, P1, R20, R219, RZ ;  /* 0x000000db14147210 */ /* 0x000fe20007f3e0ff */
[----:B------:R-:W-:Y:S01]  /*8900*/  @!PT LDS RZ, [RZ] ;  /* 0x00000000fffff984 */ /* 0x000fe20000000800 */
[----:B------:R-:W-:Y:S01]  /*8910*/  @!PT LDS RZ, [RZ] ;  /* 0x00000000fffff984 */ /* 0x000fe20000000800 */
[----:B------:R-:W-:Y:S01]  /*8920*/  @!PT LDS RZ, [RZ] ;  /* 0x00000000fffff984 */ /* 0x000fe20000000800 */
[----:B------:R5:W-:Y:S01]  /*8930*/  LDGSTS.E.BYPASS.LTC128B.128 [R211], [R14.64], !P5 ;  /* 0x000000000ed37fae */ /* 0x000be2000e901d4e */
[C---:B---3--:R-:W-:Y:S02]  /*8940*/  IADD3 R170, P0, R132.reuse, R216, RZ ;  /* 0x000000d884aa7210 */ /* 0x048fe40007f1e0ff */
[----:B------:R-:W-:Y:S02]  /*8950*/  IADD3.X R21, R7, R218, RZ, P1, !PT ;  /* 0x000000da07157210 */ /* 0x000fe40000ffe4ff */
[C---:B------:R-:W-:Y:S02]  /*8960*/  IADD3 R168, P1, R132.reuse, R217, RZ ;  /* 0x000000d984a87210 */ /* 0x040fe40007f3e0ff */
[----:B------:R5:W-:Y:S01]  /*8970*/  LDGSTS.E.BYPASS.LTC128B.128 [R211+0x2000], [R12.64], !P4 ;  /* 0x020000000cd37fae */ /* 0x000be2000e101d4e */
[C---:B----4-:R-:W-:Y:S02]  /*8980*/  IADD3.X R171, R5.reuse, R215, RZ, P0, !PT ;  /* 0x000000d705ab7210 */ /* 0x050fe400007fe4ff */
        /* <DEDUP_REMOVED lines=18> */
[----:B--2---:R-:W-:Y:S07]  /*8ab0*/  LDSM.16.M88.4 R168, [R200+0x7100] ;  /* 0x00710000c8a8783b */ /* 0x004fee0000000200 */
[----:B------:R-:W-:Y:S01]  /*8ac0*/  HMMA.16816.F32 R32, R32, R138, RZ ;  /* 0x0000008a2020723c */ /* 0x000fe200000018ff */
[----:B------:R-:W2:Y:S07]  /*8ad0*/  LDSM.16.M88.4 R136, [R200+0x6900] ;  /* 0x00690000c888783b */ /* 0x000eae0000000200 */
[C---:B------:R-:W-:Y:S01]  /*8ae0*/  HMMA.16816.F32 R4, R140.reuse, R144, R4 ;  /* 0x000000908c04723c */ /* 0x040fe20000001804 */
[----:B------:R-:W4:Y:S07]  /*8af0*/  LDSM.16.M88.4 R172, [R200+0x7900] ;  /* 0x00790000c8ac783b */ /* 0x000f2e0000000200 */
[C---:B------:R-:W-:Y:S01]  /*8b00*/  HMMA.16816.F32 R8, R140.reuse, R146, R8 ;  /* 0x000000928c08723c */ /* 0x040fe20000001808 */
[----:B------:R-:W-:Y:S07]  /*8b10*/  LDSM.16.M88.4 R176, [R199+0xc100] ;  /* 0x00c10000c7b0783b */ /* 0x000fee0000000200 */
[C---:B------:R-:W-:Y:S01]  /*8b20*/  HMMA.16816.F32 R12, R140.reuse, R148, R12 ;  /* 0x000000948c0c723c */ /* 0x040fe2000000180c */
[----:B------:R-:W5:Y:S07]  /*8b30*/  LDSM.16.M88.4 R180, [R192] ;  /* 0x00000000c0b4783b */ /* 0x000f6e0000000200 */
        /* <DEDUP_REMOVED lines=8> */
[----:B------:R-:W3:Y:S07]  /*8bc0*/  LDSM.16.M88.4 R140, [R192+0x800] ;  /* 0x00080000c08c783b */ /* 0x000eee0000000200 */
        /* <DEDUP_REMOVED lines=10> */
[C---:B----4-:R-:W-:Y:S08]  /*8c70*/  HMMA.16816.F32 R28, R160.reuse, R172, R28 ;  /* 0x000000aca01c723c */ /* 0x050ff0000000181c */
[----:B------:R-:W-:Y:S01]  /*8c80*/  HMMA.16816.F32 R32, R160, R174, R32 ;  /* 0x000000aea020723c */ /* 0x000fe20000001820 */
[----:B------:R-:W4:Y:S07]  /*8c90*/  LDSM.16.M88.4 R160, [R205+0x9100] ;  /* 0x00910000cda0783b */ /* 0x000f2e0000000200 */
[C---:B-----5:R-:W-:Y:S01]  /*8ca0*/  HMMA.16816.F32 R4, R176.reuse, R180, R4 ;  /* 0x000000b4b004723c */ /* 0x060fe20000001804 */
[----:B------:R-:W5:Y:S07]  /*8cb0*/  LDSM.16.M88.4 R172, [R191] ;  /* 0x00000000bfac783b */ /* 0x000f6e0000000200 */
        /* <DEDUP_REMOVED lines=18> */
[C---:B----4-:R-:W-:Y:S08]  /*8de0*/  HMMA.16816.F32 R20, R152.reuse, R160, R20 ;  /* 0x000000a09814723c */ /* 0x050ff00000001814 */
[C---:B------:R-:W-:Y:S01]  /*8df0*/  HMMA.16816.F32 R24, R152.reuse, R162, R24 ;  /* 0x000000a29818723c */ /* 0x040fe20000001818 */
[----:B------:R-:W-:Y:S07]  /*8e00*/  LDSM.16.M88.4 R160, [R199+0x10100] ;  /* 0x01010000c7a0783b */ /* 0x000fee0000000200 */
[C---:B------:R-:W-:Y:S08]  /*8e10*/  HMMA.16816.F32 R28, R152.reuse, R164, R28 ;  /* 0x000000a4981c723c */ /* 0x040ff0000000181c */
[----:B------:R-:W-:Y:S01]  /*8e20*/  HMMA.16816.F32 R32, R152, R166, R32 ;  /* 0x000000a69820723c */ /* 0x000fe20000001820 */
[----:B------:R-:W4:Y:S07]  /*8e30*/  LDSM.16.M88.4 R152, [R200+0x9100] ;  /* 0x00910000c898783b */ /* 0x000f2e0000000200 */
        /* <DEDUP_REMOVED lines=52> */
[----:B------:R-:W1:Y:S01]  /*9180*/  LDSM.16.M88.4 R168, [R199+0x14100] ;  /* 0x01410000c7a8783b */ /* 0x000e620000000200 */
[C---:B-----5:R-:W-:Y:S08]  /*9190*/  HMMA.16816.F32 R4, R176.reuse, R180, R4 ;  /* 0x000000b4b004723c */ /* 0x060ff00000001804 */
[C---:B------:R-:W-:Y:S08]  /*91a0*/  HMMA.16816.F32 R8, R176.reuse, R182, R8 ;  /* 0x000000b6b008723c */ /* 0x040ff00000001808 */
[C---:B---3--:R-:W-:Y:S08]  /*91b0*/  HMMA.16816.F32 R12, R176.reuse, R140, R12 ;  /* 0x0000008cb00c723c */ /* 0x048ff0000000180c */
        /* <DEDUP_REMOVED lines=10> */
[C---:B----4-:R-:W-:Y:S08]  /*9260*/  HMMA.16816.F32 R20, R160.reuse, R152, R20 ;  /* 0x00000098a014723c */ /* 0x050ff00000001814 */
        /* <DEDUP_REMOVED lines=30> */
[C---:B---3--:R-:W-:Y:S01]  /*9450*/  HMMA.16816.F32 R20, R168.reuse, R4, R20 ;  /* 0x00000004a814723c */ /* 0x048fe20000001814 */
[----:B-----5:R-:W3:Y:S01]  /*9460*/  LDSM.16.M88.4 R8, [R192+0x5800] ;  /* 0x00580000c008783b */ /* 0x020ee20000000200 */
[----:B------:R-:W-:Y:S07]  /*9470*/  DEPBAR.LE SB0, 0x0 ;  /* 0x000080000000791a */ /* 0x000fee0000000000 */
[----:B------:R-:W1:Y:S01]  /*9480*/  MUFU.TANH R164, R164 ;  /* 0x000000a400a47308 */ /* 0x000e620000002400 */
[----:B------:R-:W-:Y:S01]  /*9490*/  BAR.SYNC.DEFER_BLOCKING 0x0 ;  /* 0x0000000000007b1d */ /* 0x000fe20000010000 */
[C---:B------:R-:W-:Y:S08]  /*94a0*/  HMMA.16816.F32 R24, R168.reuse, R6, R24 ;  /* 0x00000006a818723c */ /* 0x040ff00000001818 */
[----:B------:R-:W1:Y:S05]  /*94b0*/  MUFU.TANH R230, R230 ;  /* 0x000000e600e67308 */ /* 0x000e6a0000002400 */
[----:B------:R-:W-:Y:S02]  /*94c0*/  FMUL.FTZ R220, R20, c[0x0][0x320] ;  /* 0x0000c80014dc7a20 */ /* 0x000fe40000410000 */
[----:B------:R-:W-:Y:S03]  /*94d0*/  FMUL.FTZ R21, R21, c[0x0][0x320] ;  /* 0x0000c80015157a20 */ /* 0x000fe60000410000 */
[----:B------:R-:W1:Y:S01]  /*94e0*/  MUFU.TANH R178, R178 ;  /* 0x000000b200b27308 */ /* 0x000e620000002400 */
[----:B------:R-:W-:Y:S02]  /*94f0*/  FMUL.FTZ R22, R22, c[0x0][0x320] ;  /* 0x0000c80016167a20 */ /* 0x000fe40000410000 */
[----:B------:R-:W-:Y:S03]  /*9500*/  FMUL.FTZ R23, R23, c[0x0][0x320] ;  /* 0x0000c80017177a20 */ /* 0x000fe60000410000 */
[----:B------:R-:W-:Y:S02]  /*9510*/  FMUL.FTZ R162, R24, c[0x0][0x320] ;  /* 0x0000c80018a27a20 */ /* 0x000fe40000410000 */
[----:B------:R-:W-:Y:S02]  /*9520*/  FMUL.FTZ R25, R25, c[0x0][0x320] ;  /* 0x0000c80019197a20 */ /* 0x000fe40000410000 */
[----:B------:R1:W1:Y:S01]  /*9530*/  MUFU.TANH R172, R13 ;  /* 0x0000000d00ac7308 */ /* 0x0002620000002400 */
[----:B------:R-:W-:Y:S02]  /*9540*/  FMUL.FTZ R26, R26, c[0x0][0x320] ;  /* 0x0000c8001a1a7a20 */ /* 0x000fe40000410000 */
[----:B------:R-:W-:Y:S01]  /*9550*/  FMUL.FTZ R27, R27, c[0x0][0x320] ;  /* 0x0000c8001b1b7a20 */ /* 0x000fe20000410000 */
[C---:B---3--:R-:W-:Y:S06]  /*9560*/  HMMA.16816.F32 R28, R168.reuse, R8, R28 ;  /* 0x00000008a81c723c */ /* 0x048fec000000181c */
[----:B------:R3:W1:Y:S02]  /*9570*/  MUFU.TANH R176, R14 ;  /* 0x0000000e00b07308 */ /* 0x0006640000002400 */
[----:B------:R-:W-:Y:S08]  /*9580*/  HMMA.16816.F32 R32, R168, R10, R32 ;  /* 0x0000000aa820723c */ /* 0x000ff00000001820 */
[----:B------:R3:W1:Y:S08]  /*9590*/  MUFU.TANH R174, R15 ;  /* 0x0000000f00ae7308 */ /* 0x0006700000002400 */
        /* <DEDUP_REMOVED lines=27> */
[----:B------:R3:W1:Y:S02]  /*9750*/  MUFU.TANH R133, R35 ;  /* 0x0000002300857308 */ /* 0x0006640000002400 */
[----:B-1234-:R-:W-:-:S05]  /*9760*/  @P0 BRA `(.L_x_600) ;  /* 0xffffec4000000947 */ /* 0x01efca000383ffff */
.L_x_599:
[----:B-1----:R-:W-:Y:S01]  /*9770*/  FMNMX.FTZ R11, R226, R3, !PT ;  /* 0x00000003e20b7209 */ /* 0x002fe20007810000 */
        /* <DEDUP_REMOVED lines=35> */
[----:B------:R-:W-:Y:S01]  /*99b0*/  ISETP.LT.AND P0, PT, RZ, UR6, PT ;  /* 0x00000006ff007c0c */ /* 0x000fe2000bf01270 */
[----:B------:R-:W-:Y:S01]  /*99c0*/  SHFL.BFLY PT, R11, R6, 0x2, 0x1f ;  /* 0x0c401f00060b7f89 */ /* 0x000fe200000e0000 */
[----:B------:R-:W-:Y:S07]  /*99d0*/  UIADD3 UR6, UR6, -0x1, URZ ;  /* 0xffffffff06067890 */ /* 0x000fee000fffe03f */
[----:B------:R-:W1:Y:S02]  /*99e0*/  SHFL.BFLY PT, R7, R4, 0x2, 0x1f ;  /* 0x0c401f0004077f89 */ /* 0x000e6400000e0000 */
[----:B-1----:R-:W-:Y:S02]  /*99f0*/  FMNMX.FTZ R5, R4, R7, !PT ;  /* 0x0000000704057209 */ /* 0x002fe40007810000 */
[----:B------:R-:W-:Y:S04]  /*9a00*/  FMNMX.FTZ R9, R6, R11, !PT ;  /* 0x0000000b06097209 */ /* 0x000fe80007810000 */
[----:B------:R-:W1:Y:S08]  /*9a10*/  SHFL.BFLY PT, R132, R5, 0x1, 0x1f ;  /* 0x0c201f0005847f89 */ /* 0x000e7000000e0000 */
[----:B------:R-:W2:Y:S01]  /*9a20*/  SHFL.BFLY PT, R0, R9, 0x1, 0x1f ;  /* 0x0c201f0009007f89 */ /* 0x000ea200000e0000 */
[----:B-1----:R-:W-:Y:S05]  /*9a30*/  FMNMX.FTZ R132, R132, R5, !PT ;  /* 0x0000000584847209 */ /* 0x002fea0007810000 */
[----:B------:R-:W-:Y:S01]  /*9a40*/  FMUL.FTZ R145, R132, c[0x0][0x2d0] ;  /* 0x0000b40084917a20 */ /* 0x000fe20000410000 */
[----:B--2---:R-:W-:Y:S03]  /*9a50*/  FMNMX.FTZ R0, R9, R0, !PT ;  /* 0x0000000009007209 */ /* 0x004fe60007810000 */
[--C-:B------:R-:W-:Y:S02]  /*9a60*/  FFMA.FTZ R166, R166, c[0x0][0x2d0], -R145.reuse ;  /* 0x0000b400a6a67a23 */ /* 0x100fe40000010891 */
[----:B------:R-:W-:Y:S02]  /*9a70*/  FFMA.FTZ R165, R164, c[0x0][0x2d0], -R145 ;  /* 0x0000b400a4a57a23 */ /* 0x000fe40000010891 */
[C---:B------:R-:W-:Y:S02]  /*9a80*/  FADD.FTZ R2, -R0.reuse, R3 ;  /* 0x0000000300027221 */ /* 0x040fe40000010100 */
[----:B------:R-:W-:Y:S01]  /*9a90*/  FMUL.FTZ R147, R0, c[0x0][0x2d0] ;  /* 0x0000b40000937a20 */ /* 0x000fe20000410000 */
[----:B------:R-:W-:Y:S01]  /*9aa0*/  MUFU.EX2 R166, R166 ;  /* 0x000000a600a67308 */ /* 0x000fe20000000800 */
[----:B------:R-:W-:Y:S02]  /*9ab0*/  FMUL.FTZ R3, R2, c[0x0][0x2d0] ;  /* 0x0000b40002037a20 */ /* 0x000fe40000410000 */
[----:B------:R-:W-:Y:S02]  /*9ac0*/  FADD.FTZ R2, -R132, R135 ;  /* 0x0000008784027221 */ /* 0x000fe40000010100 */
[--C-:B------:R-:W-:Y:S02]  /*9ad0*/  FFMA.FTZ R170, R226, c[0x0][0x2d0], -R147.reuse ;  /* 0x0000b400e2aa7a23 */ /* 0x100fe40000010893 */
[--C-:B------:R-:W-:Y:S02]  /*9ae0*/  FFMA.FTZ R169, R224, c[0x0][0x2d0], -R147.reuse ;  /* 0x0000b400e0a97a23 */ /* 0x100fe40000010893 */
[--C-:B------:R-:W-:Y:S01]  /*9af0*/  FFMA.FTZ R168, R230, c[0x0][0x2d0], -R147.reuse ;  /* 0x0000b400e6a87a23 */ /* 0x100fe20000010893 */
[----:B------:R-:W1:Y:S01]  /*9b00*/  MUFU.EX2 R3, R3 ;  /* 0x0000000300037308 */ /* 0x000e620000000800 */
[----:B------:R-:W-:Y:S02]  /*9b10*/  FFMA.FTZ R167, R234, c[0x0][0x2d0], -R147 ;  /* 0x0000b400eaa77a23 */ /* 0x000fe40000010893 */
[--C-:B------:R-:W-:Y:S02]  /*9b20*/  FFMA.FTZ R164, R232, c[0x0][0x2d0], -R145.reuse ;  /* 0x0000b400e8a47a23 */ /* 0x100fe40000010891 */
[----:B------:R-:W-:Y:S02]  /*9b30*/  FFMA.FTZ R135, R228, c[0x0][0x2d0], -R145 ;  /* 0x0000b400e4877a23 */ /* 0x000fe40000010891 */
[----:B------:R-:W-:Y:S02]  /*9b40*/  FMUL.FTZ R4, R2, c[0x0][0x2d0] ;  /* 0x0000b40002047a20 */ /* 0x000fe40000410000 */
[----:B------:R-:W-:Y:S01]  /*9b50*/  FFMA.FTZ R175, R142, c[0x0][0x2d0], -R147 ;  /* 0x0000b4008eaf7a23 */ /* 0x000fe20000010893 */
[----:B------:R-:W-:Y:S01]  /*9b60*/  MUFU.EX2 R170, R170 ;  /* 0x000000aa00aa7308 */ /* 0x000fe20000000800 */
[----:B------:R-:W-:Y:S02]  /*9b70*/  FFMA.FTZ R177, R138, c[0x0][0x2d0], -R145 ;  /* 0x0000b4008ab17a23 */ /* 0x000fe40000010891 */
[----:B------:R-:W-:Y:S02]  /*9b80*/  FFMA.FTZ R183, R160, c[0x0][0x2d0], -R147 ;  /* 0x0000b400a0b77a23 */ /* 0x000fe40000010893 */
[----:B------:R-:W-:Y:S02]  /*9b90*/  FFMA.FTZ R221, R158, c[0x0][0x2d0], -R145 ;  /* 0x0000b4009edd7a23 */ /* 0x000fe40000010891 */
[--C-:B------:R-:W-:Y:S02]  /*9ba0*/  FFMA.FTZ R223, R152, c[0x0][0x2d0], -R147.reuse ;  /* 0x0000b40098df7a23 */ /* 0x100fe40000010893 */
[----:B------:R-:W-:Y:S01]  /*9bb0*/  FFMA.FTZ R224, R154, c[0x0][0x2d0], -R147 ;  /* 0x0000b4009ae07a23 */ /* 0x000fe20000010893 */
[----:B------:R2:W3:Y:S01]  /*9bc0*/  MUFU.EX2 R2, R4 ;  /* 0x0000000400027308 */ /* 0x0004e20000000800 */
[----:B------:R-:W-:Y:S01]  /*9bd0*/  LDSM.16.MT88.4 R152, [R197+0x3900] ;  /* 0x00390000c598783b */ /* 0x000fe20000004200 */
[--C-:B------:R-:W-:Y:S02]  /*9be0*/  FFMA.FTZ R225, R150, c[0x0][0x2d0], -R145.reuse ;  /* 0x0000b40096e17a23 */ /* 0x100fe40000010891 */
[C---:B-1----:R-:W-:Y:S02]  /*9bf0*/  FMUL.FTZ R5, R3.reuse, R129 ;  /* 0x0000008103057220 */ /* 0x042fe40000410000 */
[C---:B------:R-:W-:Y:S02]  /*9c00*/  FMUL.FTZ R8, R3.reuse, R124 ;  /* 0x0000007c03087220 */ /* 0x040fe40000410000 */
[C---:B------:R-:W-:Y:S02]  /*9c10*/  FMUL.FTZ R9, R3.reuse, R125 ;  /* 0x0000007d03097220 */ /* 0x040fe40000410000 */
[----:B------:R-:W1:Y:S01]  /*9c20*/  MUFU.EX2 R169, R169 ;  /* 0x000000a900a97308 */ /* 0x000e620000000800 */
[C---:B------:R-:W-:Y:S02]  /*9c30*/  FMUL.FTZ R16, R3.reuse, R116 ;  /* 0x0000007403107220 */ /* 0x040fe40000410000 */
[C---:B------:R-:W-:Y:S02]  /*9c40*/  FMUL.FTZ R17, R3.reuse, R117 ;  /* 0x0000007503117220 */ /* 0x040fe40000410000 */
[C---:B------:R-:W-:Y:S02]  /*9c50*/  FMUL.FTZ R24, R3.reuse, R108 ;  /* 0x0000006c03187220 */ /* 0x040fe40000410000 */
[C---:B------:R-:W-:Y:S02]  /*9c60*/  FMUL.FTZ R25, R3.reuse, R109 ;  /* 0x0000006d03197220 */ /* 0x040fe40000410000 */
[C---:B------:R-:W-:Y:S01]  /*9c70*/  FMUL.FTZ R32, R3.reuse, R100 ;  /* 0x0000006403207220 */ /* 0x040fe20000410000 */
[----:B------:R-:W-:Y:S01]  /*9c80*/  MUFU.EX2 R168, R168 ;  /* 0x000000a800a87308 */ /* 0x000fe20000000800 */
[C---:B------:R-:W-:Y:S02]  /*9c90*/  FMUL.FTZ R33, R3.reuse, R101 ;  /* 0x0000006503217220 */ /* 0x040fe40000410000 */
[----:B------:R-:W-:Y:S02]  /*9ca0*/  FFMA.FTZ R226, R148, c[0x0][0x2d0], -R145 ;  /* 0x0000b40094e27a23 */ /* 0x000fe40000010891 */
[----:B--2---:R-:W-:Y:S01]  /*9cb0*/  FMUL.FTZ R4, R3, R128 ;  /* 0x0000008003047220 */ /* 0x004fe20000410000 */
[----:B------:R-:W-:Y:S01]  /*9cc0*/  LDSM.16.MT88.4 R148, [R198+0x3900] ;  /* 0x00390000c694783b */ /* 0x000fe20000004200 */
[C---:B---3--:R-:W-:Y:S02]  /*9cd0*/  FMUL.FTZ R6, R2.reuse, R130 ;  /* 0x0000008202067220 */ /* 0x048fe40000410000 */
[C---:B------:R-:W-:Y:S01]  /*9ce0*/  FMUL.FTZ R7, R2.reuse, R131 ;  /* 0x0000008302077220 */ /* 0x040fe20000410000 */
[----:B------:R-:W2:Y:S01]  /*9cf0*/  MUFU.EX2 R167, R167 ;  /* 0x000000a700a77308 */ /* 0x000ea20000000800 */
[C---:B------:R-:W-:Y:S02]  /*9d00*/  FMUL.FTZ R10, R2.reuse, R126 ;  /* 0x0000007e020a7220 */ /* 0x040fe40000410000 */
[C---:B------:R-:W-:Y:S01]  /*9d10*/  FMUL.FTZ R11, R2.reuse, R127 ;  /* 0x0000007f020b7220 */ /* 0x040fe20000410000 */
[----:B-1----:R-:W-:Y:S01]  /*9d20*/  F2FP.PACK_AB R128, R169, R170 ;  /* 0x000000aaa980723e */ /* 0x002fe200000000ff */
[C---:B------:R-:W-:Y:S01]  /*9d30*/  FMUL.FTZ R18, R2.reuse, R118 ;  /* 0x0000007602127220 */ /* 0x040fe20000410000 */
[----:B------:R-:W-:Y:S01]  /*9d40*/  LDSM.16.MT88.4 R124, [R203+0x2900] ;  /* 0x00290000cb7c783b */ /* 0x000fe20000004200 */
[C---:B------:R-:W-:Y:S02]  /*9d50*/  FMUL.FTZ R19, R2.reuse, R119 ;  /* 0x0000007702137220 */ /* 0x040fe40000410000 */
[C---:B------:R-:W-:Y:S01]  /*9d60*/  FMUL.FTZ R26, R2.reuse, R110 ;  /* 0x0000006e021a7220 */ /* 0x040fe20000410000 */
[----:B------:R-:W1:Y:S01]  /*9d70*/  MUFU.EX2 R165, R165 ;  /* 0x000000a500a57308 */ /* 0x000e620000000800 */
[C---:B------:R-:W-:Y:S02]  /*9d80*/  FMUL.FTZ R27, R2.reuse, R111 ;  /* 0x0000006f021b7220 */ /* 0x040fe40000410000 */
[C---:B------:R-:W-:Y:S01]  /*9d90*/  FMUL.FTZ R34, R2.reuse, R102 ;  /* 0x0000006602227220 */ /* 0x040fe20000410000 */
[----:B------:R-:W-:Y:S01]  /*9da0*/  LDSM.16.MT88.4 R108, [R196+0x2100] ;  /* 0x00210000c46c783b */ /* 0x000fe20000004200 */
[----:B------:R-:W-:Y:S02]  /*9db0*/  FMUL.FTZ R35, R2, R103 ;  /* 0x0000006702237220 */ /* 0x000fe40000410000 */
[--C-:B------:R-:W-:Y:S02]  /*9dc0*/  FFMA.FTZ R227, R146, c[0x0][0x2d0], -R147.reuse ;  /* 0x0000b40092e37a23 */ /* 0x100fe40000010893 */
[C---:B------:R-:W-:Y:S01]  /*9dd0*/  FMUL.FTZ R36, R3.reuse, R36 ;  /* 0x0000002403247220 */ /* 0x040fe20000410000 */
[----:B------:R-:W-:Y:S01]  /*9de0*/  MUFU.EX2 R164, R164 ;  /* 0x000000a400a47308 */ /* 0x000fe20000000800 */
[----:B------:R-:W-:Y:S01]  /*9df0*/  FMUL.FTZ R37, R3, R37 ;  /* 0x0000002503257220 */ /* 0x000fe20000410000 */
[----:B------:R-:W-:Y:S01]  /*9e00*/  LDSM.16.MT88.4 R100, [R197+0x2100] ;  /* 0x00210000c564783b */ /* 0x000fe20000004200 */
[C---:B------:R-:W-:Y:S01]  /*9e10*/  FMUL.FTZ R38, R2.reuse, R38 ;  /* 0x0000002602267220 */ /* 0x040fe20000410000 */
[----:B--2---:R-:W-:Y:S01]  /*9e20*/  F2FP.PACK_AB R130, R167, R168 ;  /* 0x000000a8a782723e */ /* 0x004fe200000000ff */
[C---:B------:R-:W-:Y:S02]  /*9e30*/  FMUL.FTZ R39, R2.reuse, R39 ;  /* 0x0000002702277220 */ /* 0x040fe40000410000 */
[C---:B------:R-:W-:Y:S02]  /*9e40*/  FMUL.FTZ R40, R3.reuse, R40 ;  /* 0x0000002803287220 */ /* 0x040fe40000410000 */
[----:B------:R-:W-:Y:S01]  /*9e50*/  FMUL.FTZ R41, R3, R41 ;  /* 0x0000002903297220 */ /* 0x000fe20000410000 */
[----:B------:R-:W2:Y:S01]  /*9e60*/  MUFU.EX2 R135, R135 ;  /* 0x0000008700877308 */ /* 0x000ea20000000800 */
[----:B------:R-:W-:Y:S01]  /*9e70*/  LDSM.16.MT88.4 R116, [R197+0x900] ;  /* 0x00090000c574783b */ /* 0x000fe20000004200 */
[C---:B------:R-:W-:Y:S01]  /*9e80*/  FMUL.FTZ R42, R2.reuse, R42 ;  /* 0x0000002a022a7220 */ /* 0x040fe20000410000 */
[----:B-1----:R-:W-:Y:S01]  /*9e90*/  F2FP.PACK_AB R129, R165, R166 ;  /* 0x000000a6a581723e */ /* 0x002fe200000000ff */
[C---:B------:R-:W-:Y:S02]  /*9ea0*/  FMUL.FTZ R43, R2.reuse, R43 ;  /* 0x0000002b022b7220 */ /* 0x040fe40000410000 */
[C---:B------:R-:W-:Y:S02]  /*9eb0*/  FMUL.FTZ R44, R3.reuse, R44 ;  /* 0x0000002c032c7220 */ /* 0x040fe40000410000 */
[C---:B------:R-:W-:Y:S02]  /*9ec0*/  FMUL.FTZ R45, R3.reuse, R45 ;  /* 0x0000002d032d7220 */ /* 0x040fe40000410000 */
[----:B------:R-:W-:Y:S01]  /*9ed0*/  MUFU.EX2 R175, R175 ;  /* 0x000000af00af7308 */ /* 0x000fe20000000800 */
[C---:B------:R-:W-:Y:S02]  /*9ee0*/  FMUL.FTZ R46, R2.reuse, R46 ;  /* 0x0000002e022e7220 */ /* 0x040fe40000410000 */
[C---:B------:R-:W-:Y:S02]  /*9ef0*/  FMUL.FTZ R47, R2.reuse, R47 ;  /* 0x0000002f022f7220 */ /* 0x040fe40000410000 */
[C---:B------:R-:W-:Y:S02]  /*9f00*/  FMUL.FTZ R48, R3.reuse, R48 ;  /* 0x0000003003307220 */ /* 0x040fe40000410000 */
[C---:B------:R-:W-:Y:S02]  /*9f10*/  FMUL.FTZ R49, R3.reuse, R49 ;  /* 0x0000003103317220 */ /* 0x040fe40000410000 */
[C---:B------:R-:W-:Y:S01]  /*9f20*/  FMUL.FTZ R50, R2.reuse, R50 ;  /* 0x0000003202327220 */ /* 0x040fe20000410000 */
[----:B------:R-:W-:Y:S01]  /*9f30*/  MUFU.EX2 R177, R177 ;  /* 0x000000b100b17308 */ /* 0x000fe20000000800 */
[C---:B------:R-:W-:Y:S02]  /*9f40*/  FMUL.FTZ R51, R2.reuse, R51 ;  /* 0x0000003302337220 */ /* 0x040fe40000410000 */
[----:B------:R-:W-:Y:S01]  /*9f50*/  FMUL.FTZ R52, R3, R52 ;  /* 0x0000003403347220 */ /* 0x000fe20000410000 */
[----:B--2---:R-:W-:Y:S01]  /*9f60*/  F2FP.PACK_AB R131, R135, R164 ;  /* 0x000000a48783723e */ /* 0x004fe200000000ff */
[C---:B------:R-:W-:Y:S02]  /*9f70*/  FMUL.FTZ R53, R3.reuse, R53 ;  /* 0x0000003503357220 */ /* 0x040fe40000410000 */
[C---:B------:R-:W-:Y:S02]  /*9f80*/  FMUL.FTZ R54, R2.reuse, R54 ;  /* 0x0000003602367220 */ /* 0x040fe40000410000 */
[C---:B------:R-:W-:Y:S01]  /*9f90*/  FMUL.FTZ R55, R2.reuse, R55 ;  /* 0x0000003702377220 */ /* 0x040fe20000410000 */
[----:B------:R-:W-:Y:S01]  /*9fa0*/  MUFU.EX2 R183, R183 ;  /* 0x000000b700b77308 */ /* 0x000fe20000000800 */
[C---:B------:R-:W-:Y:S05]  /*9fb0*/  HMMA.16816.F32 R4, R128.reuse, R12, R4 ;  /* 0x0000000c8004723c */ /* 0x040fea0000001804 */
        /* <DEDUP_REMOVED lines=9> */
[----:B------:R-:W1:Y:S01]  /*a050*/  LDSM.16.MT88.4 R120, [R196+0x100] ;  /* 0x00010000c478783b */ /* 0x000e620000004200 */
        /* <DEDUP_REMOVED lines=9> */
[----:B------:R-:W-:Y:S01]  /*a0f0*/  MUFU.EX2 R225, R225 ;  /* 0x000000e100e17308 */ /* 0x000fe20000000800 */
[C---:B------:R-:W-:Y:S02]  /*a100*/  FMUL.FTZ R62, R2.reuse, R62 ;  /* 0x0000003e023e7220 */ /* 0x040fe40000410000 */
[C---:B------:R-:W-:Y:S04]  /*a110*/  FMUL.FTZ R22, R2.reuse, R114 ;  /* 0x0000007202167220 */ /* 0x040fe80000410000 */
[C---:B------:R-:W-:Y:S02]  /*a120*/  FMUL.FTZ R23, R2.reuse, R115 ;  /* 0x0000007302177220 */ /* 0x040fe40000410000 */
[----:B------:R-:W2:Y:S01]  /*a130*/  LDSM.16.MT88.4 R112, [R203+0x2100] ;  /* 0x00210000cb70783b */ /* 0x000ea20000004200 */
[C---:B------:R-:W-:Y:S01]  /*a140*/  FMUL.FTZ R63, R2.reuse, R63 ;  /* 0x0000003f023f7220 */ /* 0x040fe20000410000 */
[----:B------:R-:W-:Y:S01]  /*a150*/  MUFU.EX2 R226, R226 ;  /* 0x000000e200e27308 */ /* 0x000fe20000000800 */
[C---:B------:R-:W-:Y:S02]  /*a160*/  FMUL.FTZ R64, R3.reuse, R64 ;  /* 0x0000004003407220 */ /* 0x040fe40000410000 */
        /* <DEDUP_REMOVED lines=8> */
[C---:B------:R-:W-:Y:S04]  /*a1f0*/  FMUL.FTZ R30, R2.reuse, R106 ;  /* 0x0000006a021e7220 */ /* 0x040fe80000410000 */
[C---:B------:R-:W-:Y:S02]  /*a200*/  FMUL.FTZ R31, R2.reuse, R107 ;  /* 0x0000006b021f7220 */ /* 0x040fe40000410000 */
[----:B------:R-:W3:Y:S01]  /*a210*/  LDSM.16.MT88.4 R104, [R198+0x2100] ;  /* 0x00210000c668783b */ /* 0x000ee20000004200 */
[C---:B------:R-:W-:Y:S02]  /*a220*/  FMUL.FTZ R68, R3.reuse, R68 ;  /* 0x0000004403447220 */ /* 0x040fe40000410000 */
[C---:B------:R-:W-:Y:S02]  /*a230*/  FMUL.FTZ R69, R3.reuse, R69 ;  /* 0x0000004503457220 */ /* 0x040fe40000410000 */
[C---:B-1----:R-:W-:Y:S03]  /*a240*/  HMMA.16816.F32 R28, R128.reuse, R120, R28 ;  /* 0x00000078801c723c */ /* 0x042fe6000000181c */
[C---:B------:R-:W-:Y:S02]  /*a250*/  FMUL.FTZ R70, R2.reuse, R70 ;  /* 0x0000004602467220 */ /* 0x040fe40000410000 */
[C---:B------:R-:W-:Y:S02]  /*a260*/  FMUL.FTZ R71, R2.reuse, R71 ;  /* 0x0000004702477220 */ /* 0x040fe40000410000 */
[C---:B------:R-:W-:Y:S01]  /*a270*/  FMUL.FTZ R72, R3.reuse, R72 ;  /* 0x0000004803487220 */ /* 0x040fe20000410000 */
[C---:B------:R-:W-:Y:S01]  /*a280*/  HMMA.16816.F32 R32, R128.reuse, R122, R32 ;  /* 0x0000007a8020723c */ /* 0x040fe20000001820 */
[----:B------:R-:W-:Y:S03]  /*a290*/  LDSM.16.MT88.4 R120, [R196+0x900] ;  /* 0x00090000c478783b */ /* 0x000fe60000004200 */
[C---:B------:R-:W-:Y:S02]  /*a2a0*/  FMUL.FTZ R73, R3.reuse, R73 ;  /* 0x0000004903497220 */ /* 0x040fe40000410000 */
[C---:B------:R-:W-:Y:S02]  /*a2b0*/  FMUL.FTZ R74, R2.reuse, R74 ;  /* 0x0000004a024a7220 */ /* 0x040fe40000410000 */
[C---:B--2---:R-:W-:Y:S04]  /*a2c0*/  HMMA.16816.F32 R36, R128.reuse, R112, R36 ;  /* 0x000000708024723c */ /* 0x044fe80000001824 */
[C---:B------:R-:W-:Y:S02]  /*a2d0*/  FMUL.FTZ R75, R2.reuse, R75 ;  /* 0x0000004b024b7220 */ /* 0x040fe40000410000 */
[C---:B------:R-:W-:Y:S02]  /*a2e0*/  FMUL.FTZ R84, R3.reuse, R84 ;  /* 0x0000005403547220 */ /* 0x040fe40000410000 */
[C---:B------:R-:W-:Y:S01]  /*a2f0*/  HMMA.16816.F32 R40, R128.reuse, R114, R40 ;  /* 0x000000728028723c */ /* 0x040fe20000001828 */
[----:B------:R-:W-:Y:S03]  /*a300*/  LDSM.16.MT88.4 R112, [R203+0x900] ;  /* 0x00090000cb70783b */ /* 0x000fe60000004200 */
[C---:B------:R-:W-:Y:S02]  /*a310*/  FMUL.FTZ R85, R3.reuse, R85 ;  /* 0x0000005503557220 */ /* 0x040fe40000410000 */
[C---:B------:R-:W-:Y:S02]  /*a320*/  FMUL.FTZ R86, R2.reuse, R86 ;  /* 0x0000005602567220 */ /* 0x040fe40000410000 */
[----:B------:R-:W-:Y:S01]  /*a330*/  FMUL.FTZ R87, R2, R87 ;  /* 0x0000005702577220 */ /* 0x000fe20000410000 */
[C---:B---3--:R-:W-:Y:S03]  /*a340*/  HMMA.16816.F32 R44, R128.reuse, R104, R44 ;  /* 0x00000068802c723c */ /* 0x048fe6000000182c */
[----:B------:R-:W-:Y:S02]  /*a350*/  FFMA.FTZ R171, R178, c[0x0][0x2d0], -R147 ;  /* 0x0000b400b2ab7a23 */ /* 0x000fe40000010893 */
[----:B------:R-:W-:Y:S02]  /*a360*/  FFMA.FTZ R178, R136, c[0x0][0x2d0], -R145 ;  /* 0x0000b40088b27a23 */ /* 0x000fe40000010891 */
[----:B------:R-:W-:Y:S01]  /*a370*/  LDSM.16.MT88.4 R136, [R198+0x2900] ;  /* 0x00290000c688783b */ /* 0x000fe20000004200 */
[C---:B------:R-:W-:Y:S01]  /*a380*/  HMMA.16816.F32 R48, R128.reuse, R106, R48 ;  /* 0x0000006a8030723c */ /* 0x040fe20000001830 */
[----:B------:R-:W-:Y:S03]  /*a390*/  MUFU.EX2 R171, R171 ;  /* 0x000000ab00ab7308 */ /* 0x000fe60000000800 */
[----:B------:R-:W-:Y:S02]  /*a3a0*/  FFMA.FTZ R172, R172, c[0x0][0x2d0], -R147 ;  /* 0x0000b400acac7a23 */ /* 0x000fe40000010893 */
[----:B------:R-:W-:Y:S01]  /*a3b0*/  FFMA.FTZ R173, R176, c[0x0][0x2d0], -R145 ;  /* 0x0000b400b0ad7a23 */ /* 0x000fe20000010891 */
[----:B------:R-:W1:Y:S01]  /*a3c0*/  LDSM.16.MT88.4 R104, [R203+0x4100] ;  /* 0x00410000cb68783b */ /* 0x000e620000004200 */
[C---:B------:R-:W-:Y:S03]  /*a3d0*/  HMMA.16816.F32 R52, R128.reuse, R100, R52 ;  /* 0x000000648034723c */ /* 0x040fe60000001834 */
[----:B------:R-:W2:Y:S01]  /*a3e0*/  MUFU.EX2 R172, R172 ;  /* 0x000000ac00ac7308 */ /* 0x000ea20000000800 */
[----:B------:R-:W-:Y:S02]  /*a3f0*/  FFMA.FTZ R176, R140, c[0x0][0x2d0], -R147 ;  /* 0x0000b4008cb07a23 */ /* 0x000fe40000010893 */
[----:B------:R-:W-:Y:S01]  /*a400*/  FFMA.FTZ R174, R174, c[0x0][0x2d0], -R145 ;  /* 0x0000b400aeae7a23 */ /* 0x000fe20000010891 */
[----:B------:R-:W-:Y:S01]  /*a410*/  LDSM.16.MT88.4 R140, [R197+0x2900] ;  /* 0x00290000c58c783b */ /* 0x000fe20000004200 */
[C---:B------:R-:W-:Y:S04]  /*a420*/  HMMA.16816.F32 R56, R128.reuse, R102, R56 ;  /* 0x000000668038723c */ /* 0x040fe80000001838 */
[C---:B------:R-:W-:Y:S01]  /*a430*/  FMUL.FTZ R88, R3.reuse, R88 ;  /* 0x0000005803587220 */ /* 0x040fe20000410000 */
[----:B------:R-:W-:Y:S01]  /*a440*/  MUFU.EX2 R173, R173 ;  /* 0x000000ad00ad7308 */ /* 0x000fe20000000800 */
[C---:B------:R-:W-:Y:S01]  /*a450*/  FMUL.FTZ R89, R3.reuse, R89 ;  /* 0x0000005903597220 */ /* 0x040fe20000410000 */
[----:B------:R-:W3:Y:S01]  /*a460*/  LDSM.16.MT88.4 R100, [R198+0x4100] ;  /* 0x00410000c664783b */ /* 0x000ee20000004200 */
[C---:B------:R-:W-:Y:S04]  /*a470*/  HMMA.16816.F32 R60, R128.reuse, R108, R60 ;  /* 0x0000006c803c723c */ /* 0x040fe8000000183c */
[C---:B------:R-:W-:Y:S02]  /*a480*/  FMUL.FTZ R90, R2.reuse, R90 ;  /* 0x0000005a025a7220 */ /* 0x040fe40000410000 */
[C---:B------:R-:W-:Y:S01]  /*a490*/  FMUL.FTZ R91, R2.reuse, R91 ;  /* 0x0000005b025b7220 */ /* 0x040fe20000410000 */
[----:B------:R-:W4:Y:S01]  /*a4a0*/  MUFU.EX2 R174, R174 ;  /* 0x000000ae00ae7308 */ /* 0x000f220000000800 */
[C---:B------:R-:W-:Y:S01]  /*a4b0*/  HMMA.16816.F32 R64, R128.reuse, R110, R64 ;  /* 0x0000006e8040723c */ /* 0x040fe20000001840 */
[----:B------:R-:W5:Y:S03]  /*a4c0*/  LDSM.16.MT88.4 R108, [R197+0x4100] ;  /* 0x00410000c56c783b */ /* 0x000f660000004200 */
[C---:B------:R-:W-:Y:S02]  /*a4d0*/  FMUL.FTZ R92, R3.reuse, R92 ;  /* 0x0000005c035c7220 */ /* 0x040fe40000410000 */
[C---:B------:R-:W-:Y:S02]  /*a4e0*/  FMUL.FTZ R93, R3.reuse, R93 ;  /* 0x0000005d035d7220 */ /* 0x040fe40000410000 */
[C---:B------:R-:W-:Y:S01]  /*a4f0*/  FMUL.FTZ R94, R2.reuse, R94 ;  /* 0x0000005e025e7220 */ /* 0x040fe20000410000 */
[----:B------:R-:W2:Y:S03]  /*a500*/  MUFU.EX2 R176, R176 ;  /* 0x000000b000b07308 */ /* 0x000ea60000000800 */
[C---:B------:R-:W-:Y:S02]  /*a510*/  FMUL.FTZ R95, R2.reuse, R95 ;  /* 0x0000005f025f7220 */ /* 0x040fe40000410000 */
[C---:B------:R-:W-:Y:S01]  /*a520*/  FMUL.FTZ R96, R3.reuse, R96 ;  /* 0x0000006003607220 */ /* 0x040fe20000410000 */
[C---:B-1----:R-:W-:Y:S03]  /*a530*/  HMMA.16816.F32 R68, R128.reuse, R104, R68 ;  /* 0x000000688044723c */ /* 0x042fe60000001844 */
[C---:B------:R-:W-:Y:S01]  /*a540*/  FMUL.FTZ R97, R3.reuse, R97 ;  /* 0x0000006103617220 */ /* 0x040fe20000410000 */
[----:B------:R-:W1:Y:S01]  /*a550*/  MUFU.EX2 R178, R178 ;  /* 0x000000b200b27308 */ /* 0x000e620000000800 */
[C---:B------:R-:W-:Y:S02]  /*a560*/  FMUL.FTZ R98, R2.reuse, R98 ;  /* 0x0000006202627220 */ /* 0x040fe40000410000 */
[C---:B------:R-:W-:Y:S01]  /*a570*/  FMUL.FTZ R99, R2.reuse, R99 ;  /* 0x0000006302637220 */ /* 0x040fe20000410000 */
[C---:B------:R-:W-:Y:S01]  /*a580*/  HMMA.16816.F32 R72, R128.reuse, R106, R72 ;  /* 0x0000006a8048723c */ /* 0x040fe20000001848 */
[----:B------:R-:W1:Y:S03]  /*a590*/  LDSM.16.MT88.4 R104, [R196+0x4100] ;  /* 0x00410000c468783b */ /* 0x000e660000004200 */
[C---:B------:R-:W-:Y:S02]  /*a5a0*/  FMUL.FTZ R76, R3.reuse, R76 ;  /* 0x0000004c034c7220 */ /* 0x040fe40000410000 */
[C---:B------:R-:W-:Y:S02]  /*a5b0*/  FMUL.FTZ R77, R3.reuse, R77 ;  /* 0x0000004d034d7220 */ /* 0x040fe40000410000 */
[C---:B------:R-:W-:Y:S04]  /*a5c0*/  FMUL.FTZ R78, R2.reuse, R78 ;  /* 0x0000004e024e7220 */ /* 0x040fe80000410000 */
[----:B------:R-:W-:Y:S02]  /*a5d0*/  FMUL.FTZ R79, R2, R79 ;  /* 0x0000004f024f7220 */ /* 0x000fe40000410000 */
[--C-:B------:R-:W-:Y:S02]  /*a5e0*/  FFMA.FTZ R179, R220, c[0x0][0x2d0], -R147.reuse ;  /* 0x0000b400dcb37a23 */ /* 0x100fe40000010893 */
[----:B------:R-:W-:Y:S02]  /*a5f0*/  FFMA.FTZ R220, R222, c[0x0][0x2d0], -R147 ;  /* 0x0000b400dedc7a23 */ /* 0x000fe40000010893 */
[--C-:B------:R-:W-:Y:S01]  /*a600*/  FFMA.FTZ R222, R156, c[0x0][0x2d0], -R145.reuse ;  /* 0x0000b4009cde7a23 */ /* 0x100fe20000010891 */
[C---:B---3--:R-:W-:Y:S01]  /*a610*/  HMMA.16816.F32 R76, R128.reuse, R100, R76 ;  /* 0x00000064804c723c */ /* 0x048fe2000000184c */
[----:B------:R-:W-:Y:S01]  /*a620*/  LDSM.16.MT88.4 R156, [R196+0x3900] ;  /* 0x00390000c49c783b */ /* 0x000fe20000004200 */
[----:B------:R-:W-:Y:S01]  /*a630*/  MUFU.EX2 R179, R179 ;  /* 0x000000b300b37308 */ /* 0x000fe20000000800 */
[C---:B------:R-:W-:Y:S02]  /*a640*/  FMUL.FTZ R80, R3.reuse, R80 ;  /* 0x0000005003507220 */ /* 0x040fe40000410000 */
[----:B------:R-:W-:Y:S02]  /*a650*/  FMUL.FTZ R81, R3, R81 ;  /* 0x0000005103517220 */ /* 0x000fe40000410000 */
[----:B------:R-:W-:Y:S01]  /*a660*/  FMUL.FTZ R82, R2, R82 ;  /* 0x0000005202527220 */ /* 0x000fe20000410000 */
[----:B--2---:R-:W-:Y:S01]  /*a670*/  F2FP.PACK_AB R100, R172, R171 ;  /* 0x000000abac64723e */ /* 0x004fe200000000ff */
[----:B------:R-:W-:Y:S03]  /*a680*/  FMUL.FTZ R83, R2, R83 ;  /* 0x0000005302537220 */ /* 0x000fe60000410000 */
[----:B----4-:R-:W-:Y:S01]  /*a690*/  F2FP.PACK_AB R101, R174, R173 ;  /* 0x000000adae65723e */ /* 0x010fe200000000ff */
[----:B------:R-:W-:Y:S01]  /*a6a0*/  FFMA.FTZ R181, R182, c[0x0][0x2d0], -R145 ;  /* 0x0000b400b6b57a23 */ /* 0x000fe20000010891 */
[----:B------:R-:W-:Y:S01]  /*a6b0*/  MUFU.EX2 R220, R220 ;  /* 0x000000dc00dc7308 */ /* 0x000fe20000000800 */
[--C-:B------:R-:W-:Y:S01]  /*a6c0*/  FFMA.FTZ R182, R162, c[0x0][0x2d0], -R147.reuse ;  /* 0x0000b400a2b67a23 */ /* 0x100fe20000010893 */
[C---:B------:R-:W-:Y:S01]  /*a6d0*/  HMMA.16816.F32 R80, R128.reuse, R102, R80 ;  /* 0x000000668050723c */ /* 0x040fe20000001850 */
[----:B------:R-:W-:Y:S02]  /*a6e0*/  LDSM.16.MT88.4 R160, [R203+0x5900] ;  /* 0x00590000cba0783b */ /* 0x000fe40000004200 */
[----:B------:R-:W-:Y:S02]  /*a6f0*/  FFMA.FTZ R147, R144, c[0x0][0x2d0], -R147 ;  /* 0x0000b40090937a23 */ /* 0x000fe40000010893 */
[--C-:B------:R-:W-:Y:S02]  /*a700*/  FFMA.FTZ R180, R180, c[0x0][0x2d0], -R145.reuse ;  /* 0x0000b400b4b47a23 */ /* 0x100fe40000010891 */
[----:B------:R-:W-:Y:S01]  /*a710*/  F2FP.PACK_AB R102, R176, R175 ;  /* 0x000000afb066723e */ /* 0x000fe200000000ff */
[C---:B-----5:R-:W-:Y:S01]  /*a720*/  HMMA.16816.F32 R84, R128.reuse, R108, R84 ;  /* 0x0000006c8054723c */ /* 0x060fe20000001854 */
[----:B------:R-:W2:Y:S03]  /*a730*/  MUFU.EX2 R228, R147 ;  /* 0x0000009300e47308 */ /* 0x000ea60000000800 */
[----:B-1----:R-:W-:Y:S01]  /*a740*/  F2FP.PACK_AB R103, R178, R177 ;  /* 0x000000b1b267723e */ /* 0x002fe200000000ff */
[--C-:B------:R-:W-:Y:S02]  /*a750*/  FFMA.FTZ R134, R134, c[0x0][0x2d0], -R145.reuse ;  /* 0x0000b40086867a23 */ /* 0x100fe40000010891 */
[----:B------:R-:W-:Y:S01]  /*a760*/  FFMA.FTZ R145, R133, c[0x0][0x2d0], -R145 ;  /* 0x0000b40085917a23 */ /* 0x000fe20000010891 */
[C---:B------:R-:W-:Y:S01]  /*a770*/  HMMA.16816.F32 R88, R128.reuse, R110, R88 ;  /* 0x0000006e8058723c */ /* 0x040fe20000001858 */
[----:B------:R-:W1:Y:S02]  /*a780*/  LDSM.16.MT88.4 R108, [R198+0x900] ;  /* 0x00090000c66c783b */ /* 0x000e640000004200 */
[----:B------:R3:W-:Y:S01]  /*a790*/  MUFU.EX2 R133, R145 ;  /* 0x0000009100857308 */ /* 0x0007e20000000800 */
[----:B------:R-:W-:Y:S01]  /*a7a0*/  FFMA.FTZ R170, R3, R212, R170 ;  /* 0x000000d403aa7223 */ /* 0x000fe200000100aa */
[----:B------:R-:W-:Y:S01]  /*a7b0*/  MOV R3, R0 ;  /* 0x0000000000037202 */ /* 0x000fe20000000f00 */
[----:B------:R-:W-:Y:S02]  /*a7c0*/  FFMA.FTZ R166, R2, R213, R166 ;  /* 0x000000d502a67223 */ /* 0x000fe400000100a6 */
[C---:B------:R-:W-:Y:S04]  /*a7d0*/  HMMA.16816.F32 R92, R128.reuse, R104, R92 ;  /* 0x00000068805c723c */ /* 0x040fe8000000185c */
[----:B------:R-:W-:Y:S01]  /*a7e0*/  FADD.FTZ R169, R169, R170 ;  /* 0x000000aaa9a97221 */ /* 0x000fe20000010000 */
[----:B------:R-:W-:Y:S01]  /*a7f0*/  MUFU.EX2 R181, R181 ;  /* 0x000000b500b57308 */ /* 0x000fe20000000800 */
[----:B------:R-:W-:Y:S02]  /*a800*/  FADD.FTZ R165, R165, R166 ;  /* 0x000000a6a5a57221 */ /* 0x000fe40000010000 */
[----:B------:R-:W-:Y:S01]  /*a810*/  HMMA.16816.F32 R96, R128, R106, R96 ;  /* 0x0000006a8060723c */ /* 0x000fe20000001860 */
[----:B------:R-:W4:Y:S03]  /*a820*/  LDSM.16.MT88.4 R104, [R196+0x2900] ;  /* 0x00290000c468783b */ /* 0x000f260000004200 */
[----:B------:R-:W-:Y:S03]  /*a830*/  FADD.FTZ R2, R168, R169 ;  /* 0x000000a9a8027221 */ /* 0x000fe60000010000 */
[----:B------:R-:W-:Y:S01]  /*a840*/  MUFU.EX2 R180, R180 ;  /* 0x000000b400b47308 */ /* 0x000fe20000000800 */
[C---:B------:R-:W-:Y:S01]  /*a850*/  HMMA.16816.F32 R4, R100.reuse, R112, R4 ;  /* 0x000000706404723c */ /* 0x040fe20000001804 */
[----:B---3--:R-:W-:Y:S04]  /*a860*/  LDSM.16.MT88.4 R144, [R203+0x3900] ;  /* 0x00390000cb90783b */ /* 0x008fe80000004200 */
[----:B------:R-:W-:Y:S03]  /*a870*/  FADD.FTZ R2, R167, R2 ;  /* 0x00000002a7027221 */ /* 0x000fe60000010000 */
[C---:B------:R-:W-:Y:S01]  /*a880*/  HMMA.16816.F32 R8, R100.reuse, R114, R8 ;  /* 0x000000726408723c */ /* 0x040fe20000001808 */
[----:B------:R-:W-:Y:S01]  /*a890*/  MUFU.EX2 R182, R182 ;  /* 0x000000b600b67308 */ /* 0x000fe20000000800 */
[----:B------:R-:W-:Y:S02]  /*a8a0*/  LDSM.16.MT88.4 R112, [R198+0x4900] ;  /* 0x00490000c670783b */ /* 0x000fe40000004200 */
[----:B------:R-:W-:Y:S04]  /*a8b0*/  FADD.FTZ R171, R171, R2 ;  /* 0x00000002abab7221 */ /* 0x000fe80000010000 */
[----:B------:R-:W-:Y:S01]  /*a8c0*/  FADD.FTZ R172, R172, R171 ;  /* 0x000000abacac7221 */ /* 0x000fe20000010000 */
[C---:B-1----:R-:W-:Y:S02]  /*a8d0*/  HMMA.16816.F32 R12, R100.reuse, R108, R12 ;  /* 0x0000006c640c723c */ /* 0x042fe4000000180c */
[----:B------:R-:W-:Y:S01]  /*a8e0*/  MUFU.EX2 R222, R222 ;  /* 0x000000de00de7308 */ /* 0x000fe20000000800 */
[----:B------:R-:W-:Y:S04]  /*a8f0*/  FADD.FTZ R175, R175, R172 ;  /* 0x000000acafaf7221 */ /* 0x000fe80000010000 */
[----:B------:R-:W-:Y:S01]  /*a900*/  FADD.FTZ R176, R176, R175 ;  /* 0x000000afb0b07221 */ /* 0x000fe20000010000 */
[C---:B------:R-:W-:Y:S01]  /*a910*/  HMMA.16816.F32 R16, R100.reuse, R110, R16 ;  /* 0x0000006e6410723c */ /* 0x040fe20000001810 */
[----:B------:R-:W1:Y:S03]  /*a920*/  LDSM.16.MT88.4 R108, [R203+0x4900] ;  /* 0x00490000cb6c783b */ /* 0x000e660000004200 */
[----:B------:R-:W3:Y:S04]  /*a930*/  MUFU.EX2 R134, R134 ;  /* 0x0000008600867308 */ /* 0x000ee80000000800 */
        /* <DEDUP_REMOVED lines=9> */
[C---:B------:R-:W-:Y:S07]  /*a9d0*/  HMMA.16816.F32 R44, R100.reuse, R136, R44 ;  /* 0x00000088642c723c */ /* 0x040fee000000182c */
[----:B------:R-:W-:Y:S01]  /*a9e0*/  F2FP.PACK_AB R136, R224, R223 ;  /* 0x000000dfe088723e */ /* 0x000fe200000000ff */
[C---:B------:R-:W-:Y:S04]  /*a9f0*/  HMMA.16816.F32 R48, R100.reuse, R138, R48 ;  /* 0x0000008a6430723c */ /* 0x040fe80000001830 */
[----:B------:R-:W-:Y:S03]  /*aa00*/  F2FP.PACK_AB R137, R226, R225 ;  /* 0x000000e1e289723e */ /* 0x000fe600000000ff */
[----:B--2---:R-:W-:Y:S01]  /*aa10*/  F2FP.PACK_AB R138, R228, R227 ;  /* 0x000000e3e48a723e */ /* 0x004fe200000000ff */
[C---:B------:R-:W-:Y:S04]  /*aa20*/  HMMA.16816.F32 R52, R100.reuse, R140, R52 ;  /* 0x0000008c6434723c */ /* 0x040fe80000001834 */
[----:B---3--:R-:W-:Y:S04]  /*aa30*/  F2FP.PACK_AB R139, R133, R134 ;  /* 0x00000086858b723e */ /* 0x008fe800000000ff */
[C---:B------:R-:W-:Y:S01]  /*aa40*/  HMMA.16816.F32 R56, R100.reuse, R142, R56 ;  /* 0x0000008e6438723c */ /* 0x040fe20000001838 */
[----:B------:R-:W-:Y:S07]  /*aa50*/  LDSM.16.MT88.4 R140, [R196+0x1900] ;  /* 0x00190000c48c783b */ /* 0x000fee0000004200 */
[C---:B----4-:R-:W-:Y:S08]  /*aa60*/  HMMA.16816.F32 R60, R100.reuse, R104, R60 ;  /* 0x00000068643c723c */ /* 0x050ff0000000183c */
        /* <DEDUP_REMOVED lines=16> */
[----:B------:R-:W-:Y:S02]  /*ab70*/  F2FP.PACK_AB R102, R183, R182 ;  /* 0x000000b6b766723e */ /* 0x000fe400000000ff */
[----:B------:R-:W-:Y:S07]  /*ab80*/  F2FP.PACK_AB R103, R222, R221 ;  /* 0x000000ddde67723e */ /* 0x000fee00000000ff */
[C---:B-1----:R-:W-:Y:S08]  /*ab90*/  HMMA.16816.F32 R4, R100.reuse, R108, R4 ;  /* 0x0000006c6404723c */ /* 0x042ff00000001804 */
[C---:B------:R-:W-:Y:S01]  /*aba0*/  HMMA.16816.F32 R8, R100.reuse, R110, R8 ;  /* 0x0000006e6408723c */ /* 0x040fe20000001808 */
[----:B------:R-:W1:Y:S07]  /*abb0*/  LDSM.16.MT88.4 R108, [R197+0x3100] ;  /* 0x00310000c56c783b */ /* 0x000e6e0000004200 */
[C---:B------:R-:W-:Y:S08]  /*abc0*/  HMMA.16816.F32 R12, R100.reuse, R120, R12 ;  /* 0x00000078640c723c */ /* 0x040ff0000000180c */
[C---:B------:R-:W-:Y:S08]  /*abd0*/  HMMA.16816.F32 R16, R100.reuse, R122, R16 ;  /* 0x0000007a6410723c */ /* 0x040ff00000001810 */
[C---:B---3--:R-:W-:Y:S08]  /*abe0*/  HMMA.16816.F32 R20, R100.reuse, R112, R20 ;  /* 0x000000706414723c */ /* 0x048ff00000001814 */
        /* <DEDUP_REMOVED lines=51> */
[----:B------:R-:W-:Y:S01]  /*af20*/  FADD.FTZ R4, R135, R4 ;  /* 0x0000000487047221 */ /* 0x000fe20000010000 */
[----:B------:R-:W-:Y:S01]  /*af30*/  MOV R135, R132 ;  /* 0x0000008400877202 */ /* 0x000fe20000000f00 */
[----:B------:R-:W-:Y:S02]  /*af40*/  FADD.FTZ R5, R179, R176 ;  /* 0x000000b0b3057221 */ /* 0x000fe40000010000 */
[----:B------:R-:W-:Y:S01]  /*af50*/  FADD.FTZ R173, R173, R4 ;  /* 0x00000004adad7221 */ /* 0x000fe20000010000 */
[C---:B---3--:R-:W-:Y:S03]  /*af60*/  HMMA.16816.F32 R84, R136.reuse, R8, R84 ;  /* 0x000000088854723c */ /* 0x048fe60000001854 */
[----:B------:R-:W-:Y:S02]  /*af70*/  FADD.FTZ R174, R174, R173 ;  /* 0x000000adaeae7221 */ /* 0x000fe40000010000 */
[----:B------:R-:W-:Y:S02]  /*af80*/  FADD.FTZ R5, R220, R5 ;  /* 0x00000005dc057221 */ /* 0x000fe40000010000 */
[----:B------:R-:W-:Y:S01]  /*af90*/  FADD.FTZ R177, R177, R174 ;  /* 0x000000aeb1b17221 */ /* 0x000fe20000010000 */
[C---:B------:R-:W-:Y:S04]  /*afa0*/  HMMA.16816.F32 R88, R136.reuse, R10, R88 ;  /* 0x0000000a8858723c */ /* 0x040fe80000001858 */
[----:B------:R-:W-:Y:S02]  /*afb0*/  FADD.FTZ R178, R178, R177 ;  /* 0x000000b1b2b27221 */ /* 0x000fe40000010000 */
[----:B------:R-:W-:Y:S02]  /*afc0*/  FADD.FTZ R2, R182, R5 ;  /* 0x00000005b6027221 */ /* 0x000fe40000010000 */
[----:B------:R-:W-:Y:S01]  /*afd0*/  FADD.FTZ R181, R181, R178 ;  /* 0x000000b2b5b57221 */ /* 0x000fe20000010000 */
[C---:B--2---:R-:W-:Y:S03]  /*afe0*/  HMMA.16816.F32 R92, R136.reuse, R12, R92 ;  /* 0x0000000c885c723c */ /* 0x044fe6000000185c */
[----:B------:R-:W-:Y:S02]  /*aff0*/  FADD.FTZ R180, R180, R181 ;  /* 0x000000b5b4b47221 */ /* 0x000fe40000010000 */
[----:B------:R-:W-:Y:S02]  /*b000*/  FADD.FTZ R2, R183, R2 ;  /* 0x00000002b7027221 */ /* 0x000fe40000010000 */
[----:B------:R-:W-:Y:S01]  /*b010*/  FADD.FTZ R221, R221, R180 ;  /* 0x000000b4dddd7221 */ /* 0x000fe20000010000 */
[----:B------:R-:W-:Y:S04]  /*b020*/  HMMA.16816.F32 R96, R136, R14, R96 ;  /* 0x0000000e8860723c */ /* 0x000fe80000001860 */
[----:B------:R-:W-:Y:S02]  /*b030*/  FADD.FTZ R222, R222, R221 ;  /* 0x000000dddede7221 */ /* 0x000fe40000010000 */
[----:B------:R-:W-:Y:S02]  /*b040*/  FADD.FTZ R223, R223, R2 ;  /* 0x00000002dfdf7221 */ /* 0x000fe40000010000 */
[----:B------:R-:W-:Y:S04]  /*b050*/  FADD.FTZ R225, R225, R222 ;  /* 0x000000dee1e17221 */ /* 0x000fe80000010000 */
[----:B------:R-:W-:Y:S02]  /*b060*/  FADD.FTZ R224, R224, R223 ;  /* 0x000000dfe0e07221 */ /* 0x000fe40000010000 */
[----:B------:R-:W-:Y:S02]  /*b070*/  FADD.FTZ R225, R226, R225 ;  /* 0x000000e1e2e17221 */ /* 0x000fe40000010000 */
[----:B------:R-:W-:Y:S02]  /*b080*/  FADD.FTZ R227, R227, R224 ;  /* 0x000000e0e3e37221 */ /* 0x000fe40000010000 */
[----:B------:R-:W-:Y:S02]  /*b090*/  FADD.FTZ R134, R134, R225 ;  /* 0x000000e186867221 */ /* 0x000fe40000010000 */
[----:B------:R-:W-:Y:S02]  /*b0a0*/  FADD.FTZ R212, R228, R227 ;  /* 0x000000e3e4d47221 */ /* 0x000fe40000010000 */
[----:B------:R-:W-:Y:S01]  /*b0b0*/  FADD.FTZ R213, R133, R134 ;  /* 0x0000008685d57221 */ /* 0x000fe20000010000 */
[----:B------:R-:W-:-:S05]  /*b0c0*/  @P0 BRA `(.L_x_598) ;  /* 0xffffd60000000947 */ /* 0x000fca000383ffff */
.L_x_597:
        /* <DEDUP_REMOVED lines=123> */
.L_x_585:
        /* <DEDUP_REMOVED lines=165> */
.L_x_602:
        /* <DEDUP_REMOVED lines=146> */
.L_x_604:
[----:B--2---:R-:W-:Y:S05]  /*cbf0*/  BSYNC B0 ;  /* 0x0000000000007941 */ /* 0x004fea0003800000 */
.L_x_603:
        /* <DEDUP_REMOVED lines=23> */
.L_x_606:
[----:B------:R-:W-:Y:S05]  /*cd70*/  BSYNC B0 ;  /* 0x0000000000007941 */ /* 0x000fea0003800000 */
.L_x_605:
        /* <DEDUP_REMOVED lines=23> */
.L_x_608:
[----:B------:R-:W-:Y:S05]  /*cef0*/  BSYNC B0 ;  /* 0x0000000000007941 */ /* 0x000fea0003800000 */
.L_x_607:
        /* <DEDUP_REMOVED lines=24> */
.L_x_601:
        /* <DEDUP_REMOVED lines=31> */
.L_x_609:
        /* <DEDUP_REMOVED lines=43> */
.L_x_611:
[----:B------:R-:W-:Y:S05]  /*d520*/  BSYNC B0 ;  /* 0x0000000000007941 */ /* 0x000fea0003800000 */
.L_x_610:
[----:B-1----:R-:W1:Y:S01]  /*d530*/  S2R R5, SR_CTAID.X ;  /* 0x0000000000057919 */ /* 0x002e620000002500 */
        /* <DEDUP_REMOVED lines=69> */
.L_x_613:
[----:B------:R-:W-:Y:S05]  /*d990*/  BSYNC B0 ;  /* 0x0000000000007941 */ /* 0x000fea0003800000 */
.L_x_612:
        /* <DEDUP_REMOVED lines=21> */
.L_x_615:
[----:B------:R-:W-:Y:S05]  /*daf0*/  BSYNC B0 ;  /* 0x0000000000007941 */ /* 0x000fea0003800000 */
.L_x_614:
        /* <DEDUP_REMOVED lines=21> */
.L_x_617:
[----:B------:R-:W-:Y:S05]  /*dc50*/  BSYNC B0 ;  /* 0x0000000000007941 */ /* 0x000fea0003800000 */
.L_x_616:
        /* <DEDUP_REMOVED lines=22> */
.L_x_618:
        /* <DEDUP_REMOVED lines=12> */
.L_x_1503:


//--------------------- .text._ZN7cutlass13device_kernelIN5flash19enable_sm80_to_sm89INS1_16FlashAttnFwdSm80INS1_25CollectiveMainloopFwdSm80ILi8ELi1ELb0EN4cute5tupleIJNS5_1CILi128EEENS7_ILi64EEENS7_ILi192EEEEEELi192ENS_6half_tEfNS_4arch4Sm80ELb1ELb0ELb1ELb1ELb1ELb1ELb1ELb0EEENS1_21CollectiveEpilogueFwdINS6_IJS8_SA_S9_EEENS6_IJNS7_ILi1EEESI_SI_EEESC_SE_Li256ELb1ELb1ELb0ELb0EEENS1_19SingleTileSchedulerILb1ELb0ELb1ELi128EEEEEEEEEvNT_6ParamsE --------------------------
	.section	.text._ZN7cutlass13device_kernelIN5flash19enable_sm80_to_sm89INS1_16FlashAttnFwdSm80INS1_25CollectiveMainloopFwdSm80ILi8ELi1ELb0EN4cute5tupleIJNS5_1CILi128EEENS7_ILi64EEENS7_ILi192EEEEEELi192ENS_6half_tEfNS_4arch4Sm80ELb1ELb0ELb1ELb1ELb1ELb1ELb1ELb0EEENS1_21CollectiveEpilogueFwdINS6_IJS8_SA_S9_EEENS6_IJNS7_ILi1EEESI_SI_EEESC_SE_Li256ELb1ELb1ELb0ELb0EEENS1_19SingleTileSchedulerILb1ELb0ELb1ELi128EEEEEEEEEvNT_6ParamsE,"ax",@progbits
	.sectioninfo	@"SHI_REGISTERS=244"
	.align	128
.text._ZN7cutlass13device_kernelIN5flash19enable_sm80_to_sm89INS1_16FlashAttnFwdSm80INS1_25CollectiveMainloopFwdSm80ILi8ELi1ELb0EN4cute5tupleIJNS5_1CILi128EEENS7_ILi64EEENS7_ILi192EEEEEELi192ENS_6half_tEfNS_4arch4Sm80ELb1ELb0ELb1ELb1ELb1ELb1ELb1ELb0EEENS1_21CollectiveEpilogueFwdINS6_IJS8_SA_S9_EEENS6_IJNS7_ILi1EEESI_SI_EEESC_SE_Li256ELb1ELb1ELb0ELb0EEENS1_19SingleTileSchedulerILb1ELb0ELb1ELi128EEEEEEEEEvNT_6ParamsE:
        .type           _ZN7cutlass13device_kernelIN5flash19enable_sm80_to_sm89INS1_16FlashAttnFwdSm80INS1_25CollectiveMainloopFwdSm80ILi8ELi1ELb0EN4cute5tupleIJNS5_1CILi128EEENS7_ILi64EEENS7_ILi192EEEEEELi192ENS_6half_tEfNS_4arch4Sm80ELb1ELb0ELb1ELb1ELb1ELb1ELb1ELb0EEENS1_21CollectiveEpilogueFwdINS6_IJS8_SA_S9_EEENS6_IJNS7_ILi1EEESI_SI_EEESC_SE_Li256ELb1ELb1ELb0ELb0EEENS1_19SingleTileSchedulerILb1ELb0ELb1ELi128EEEEEEEEEvNT_6ParamsE,@function
        .size           _ZN7cutlass13device_kernelIN5flash19enable_sm80_to_sm89INS1_16FlashAttnFwdSm80INS1_25CollectiveMainloopFwdSm80ILi8ELi1ELb0EN4cute5tupleIJNS5_1CILi128EEENS7_ILi64EEENS7_ILi192EEEEEELi192ENS_6half_tEfNS_4arch4Sm80ELb1ELb0ELb1ELb1ELb1ELb1ELb1ELb0EEENS1_21CollectiveEpilogueFwdINS6_IJS8_SA_S9_EEENS6_IJNS7_ILi1EEESI_SI_EEESC_SE_Li256ELb1ELb1ELb0ELb0EEENS1_19SingleTileSchedulerILb1ELb0ELb1ELi128EEEEEEEEEvNT_6ParamsE,(.L_x_1504 - _ZN7cutlass13device_kernelIN5flash19enable_sm80_to_sm89INS1_16FlashAttnFwdSm80INS1_25CollectiveMainloopFwdSm80ILi8ELi1ELb0EN4cute5tupleIJNS5_1CILi128EEENS7_ILi64EEENS7_ILi192EEEEEELi192ENS_6half_tEfNS_4arch4Sm80ELb1ELb0ELb1ELb1ELb1ELb1ELb1ELb0EEENS1_21CollectiveEpilogueFwdINS6_IJS8_SA_S9_EEENS6_IJNS7_ILi1EEESI_SI_EEESC_SE_Li256ELb1ELb1ELb0ELb0EEENS1_19SingleTileSchedulerILb1ELb0ELb1ELi128EEEEEEEEEvNT_6ParamsE)
        .other          _ZN7cutlass13device_kernelIN5flash19enable_sm80_to_sm89INS1_16FlashAttnFwdSm80INS1_25CollectiveMainloopFwdSm80ILi8ELi1ELb0EN4cute5tupleIJNS5_1CILi128EEENS7_ILi64EEENS7_ILi192EEEEEELi192ENS_6half_tEfNS_4arch4Sm80ELb1ELb0ELb1ELb1ELb1ELb1ELb1ELb0EEENS1_21CollectiveEpilogueFwdINS6_IJS8_SA_S9_EEENS6_IJNS7_ILi1EEESI_SI_EEESC_SE_Li256ELb1ELb1ELb0ELb0EEENS1_19SingleTileSchedulerILb1ELb0ELb1ELi128EEEEEEEEEvNT_6ParamsE,@"STO_CUDA_ENTRY STV_DEFAULT"
_ZN7cutlass13device_kernelIN5flash19enable_sm80_to_sm89INS1_16FlashAttnFwdSm80INS1_25CollectiveMainloopFwdSm80ILi8ELi1ELb0EN4cute5tupleIJNS5_1CILi128EEENS7_ILi64EEENS7_ILi192EEEEEELi192ENS_6half_tEfNS_4arch4Sm80ELb1ELb0ELb1ELb1ELb1ELb1ELb1ELb0EEENS1_21CollectiveEpilogueFwdINS6_IJS8_SA_S9_EEENS6_IJNS7_ILi1EEESI_SI_EEESC_SE_Li256ELb1ELb1ELb0ELb0EEENS1_19SingleTileSchedulerILb1ELb0ELb1ELi128EEEEEEEEEvNT_6ParamsE:
        /* <DEDUP_REMOVED lines=20> */
.L_x_620:
        /* <DEDUP_REMOVED lines=13> */
.L_x_622:
[----:B------:R-:W-:Y:S02]  /*0210*/  ULDC UR5, c[0x0][0x54c] ;  /* 0x0001530000057ab9 */ /* 0x000fe40000000800 */
.L_x_621:
[----:B------:R-:W-:Y:S02]  /*0220*/  ULDC UR4, c[0x0][0x548] ;  /* 0x0001520000047ab9 */ /* 0x000fe40000000800 */
[----:B------:R-:W-:-:S02]  /*0230*/  USHF.L.U32 UR12, UR12, 0x7, URZ ;  /* 0x000000070c0c7899 */ /* 0x000fc4000800063f */
[----:B------:R-:W-:-:S04]  /*0240*/  UIMAD UR4, UR5, UR4, URZ ;  /* 0x00000004050472a4 */ /* 0x000fc8000f8e023f */
[----:B------:R-:W-:-:S04]  /*0250*/  UISETP.GE.AND UP0, UPT, UR12, UR4, UPT ;  /* 0x000000040c00728c */ /* 0x000fc8000bf06270 */
[----:B------:R-:W-:Y:S01]  /*0260*/  USEL UR18, UR18, 0xffffffff, !UP0 ;  /* 0xffffffff12127887 */ /* 0x000fe2000c000000 */
[----:B------:R-:W-:Y:S05]  /*0270*/  BRA `(.L_x_623) ;  /* 0x000001b000007947 */ /* 0x000fea0003800000 */
.L_x_619:
        /* <DEDUP_REMOVED lines=8> */
.L_x_624:
        /* <DEDUP_REMOVED lines=13> */
.L_x_626:
[----:B------:R-:W-:Y:S02]  /*03d0*/  ULDC UR5, c[0x0][0x54c] ;  /* 0x0001530000057ab9 */ /* 0x000fe40000000800 */
.L_x_625:
[----:B------:R-:W-:Y:S02]  /*03e0*/  ULDC UR4, c[0x0][0x548] ;  /* 0x0001520000047ab9 */ /* 0x000fe40000000800 */
[----:B------:R-:W-:-:S02]  /*03f0*/  USHF.L.U32 UR12, UR12, 0x7, URZ ;  /* 0x000000070c0c7899 */ /* 0x000fc4000800063f */
[----:B------:R-:W-:-:S04]  /*0400*/  UIMAD UR4, UR5, UR4, URZ ;  /* 0x00000004050472a4 */ /* 0x000fc8000f8e023f */
[----:B------:R-:W-:-:S04]  /*0410*/  UISETP.GE.AND UP0, UPT, UR12, UR4, UPT ;  /* 0x000000040c00728c */ /* 0x000fc8000bf06270 */
[----:B------:R-:W-:-:S06]  /*0420*/  USEL UR18, UR18, 0xffffffff, !UP0 ;  /* 0xffffffff12127887 */ /* 0x000fcc000c000000 */
.L_x_623:
        /* <DEDUP_REMOVED lines=10> */
[----:B------:R-:W-:Y:S01]  /*04d0*/  UISETP.NE.AND.EX UP1, UPT, URZ, UR7, UPT, UP1 ;  /* 0x000000073f00728c */ /* 0x000fe2000bf25310 */
[----:B------:R-:W-:Y:S01]  /*04e0*/  PLOP3.LUT P1, PT, PT, PT, UP0, 0x80, 0x0 ;  /* 0x000000000000781c */ /* 0x000fe20003f2f008 */
[----:B------:R-:W-:Y:S02]  /*04f0*/  ULDC.64 UR8, c[0x0][0x370] ;  /* 0x0000dc0000087ab9 */ /* 0x000fe40000000a00 */
[----:B------:R-:W-:Y:S02]  /*0500*/  ULDC.64 UR6, c[0x0][0x348] ;  /* 0x0000d20000067ab9 */ /* 0x000fe40000000a00 */
[----:B------:R-:W-:Y:S01]  /*0510*/  @UP0 UIMAD.WIDE UR4, UR18, UR19, UR4 ;  /* 0x00000013120402a5 */ /* 0x000fe2000f8e0204 */
[----:B------:R-:W-:Y:S01]  /*0520*/  PLOP3.LUT P2, PT, PT, PT, UP1, 0x80, 0x0 ;  /* 0x000000000000781c */ /* 0x000fe20003f4f018 */
[----:B------:R-:W-:Y:S01]  /*0530*/  UIMAD.WIDE UR6, UR18, UR19, UR6 ;  /* 0x00000013120672a5 */ /* 0x000fe2000f8e0206 */
[----:B------:R-:W-:Y:S02]  /*0540*/  ISETP.NE.U32.AND P4, PT, RZ, c[0x0][0x350], PT ;  /* 0x0000d400ff007a0c */ /* 0x000fe40003f85070 */
[----:B------:R-:W-:Y:S01]  /*0550*/  @UP1 UIMAD.WIDE UR8, UR18, UR19, UR8 ;  /* 0x00000013120812a5 */ /* 0x000fe2000f8e0208 */
[----:B------:R-:W-:Y:S01]  /*0560*/  IMAD.U32 R4, RZ, RZ, UR4 ;  /* 0x00000004ff047e24 */ /* 0x000fe2000f8e00ff */
[----:B------:R-:W-:Y:S01]  /*0570*/  MOV R5, UR5 ;  /* 0x0000000500057c02 */ /* 0x000fe20008000f00 */
[----:B------:R-:W-:Y:S01]  /*0580*/  ULDC.64 UR4, c[0x0][0x358] ;  /* 0x0000d60000047ab9 */ /* 0x000fe20000000a00 */
[----:B------:R-:W-:Y:S01]  /*0590*/  IMAD.U32 R8, RZ, RZ, UR6 ;  /* 0x00000006ff087e24 */ /* 0x000fe2000f8e00ff */
[----:B------:R-:W-:Y:S01]  /*05a0*/  UISETP.NE.U32.AND UP3, UPT, URZ, UR4, UPT ;  /* 0x000000043f00728c */ /* 0x000fe2000bf65070 */
[----:B------:R-:W-:Y:S01]  /*05b0*/  IMAD.U32 R9, RZ, RZ, UR7 ;  /* 0x00000007ff097e24 */ /* 0x000fe2000f8e00ff */
[----:B------:R-:W-:Y:S01]  /*05c0*/  ISETP.NE.AND.EX P4, PT, RZ, c[0x0][0x354], PT, P4 ;  /* 0x0000d500ff007a0c */ /* 0x000fe20003f85340 */
[----:B------:R-:W-:Y:S01]  /*05d0*/  IMAD.U32 R6, RZ, RZ, UR8 ;  /* 0x00000008ff067e24 */ /* 0x000fe2000f8e00ff */
[----:B------:R-:W-:Y:S01]  /*05e0*/  UISETP.NE.AND.EX UP3, UPT, URZ, UR5, UPT, UP3 ;  /* 0x000000053f00728c */ /* 0x000fe2000bf65330 */
[----:B------:R-:W-:Y:S01]  /*05f0*/  IMAD.U32 R7, RZ, RZ, UR9 ;  /* 0x00000009ff077e24 */ /* 0x000fe2000f8e00ff */
[----:B------:R-:W-:Y:S01]  /*0600*/  ULDC.64 UR6, c[0x0][0x350] ;  /* 0x0000d40000067ab9 */ /* 0x000fe20000000a00 */
[----:B------:R1:W2:Y:S01]  /*0610*/  @P1 LDG.E R0, [R4.64] ;  /* 0x0000001404001981 */ /* 0x0002a2000c1e1900 */
[----:B------:R-:W-:-:S02]  /*0620*/  ULDC.64 UR4, c[0x0][0x358] ;  /* 0x0000d60000047ab9 */ /* 0x000fc40000000a00 */
[----:B------:R-:W-:Y:S01]  /*0630*/  PLOP3.LUT P0, PT, PT, PT, UP3, 0x80, 0x0 ;  /* 0x000000000000781c */ /* 0x000fe20003f0f038 */
[----:B------:R-:W-:Y:S01]  /*0640*/  UIMAD.WIDE UR6, UR18, UR19, UR6 ;  /* 0x00000013120672a5 */ /* 0x000fe2000f8e0206 */
[----:B------:R3:W4:Y:S01]  /*0650*/  @P2 LDG.E R3, [R6.64] ;  /* 0x0000001406032981 */ /* 0x000722000c1e1900 */
[----:B------:R-:W-:Y:S01]  /*0660*/  UIMAD.WIDE UR4, UR18, UR19, UR4 ;  /* 0x00000013120472a5 */ /* 0x000fe2000f8e0204 */
[----:B------:R-:W-:Y:S01]  /*0670*/  MOV R83, RZ ;  /* 0x000000ff00537202 */ /* 0x000fe20000000f00 */
[----:B------:R-:W-:Y:S01]  /*0680*/  IMAD.MOV.U32 R153, RZ, RZ, RZ ;  /* 0x000000ffff997224 */ /* 0x000fe200078e00ff */
[----:B------:R-:W4:Y:S03]  /*0690*/  @P3 LDG.E R2, [R8.64] ;  /* 0x0000001408023981 */ /* 0x000f26000c1e1900 */
[----:B-1----:R-:W-:Y:S01]  /*06a0*/  IMAD.U32 R4, RZ, RZ, UR4 ;  /* 0x00000004ff047e24 */ /* 0x002fe2000f8e00ff */
[----:B------:R-:W-:Y:S01]  /*06b0*/  MOV R5, UR5 ;  /* 0x0000000500057c02 */ /* 0x000fe20008000f00 */
[----:B---3--:R-:W-:Y:S01]  /*06c0*/  IMAD.U32 R6, RZ, RZ, UR6 ;  /* 0x00000006ff067e24 */ /* 0x008fe2000f8e00ff */
[----:B------:R-:W-:-:S03]  /*06d0*/  MOV R7, UR7 ;  /* 0x0000000700077c02 */ /* 0x000fc60008000f00 */
[----:B------:R1:W5:Y:S04]  /*06e0*/  @P0 LDG.E R153, [R4.64] ;  /* 0x0000001404990981 */ /* 0x000368000c1e1900 */
[----:B------:R1:W5:Y:S01]  /*06f0*/  @P4 LDG.E R83, [R6.64] ;  /* 0x0000001406534981 */ /* 0x000362000c1e1900 */
[----:B------:R-:W3:Y:S01]  /*0700*/  S2UR UR11, SR_CTAID.Y ;  /* 0x00000000000b79c3 */ /* 0x000ee20000002600 */
[----:B------:R-:W-:Y:S02]  /*0710*/  UMOV UR13, URZ ;  /* 0x0000003f000d7c82 */ /* 0x000fe40008000000 */
[----:B------:R-:W-:Y:S02]  /*0720*/  ULDC UR17, c[0x0][0x168] ;  /* 0x00005a0000117ab9 */ /* 0x000fe40000000800 */
[----:B------:R-:W-:-:S02]  /*0730*/  UMOV UR14, URZ ;  /* 0x0000003f000e7c82 */ /* 0x000fc40008000000 */
[----:B------:R-:W-:Y:S02]  /*0740*/  ULDC UR4, c[0x0][0x2ac] ;  /* 0x0000ab0000047ab9 */ /* 0x000fe40000000800 */
[----:B------:R-:W-:Y:S02]  /*0750*/  ULDC UR16, c[0x0][0x1d0] ;  /* 0x0000740000107ab9 */ /* 0x000fe40000000800 */
[----:B------:R-:W-:Y:S02]  /*0760*/  UIMAD UR16, UR4, UR16, URZ ;  /* 0x00000010041072a4 */ /* 0x000fe4000f8e023f */
[----:B------:R-:W-:Y:S02]  /*0770*/  ULDC UR15, c[0x0][0x228] ;  /* 0x00008a00000f7ab9 */ /* 0x000fe40000000800 */
[----:B---3--:R-:W-:Y:S01]  /*0780*/  USHF.R.S32.HI UR10, URZ, 0x1f, UR11 ;  /* 0x0000001f3f0a7899 */ /* 0x008fe2000801140b */
[----:B--2---:R1:W2:Y:S08]  /*0790*/  @P1 R2UR UR17, R0 ;  /* 0x00000000001113c2 */ /* 0x0042b000000e0000 */
[----:B----4-:R1:W3:Y:S08]  /*07a0*/  @P2 R2UR UR13, R3 ;  /* 0x00000000030d23c2 */ /* 0x0102f000000e0000 */
[----:B------:R1:W4:Y:S01]  /*07b0*/  @P3 R2UR UR14, R2 ;  /* 0x00000000020e33c2 */ /* 0x00032200000e0000 */
[----:B------:R-:W-:Y:S05]  /*07c0*/  @P1 BRA `(.L_x_627) ;  /* 0x0000006000001947 */ /* 0x000fea0003800000 */
[----:B------:R-:W-:Y:S05]  /*07d0*/  @!P3 BRA `(.L_x_627) ;  /* 0x000000500000b947 */ /* 0x000fea0003800000 */
[----:B-1--4-:R-:W4:Y:S04]  /*07e0*/  LDG.E R0, [R8.64] ;  /* 0x0000001408007981 */ /* 0x012f28000c1e1900 */
[----:B---3--:R-:W3:Y:S01]  /*07f0*/  LDG.E R2, [R8.64+0x4] ;  /* 0x0000041408027981 */ /* 0x008ee2000c1e1900 */
[----:B--2-4-:R-:W1:Y:S08]  /*0800*/  R2UR UR17, R0 ;  /* 0x00000000001173c2 */ /* 0x014e7000000e0000 */
[----:B---3--:R-:W1:Y:S02]  /*0810*/  R2UR UR4, R2 ;  /* 0x00000000020473c2 */ /* 0x008e6400000e0000 */
[----:B-1----:R-:W-:-:S06]  /*0820*/  UIADD3 UR17, -UR17, UR4, URZ ;  /* 0x0000000411117290 */ /* 0x002fcc000fffe13f */
.L_x_627:
[----:B------:R-:W-:-:S04]  /*0830*/  ISETP.NE.U32.AND P1, PT, RZ, c[0x0][0x368], PT ;  /* 0x0000da00ff007a0c */ /* 0x000fc80003f25070 */
[----:B------:R-:W-:-:S13]  /*0840*/  ISETP.NE.AND.EX P1, PT, RZ, c[0x0][0x36c], PT, P1 ;  /* 0x0000db00ff007a0c */ /* 0x000fda0003f25310 */
[----:B------:R-:W-:Y:S05]  /*0850*/  @!P1 BRA `(.L_x_628) ;  /* 0x0000007000009947 */ /* 0x000fea0003800000 */
[----:B------:R-:W-:Y:S02]  /*0860*/  ULDC.64 UR4, c[0x0][0x368] ;  /* 0x0000da0000047ab9 */ /* 0x000fe40000000a00 */
[----:B------:R-:W-:-:S06]  /*0870*/  UIMAD.WIDE UR4, UR18, UR19, UR4 ;  /* 0x00000013120472a5 */ /* 0x000fcc000f8e0204 */
[----:B-1----:R-:W-:Y:S02]  /*0880*/  MOV R2, UR4 ;  /* 0x0000000400027c02 */ /* 0x002fe40008000f00 */
[----:B------:R-:W-:-:S05]  /*0890*/  MOV R3, UR5 ;  /* 0x0000000500037c02 */ /* 0x000fca0008000f00 */
[----:B----4-:R-:W4:Y:S02]  /*08a0*/  LDG.E R0, [R2.64] ;  /* 0x0000001402007981 */ /* 0x010f24000c1e1900 */
[----:B----4-:R1:W4:Y:S02]  /*08b0*/  R2UR UR16, R0 ;  /* 0x00000000001073c2 */ /* 0x01032400000e0000 */
[----:B-1--4-:R-:W-:Y:S05]  /*08c0*/  BRA `(.L_x_629) ;  /* 0x0000006000007947 */ /* 0x012fea0003800000 */
.L_x_628:
[----:B------:R-:W-:Y:S05]  /*08d0*/  @!P4 BRA `(.L_x_629) ;  /* 0x000000500000c947 */ /* 0x000fea0003800000 */
[----:B-1--4-:R-:W4:Y:S04]  /*08e0*/  LDG.E R0, [R6.64] ;  /* 0x0000001406007981 */ /* 0x012f28000c1e1900 */
[----:B---3--:R-:W3:Y:S01]  /*08f0*/  LDG.E R2, [R6.64+0x4] ;  /* 0x0000041406027981 */ /* 0x008ee2000c1e1900 */
[----:B----4-:R-:W1:Y:S08]  /*0900*/  R2UR UR16, R0 ;  /* 0x00000000001073c2 */ /* 0x010e7000000e0000 */
[----:B---3--:R-:W1:Y:S02]  /*0910*/  R2UR UR4, R2 ;  /* 0x00000000020473c2 */ /* 0x008e6400000e0000 */
[----:B-1----:R-:W-:-:S06]  /*0920*/  UIADD3 UR16, -UR16, UR4, URZ ;  /* 0x0000000410107290 */ /* 0x002fcc000fffe13f */
.L_x_629:
[----:B-1--4-:R-:W4:Y:S01]  /*0930*/  @P0 LDG.E R0, [R4.64] ;  /* 0x0000001404000981 */ /* 0x012f22000c1e1900 */
[----:B------:R-:W-:-:S03]  /*0940*/  ULDC.64 UR4, c[0x0][0x378] ;  /* 0x0000de0000047ab9 */ /* 0x000fc60000000a00 */
[----:B---3--:R-:W3:Y:S01]  /*0950*/  @P0 LDG.E R2, [R4.64+0x4] ;  /* 0x0000041404020981 */ /* 0x008ee2000c1e1900 */
[----:B------:R-:W-:Y:S01]  /*0960*/  UISETP.NE.U32.AND UP0, UPT, URZ, UR4, UPT ;  /* 0x000000043f00728c */ /* 0x000fe2000bf05070 */
[----:B------:R-:W-:-:S03]  /*0970*/  IMAD.U32 R76, RZ, RZ, UR16 ;  /* 0x00000010ff4c7e24 */ /* 0x000fc6000f8e00ff */
[----:B------:R-:W-:-:S03]  /*0980*/  UISETP.NE.AND.EX UP0, UPT, URZ, UR5, UPT, UP0 ;  /* 0x000000053f00728c */ /* 0x000fc6000bf05300 */
[----:B------:R-:W-:-:S03]  /*0990*/  ULDC.64 UR4, c[0x0][0x378] ;  /* 0x0000de0000047ab9 */ /* 0x000fc60000000a00 */
[----:B------:R-:W-:-:S05]  /*09a0*/  PLOP3.LUT P1, PT, PT, PT, UP0, 0x80, 0x0 ;  /* 0x000000000000781c */ /* 0x000fca0003f2f008 */
[----:B------:R-:W-:-:S06]  /*09b0*/  @UP0 UIMAD.WIDE UR4, UR18, UR19, UR4 ;  /* 0x00000013120402a5 */ /* 0x000fcc000f8e0204 */
[----:B------:R-:W-:Y:S01]  /*09c0*/  MOV R6, UR4 ;  /* 0x0000000400067c02 */ /* 0x000fe20008000f00 */
[----:B------:R-:W-:-:S05]  /*09d0*/  IMAD.U32 R7, RZ, RZ, UR5 ;  /* 0x00000005ff077e24 */ /* 0x000fca000f8e00ff */
[----:B------:R1:W5:Y:S01]  /*09e0*/  @P1 LDG.E R76, [R6.64] ;  /* 0x00000014064c1981 */ /* 0x000362000c1e1900 */
[----:B------:R-:W-:Y:S02]  /*09f0*/  ULDC UR6, c[0x0][0x2c4] ;  /* 0x0000b10000067ab9 */ /* 0x000fe40000000800 */
[----:B------:R-:W-:Y:S02]  /*0a00*/  UISETP.NE.AND UP2, UPT, UR6, 0x1, UPT ;  /* 0x000000010600788c */ /* 0x000fe4000bf45270 */
[----:B------:R-:W-:-:S09]  /*0a10*/  UIADD3 UR6, -UR13, UR16, URZ ;  /* 0x000000100d067290 */ /* 0x000fd2000fffe13f */
[----:B------:R-:W-:Y:S01]  /*0a20*/  @UP2 UIADD3 UR22, UR12, 0x7f, URZ ;  /* 0x0000007f0c162890 */ /* 0x000fe2000fffe03f */
[----:B----4-:R-:W4:Y:S08]  /*0a30*/  @P0 R2UR UR4, R0 ;  /* 0x00000000000403c2 */ /* 0x010f3000000e0000 */
[----:B---3--:R-:W4:Y:S02]  /*0a40*/  @P0 R2UR UR5, R2 ;  /* 0x00000000020503c2 */ /* 0x008f2400000e0000 */
[----:B----4-:R-:W-:-:S03]  /*0a50*/  @UP3 UIADD3 UR15, -UR4, UR5, URZ ;  /* 0x00000005040f3290 */ /* 0x010fc6000fffe13f */
[----:B------:R-:W-:Y:S02]  /*0a60*/  ULDC.64 UR4, c[0x0][0x2c8] ;  /* 0x0000b20000047ab9 */ /* 0x000fe40000000a00 */
[----:B------:R-:W-:Y:S02]  /*0a70*/  UIMAD.WIDE.U32 UR22, UR22, UR4, URZ ;  /* 0x00000004161672a5 */ /* 0x000fe4000f8e003f */
[----:B------:R-:W-:Y:S02]  /*0a80*/  UIADD3 UR9, UR6, UR15, URZ ;  /* 0x0000000f06097290 */ /* 0x000fe4000fffe03f */
[----:B------:R-:W-:Y:S02]  /*0a90*/  UIADD3 UR4, UR12, 0x7f, URZ ;  /* 0x0000007f0c047890 */ /* 0x000fe4000fffe03f */
[----:B--2---:R-:W-:Y:S02]  /*0aa0*/  UIADD3 UR7, UR9, 0x40, -UR17 ;  /* 0x0000004009077890 */ /* 0x004fe4000fffe811 */
[----:B------:R-:W-:-:S02]  /*0ab0*/  @UP2 USHF.R.U32.HI UR4, URZ, UR5, UR23 ;  /* 0x000000053f042299 */ /* 0x000fc40008011617 */
[----:B------:R-:W-:Y:S02]  /*0ac0*/  UIADD3 UR22, UR9, 0x3f, URZ ;  /* 0x0000003f09167890 */ /* 0x000fe4000fffe03f */
[----:B------:R-:W-:Y:S02]  /*0ad0*/  UIADD3 UR5, UR7, UR4, URZ ;  /* 0x0000000407057290 */ /* 0x000fe4000fffe03f */
[----:B------:R-:W-:Y:S02]  /*0ae0*/  USHF.R.S32.HI UR8, URZ, 0x1f, UR22 ;  /* 0x0000001f3f087899 */ /* 0x000fe40008011416 */
[----:B------:R-:W-:Y:S02]  /*0af0*/  USHF.R.S32.HI UR4, URZ, 0x1f, UR5 ;  /* 0x0000001f3f047899 */ /* 0x000fe40008011405 */
[----:B------:R-:W-:Y:S02]  /*0b00*/  ULEA.HI UR8, UR8, UR22, URZ, 0x6 ;  /* 0x0000001608087291 */ /* 0x000fe4000f8f303f */
[----:B------:R-:W-:-:S02]  /*0b10*/  ULEA.HI UR4, UR4, UR5, URZ, 0x6 ;  /* 0x0000000504047291 */ /* 0x000fc4000f8f303f */
[----:B------:R-:W-:Y:S02]  /*0b20*/  USHF.R.S32.HI UR8, URZ, 0x6, UR8 ;  /* 0x000000063f087899 */ /* 0x000fe40008011408 */
[----:B------:R-:W-:-:S04]  /*0b30*/  USHF.R.S32.HI UR4, URZ, 0x6, UR4 ;  /* 0x000000063f047899 */ /* 0x000fc80008011404 */
[----:B------:R-:W-:-:S04]  /*0b40*/  UISETP.LT.AND UP0, UPT, UR8, UR4, UPT ;  /* 0x000000040800728c */ /* 0x000fc8000bf01270 */
[----:B------:R-:W-:Y:S02]  /*0b50*/  USEL UR5, UR8, UR4, UP0 ;  /* 0x0000000408057287 */ /* 0x000fe40008000000 */
[----:B------:R-:W-:Y:S02]  /*0b60*/  UIADD3 UR4, -UR6, URZ, URZ ;  /* 0x0000003f06047290 */ /* 0x000fe4000fffe13f */
        /* <DEDUP_REMOVED lines=15> */
[----:B-1----:R-:W-:Y:S02]  /*0c60*/  ULDC.64 UR4, c[0x0][0x340] ;  /* 0x0000d00000047ab9 */ /* 0x002fe40000000a00 */
        /* <DEDUP_REMOVED lines=8> */
[----:B------:R-:W-:-:S03]  /*0cf0*/  ULDC.64 UR4, c[0x0][0x260] ;  /* 0x0000980000047ab9 */ /* 0x000fc60000000a00 */
[-C--:B------:R-:W-:Y:S01]  /*0d00*/  LEA.HI R10, R0, R71.reuse, RZ, 0x3 ;  /* 0x00000047000a7211 */ /* 0x080fe200078f18ff */
[----:B------:R1:W2:Y:S01]  /*0d10*/  @P2 LDG.E R5, [R4.64] ;  /* 0x0000001404052981 */ /* 0x0002a2000c1e1900 */
[----:B-----5:R-:W-:Y:S01]  /*0d20*/  SHF.R.S32.HI R3, RZ, 0x1f, R153 ;  /* 0x0000001fff037819 */ /* 0x020fe20000011499 */
[----:B------:R-:W-:Y:S01]  /*0d30*/  IMAD.U32 R21, RZ, RZ, UR11 ;  /* 0x0000000bff157e24 */ /* 0x000fe2000f8e00ff */
[----:B------:R-:W-:Y:S01]  /*0d40*/  LOP3.LUT R2, R10, 0x1ffffff8, RZ, 0xc0, !PT ;  /* 0x1ffffff80a027812 */ /* 0x000fe200078ec0ff */
[----:B------:R-:W-:Y:S01]  /*0d50*/  UIMAD UR4, UR10, UR4, URZ ;  /* 0x000000040a0472a4 */ /* 0x000fe2000f8e023f */
[----:B------:R-:W-:Y:S01]  /*0d60*/  SHF.R.S32.HI R10, RZ, 0x3, R10 ;  /* 0x00000003ff0a7819 */ /* 0x000fe2000001140a */
[----:B------:R-:W-:Y:S01]  /*0d70*/  UIADD3 UR19, UR22, -0x1, URZ ;  /* 0xffffffff16137890 */ /* 0x000fe2000fffe03f */
[----:B------:R-:W-:Y:S01]  /*0d80*/  LEA.HI R6, R0, R71, RZ, 0x6 ;  /* 0x0000004700067211 */ /* 0x000fe200078f30ff */
[----:B------:R-:W-:Y:S01]  /*0d90*/  IMAD.IADD R2, R71, 0x1, -R2 ;  /* 0x0000000147027824 */ /* 0x000fe200078e0a02 */
[C---:B------:R-:W-:Y:S01]  /*0da0*/  IADD3 R152, P0, R10.reuse, R153, RZ ;  /* 0x000000990a987210 */ /* 0x040fe20007f1e0ff */
[C---:B------:R-:W-:Y:S01]  /*0db0*/  IMAD.SHL.U32 R7, R10.reuse, 0x40, RZ ;  /* 0x000000400a077824 */ /* 0x040fe200078e00ff */
[----:B------:R-:W-:Y:S01]  /*0dc0*/  IADD3 R91, -R10, UR15, RZ ;  /* 0x0000000f0a5b7c10 */ /* 0x000fe2000fffe1ff */
[----:B------:R-:W-:Y:S01]  /*0dd0*/  IMAD.SHL.U32 R2, R2, 0x8, RZ ;  /* 0x0000000802027824 */ /* 0x000fe200078e00ff */
[----:B------:R-:W-:Y:S01]  /*0de0*/  LEA.HI.X.SX32 R153, R10, R3, 0x1, P0 ;  /* 0x000000030a997211 */ /* 0x000fe200000f0eff */
[----:B------:R-:W-:Y:S01]  /*0df0*/  IMAD.SHL.U32 R128, R6, 0x8, RZ ;  /* 0x0000000806807824 */ /* 0x000fe200078e00ff */
[----:B------:R-:W-:Y:S01]  /*0e00*/  LOP3.LUT R7, R7, 0x1c0, RZ, 0xc0, !PT ;  /* 0x000001c007077812 */ /* 0x000fe200078ec0ff */
[----:B------:R-:W-:Y:S01]  /*0e10*/  UIMAD UR22, UR11, UR5, UR4 ;  /* 0x000000050b1672a4 */ /* 0x000fe2000f8e0204 */
[----:B------:R-:W-:Y:S01]  /*0e20*/  IADD3 R3, R2, 0x80, RZ ;  /* 0x0000008002037810 */ /* 0x000fe20007ffe0ff */
[----:B------:R-:W-:Y:S01]  /*0e30*/  USEL UR24, UR18, URZ, !UP3 ;  /* 0x0000003f12187287 */ /* 0x000fe2000d800000 */
[--C-:B------:R-:W-:Y:S01]  /*0e40*/  LOP3.LUT R8, R7, 0x38, R2.reuse, 0xf8, !PT ;  /* 0x0000003807087812 */ /* 0x100fe200078ef802 */
[----:B------:R-:W-:Y:S01]  /*0e50*/  ULDC.64 UR4, c[0x0][0x240] ;  /* 0x0000900000047ab9 */ /* 0x000fe20000000a00 */
[----:B------:R-:W-:Y:S01]  /*0e60*/  SHF.R.U32.HI R7, RZ, 0x3, R7 ;  /* 0x00000003ff077819 */ /* 0x000fe20000011607 */
[----:B------:R-:W-:Y:S01]  /*0e70*/  UIMAD UR4, UR10, UR4, URZ ;  /* 0x000000040a0472a4 */ /* 0x000fe2000f8e023f */
[----:B------:R-:W-:Y:S01]  /*0e80*/  ISETP.GE.AND P5, PT, R3, c[0x0][0x1d4], PT ;  /* 0x0000750003007a0c */ /* 0x000fe20003fa6270 */
[----:B------:R-:W-:Y:S01]  /*0e90*/  IMAD.MOV.U32 R105, RZ, RZ, c[0x0][0x238] ;  /* 0x00008e00ff697624 */ /* 0x000fe200078e00ff */
[----:B------:R-:W-:Y:S01]  /*0ea0*/  LOP3.LUT R7, R8, R7, RZ, 0x3c, !PT ;  /* 0x0000000708077212 */ /* 0x000fe200078e3cff */
[----:B------:R-:W-:Y:S01]  /*0eb0*/  UIMAD UR25, UR11, UR5, UR4 ;  /* 0x000000050b1972a4 */ /* 0x000fe2000f8e0204 */
[----:B------:R-:W-:Y:S01]  /*0ec0*/  SHF.R.S32.HI R3, RZ, 0x1f, R2 ;  /* 0x0000001fff037819 */ /* 0x000fe20000011402 */
[----:B-1----:R-:W-:Y:S01]  /*0ed0*/  IMAD.U32 R4, RZ, RZ, UR19 ;  /* 0x00000013ff047e24 */ /* 0x002fe2000f8e00ff */
[----:B------:R-:W-:Y:S01]  /*0ee0*/  LOP3.LUT R128, R7, 0xfffffe00, R128, 0xf8, !PT ;  /* 0xfffffe0007807812 */ /* 0x000fe200078ef880 */
[----:B------:R-:W-:Y:S01]  /*0ef0*/  IMAD R7, R153, c[0x0][0x238], RZ ;  /* 0x00008e0099077a24 */ /* 0x000fe200078e02ff */
[C---:B------:R-:W-:Y:S01]  /*0f00*/  IADD3 R6, R2.reuse, 0x40, RZ ;  /* 0x0000004002067810 */ /* 0x040fe20007ffe0ff */
[----:B------:R-:W-:Y:S01]  /*0f10*/  IMAD.WIDE.U32 R20, R21, c[0x0][0x260], R2 ;  /* 0x0000980015147a25 */ /* 0x000fe200078e0002 */
[----:B------:R-:W-:Y:S01]  /*0f20*/  ISETP.GE.AND P3, PT, R2, c[0x0][0x1d4], PT ;  /* 0x0000750002007a0c */ /* 0x000fe20003f66270 */
[----:B------:R-:W-:Y:S01]  /*0f30*/  ULDC.64 UR4, c[0x0][0x248] ;  /* 0x0000920000047ab9 */ /* 0x000fe20000000a00 */
[----:B------:R-:W-:Y:S01]  /*0f40*/  LEA.HI R10, R0, R71, RZ, 0x2 ;  /* 0x00000047000a7211 */ /* 0x000fe200078f10ff */
[----:B------:R-:W-:Y:S01]  /*0f50*/  IMAD R8, R152, c[0x0][0x23c], R7 ;  /* 0x00008f0098087a24 */ /* 0x000fe200078e0207 */
[----:B------:R-:W-:Y:S01]  /*0f60*/  ISETP.GE.AND P6, PT, R6, c[0x0][0x1d4], PT ;  /* 0x0000750006007a0c */ /* 0x000fe20003fc6270 */
[----:B------:R-:W-:Y:S01]  /*0f70*/  IMAD.WIDE.U32 R2, R152, c[0x0][0x238], R2 ;  /* 0x00008e0098027a25 */ /* 0x000fe200078e0002 */
[----:B------:R-:W-:-:S02]  /*0f80*/  LOP3.LUT R6, R10, 0xfffffffc, RZ, 0xc0, !PT ;  /* 0xfffffffc0a067812 */ /* 0x000fc400078ec0ff */
[----:B------:R-:W-:Y:S01]  /*0f90*/  IADD3 R21, R21, UR22, RZ ;  /* 0x0000001615157c10 */ /* 0x000fe2000fffe0ff */
[----:B------:R-:W-:Y:S01]  /*0fa0*/  IMAD.IADD R9, R3, 0x1, R8 ;  /* 0x0000000103097824 */ /* 0x000fe200078e0208 */
[----:B------:R-:W-:Y:S01]  /*0fb0*/  USHF.R.S32.HI UR22, URZ, 0x1f, UR18 ;  /* 0x0000001f3f167899 */ /* 0x000fe20008011412 */
[----:B------:R-:W-:Y:S01]  /*0fc0*/  IMAD.MOV.U32 R8, RZ, RZ, R2 ;  /* 0x000000ffff087224 */ /* 0x000fe200078e0002 */
[----:B------:R-:W-:Y:S01]  /*0fd0*/  SHF.R.S32.HI R135, RZ, 0x2, R10 ;  /* 0x00000002ff877819 */ /* 0x000fe2000001140a */
[----:B------:R-:W-:Y:S01]  /*0fe0*/  IMAD.U32 R2, RZ, RZ, UR11 ;  /* 0x0000000bff027e24 */ /* 0x000fe2000f8e00ff */
[----:B------:R-:W-:Y:S01]  /*0ff0*/  USEL UR23, UR22, URZ, !UP3 ;  /* 0x0000003f16177287 */ /* 0x000fe2000d800000 */
[----:B------:R-:W-:Y:S01]  /*1000*/  IMAD.IADD R6, R71, 0x1, -R6 ;  /* 0x0000000147067824 */ /* 0x000fe200078e0a06 */
[----:B------:R-:W-:Y:S01]  /*1010*/  SHF.R.S32.HI R140, RZ, 0x1f, R135 ;  /* 0x0000001fff8c7819 */ /* 0x000fe20000011487 */
[----:B------:R-:W-:Y:S01]  /*1020*/  IMAD.WIDE.U32 R150, R2, c[0x0][0x240], R8 ;  /* 0x0000900002967a25 */ /* 0x000fe200078e0008 */
[----:B------:R-:W-:Y:S01]  /*1030*/  UIMAD UR4, UR23, UR4, URZ ;  /* 0x00000004170472a4 */ /* 0x000fe2000f8e023f */
[----:B------:R-:W-:-:S02]  /*1040*/  SHF.R.S32.HI R10, RZ, 0x1f, R10 ;  /* 0x0000001fff0a7819 */ /* 0x000fc4000001140a */
[C---:B------:R-:W-:Y:S01]  /*1050*/  IMAD.SHL.U32 R18, R6.reuse, 0x4, RZ ;  /* 0x0000000406127824 */ /* 0x040fe200078e00ff */
[----:B------:R-:W-:Y:S01]  /*1060*/  IADD3 R151, R151, UR25, RZ ;  /* 0x0000001997977c10 */ /* 0x000fe2000fffe0ff */
[----:B------:R-:W-:Y:S01]  /*1070*/  IMAD.SHL.U32 R16, R6, 0x8, RZ ;  /* 0x0000000806107824 */ /* 0x000fe200078e00ff */
[----:B------:R-:W-:Y:S01]  /*1080*/  UIMAD UR4, UR24, UR5, UR4 ;  /* 0x00000005180472a4 */ /* 0x000fe2000f8e0204 */
[----:B------:R-:W-:Y:S01]  /*1090*/  IMAD.MOV.U32 R96, RZ, RZ, 0x6 ;  /* 0x00000006ff607424 */ /* 0x000fe200078e00ff */
[----:B------:R-:W-:Y:S01]  /*10a0*/  SHF.R.S32.HI R19, RZ, 0x1f, R18 ;  /* 0x0000001fff137819 */ /* 0x000fe20000011412 */
[----:B------:R-:W-:Y:S01]  /*10b0*/  IMAD.U32 R148, RZ, RZ, UR24 ;  /* 0x00000018ff947e24 */ /* 0x000fe2000f8e00ff */
[----:B------:R-:W-:Y:S01]  /*10c0*/  SHF.R.S32.HI R17, RZ, 0x1f, R16 ;  /* 0x0000001fff117819 */ /* 0x000fe20000011410 */
[----:B------:R-:W-:Y:S01]  /*10d0*/  IMAD R4, R4, -0x40, R91 ;  /* 0xffffffc004047824 */ /* 0x000fe200078e025b */
[----:B------:R-:W-:Y:S01]  /*10e0*/  ISETP.GE.AND P4, PT, R16, c[0x0][0x27c], PT ;  /* 0x00009f0010007a0c */ /* 0x000fe20003f86270 */
[----:B------:R-:W-:Y:S01]  /*10f0*/  IMAD R142, R140, c[0x0][0x280], RZ ;  /* 0x0000a0008c8e7a24 */ /* 0x000fe200078e02ff */
[----:B------:R-:W-:Y:S01]  /*1100*/  SHF.L.U64.HI R92, R105, R96, c[0x0][0x23c] ;  /* 0x00008f00695c7619 */ /* 0x000fe20000010260 */
[----:B------:R-:W-:Y:S01]  /*1110*/  IMAD.WIDE.U32 R150, R148, c[0x0][0x248], R150 ;  /* 0x0000920094967a25 */ /* 0x000fe200078e0096 */
[C---:B------:R-:W-:Y:S01]  /*1120*/  ISETP.GE.AND P1, PT, R4.reuse, 0x1, PT ;  /* 0x000000010400780c */ /* 0x040fe20003f26270 */
[----:B------:R-:W-:Y:S01]  /*1130*/  USHF.R.S32.HI UR5, URZ, 0x1f, UR19 ;  /* 0x0000001f3f057899 */ /* 0x000fe20008011413 */
[----:B------:R-:W-:Y:S01]  /*1140*/  SEL R3, RZ, c[0x0][0x27c], !P4 ;  /* 0x00009f00ff037a07 */ /* 0x000fe20006000000 */
[C---:B------:R-:W-:Y:S01]  /*1150*/  IMAD R142, R135.reuse, c[0x0][0x284], R142 ;  /* 0x0000a100878e7a24 */ /* 0x040fe200078e028e */
[----:B------:R-:W-:Y:S01]  /*1160*/  ISETP.GT.AND P0, PT, R4, 0x20, PT ;  /* 0x000000200400780c */ /* 0x000fe20003f04270 */
[----:B------:R-:W-:Y:S01]  /*1170*/  IMAD.WIDE.U32 R146, R135, c[0x0][0x280], R18 ;  /* 0x0000a00087927a25 */ /* 0x000fe200078e0012 */
[----:B------:R-:W-:-:S02]  /*1180*/  IADD3 R155, R151, UR4, RZ ;  /* 0x00000004979b7c10 */ /* 0x000fc4000fffe0ff */
[C---:B------:R-:W-:Y:S01]  /*1190*/  IADD3 R15, R18.reuse, 0x20, RZ ;  /* 0x00000020120f7810 */ /* 0x040fe20007ffe0ff */
[----:B------:R-:W-:Y:S01]  /*11a0*/  IMAD.WIDE.U32 R8, R135, c[0x0][0x280], R16 ;  /* 0x0000a00087087a25 */ /* 0x000fe200078e0010 */
[----:B------:R-:W-:Y:S02]  /*11b0*/  P2R R137, PR, RZ, 0x10 ;  /* 0x00000010ff897803 */ /* 0x000fe40000000000 */
[----:B------:R-:W-:Y:S01]  /*11c0*/  IADD3 R14, R18, 0x40, RZ ;  /* 0x00000040120e7810 */ /* 0x000fe20007ffe0ff */
[----:B------:R-:W-:Y:S01]  /*11d0*/  IMAD.SHL.U32 R93, R105, 0x40, RZ ;  /* 0x00000040695d7824 */ /* 0x000fe200078e00ff */
[----:B------:R-:W-:Y:S01]  /*11e0*/  LEA.HI R115, R0, R71, RZ, 0x5 ;  /* 0x0000004700737211 */ /* 0x000fe200078f28ff */
[----:B------:R-:W-:Y:S01]  /*11f0*/  IMAD R4, R92, UR19, RZ ;  /* 0x000000135c047c24 */ /* 0x000fe2000f8e02ff */
[C---:B------:R-:W-:Y:S01]  /*1200*/  IADD3 R133, R16.reuse, 0x60, RZ ;  /* 0x0000006010857810 */ /* 0x040fe20007ffe0ff */
[----:B------:R-:W-:Y:S01]  /*1210*/  IMAD.MOV.U32 R154, RZ, RZ, R150 ;  /* 0x000000ffff9a7224 */ /* 0x000fe200078e0096 */
[C---:B------:R-:W-:Y:S01]  /*1220*/  IADD3 R132, R16.reuse, 0x80, RZ ;  /* 0x0000008010847810 */ /* 0x040fe20007ffe0ff */
[----:B------:R-:W-:Y:S01]  /*1230*/  IMAD.IADD R147, R147, 0x1, R142 ;  /* 0x0000000193937824 */ /* 0x000fe200078e028e */
[----:B------:R-:W-:Y:S01]  /*1240*/  IADD3 R130, R16, 0xa0, RZ ;  /* 0x000000a010827810 */ /* 0x000fe20007ffe0ff */
[----:B------:R-:W-:Y:S01]  /*1250*/  IMAD.IADD R143, R142, 0x1, R9 ;  /* 0x000000018e8f7824 */ /* 0x000fe200078e0209 */
[----:B------:R-:W-:Y:S01]  /*1260*/  P2R R138, PR, RZ, 0x8 ;  /* 0x00000008ff8a7803 */ /* 0x000fe20000000000 */
[----:B------:R-:W-:Y:S01]  /*1270*/  IMAD.IADD R2, R16, 0x1, R3 ;  /* 0x0000000110027824 */ /* 0x000fe200078e0203 */
[----:B------:R-:W-:Y:S01]  /*1280*/  SHF.R.S32.HI R117, RZ, 0x1f, R130 ;  /* 0x0000001fff757819 */ /* 0x000fe20000011482 */
[----:B------:R-:W-:Y:S01]  /*1290*/  IMAD.MOV.U32 R142, RZ, RZ, R8 ;  /* 0x000000ffff8e7224 */ /* 0x000fe200078e0008 */
[----:B------:R-:W-:Y:S01]  /*12a0*/  IADD3 R83, R83, UR16, RZ ;  /* 0x0000001053537c10 */ /* 0x000fe2000fffe0ff */
[----:B------:R-:W-:Y:S01]  /*12b0*/  IMAD R140, R140, c[0x0][0x290], RZ ;  /* 0x0000a4008c8c7a24 */ /* 0x000fe200078e02ff */
[----:B------:R-:W-:Y:S01]  /*12c0*/  SHF.R.S32.HI R113, RZ, 0x1f, R2 ;  /* 0x0000001fff717819 */ /* 0x000fe20000011402 */
[C---:B------:R-:W-:Y:S01]  /*12d0*/  IMAD R3, R93.reuse, UR5, R4 ;  /* 0x000000055d037c24 */ /* 0x040fe2000f8e0204 */
[----:B------:R-:W-:Y:S01]  /*12e0*/  ULDC.64 UR4, c[0x0][0x1e8] ;  /* 0x00007a0000047ab9 */ /* 0x000fe20000000a00 */
[----:B------:R-:W-:Y:S01]  /*12f0*/  IMAD.WIDE.U32 R8, R93, UR19, R154 ;  /* 0x000000135d087c25 */ /* 0x000fe2000f8e009a */
[CC--:B------:R-:W-:Y:S01]  /*1300*/  LEA.HI R4, R113.reuse, R2.reuse, RZ, 0x3 ;  /* 0x0000000271047211 */ /* 0x0c0fe200078f18ff */
[----:B------:R-:W-:Y:S01]  /*1310*/  UIMAD UR25, UR10, UR4, URZ ;  /* 0x000000040a1972a4 */ /* 0x000fe2000f8e023f */
[----:B------:R-:W-:Y:S01]  /*1320*/  LEA.HI R113, R113, R2, RZ, 0x6 ;  /* 0x0000000271717211 */ /* 0x000fe200078f30ff */
[C---:B------:R-:W-:Y:S01]  /*1330*/  IMAD R140, R135.reuse, c[0x0][0x294], R140 ;  /* 0x0000a500878c7a24 */ /* 0x040fe200078e028c */
[----:B------:R-:W-:Y:S01]  /*1340*/  UIMAD.WIDE.U32 UR28, UR11, UR4, URZ ;  /* 0x000000040b1c72a5 */ /* 0x000fe2000f8e003f */
[----:B------:R-:W-:Y:S01]  /*1350*/  IMAD.WIDE.U32 R12, R135, c[0x0][0x290], R16 ;  /* 0x0000a400870c7a25 */ /* 0x000fe200078e0010 */
[----:B------:R-:W-:Y:S01]  /*1360*/  UIMAD UR25, UR11, UR5, UR25 ;  /* 0x000000050b1972a4 */ /* 0x000fe2000f8e0219 */
[----:B------:R-:W-:-:S02]  /*1370*/  LOP3.LUT R99, R4, 0xfffffff8, RZ, 0xc0, !PT ;  /* 0xfffffff804637812 */ /* 0x000fc400078ec0ff */
[----:B------:R-:W-:Y:S01]  /*1380*/  IMAD.IADD R3, R9, 0x1, R3 ;  /* 0x0000000109037824 */ /* 0x000fe200078e0203 */
[----:B------:R-:W-:Y:S01]  /*1390*/  ULDC.64 UR4, c[0x0][0x210] ;  /* 0x0000840000047ab9 */ /* 0x000fe20000000a00 */
[----:B------:R-:W-:Y:S01]  /*13a0*/  IMAD.MOV.U32 R104, RZ, RZ, 0x5 ;  /* 0x00000005ff687424 */ /* 0x000fe200078e00ff */
[----:B------:R-:W-:Y:S01]  /*13b0*/  UIMAD UR27, UR10, UR4, URZ ;  /* 0x000000040a1b72a4 */ /* 0x000fe2000f8e023f */
[----:B------:R-:W-:Y:S01]  /*13c0*/  IMAD.IADD R141, R140, 0x1, R13 ;  /* 0x000000018c8d7824 */ /* 0x000fe200078e020d */
[----:B------:R-:W-:Y:S01]  /*13d0*/  UIMAD.WIDE.U32 UR30, UR11, UR4, URZ ;  /* 0x000000040b1e72a5 */ /* 0x000fe2000f8e003f */
[----:B------:R-:W-:Y:S01]  /*13e0*/  IMAD.IADD R13, R18, 0x1, R15 ;  /* 0x00000001120d7824 */ /* 0x000fe200078e020f */
[C---:B------:R-:W-:Y:S01]  /*13f0*/  SHF.L.U64.HI R104, R105.reuse, R104, c[0x0][0x23c] ;  /* 0x00008f0069687619 */ /* 0x040fe20000010268 */
[----:B------:R-:W-:Y:S01]  /*1400*/  IMAD.SHL.U32 R128, R128, 0x2, RZ ;  /* 0x0000000280807824 */ /* 0x000fe200078e00ff */
[----:B------:R-:W-:Y:S01]  /*1410*/  UIMAD UR27, UR11, UR5, UR27 ;  /* 0x000000050b1b72a4 */ /* 0x000fe2000f8e021b */
[----:B------:R-:W-:Y:S01]  /*1420*/  IMAD.SHL.U32 R105, R105, 0x20, RZ ;  /* 0x0000002069697824 */ /* 0x000fe200078e00ff */
[----:B------:R-:W-:Y:S01]  /*1430*/  ISETP.GE.AND P4, PT, R13, c[0x0][0x27c], PT ;  /* 0x00009f000d007a0c */ /* 0x000fe20003f86270 */
[----:B------:R-:W-:Y:S01]  /*1440*/  IMAD.WIDE.U32 R148, R148, c[0x0][0x268], R20 ;  /* 0x00009a0094947a25 */ /* 0x000fe200078e0014 */
[----:B------:R-:W-:Y:S01]  /*1450*/  ULDC.64 UR4, c[0x0][0x268] ;  /* 0x00009a0000047ab9 */ /* 0x000fe20000000a00 */
[----:B------:R-:W-:Y:S01]  /*1460*/  LEA.HI R117, R117, R130, RZ, 0x3 ;  /* 0x0000008275757211 */ /* 0x000fe200078f18ff */
[----:B------:R-:W-:Y:S01]  /*1470*/  UIMAD UR4, UR23, UR4, URZ ;  /* 0x00000004170472a4 */ /* 0x000fe2000f8e023f */
[----:B------:R-:W-:Y:S01]  /*1480*/  IMAD.WIDE.U32 R144, R135, c[0x0][0x290], R18 ;  /* 0x0000a40087907a25 */ /* 0x000fe200078e0012 */
[----:B------:R-:W-:Y:S01]  /*1490*/  SHF.R.S32.HI R98, RZ, 0x1f, R99 ;  /* 0x0000001fff627819 */ /* 0x000fe20000011463 */
[----:B------:R-:W-:Y:S01]  /*14a0*/  UIADD3 UR25, UR29, UR25, URZ ;  /* 0x000000191d197290 */ /* 0x000fe2000fffe03f */
[----:B------:R-:W-:Y:S01]  /*14b0*/  LOP3.LUT R117, R117, 0xfffffff8, RZ, 0xc0, !PT ;  /* 0xfffffff875757812 */ /* 0x000fe200078ec0ff */
[----:B------:R-:W-:Y:S01]  /*14c0*/  IMAD.IADD R145, R145, 0x1, R140 ;  /* 0x0000000191917824 */ /* 0x000fe200078e028c */
[----:B------:R-:W-:Y:S01]  /*14d0*/  UIMAD UR24, UR24, UR5, UR4 ;  /* 0x00000005181872a4 */ /* 0x000fe2000f8e0204 */
[----:B------:R-:W-:Y:S01]  /*14e0*/  IMAD.MOV.U32 R140, RZ, RZ, R12 ;  /* 0x000000ffff8c7224 */ /* 0x000fe200078e000c */
[----:B------:R-:W-:Y:S01]  /*14f0*/  SHF.L.U64.HI R98, R99, 0x1, R98 ;  /* 0x0000000163627819 */ /* 0x000fe20000010262 */
[C---:B------:R-:W-:Y:S01]  /*1500*/  IMAD.IADD R12, R18.reuse, 0x1, R14 ;  /* 0x00000001120c7824 */ /* 0x040fe200078e020e */
[----:B------:R-:W-:Y:S01]  /*1510*/  ULDC.64 UR4, c[0x0][0x2b0] ;  /* 0x0000ac0000047ab9 */ /* 0x000fe20000000a00 */
[----:B------:R-:W-:Y:S01]  /*1520*/  IMAD.SHL.U32 R115, R115, 0x10, RZ ;  /* 0x0000001073737824 */ /* 0x000fe200078e00ff */
[----:B------:R-:W-:Y:S01]  /*1530*/  P2R R136, PR, RZ, 0x10 ;  /* 0x00000010ff887803 */ /* 0x000fe20000000000 */
[----:B------:R-:W-:Y:S01]  /*1540*/  IMAD.SHL.U32 R113, R113, 0x40, RZ ;  /* 0x0000004071717824 */ /* 0x000fe200078e00ff */
[----:B------:R-:W-:Y:S01]  /*1550*/  IADD3 R11, R18, 0x30, RZ ;  /* 0x00000030120b7810 */ /* 0x000fe20007ffe0ff */
[----:B------:R-:W-:Y:S01]  /*1560*/  IMAD R127, R6, 0x40, R135 ;  /* 0x00000040067f7824 */ /* 0x000fe200078e0287 */
[----:B------:R-:W-:Y:S01]  /*1570*/  LOP3.LUT R115, R115, 0xfffffe00, RZ, 0xc0, !PT ;  /* 0xfffffe0073737812 */ /* 0x000fe200078ec0ff */
[----:B------:R-:W-:Y:S01]  /*1580*/  IMAD.MOV.U32 R77, RZ, RZ, c[0x0][0x27c] ;  /* 0x00009f00ff4d7624 */ /* 0x000fe200078e00ff */
[----:B------:R-:W-:Y:S01]  /*1590*/  LOP3.LUT R113, R113, 0x7ffff000, RZ, 0xc0, !PT ;  /* 0x7ffff00071717812 */ /* 0x000fe200078ec0ff */
[----:B------:R-:W-:Y:S01]  /*15a0*/  IMAD.MOV.U32 R90, RZ, RZ, c[0x0][0x2b8] ;  /* 0x0000ae00ff5a7624 */ /* 0x000fe200078e00ff */
[----:B------:R-:W-:Y:S01]  /*15b0*/  SHF.R.S32.HI R6, RZ, 0x1f, R133 ;  /* 0x0000001fff067819 */ /* 0x000fe20000011485 */
[----:B------:R-:W-:Y:S01]  /*15c0*/  IMAD.MOV.U32 R95, RZ, RZ, c[0x0][0x280] ;  /* 0x0000a000ff5f7624 */ /* 0x000fe200078e00ff */
[----:B------:R-:W-:Y:S01]  /*15d0*/  IADD3 R9, R18, 0x10, RZ ;  /* 0x0000001012097810 */ /* 0x000fe20007ffe0ff */
[----:B------:R-:W-:Y:S01]  /*15e0*/  IMAD.MOV.U32 R97, RZ, RZ, c[0x0][0x290] ;  /* 0x0000a400ff617624 */ /* 0x000fe200078e00ff */
[----:B------:R-:W-:Y:S01]  /*15f0*/  LEA.HI R123, R6, R133, RZ, 0x3 ;  /* 0x00000085067b7211 */ /* 0x000fe200078f18ff */
[----:B------:R-:W-:Y:S01]  /*1600*/  IMAD.WIDE.U32 R146, R76, c[0x0][0x280], R146 ;  /* 0x0000a0004c927a25 */ /* 0x000fe200078e0092 */
[----:B------:R-:W-:Y:S01]  /*1610*/  SHF.R.S32.HI R6, RZ, 0x1f, R13 ;  /* 0x0000001fff067819 */ /* 0x000fe2000001140d */
[----:B------:R-:W-:Y:S01]  /*1620*/  UIADD3 UR27, UR31, UR27, URZ ;  /* 0x0000001b1f1b7290 */ /* 0x000fe2000fffe03f */
[----:B------:R-:W-:Y:S01]  /*1630*/  LOP3.LUT R123, R123, 0xfffffff8, RZ, 0xc0, !PT ;  /* 0xfffffff87b7b7812 */ /* 0x000fe200078ec0ff */
[----:B------:R-:W-:Y:S01]  /*1640*/  IMAD.MOV.U32 R114, RZ, RZ, c[0x0][0x27c] ;  /* 0x00009f00ff727624 */ /* 0x000fe200078e00ff */
[----:B------:R-:W-:Y:S01]  /*1650*/  LEA.HI R125, R6, R13, RZ, 0x3 ;  /* 0x0000000d067d7211 */ /* 0x000fe200078f18ff */
[----:B------:R-:W-:Y:S01]  /*1660*/  IMAD.WIDE.U32 R144, R76, c[0x0][0x290], R144 ;  /* 0x0000a4004c907a25 */ /* 0x000fe200078e0090 */
[----:B------:R-:W-:-:S02]  /*1670*/  SHF.L.U64.HI R94, R95, R96, c[0x0][0x284] ;  /* 0x0000a1005f5e7619 */ /* 0x000fc40000010260 */
[----:B------:R-:W-:Y:S01]  /*1680*/  LOP3.LUT R125, R125, 0xfffffff8, RZ, 0xc0, !PT ;  /* 0xfffffff87d7d7812 */ /* 0x000fe200078ec0ff */
[C---:B------:R-:W-:Y:S01]  /*1690*/  IMAD.WIDE.U32 R142, R76.reuse, c[0x0][0x280], R142 ;  /* 0x0000a0004c8e7a25 */ /* 0x040fe200078e008e */
[----:B------:R-:W-:Y:S02]  /*16a0*/  SHF.L.U64.HI R96, R97, R96, c[0x0][0x294] ;  /* 0x0000a50061607619 */ /* 0x000fe40000010260 */
[----:B------:R-:W-:Y:S01]  /*16b0*/  SHF.R.S32.HI R108, RZ, 0x1f, R123 ;  /* 0x0000001fff6c7819 */ /* 0x000fe2000001147b */
[----:B------:R-:W-:Y:S01]  /*16c0*/  IMAD.WIDE.U32 R140, R76, c[0x0][0x290], R140 ;  /* 0x0000a4004c8c7a25 */ /* 0x000fe200078e008c */
[----:B------:R-:W-:Y:S02]  /*16d0*/  SHF.R.S32.HI R106, RZ, 0x1f, R117 ;  /* 0x0000001fff6a7819 */ /* 0x000fe40000011475 */
[----:B------:R-:W-:Y:S01]  /*16e0*/  SHF.R.S32.HI R124, RZ, 0x3, R4 ;  /* 0x00000003ff7c7819 */ /* 0x000fe20000011404 */
[----:B------:R-:W-:Y:S01]  /*16f0*/  IMAD.SHL.U32 R95, R95, 0x40, RZ ;  /* 0x000000405f5f7824 */ /* 0x000fe200078e00ff */
[----:B------:R-:W-:Y:S01]  /*1700*/  SHF.R.S32.HI R110, RZ, 0x1f, R125 ;  /* 0x0000001fff6e7819 */ /* 0x000fe2000001147d */
[----:B------:R-:W-:Y:S01]  /*1710*/  IMAD.SHL.U32 R97, R97, 0x40, RZ ;  /* 0x0000004061617824 */ /* 0x000fe200078e00ff */
[----:B------:R-:W-:Y:S01]  /*1720*/  IADD3 R89, R149, UR24, RZ ;  /* 0x0000001895597c10 */ /* 0x000fe2000fffe0ff */
[----:B------:R-:W-:-:S02]  /*1730*/  IMAD.SHL.U32 R114, R114, 0x2, RZ ;  /* 0x0000000272727824 */ /* 0x000fc400078e00ff */
[----:B------:R-:W-:Y:S02]  /*1740*/  IMAD.U32 R129, RZ, RZ, UR19 ;  /* 0x00000013ff817e24 */ /* 0x000fe4000f8e00ff */
[----:B------:R-:W-:Y:S01]  /*1750*/  IMAD.SHL.U32 R99, R99, 0x2, RZ ;  /* 0x0000000263637824 */ /* 0x000fe200078e00ff */
[----:B--2---:R1:W2:Y:S01]  /*1760*/  @P2 R2UR UR26, R5 ;  /* 0x00000000051a23c2 */ /* 0x0042a200000e0000 */
[----:B------:R-:W-:-:S04]  /*1770*/  @P1 LEA R22, P2, R8, c[0x0][0x220], 0x1 ;  /* 0x0000880008161a11 */ /* 0x000fc800078408ff */
[----:B------:R-:W-:-:S05]  /*1780*/  @P1 LEA.HI.X R23, R8, c[0x0][0x224], R3, 0x1, P2 ;  /* 0x0000890008171a11 */ /* 0x000fca00010f0c03 */
[----:B------:R-:W-:Y:S01]  /*1790*/  @!PT LDS RZ, [RZ] ;  /* 0x00000000fffff984 */ /* 0x000fe20000000800 */
[----:B------:R-:W-:Y:S01]  /*17a0*/  @!PT LDS RZ, [RZ] ;  /* 0x00000000fffff984 */ /* 0x000fe20000000800 */
[----:B------:R-:W-:Y:S01]  /*17b0*/  @!PT LDS RZ, [RZ] ;  /* 0x00000000fffff984 */ /* 0x000fe20000000800 */
[----:B------:R3:W-:Y:S04]  /*17c0*/  @P1 LDGSTS.E.BYPASS.LTC128B.128 [R128+0x6100], [R22.64], !P3 ;  /* 0x0610000016801fae */ /* 0x0007e8000d901d54 */
[----:B------:R3:W-:Y:S04]  /*17d0*/  @P1 LDGSTS.E.BYPASS.LTC128B.128 [R128+0x8100], [R22.64+0x80], !P6 ;  /* 0x0810008016801fae */ /* 0x0007e8000f101d54 */
[----:B------:R3:W-:Y:S01]  /*17e0*/  @P1 LDGSTS.E.BYPASS.LTC128B.128 [R128+0xa100], [R22.64+0x100], !P5 ;  /* 0x0a10010016801fae */ /* 0x0007e2000e901d54 */
[----:B-1----:R-:W-:Y:S01]  /*17f0*/  @P0 IADD3 R5, P1, R105, R8, RZ ;  /* 0x0000000869050210 */ /* 0x002fe20007f3e0ff */
[----:B--2---:R-:W-:Y:S01]  /*1800*/  @UP0 USHF.R.S32.HI UR33, URZ, 0x1f, UR26 ;  /* 0x0000001f3f210899 */ /* 0x004fe2000801141a */
[----:B------:R-:W-:Y:S01]  /*1810*/  SEL R8, RZ, c[0x0][0x27c], !P4 ;  /* 0x00009f00ff087a07 */ /* 0x000fe20006000000 */
[----:B------:R-:W-:-:S02]  /*1820*/  @UP0 UMOV UR32, UR26 ;  /* 0x0000001a00200c82 */ /* 0x000fc40008000000 */
[----:B------:R-:W-:Y:S01]  /*1830*/  @P0 IMAD.X R2, R104, 0x1, R3, P1 ;  /* 0x0000000168020824 */ /* 0x000fe200008e0603 */
[C---:B------:R-:W-:Y:S01]  /*1840*/  @P0 LEA R20, P1, R5.reuse, c[0x0][0x220], 0x1 ;  /* 0x0000880005140a11 */ /* 0x040fe200078208ff */
[----:B------:R-:W-:Y:S01]  /*1850*/  IMAD.IADD R8, R8, 0x1, R13 ;  /* 0x0000000108087824 */ /* 0x000fe200078e020d */
[----:B------:R-:W-:Y:S02]  /*1860*/  @!UP0 UMOV UR33, UR22 ;  /* 0x0000001600218c82 */ /* 0x000fe40008000000 */
[----:B------:R-:W-:Y:S01]  /*1870*/  @P0 LEA.HI.X R21, R5, c[0x0][0x224], R2, 0x1, P1 ;  /* 0x0000890005150a11 */ /* 0x000fe200008f0c02 */
[----:B------:R-:W-:Y:S01]  /*1880*/  UIMAD UR22, UR33, UR4, URZ ;  /* 0x00000004211672a4 */ /* 0x000fe2000f8e023f */
[----:B------:R-:W-:Y:S01]  /*1890*/  SHF.R.S32.HI R3, RZ, 0x1f, R8 ;  /* 0x0000001fff037819 */ /* 0x000fe20000011408 */
[----:B------:R-:W-:Y:S01]  /*18a0*/  @!UP0 UMOV UR32, UR18 ;  /* 0x0000001200208c82 */ /* 0x000fe20008000000 */
[----:B------:R-:W-:Y:S01]  /*18b0*/  LEA.HI R5, R10, R135, RZ, 0x3 ;  /* 0x000000870a057211 */ /* 0x000fe200078f18ff */
[----:B------:R3:W-:Y:S01]  /*18c0*/  @P0 LDGSTS.E.BYPASS.LTC128B.128 [R128+0x7100], [R20.64], !P3 ;  /* 0x0710000014800fae */ /* 0x0007e2000d901d54 */
[CC--:B------:R-:W-:Y:S01]  /*18d0*/  LEA.HI R2, R3.reuse, R8.reuse, RZ, 0x3 ;  /* 0x0000000803027211 */ /* 0x0c0fe200078f18ff */
[----:B------:R-:W-:Y:S01]  /*18e0*/  UIMAD.WIDE.U32 UR34, UR32, UR4, URZ ;  /* 0x00000004202272a5 */ /* 0x000fe2000f8e003f */
[----:B------:R-:W-:Y:S01]  /*18f0*/  LEA.HI R3, R3, R8, RZ, 0x6 ;  /* 0x0000000803037211 */ /* 0x000fe200078f30ff */
[----:B------:R3:W-:Y:S01]  /*1900*/  @P0 LDGSTS.E.BYPASS.LTC128B.128 [R128+0x9100], [R20.64+0x80], !P6 ;  /* 0x0910008014800fae */ /* 0x0007e2000f101d54 */
[----:B------:R-:W-:Y:S01]  /*1910*/  LOP3.LUT R8, R5, 0xfffffff8, RZ, 0xc0, !PT ;  /* 0xfffffff805087812 */ /* 0x000fe200078ec0ff */
[----:B------:R-:W-:Y:S01]  /*1920*/  UIMAD UR5, UR32, UR5, UR22 ;  /* 0x00000005200572a4 */ /* 0x000fe2000f8e0216 */
[----:B------:R-:W-:Y:S01]  /*1930*/  ISETP.GE.AND P1, PT, R12, c[0x0][0x27c], PT ;  /* 0x00009f000c007a0c */ /* 0x000fe20003f26270 */
[----:B------:R3:W-:Y:S01]  /*1940*/  @P0 LDGSTS.E.BYPASS.LTC128B.128 [R128+0xb100], [R20.64+0x100], !P5 ;  /* 0x0b10010014800fae */ /* 0x0007e2000e901d54 */
[----:B------:R-:W-:Y:S01]  /*1950*/  IMAD.SHL.U32 R3, R3, 0x40, RZ ;  /* 0x0000004003037824 */ /* 0x000fe200078e00ff */
[----:B------:R-:W-:Y:S01]  /*1960*/  LOP3.LUT R101, R2, 0xfffffff8, RZ, 0xc0, !PT ;  /* 0xfffffff802657812 */ /* 0x000fe200078ec0ff */
[----:B------:R-:W-:Y:S01]  /*1970*/  IMAD.IADD R131, R135, 0x1, -R8 ;  /* 0x0000000187837824 */ /* 0x000fe200078e0a08 */
[----:B------:R-:W-:Y:S01]  /*1980*/  SEL R5, RZ, c[0x0][0x27c], !P1 ;  /* 0x00009f00ff057a07 */ /* 0x000fe20004800000 */
[----:B------:R-:W0:Y:S01]  /*1990*/  LDGDEPBAR ;  /* 0x00000000000079af */ /* 0x000e220000000000 */
[----:B------:R-:W-:Y:S01]  /*19a0*/  LOP3.LUT R3, R3, 0x7ffff000, RZ, 0xc0, !PT ;  /* 0x7ffff00003037812 */ /* 0x000fe200078ec0ff */
[----:B------:R-:W-:-:S02]  /*19b0*/  UIADD3 UR5, UR35, UR5, URZ ;  /* 0x0000000523057290 */ /* 0x000fc4000fffe03f */
[----:B------:R-:W-:Y:S01]  /*19c0*/  BAR.SYNC.DEFER_BLOCKING 0x0 ;  /* 0x0000000000007b1d */ /* 0x000fe20000010000 */
[C---:B------:R-:W-:Y:S01]  /*19d0*/  LOP3.LUT P0, RZ, R131.reuse, 0x4, RZ, 0xc0, !PT ;  /* 0x0000000483ff7812 */ /* 0x040fe2000780c0ff */
[----:B------:R-:W-:Y:S01]  /*19e0*/  IMAD.SHL.U32 R131, R131, 0x40, RZ ;  /* 0x0000004083837824 */ /* 0x000fe200078e00ff */
[----:B------:R-:W-:Y:S01]  /*19f0*/  P2R R134, PR, RZ, 0x2 ;  /* 0x00000002ff867803 */ /* 0x000fe20000000000 */
[----:B------:R-:W-:Y:S01]  /*1a00*/  IMAD.IADD R10, R5, 0x1, R12 ;  /* 0x00000001050a7824 */ /* 0x000fe200078e020c */
[----:B------:R-:W-:Y:S01]  /*1a10*/  SHF.R.S32.HI R100, RZ, 0x1f, R101 ;  /* 0x0000001fff647819 */ /* 0x000fe20000011465 */
[----:B------:R-:W-:Y:S01]  /*1a20*/  ULDC.U8 UR4, c[0x0][0x298] ;  /* 0x0000a60000047ab9 */ /* 0x000fe20000000000 */
[----:B------:R-:W-:Y:S02]  /*1a30*/  LOP3.LUT R131, R131, 0x1c0, RZ, 0xc0, !PT ;  /* 0x000001c083837812 */ /* 0x000fe400078ec0ff */
[----:B------:R-:W-:Y:S02]  /*1a40*/  SHF.R.S32.HI R111, RZ, 0x1f, R10 ;  /* 0x0000001fff6f7819 */ /* 0x000fe4000001140a */
[----:B------:R-:W-:-:S02]  /*1a50*/  SHF.R.U32.HI R116, RZ, 0x3, R131 ;  /* 0x00000003ff747819 */ /* 0x000fc40000011683 */
[----:B------:R-:W-:Y:S02]  /*1a60*/  LOP3.LUT R5, R131, 0x38, R4, 0xf8, !PT ;  /* 0x0000003883057812 */ /* 0x000fe400078ef804 */
[----:B------:R-:W-:Y:S02]  /*1a70*/  LEA.HI R0, R111, R10, RZ, 0x3 ;  /* 0x0000000a6f007211 */ /* 0x000fe400078f18ff */
[-C--:B------:R-:W-:Y:S02]  /*1a80*/  LOP3.LUT R8, R5, R116.reuse, RZ, 0x3c, !PT ;  /* 0x0000007405087212 */ /* 0x080fe400078e3cff */
[----:B------:R-:W-:Y:S02]  /*1a90*/  LOP3.LUT R5, R131, 0x38, R0, 0xf8, !PT ;  /* 0x0000003883057812 */ /* 0x000fe400078ef800 */
[----:B------:R-:W-:Y:S02]  /*1aa0*/  IADD3 R113, R8, R113, R115 ;  /* 0x0000007108717210 */ /* 0x000fe40007ffe073 */
[----:B------:R-:W-:-:S02]  /*1ab0*/  LOP3.LUT R8, R5, R116, RZ, 0x3c, !PT ;  /* 0x0000007405087212 */ /* 0x000fc400078e3cff */
[----:B------:R-:W-:Y:S01]  /*1ac0*/  SHF.R.S32.HI R5, RZ, 0x1f, R12 ;  /* 0x0000001fff057819 */ /* 0x000fe2000001140c */
[----:B------:R-:W-:Y:S01]  /*1ad0*/  IMAD.SHL.U32 R113, R113, 0x2, RZ ;  /* 0x0000000271717824 */ /* 0x000fe200078e00ff */
[----:B------:R-:W-:Y:S02]  /*1ae0*/  LOP3.LUT R7, R131, 0x38, R2, 0xf8, !PT ;  /* 0x0000003883077812 */ /* 0x000fe400078ef802 */
[----:B------:R-:W-:Y:S02]  /*1af0*/  LEA.HI R126, R5, R12, RZ, 0x3 ;  /* 0x0000000c057e7211 */ /* 0x000fe400078f18ff */
[----:B------:R-:W-:Y:S02]  /*1b00*/  LOP3.LUT R5, R131, 0x18, R16, 0xf8, !PT ;  /* 0x0000001883057812 */ /* 0x000fe400078ef810 */
[----:B------:R-:W-:Y:S02]  /*1b10*/  LEA.HI R111, R111, R10, RZ, 0x6 ;  /* 0x0000000a6f6f7211 */ /* 0x000fe400078f30ff */
[----:B------:R-:W-:-:S02]  /*1b20*/  LOP3.LUT R122, R5, R116, RZ, 0x3c, !PT ;  /* 0x00000074057a7212 */ /* 0x000fc400078e3cff */
[----:B------:R-:W-:Y:S01]  /*1b30*/  LOP3.LUT R112, R7, R116, RZ, 0x3c, !PT ;  /* 0x0000007407707212 */ /* 0x000fe200078e3cff */
[----:B------:R-:W-:Y:S01]  /*1b40*/  IMAD.SHL.U32 R111, R111, 0x40, RZ ;  /* 0x000000406f6f7824 */ /* 0x000fe200078e00ff */
[----:B------:R-:W-:Y:S01]  /*1b50*/  SHF.R.S32.HI R7, RZ, 0x1f, R132 ;  /* 0x0000001fff077819 */ /* 0x000fe20000011484 */
[--C-:B------:R-:W-:Y:S01]  /*1b60*/  IMAD.IADD R122, R122, 0x1, R115.reuse ;  /* 0x000000017a7a7824 */ /* 0x100fe200078e0273 */
[----:B------:R-:W-:Y:S02]  /*1b70*/  IADD3 R112, R112, R3, R115 ;  /* 0x0000000370707210 */ /* 0x000fe40007ffe073 */
[----:B------:R-:W-:Y:S02]  /*1b80*/  SHF.R.S32.HI R3, RZ, 0x1f, R76 ;  /* 0x0000001fff037819 */ /* 0x000fe4000001144c */
[----:B------:R-:W-:Y:S01]  /*1b90*/  LEA R122, R122, 0x100, 0x1 ;  /* 0x000001007a7a7811 */ /* 0x000fe200078e08ff */
[----:B------:R-:W-:Y:S01]  /*1ba0*/  IMAD.SHL.U32 R112, R112, 0x2, RZ ;  /* 0x0000000270707824 */ /* 0x000fe200078e00ff */
[----:B------:R-:W-:Y:S01]  /*1bb0*/  LOP3.LUT R111, R111, 0x7ffff000, RZ, 0xc0, !PT ;  /* 0x7ffff0006f6f7812 */ /* 0x000fe200078ec0ff */
[C---:B------:R-:W-:Y:S01]  /*1bc0*/  IMAD R85, R3.reuse, c[0x0][0x280], RZ ;  /* 0x0000a00003557a24 */ /* 0x040fe200078e02ff */
[----:B------:R-:W-:Y:S01]  /*1bd0*/  LOP3.LUT R103, R0, 0xfffffff8, RZ, 0xc0, !PT ;  /* 0xfffffff800677812 */ /* 0x000fe200078ec0ff */
[----:B------:R-:W-:Y:S01]  /*1be0*/  IMAD R3, R3, c[0x0][0x290], RZ ;  /* 0x0000a40003037a24 */ /* 0x000fe200078e02ff */
[----:B------:R-:W-:Y:S01]  /*1bf0*/  LEA.HI R120, R7, R132, RZ, 0x3 ;  /* 0x0000008407787211 */ /* 0x000fe200078f18ff */
[----:B------:R-:W-:Y:S01]  /*1c00*/  IMAD R85, R76, c[0x0][0x284], R85 ;  /* 0x0000a1004c557a24 */ /* 0x000fe200078e0255 */
[----:B------:R-:W-:Y:S01]  /*1c10*/  IADD3 R121, R122, 0x40, RZ ;  /* 0x000000407a797810 */ /* 0x000fe20007ffe0ff */
[----:B------:R-:W-:Y:S01]  /*1c20*/  IMAD R3, R76, c[0x0][0x294], R3 ;  /* 0x0000a5004c037a24 */ /* 0x000fe200078e0203 */
[----:B------:R-:W-:Y:S01]  /*1c30*/  @P0 IADD3 R121, R122, -0x40, RZ ;  /* 0xffffffc07a790810 */ /* 0x000fe20007ffe0ff */
[----:B------:R-:W-:Y:S01]  /*1c40*/  IMAD.IADD R87, R147, 0x1, R85 ;  /* 0x0000000193577824 */ /* 0x000fe200078e0255 */
[----:B------:R-:W-:Y:S01]  /*1c50*/  IADD3 R111, R8, R111, R115 ;  /* 0x0000006f086f7210 */ /* 0x000fe20007ffe073 */
[----:B------:R-:W-:Y:S01]  /*1c60*/  IMAD.IADD R85, R85, 0x1, R143 ;  /* 0x0000000155557824 */ /* 0x000fe200078e028f */
[----:B------:R-:W-:Y:S01]  /*1c70*/  SHF.R.S32.HI R102, RZ, 0x1f, R103 ;  /* 0x0000001fff667819 */ /* 0x000fe20000011467 */
[----:B------:R-:W-:Y:S01]  /*1c80*/  IMAD.IADD R86, R145, 0x1, R3 ;  /* 0x0000000191567824 */ /* 0x000fe200078e0203 */
[----:B------:R-:W-:Y:S01]  /*1c90*/  ISETP.GE.AND P0, PT, R77, 0x1, PT ;  /* 0x000000014d00780c */ /* 0x000fe20003f06270 */
[----:B------:R-:W-:Y:S01]  /*1ca0*/  IMAD.IADD R84, R3, 0x1, R141 ;  /* 0x0000000103547824 */ /* 0x000fe200078e028d */
[----:B------:R-:W-:Y:S01]  /*1cb0*/  LOP3.LUT R120, R120, 0xfffffff8, RZ, 0xc0, !PT ;  /* 0xfffffff878787812 */ /* 0x000fe200078ec0ff */
[----:B------:R-:W-:Y:S01]  /*1cc0*/  IMAD.SHL.U32 R111, R111, 0x2, RZ ;  /* 0x000000026f6f7824 */ /* 0x000fe200078e00ff */
[----:B------:R-:W-:-:S02]  /*1cd0*/  LOP3.LUT R126, R126, 0xfffffff8, RZ, 0xc0, !PT ;  /* 0xfffffff87e7e7812 */ /* 0x000fc400078ec0ff */
[----:B------:R-:W-:Y:S02]  /*1ce0*/  ISETP.NE.AND P1, PT, R90, 0x1, PT ;  /* 0x000000015a00780c */ /* 0x000fe40003f25270 */
[----:B------:R-:W-:Y:S02]  /*1cf0*/  SHF.R.S32.HI R118, RZ, 0x3, R0 ;  /* 0x00000003ff767819 */ /* 0x000fe40000011400 */
[C---:B------:R-:W-:Y:S01]  /*1d00*/  SHF.L.U64.HI R100, R101.reuse, 0x1, R100 ;  /* 0x0000000165647819 */ /* 0x040fe20000010264 */
[----:B------:R-:W-:Y:S01]  /*1d10*/  IMAD.SHL.U32 R101, R101, 0x2, RZ ;  /* 0x0000000265657824 */ /* 0x000fe200078e00ff */
[C---:B------:R-:W-:Y:S01]  /*1d20*/  SHF.L.U64.HI R102, R103.reuse, 0x1, R102 ;  /* 0x0000000167667819 */ /* 0x040fe20000010266 */
[----:B------:R-:W-:Y:S01]  /*1d30*/  IMAD.SHL.U32 R103, R103, 0x2, RZ ;  /* 0x0000000267677824 */ /* 0x000fe200078e00ff */
[----:B------:R-:W-:Y:S02]  /*1d40*/  P2R R0, PR, RZ, 0x1 ;  /* 0x00000001ff007803 */ /* 0x000fe40000000000 */
[----:B------:R-:W-:-:S02]  /*1d50*/  IADD3 R10, R18, 0x50, RZ ;  /* 0x00000050120a7810 */ /* 0x000fc40007ffe0ff */
[----:B------:R-:W-:Y:S02]  /*1d60*/  SHF.R.S32.HI R107, RZ, 0x1f, R120 ;  /* 0x0000001fff6b7819 */ /* 0x000fe40000011478 */
[----:B------:R-:W-:Y:S02]  /*1d70*/  SHF.R.S32.HI R109, RZ, 0x1f, R126 ;  /* 0x0000001fff6d7819 */ /* 0x000fe4000001147e */
[----:B------:R-:W-:Y:S02]  /*1d80*/  SHF.R.S32.HI R119, RZ, 0x3, R2 ;  /* 0x00000003ff777819 */ /* 0x000fe40000011402 */
[----:B---3--:R-:W-:Y:S02]  /*1d90*/  P2R R0, PR, RZ, 0x2 ;  /* 0x00000002ff007803 */ /* 0x008fe40000000000 */
.L_x_655:
[----:B------:R-:W-:Y:S01]  /*1da0*/  IMAD.SHL.U32 R82, R129, 0x40, RZ ;  /* 0x0000004081527824 */ /* 0x000fe200078e00ff */
[----:B------:R-:W-:Y:S04]  /*1db0*/  DEPBAR.LE SB0, 0x0 ;  /* 0x000080000000791a */ /* 0x000fe80000000000 */
[----:B------:R-:W-:Y:S01]  /*1dc0*/  IMAD.IADD R0, R127, 0x1, R82 ;  /* 0x000000017f007824 */ /* 0x000fe200078e0252 */
[----:B------:R-:W-:Y:S01]  /*1dd0*/  ISETP.NE.AND P1, PT, R90, 0x1, PT ;  /* 0x000000015a00780c */ /* 0x000fe20003f25270 */
[----:B------:R-:W-:Y:S01]  /*1de0*/  IMAD.MOV.U32 R88, RZ, RZ, RZ ;  /* 0x000000ffff587224 */ /* 0x000fe200078e00ff */
[----:B------:R-:W-:Y:S01]  /*1df0*/  ISETP.GE.AND P2, PT, R77, 0x1, PT ;  /* 0x000000014d00780c */ /* 0x000fe20003f46270 */
[----:B------:R-:W-:Y:S01]  /*1e00*/  IMAD.IADD R81, R83, 0x1, R0 ;  /* 0x0000000153517824 */ /* 0x000fe200078e0200 */
[----:B------:R-:W-:Y:S01]  /*1e10*/  ISETP.GE.AND P0, PT, R0, UR15, PT ;  /* 0x0000000f00007c0c */ /* 0x000fe2000bf06270 */
[----:B------:R-:W-:Y:S02]  /*1e20*/  BSSY B1, `(.L_x_631) ;  /* 0x00003d7000017945 */ /* 0x000fe40003800000 */
[--C-:B------:R-:W-:Y:S01]  /*1e30*/  IMAD.MOV.U32 R0, RZ, RZ, R81.reuse ;  /* 0x000000ffff007224 */ /* 0x100fe200078e0051 */
[----:B------:R-:W-:Y:S05]  /*1e40*/  ISETP.GT.OR P0, PT, R127, 0x3f, P0 ;  /* 0x0000003f7f00780c */ /* 0x000fea0000704670 */
[----:B-1----:R-:W-:Y:S05]  /*1e50*/  @P1 IMAD.HI.U32 R2, R81, c[0x0][0x2bc], RZ ;  /* 0x0000af0051021a27 */ /* 0x002fea00078e00ff */
[----:B------:R-:W-:Y:S04]  /*1e60*/  @P1 SHF.R.U32.HI R0, RZ, c[0x0][0x2c0], R2 ;  /* 0x0000b000ff001a19 */ /* 0x000fe80000011602 */
        /* <DEDUP_REMOVED lines=21> */
[----:B----4-:R-:W-:-:S05]  /*1fc0*/  @!P2 BRA `(.L_x_632) ;  /* 0x000039600000a947 */ /* 0x010fca0003800000 */
[-C--:B------:R-:W-:Y:S01]  /*1fd0*/  IMAD R5, R94, R129.reuse, RZ ;  /* 0x000000815e057224 */ /* 0x080fe200078e02ff */
[----:B------:R-:W-:Y:S01]  /*1fe0*/  ISETP.NE.AND P0, PT, RZ, UR4, PT ;  /* 0x00000004ff007c0c */ /* 0x000fe2000bf05270 */
[-C--:B------:R-:W-:Y:S01]  /*1ff0*/  IMAD R3, R96, R129.reuse, RZ ;  /* 0x0000008160037224 */ /* 0x080fe200078e02ff */
[----:B------:R-:W-:Y:S01]  /*2000*/  SHF.R.S32.HI R2, RZ, 0x1f, R129 ;  /* 0x0000001fff027819 */ /* 0x000fe20000011481 */
[----:B------:R-:W-:Y:S01]  /*2010*/  IMAD.WIDE.U32 R40, R95, R129, RZ ;  /* 0x000000815f287225 */ /* 0x000fe200078e00ff */
[----:B------:R-:W-:Y:S03]  /*2020*/  IADD3 R78, -R82, UR15, RZ ;  /* 0x0000000f524e7c10 */ /* 0x000fe6000fffe1ff */
[----:B------:R-:W-:Y:S01]  /*2030*/  IMAD R5, R2, R95, R5 ;  /* 0x0000005f02057224 */ /* 0x000fe200078e0205 */
        /* <DEDUP_REMOVED lines=65> */
.L_x_635:
[----:B------:R-:W-:Y:S05]  /*2450*/  BSYNC B0 ;  /* 0x0000000000007941 */ /* 0x000fea0003800000 */
.L_x_634:
        /* <DEDUP_REMOVED lines=93> */
.L_x_638:
[----:B------:R-:W-:Y:S05]  /*2a30*/  BSYNC B0 ;  /* 0x0000000000007941 */ /* 0x000fea0003800000 */
.L_x_637:
        /* <DEDUP_REMOVED lines=58> */
.L_x_640:
[----:B------:R-:W-:Y:S05]  /*2de0*/  BSYNC B0 ;  /* 0x0000000000007941 */ /* 0x000fea0003800000 */
.L_x_639:
        /* <DEDUP_REMOVED lines=58> */
.L_x_642:
[----:B------:R-:W-:Y:S05]  /*3190*/  BSYNC B0 ;  /* 0x0000000000007941 */ /* 0x000fea0003800000 */
.L_x_641:
        /* <DEDUP_REMOVED lines=58> */
.L_x_644:
[----:B------:R-:W-:Y:S05]  /*3540*/  BSYNC B0 ;  /* 0x0000000000007941 */ /* 0x000fea0003800000 */
.L_x_643:
        /* <DEDUP_REMOVED lines=58> */
.L_x_646:
[----:B------:R-:W-:Y:S05]  /*38f0*/  BSYNC B0 ;  /* 0x0000000000007941 */ /* 0x000fea0003800000 */
.L_x_645:
        /* <DEDUP_REMOVED lines=58> */
.L_x_633:
        /* <DEDUP_REMOVED lines=47> */
.L_x_648:
[----:B------:R-:W-:Y:S05]  /*3f90*/  BSYNC B0 ;  /* 0x0000000000007941 */ /* 0x000fea0003800000 */
.L_x_647:
        /* <DEDUP_REMOVED lines=46> */
[--C-:B------:R-:W-:Y:S01]  /*4280*/  @!P0 SHF.R.U64 R57, R48, 0x10, R49.reuse ;  /* 0x0000001030398819 */ /* 0x100fe20000001231 */
[----:B------:R-:W-:Y:S01]  /*4290*/  @!P0 HADD2.F32 R48, -RZ, R47.H0_H0 ;  /* 0x2000002fff308230 */ /* 0x000fe20000004100 */
[----:B------:R-:W-:Y:S01]  /*42a0*/  SHF.R.S32.HI R161, RZ, 0x1f, R160 ;  /* 0x0000001fffa17819 */ /* 0x000fe200000114a0 */
[----:B------:R-:W-:Y:S01]  /*42b0*/  @!P0 HADD2.F32 R55, -RZ, R55.H0_H0 ;  /* 0x20000037ff378230 */ /* 0x000fe20000004100 */
[----:B------:R-:W-:Y:S02]  /*42c0*/  SHF.L.U32 R158, R160, 0x3, RZ ;  /* 0x00000003a09e7819 */ /* 0x000fe400000006ff */
[----:B------:R-:W-:Y:S02]  /*42d0*/  LEA.HI R161, R161, R160, RZ, 0x3 ;  /* 0x000000a0a1a17211 */ /* 0x000fe400078f18ff */
[----:B------:R-:W-:Y:S02]  /*42e0*/  LOP3.LUT R163, R131, 0x38, R158, 0xf8, !PT ;  /* 0x0000003883a37812 */ /* 0x000fe400078ef89e */
[----:B------:R-:W-:Y:S01]  /*42f0*/  @!P0 SHF.R.U32.HI R53, RZ, 0x10, R49 ;  /* 0x00000010ff358819 */ /* 0x000fe20000011631 */
[----:B------:R-:W-:Y:S01]  /*4300*/  IMAD.SHL.U32 R161, R161, 0x200, RZ ;  /* 0x00000200a1a17824 */ /* 0x000fe200078e00ff */
[----:B------:R-:W-:Y:S02]  /*4310*/  LOP3.LUT R160, R163, R116, RZ, 0x3c, !PT ;  /* 0x00000074a3a07212 */ /* 0x000fe400078e3cff */
[----:B------:R-:W-:Y:S02]  /*4320*/  @!P0 SHF.R.U64 R42, R36, 0x10, R37 ;  /* 0x00000010242a8819 */ /* 0x000fe40000001225 */
[----:B------:R-:W-:Y:S02]  /*4330*/  LOP3.LUT R161, R161, 0x7ffff000, RZ, 0xc0, !PT ;  /* 0x7ffff000a1a17812 */ /* 0x000fe400078ec0ff */
[----:B------:R-:W-:Y:S01]  /*4340*/  @!P0 SHF.R.U64 R54, R50, 0x10, R51 ;  /* 0x0000001032368819 */ /* 0x000fe20000001233 */
[----:B------:R-:W-:Y:S01]  /*4350*/  @!P0 HADD2.F32 R45, -RZ, R42.H0_H0 ;  /* 0x2000002aff2d8230 */ /* 0x000fe20000004100 */
[----:B------:R-:W-:Y:S02]  /*4360*/  IADD3 R160, R160, R161, R115 ;  /* 0x000000a1a0a07210 */ /* 0x000fe40007ffe073 */
[----:B------:R-:W-:Y:S01]  /*4370*/  @!P0 SHF.R.U32.HI R59, RZ, 0x10, R51 ;  /* 0x00000010ff3b8819 */ /* 0x000fe20000011633 */
[----:B-1----:R-:W-:Y:S01]  /*4380*/  @!P0 IMAD.MOV.U32 R46, RZ, RZ, R24 ;  /* 0x000000ffff2e8224 */ /* 0x002fe200078e0018 */
[----:B------:R-:W-:Y:S01]  /*4390*/  SHF.L.U32 R159, R160, 0x1, RZ ;  /* 0x00000001a09f7819 */ /* 0x000fe200000006ff */
[----:B------:R-:W-:Y:S01]  /*43a0*/  @!P0 HADD2.F32 R51, -RZ, R57.H0_H0 ;  /* 0x20000039ff338230 */ /* 0x000fe20000004100 */
[----:B------:R-:W-:Y:S01]  /*43b0*/  @!P0 SHF.R.U32.HI R43, RZ, 0x10, R37 ;  /* 0x00000010ff2b8819 */ /* 0x000fe20000011625 */
[----:B------:R-:W-:Y:S01]  /*43c0*/  IMAD.MOV.U32 R37, RZ, RZ, R38 ;  /* 0x000000ffff257224 */ /* 0x000fe200078e0026 */
[--C-:B------:R-:W-:Y:S01]  /*43d0*/  @!P0 HADD2.F32 R41, -RZ, R46.reuse.H0_H0 ;  /* 0x2000002eff298230 */ /* 0x100fe20000004100 */
[----:B------:R-:W1:Y:S01]  /*43e0*/  LDS.128 R72, [R159+0x6100] ;  /* 0x006100009f487984 */ /* 0x000e620000000c00 */
[----:B------:R-:W-:Y:S01]  /*43f0*/  @!P0 HADD2.F32 R42, -RZ, R46.H1_H1 ;  /* 0x3000002eff2a8230 */ /* 0x000fe20000004100 */
[--C-:B------:R-:W-:Y:S01]  /*4400*/  @!P0 SHF.R.U64 R38, R38, 0x10, R39.reuse ;  /* 0x0000001026268819 */ /* 0x100fe20000001227 */
[----:B------:R-:W-:Y:S01]  /*4410*/  @!P0 HADD2.F32 R43, -RZ, R43.H0_H0 ;  /* 0x2000002bff2b8230 */ /* 0x000fe20000004100 */
[----:B------:R-:W-:Y:S01]  /*4420*/  @!P0 FMUL.FTZ R0, R41, R44 ;  /* 0x0000002c29008220 */ /* 0x000fe20000410000 */
[----:B------:R-:W-:Y:S01]  /*4430*/  @!P0 HADD2.F32 R54, -RZ, R54.H0_H0 ;  /* 0x20000036ff368230 */ /* 0x000fe20000004100 */
[C---:B------:R-:W-:Y:S01]  /*4440*/  @!P0 FMUL.FTZ R2, R42.reuse, R45 ;  /* 0x0000002d2a028220 */ /* 0x040fe20000410000 */
[----:B------:R-:W-:Y:S01]  /*4450*/  @!P0 HADD2.F32 R38, -RZ, R38.H0_H0 ;  /* 0x20000026ff268230 */ /* 0x000fe20000004100 */
[----:B------:R-:W-:Y:S01]  /*4460*/  MOV R36, R39 ;  /* 0x0000002700247202 */ /* 0x000fe20000000f00 */
[----:B------:R-:W-:Y:S01]  /*4470*/  @!P0 HADD2.F32 R59, -RZ, R59.H0_H0 ;  /* 0x2000003bff3b8230 */ /* 0x000fe20000004100 */
[----:B------:R-:W-:Y:S05]  /*4480*/  @!P0 SHF.R.U32.HI R39, RZ, 0x10, R39 ;  /* 0x00000010ff278819 */ /* 0x000fea0000011627 */
        /* <DEDUP_REMOVED lines=79> */
.L_x_650:
[----:B------:R-:W-:Y:S05]  /*4980*/  BSYNC B0 ;  /* 0x0000000000007941 */ /* 0x000fea0003800000 */
.L_x_649:
        /* <DEDUP_REMOVED lines=14> */
[--C-:B------:R-:W-:Y:S01]  /*4a70*/  @!P0 SHF.R.U32.HI R28, RZ, 0x10, R31.reuse ;  /* 0x00000010ff1c8819 */ /* 0x100fe2000001161f */
        /* <DEDUP_REMOVED lines=108> */
.L_x_652:
[----:B------:R-:W-:Y:S05]  /*5140*/  BSYNC B0 ;  /* 0x0000000000007941 */ /* 0x000fea0003800000 */
.L_x_651:
        /* <DEDUP_REMOVED lines=126> */
.L_x_632:
[----:B------:R1:W2:Y:S01]  /*5930*/  SHFL.IDX PT, R3, R4, RZ, 0x1c1f ;  /* 0x001c1fff04037589 */ /* 0x0002a200000e0000 */
[----:B------:R-:W-:Y:S03]  /*5940*/  IADD3 R78, -R82, UR15, RZ ;  /* 0x0000000f524e7c10 */ /* 0x000fe6000fffe1ff */
[----:B------:R-:W3:Y:S01]  /*5950*/  SHFL.IDX PT, R0, R0, RZ, 0x1c1f ;  /* 0x001c1fff00007589 */ /* 0x000ee200000e0000 */
        /* <DEDUP_REMOVED lines=9> */
[CC--:B---3--:R-:W-:Y:S04]  /*59f0*/  @!P2 LEA R24, P0, R16.reuse, R0.reuse, 0x1 ;  /* 0x000000001018a211 */ /* 0x0c8fe800078008ff */
[-C--:B--2---:R-:W-:Y:S02]  /*5a00*/  @!P2 LEA.HI.X R25, R16, R3.reuse, R17, 0x1, P0 ;  /* 0x000000031019a211 */ /* 0x084fe400000f0c11 */
[CC--:B------:R-:W-:Y:S04]  /*5a10*/  @!P1 LEA R38, P0, R125.reuse, R0.reuse, 0x1 ;  /* 0x000000007d269211 */ /* 0x0c0fe800078008ff */
[-C--:B------:R-:W-:Y:S02]  /*5a20*/  @!P1 LEA.HI.X R39, R125, R3.reuse, R110, 0x1, P0 ;  /* 0x000000037d279211 */ /* 0x080fe400000f0c6e */
[CC--:B------:R-:W-:Y:S04]  /*5a30*/  @!P4 LEA R36, P0, R126.reuse, R0.reuse, 0x1 ;  /* 0x000000007e24c211 */ /* 0x0c0fe800078008ff */
[-C--:B------:R-:W-:Y:S02]  /*5a40*/  @!P4 LEA.HI.X R37, R126, R3.reuse, R109, 0x1, P0 ;  /* 0x000000037e25c211 */ /* 0x080fe400000f0c6d */
[CC--:B------:R-:W-:Y:S04]  /*5a50*/  @!P3 LEA R34, P0, R123.reuse, R0.reuse, 0x1 ;  /* 0x000000007b22b211 */ /* 0x0c0fe800078008ff */
[-C--:B------:R-:W-:Y:S01]  /*5a60*/  @!P3 LEA.HI.X R35, R123, R3.reuse, R108, 0x1, P0 ;  /* 0x000000037b23b211 */ /* 0x080fe200000f0c6c */
[----:B----4-:R-:W-:Y:S04]  /*5a70*/  @!P2 ST.E.128 [R24.64], R20 ;  /* 0x000000141800a985 */ /* 0x010fe8000c101d14 */
[----:B-1----:R-:W1:Y:S04]  /*5a80*/  @!P1 LDS.128 R4, [R121+0x6000] ;  /* 0x0060000079049984 */ /* 0x002e680000000c00 */
[----:B-1----:R-:W-:Y:S01]  /*5a90*/  @!P1 ST.E.128 [R38.64], R4 ;  /* 0x0000000426009985 */ /* 0x002fe2000c101d14 */
[----:B------:R-:W-:Y:S03]  /*5aa0*/  ISETP.GE.AND P1, PT, R132, c[0x0][0x1d4], PT ;  /* 0x0000750084007a0c */ /* 0x000fe60003f26270 */
[----:B------:R-:W1:Y:S10]  /*5ab0*/  @!P4 LDS.128 R28, [R122+0x8000] ;  /* 0x008000007a1cc984 */ /* 0x000e740000000c00 */
[CC--:B------:R-:W-:Y:S04]  /*5ac0*/  @!P1 LEA R32, P0, R120.reuse, R0.reuse, 0x1 ;  /* 0x0000000078209211 */ /* 0x0c0fe800078008ff */
[-C--:B------:R-:W-:Y:S02]  /*5ad0*/  @!P1 LEA.HI.X R33, R120, R3.reuse, R107, 0x1, P0 ;  /* 0x0000000378219211 */ /* 0x080fe400000f0c6b */
        /* <DEDUP_REMOVED lines=11> */
.L_x_636:
[----:B------:R-:W-:Y:S05]  /*5b90*/  BSYNC B1 ;  /* 0x0000000000017941 */ /* 0x000fea0003800000 */
.L_x_631:
[----:B------:R-:W-:Y:S01]  /*5ba0*/  IMAD.IADD R82, R91, 0x1, -R82 ;  /* 0x000000015b527824 */ /* 0x000fe200078e0a52 */
[----:B-1----:R-:W-:Y:S01]  /*5bb0*/  LEA R6, P0, R129, R152, 0x6 ;  /* 0x0000009881067211 */ /* 0x002fe200078030ff */
[----:B------:R-:W-:Y:S01]  /*5bc0*/  IMAD R80, R80, c[0x0][0x208], RZ ;  /* 0x0000820050507a24 */ /* 0x000fe200078e02ff */
[----:B------:R-:W-:Y:S01]  /*5bd0*/  ISETP.NE.AND P3, PT, R138, RZ, PT ;  /* 0x000000ff8a00720c */ /* 0x000fe20003f65270 */
[----:B--2---:R-:W-:Y:S01]  /*5be0*/  IMAD.WIDE.U32 R4, R81, c[0x0][0x208], RZ ;  /* 0x0000820051047a25 */ /* 0x004fe200078e00ff */
[----:B------:R-:W-:Y:S01]  /*5bf0*/  LEA.HI.X.SX32 R7, R129, R153, 0x6, P0 ;  /* 0x0000009981077211 */ /* 0x000fe200000f36ff */
[----:B------:R-:W-:Y:S01]  /*5c00*/  BSSY B0, `(.L_x_653) ;  /* 0x000004c000007945 */ /* 0x000fe20003800000 */
[----:B------:R-:W-:Y:S01]  /*5c10*/  ISETP.GE.AND P0, PT, R82, 0x21, PT ;  /* 0x000000215200780c */ /* 0x000fe20003f06270 */
[----:B------:R-:W-:Y:S02]  /*5c20*/  IMAD R80, R81, c[0x0][0x20c], R80 ;  /* 0x0000830051507a24 */ /* 0x000fe400078e0250 */
[----:B------:R-:W-:Y:S03]  /*5c30*/  IMAD R79, R79, c[0x0][0x218], RZ ;  /* 0x000086004f4f7a24 */ /* 0x000fe600078e02ff */
[----:B------:R-:W-:Y:S01]  /*5c40*/  IADD3 R5, R5, R80, RZ ;  /* 0x0000005005057210 */ /* 0x000fe20007ffe0ff */
[C---:B------:R-:W-:Y:S04]  /*5c50*/  IMAD R79, R88.reuse, c[0x0][0x21c], R79 ;  /* 0x00008700584f7a24 */ /* 0x040fe800078e024f */
[----:B------:R-:W-:Y:S02]  /*5c60*/  IMAD.WIDE.U32 R4, R88, c[0x0][0x218], R4 ;  /* 0x0000860058047a25 */ /* 0x000fe400078e0004 */
[----:B------:R-:W-:Y:S05]  /*5c70*/  @P0 IADD3 R3, P1, R6, 0x20, RZ ;  /* 0x0000002006030810 */ /* 0x000fea0007f3e0ff */
[----:B---3--:R-:W-:Y:S01]  /*5c80*/  @P0 IMAD.X R0, RZ, RZ, R7, P1 ;  /* 0x000000ffff000224 */ /* 0x008fe200008e0607 */
[----:B------:R-:W-:Y:S03]  /*5c90*/  IADD3 R2, P1, R4, UR30, RZ ;  /* 0x0000001e04027c10 */ /* 0x000fe6000ff3e0ff */
[----:B------:R-:W-:Y:S01]  /*5ca0*/  @P0 IMAD R0, R0, c[0x0][0x258], RZ ;  /* 0x0000960000000a24 */ /* 0x000fe200078e02ff */
[----:B------:R-:W-:Y:S02]  /*5cb0*/  IADD3.X R79, R5, UR27, R79, P1, !PT ;  /* 0x0000001b054f7c10 */ /* 0x000fe40008ffe44f */
[----:B------:R-:W-:Y:S01]  /*5cc0*/  ISETP.GE.AND P1, PT, R82, 0x1, PT ;  /* 0x000000015200780c */ /* 0x000fe20003f26270 */
[----:B------:R-:W-:Y:S11]  /*5cd0*/  @P0 IMAD R0, R3, c[0x0][0x25c], R0 ;  /* 0x0000970003000a24 */ /* 0x000ff600078e0200 */
[----:B------:R-:W-:Y:S01]  /*5ce0*/  @!UPT UIADD3 URZ, URZ, URZ, URZ ;  /* 0x0000003f3f3ff290 */ /* 0x000fe2000fffe03f */
[----:B------:R-:W-:Y:S02]  /*5cf0*/  @P1 IMAD R4, R7, c[0x0][0x258], RZ ;  /* 0x0000960007041a24 */ /* 0x000fe400078e02ff */
[----:B------:R-:W-:Y:S02]  /*5d00*/  @P1 IMAD.MOV.U32 R88, RZ, RZ, R148 ;  /* 0x000000ffff581224 */ /* 0x000fe400078e0094 */
[C---:B------:R-:W-:Y:S02]  /*5d10*/  @P1 IMAD R4, R6.reuse, c[0x0][0x25c], R4 ;  /* 0x0000970006041a24 */ /* 0x040fe400078e0204 */
[----:B-----5:R-:W-:Y:S04]  /*5d20*/  @P1 IMAD.WIDE.U32 R20, R6, c[0x0][0x258], R88 ;  /* 0x0000960006141a25 */ /* 0x020fe800078e0058 */
[----:B------:R-:W-:Y:S01]  /*5d30*/  @P0 IMAD.MOV.U32 R88, RZ, RZ, R148 ;  /* 0x000000ffff580224 */ /* 0x000fe200078e0094 */
[C---:B------:R-:W-:Y:S02]  /*5d40*/  @P1 LEA R6, P2, R20.reuse, c[0x0][0x250], 0x1 ;  /* 0x0000940014061a11 */ /* 0x040fe400078408ff */
[----:B------:R-:W-:Y:S04]  /*5d50*/  @P1 IADD3 R4, R21, R4, RZ ;  /* 0x0000000415041210 */ /* 0x000fe80007ffe0ff */
[----:B------:R-:W-:Y:S01]  /*5d60*/  @P1 LEA.HI.X R7, R20, c[0x0][0x254], R4, 0x1, P2 ;  /* 0x0000950014071a11 */ /* 0x000fe200010f0c04 */
[----:B------:R-:W-:Y:S01]  /*5d70*/  @P0 IMAD.WIDE.U32 R20, R3, c[0x0][0x258], R88 ;  /* 0x0000960003140a25 */ /* 0x000fe200078e0058 */
[C---:B------:R-:W-:Y:S03]  /*5d80*/  LEA R4, P2, R2.reuse, c[0x0][0x1f8], 0x1 ;  /* 0x00007e0002047a11 */ /* 0x040fe600078408ff */
[----:B------:R-:W-:Y:S01]  /*5d90*/  @!PT LDS RZ, [RZ] ;  /* 0x00000000fffff984 */ /* 0x000fe20000000800 */
[----:B------:R-:W-:Y:S01]  /*5da0*/  @!PT LDS RZ, [RZ] ;  /* 0x00000000fffff984 */ /* 0x000fe20000000800 */
[----:B------:R-:W-:Y:S01]  /*5db0*/  @!PT LDS RZ, [RZ] ;  /* 0x00000000fffff984 */ /* 0x000fe20000000800 */
[----:B------:R1:W-:Y:S01]  /*5dc0*/  @P1 LDGSTS.E.BYPASS.LTC128B.128 [R128+0x100], [R6.64], !P3 ;  /* 0x0010000006801fae */ /* 0x0003e2000d901d54 */
[----:B------:R-:W-:Y:S02]  /*5dd0*/  LEA.HI.X R79, R2, c[0x0][0x1fc], R79, 0x1, P2 ;  /* 0x00007f00024f7a11 */ /* 0x000fe400010f0c4f */
[C---:B------:R-:W-:Y:S01]  /*5de0*/  @P0 LEA R22, P2, R20.reuse, c[0x0][0x250], 0x1 ;  /* 0x0000940014160a11 */ /* 0x040fe200078408ff */
[----:B------:R1:W-:Y:S01]  /*5df0*/  @P1 LDGSTS.E.BYPASS.LTC128B.128 [R128+0x2100], [R6.64+0x80], !P6 ;  /* 0x0210008006801fae */ /* 0x0003e2000f101d54 */
[----:B------:R-:W-:Y:S03]  /*5e00*/  @P0 IADD3 R0, R21, R0, RZ ;  /* 0x0000000015000210 */ /* 0x000fe60007ffe0ff */
        /* <DEDUP_REMOVED lines=8> */
[----:B------:R1:W3:Y:S01]  /*5e90*/  SHFL.IDX PT, R3, R79, RZ, 0x1c1f ;  /* 0x001c1fff4f037589 */ /* 0x0002e200000e0000 */
        /* <DEDUP_REMOVED lines=8> */
[CC--:B------:R-:W-:Y:S04]  /*5f20*/  @!P2 LEA R24, P0, R16.reuse, R0.reuse, 0x1 ;  /* 0x000000001018a211 */ /* 0x0c0fe800078008ff */
[-C--:B------:R-:W-:Y:S02]  /*5f30*/  @!P2 LEA.HI.X R25, R16, R3.reuse, R17, 0x1, P0 ;  /* 0x000000031019a211 */ /* 0x080fe400000f0c11 */
[CC--:B------:R-:W-:Y:S04]  /*5f40*/  @!P1 LEA R38, P0, R125.reuse, R0.reuse, 0x1 ;  /* 0x000000007d269211 */ /* 0x0c0fe800078008ff */
[-C--:B------:R-:W-:Y:S02]  /*5f50*/  @!P1 LEA.HI.X R39, R125, R3.reuse, R110, 0x1, P0 ;  /* 0x000000037d279211 */ /* 0x080fe400000f0c6e */
[CC--:B------:R-:W-:Y:S04]  /*5f60*/  @!P4 LEA R36, P0, R126.reuse, R0.reuse, 0x1 ;  /* 0x000000007e24c211 */ /* 0x0c0fe800078008ff */
[-C--:B------:R-:W-:Y:S02]  /*5f70*/  @!P4 LEA.HI.X R37, R126, R3.reuse, R109, 0x1, P0 ;  /* 0x000000037e25c211 */ /* 0x080fe400000f0c6d */
[CC--:B------:R-:W-:Y:S04]  /*5f80*/  @!P3 LEA R34, P0, R123.reuse, R0.reuse, 0x1 ;  /* 0x000000007b22b211 */ /* 0x0c0fe800078008ff */
[-C--:B------:R-:W-:Y:S01]  /*5f90*/  @!P3 LEA.HI.X R35, R123, R3.reuse, R108, 0x1, P0 ;  /* 0x000000037b23b211 */ /* 0x080fe200000f0c6c */
[----:B-1----:R-:W-:Y:S04]  /*5fa0*/  @!P2 ST.E.128 [R24.64], R20 ;  /* 0x000000141800a985 */ /* 0x002fe8000c101d14 */
[----:B------:R-:W1:Y:S04]  /*5fb0*/  @!P1 LDS.128 R4, [R121] ;  /* 0x0000000079049984 */ /* 0x000e680000000c00 */
        /* <DEDUP_REMOVED lines=16> */
.L_x_654:
[----:B-123--:R-:W-:Y:S05]  /*60c0*/  BSYNC B0 ;  /* 0x0000000000007941 */ /* 0x00efea0003800000 */
.L_x_653:
[C---:B------:R-:W-:Y:S02]  /*60d0*/  ISETP.GT.AND P0, PT, R129.reuse, UR6, PT ;  /* 0x0000000681007c0c */ /* 0x040fe4000bf04270 */
[----:B------:R-:W-:Y:S02]  /*60e0*/  IADD3 R129, R129, -0x1, RZ ;  /* 0xffffffff81817810 */ /* 0x000fe40007ffe0ff */
[----:B------:R-:W-:Y:S09]  /*60f0*/  ISETP.NE.AND P2, PT, R138, RZ, PT ;  /* 0x000000ff8a00720c */ /* 0x000ff20003f45270 */
[----:B------:R-:W-:Y:S01]  /*6100*/  @P0 SHF.R.S32.HI R2, RZ, 0x1f, R129 ;  /* 0x0000001fff020819 */ /* 0x000fe20000011481 */
[----:B------:R-:W-:Y:S02]  /*6110*/  @P0 IMAD R0, R92, R129, RZ ;  /* 0x000000815c000224 */ /* 0x000fe400078e02ff */
[----:B------:R-:W-:Y:S02]  /*6120*/  @P0 IMAD.MOV.U32 R4, RZ, RZ, R150 ;  /* 0x000000ffff040224 */ /* 0x000fe400078e0096 */
[----:B------:R-:W-:Y:S02]  /*6130*/  @P0 IMAD.MOV.U32 R5, RZ, RZ, R155 ;  /* 0x000000ffff050224 */ /* 0x000fe400078e009b */
[-C--:B------:R-:W-:Y:S02]  /*6140*/  @P0 IMAD R0, R2, R93.reuse, R0 ;  /* 0x0000005d02000224 */ /* 0x080fe400078e0200 */
[----:B------:R-:W-:Y:S04]  /*6150*/  @P0 IMAD.WIDE.U32 R4, R129, R93, R4 ;  /* 0x0000005d81040225 */ /* 0x000fe800078e0004 */
[----:B------:R-:W-:Y:S01]  /*6160*/  @P0 IMAD.IADD R0, R5, 0x1, R0 ;  /* 0x0000000105000824 */ /* 0x000fe200078e0200 */
[C---:B------:R-:W-:Y:S04]  /*6170*/  @P0 LEA R6, P1, R4.reuse, c[0x0][0x220], 0x1 ;  /* 0x0000880004060a11 */ /* 0x040fe800078208ff */
        /* <DEDUP_REMOVED lines=15> */
.L_x_630:
[----:B-1----:R-:W-:Y:S01]  /*6270*/  UIADD3 UR6, UR12, 0x7f, URZ ;  /* 0x0000007f0c067890 */ /* 0x002fe2000fffe03f */
[----:B------:R-:W-:Y:S01]  /*6280*/  PLOP3.LUT P2, PT, PT, PT, PT, 0x80, 0x0 ;  /* 0x000000000000781c */ /* 0x000fe20003f4f070 */
[----:B------:R-:W-:Y:S01]  /*6290*/  ULDC.64 UR4, c[0x0][0x2c8] ;  /* 0x0000b20000047ab9 */ /* 0x000fe20000000a00 */
[----:B------:R-:W-:Y:S01]  /*62a0*/  IMAD.MOV.U32 R3, RZ, RZ, RZ ;  /* 0x000000ffff037224 */ /* 0x000fe200078e00ff */
[----:B------:R-:W-:Y:S01]  /*62b0*/  UIMAD.WIDE.U32 UR22, UR6, UR4, URZ ;  /* 0x00000004061672a5 */ /* 0x000fe2000f8e003f */
[----:B------:R-:W-:Y:S01]  /*62c0*/  IMAD.MOV.U32 R98, RZ, RZ, RZ ;  /* 0x000000ffff627224 */ /* 0x000fe200078e00ff */
[----:B------:R-:W-:Y:S01]  /*62d0*/  CS2R R96, SRZ ;  /* 0x0000000000607805 */ /* 0x000fe2000001ff00 */
[----:B------:R-:W-:Y:S01]  /*62e0*/  CS2R R94, SRZ ;  /* 0x00000000005e7805 */ /* 0x000fe2000001ff00 */
[----:B------:R-:W-:Y:S01]  /*62f0*/  @UP2 USHF.R.U32.HI UR6, URZ, UR5, UR23 ;  /* 0x000000053f062299 */ /* 0x000fe20008011617 */
[----:B------:R-:W-:Y:S01]  /*6300*/  CS2R R92, SRZ ;  /* 0x00000000005c7805 */ /* 0x000fe2000001ff00 */
[----:B------:R-:W-:Y:S01]  /*6310*/  CS2R R90, SRZ ;  /* 0x00000000005a7805 */ /* 0x000fe2000001ff00 */
[----:B------:R-:W-:Y:S01]  /*6320*/  CS2R R88, SRZ ;  /* 0x0000000000587805 */ /* 0x000fe2000001ff00 */
[----:B------:R-:W-:Y:S01]  /*6330*/  UIADD3 UR6, UR7, UR6, URZ ;  /* 0x0000000607067290 */ /* 0x000fe2000fffe03f */
[----:B------:R-:W-:Y:S01]  /*6340*/  CS2R R86, SRZ ;  /* 0x0000000000567805 */ /* 0x000fe2000001ff00 */
[----:B------:R-:W-:Y:S01]  /*6350*/  CS2R R84, SRZ ;  /* 0x0000000000547805 */ /* 0x000fe2000001ff00 */
[----:B-----5:R-:W-:Y:S01]  /*6360*/  CS2R R82, SRZ ;  /* 0x0000000000527805 */ /* 0x020fe2000001ff00 */
[----:B------:R-:W-:Y:S01]  /*6370*/  USHF.R.S32.HI UR4, URZ, 0x1f, UR6 ;  /* 0x0000001f3f047899 */ /* 0x000fe20008011406 */
[----:B------:R-:W-:Y:S01]  /*6380*/  CS2R R80, SRZ ;  /* 0x0000000000507805 */ /* 0x000fe2000001ff00 */
[----:B------:R-:W-:Y:S01]  /*6390*/  CS2R R78, SRZ ;  /* 0x00000000004e7805 */ /* 0x000fe2000001ff00 */
[----:B------:R-:W-:Y:S01]  /*63a0*/  MOV R77, RZ ;  /* 0x000000ff004d7202 */ /* 0x000fe20000000f00 */
[----:B------:R-:W-:Y:S01]  /*63b0*/  ULEA.HI UR4, UR4, UR6, URZ, 0x6 ;  /* 0x0000000604047291 */ /* 0x000fe2000f8f303f */
[----:B------:R-:W-:Y:S01]  /*63c0*/  CS2R R6, SRZ ;  /* 0x0000000000067805 */ /* 0x000fe2000001ff00 */
[----:B------:R-:W-:Y:S01]  /*63d0*/  CS2R R74, SRZ ;  /* 0x00000000004a7805 */ /* 0x000fe2000001ff00 */
[----:B------:R-:W-:Y:S01]  /*63e0*/  CS2R R72, SRZ ;  /* 0x0000000000487805 */ /* 0x000fe2000001ff00 */
[----:B------:R-:W-:Y:S01]  /*63f0*/  USHF.R.S32.HI UR4, URZ, 0x6, UR4 ;  /* 0x000000063f047899 */ /* 0x000fe20008011404 */
[----:B------:R-:W-:Y:S01]  /*6400*/  IMAD.MOV.U32 R70, RZ, RZ, RZ ;  /* 0x000000ffff467224 */ /* 0x000fe200078e00ff */
[----:B------:R-:W-:Y:S01]  /*6410*/  CS2R R68, SRZ ;  /* 0x0000000000447805 */ /* 0x000fe2000001ff00 */
[----:B------:R-:W-:Y:S01]  /*6420*/  CS2R R66, SRZ ;  /* 0x0000000000427805 */ /* 0x000fe2000001ff00 */
[----:B------:R-:W-:Y:S01]  /*6430*/  UISETP.LT.AND UP0, UPT, UR8, UR4, UPT ;  /* 0x000000040800728c */ /* 0x000fe2000bf01270 */
[----:B----4-:R-:W-:Y:S01]  /*6440*/  CS2R R64, SRZ ;  /* 0x0000000000407805 */ /* 0x010fe2000001ff00 */
        /* <DEDUP_REMOVED lines=33> */
[----:B------:R-:W-:Y:S01]  /*6660*/  MOV R8, RZ ;  /* 0x000000ff00087202 */ /* 0x000fe20000000f00 */
        /* <DEDUP_REMOVED lines=28> */
[C---:B------:R-:W-:Y:S01]  /*6830*/  IMAD R210, R39.reuse, 0x20, R50 ;  /* 0x0000002027d27824 */ /* 0x040fe200078e0232 */
        /* <DEDUP_REMOVED lines=8> */
[C---:B------:R-:W-:Y:S01]  /*68c0*/  IADD3 R37, R89.reuse, 0x80, RZ ;  /* 0x0000008059257810 */ /* 0x040fe20007ffe0ff */
[----:B------:R-:W-:Y:S01]  /*68d0*/  UIMAD UR6, UR11, UR5, UR6 ;  /* 0x000000050b0672a4 */ /* 0x000fe2000f8e0206 */
[----:B-1----:R-:W-:Y:S01]  /*68e0*/  @P1 IMAD.HI.U32 R2, R0, c[0x0][0x2c8], RZ ;  /* 0x0000b20000021a27 */ /* 0x002fe200078e00ff */
[----:B------:R-:W-:Y:S01]  /*68f0*/  UIMAD.WIDE.U32 UR22, UR11, UR4, UR22 ;  /* 0x000000040b1672a5 */ /* 0x000fe2000f8e0016 */
[C---:B------:R-:W-:Y:S01]  /*6900*/  IADD3 R38, R89.reuse, 0x40, RZ ;  /* 0x0000004059267810 */ /* 0x040fe20007ffe0ff */
[----:B------:R-:W-:Y:S01]  /*6910*/  USEL UR14, UR18, URZ, !UP0 ;  /* 0x0000003f120e7287 */ /* 0x000fe2000c000000 */
[----:B------:R-:W-:Y:S01]  /*6920*/  IMAD.MOV.U32 R7, RZ, RZ, R0 ;  /* 0x000000ffff077224 */ /* 0x000fe200078e0000 */
        /* <DEDUP_REMOVED lines=11> */
[----:B------:R-:W-:Y:S01]  /*69e0*/  ULDC UR7, c[0x0][0x2c4] ;  /* 0x0000b10000077ab9 */ /* 0x000fe20000000800 */
[----:B------:R-:W-:Y:S01]  /*69f0*/  IMAD R5, R5, c[0x0][0x2c4], R0 ;  /* 0x0000b10005057a24 */ /* 0x000fe200078e0200 */
[----:B------:R-:W-:Y:S01]  /*6a00*/  UIADD3 UR5, UR15, UR5, URZ ;  /* 0x000000050f057290 */ /* 0x000fe2000fffe03f */
[----:B------:R-:W-:Y:S01]  /*6a10*/  IMAD.U32 R9, RZ, RZ, UR15 ;  /* 0x0000000fff097e24 */ /* 0x000fe2000f8e00ff */
[----:B------:R-:W-:Y:S01]  /*6a20*/  UIMAD UR7, UR17, UR7, URZ ;  /* 0x00000007110772a4 */ /* 0x000fe2000f8e023f */
[----:B------:R-:W-:Y:S01]  /*6a30*/  IMAD.U32 R8, RZ, RZ, UR14 ;  /* 0x0000000eff087e24 */ /* 0x000fe2000f8e00ff */
[----:B------:R-:W-:Y:S01]  /*6a40*/  SHF.R.S32.HI R0, RZ, 0x1f, R5 ;  /* 0x0000001fff007819 */ /* 0x000fe20000011405 */
[----:B------:R-:W-:Y:S01]  /*6a50*/  IMAD R2, R7, c[0x0][0x1b4], R2 ;  /* 0x00006d0007027a24 */ /* 0x000fe200078e0202 */
[----:B------:R-:W-:Y:S01]  /*6a60*/  ISETP.GE.AND P3, PT, R38, c[0x0][0x198], PT ;  /* 0x0000660026007a0c */ /* 0x000fe20003f66270 */
[----:B------:R-:W-:-:S02]  /*6a70*/  IMAD.U32 R9, RZ, RZ, UR5 ;  /* 0x00000005ff097e24 */ /* 0x000fc4000f8e00ff */
[----:B------:R-:W-:Y:S02]  /*6a80*/  IMAD R0, R0, c[0x0][0x1a8], RZ ;  /* 0x00006a0000007a24 */ /* 0x000fe400078e02ff */
[----:B------:R-:W-:-:S04]  /*6a90*/  IMAD.WIDE.U32 R8, R7, c[0x0][0x1b0], R8 ;  /* 0x00006c0007087a25 */ /* 0x000fc800078e0008 */
[----:B------:R-:W-:Y:S01]  /*6aa0*/  IMAD.IADD R9, R9, 0x1, R2 ;  /* 0x0000000109097824 */ /* 0x000fe200078e0202 */
[----:B------:R-:W-:Y:S01]  /*6ab0*/  LOP3.LUT R2, R53, 0xfffffff0, RZ, 0xc0, !PT ;  /* 0xfffffff035027812 */ /* 0x000fe200078ec0ff */
[C---:B------:R-:W-:Y:S02]  /*6ac0*/  IMAD R7, R5.reuse, c[0x0][0x1ac], R0 ;  /* 0x00006b0005077a24 */ /* 0x040fe400078e0200 */
[----:B------:R-:W-:-:S04]  /*6ad0*/  IMAD.WIDE.U32 R4, R5, c[0x0][0x1a8], R8 ;  /* 0x00006a0005047a25 */ /* 0x000fc800078e0008 */
[----:B------:R-:W-:Y:S01]  /*6ae0*/  IMAD.IADD R2, R71, 0x1, -R2 ;  /* 0x0000000147027824 */ /* 0x000fe200078e0a02 */
[----:B------:R-:W-:Y:S01]  /*6af0*/  LEA R9, P0, R4, c[0x0][0x160], 0x1 ;  /* 0x0000580004097a11 */ /* 0x000fe200078008ff */
[----:B------:R-:W-:Y:S02]  /*6b00*/  IMAD.IADD R5, R5, 0x1, R7 ;  /* 0x0000000105057824 */ /* 0x000fe400078e0207 */
[----:B------:R-:W-:Y:S01]  /*6b10*/  IMAD.SHL.U32 R0, R50, 0x40, RZ ;  /* 0x0000004032007824 */ /* 0x000fe200078e00ff */
[----:B------:R-:W-:Y:S01]  /*6b20*/  SHF.R.S32.HI R7, RZ, 0x1f, R2 ;  /* 0x0000001fff077819 */ /* 0x000fe20000011402 */
[----:B------:R1:W3:Y:S01]  /*6b30*/  SHFL.IDX PT, R10, R9, RZ, 0x181f ;  /* 0x00181fff090a7589 */ /* 0x0002e200000e0000 */
[----:B------:R-:W-:Y:S02]  /*6b40*/  LEA.HI.X R5, R4, c[0x0][0x164], R5, 0x1, P0 ;  /* 0x0000590004057a11 */ /* 0x000fe400000f0c05 */
[----:B------:R-:W-:Y:S02]  /*6b50*/  LOP3.LUT R0, R0, 0x1c0, RZ, 0xc0, !PT ;  /* 0x000001c000007812 */ /* 0x000fe400078ec0ff */
[----:B------:R-:W-:Y:S01]  /*6b60*/  LEA.HI R48, R7, R2, RZ, 0x3 ;  /* 0x0000000207307211 */ /* 0x000fe200078f18ff */
[----:B------:R1:W4:Y:S01]  /*6b70*/  SHFL.IDX PT, R11, R5, RZ, 0x181f ;  /* 0x00181fff050b7589 */ /* 0x00032200000e0000 */
[----:B------:R-:W-:-:S02]  /*6b80*/  IADD3 R4, R50, UR12, RZ ;  /* 0x0000000c32047c10 */ /* 0x000fc4000fffe0ff */
[----:B------:R-:W-:Y:S02]  /*6b90*/  SHF.R.U32.HI R7, RZ, 0x3, R0 ;  /* 0x00000003ff077819 */ /* 0x000fe40000011600 */
[----:B------:R-:W-:Y:S02]  /*6ba0*/  LOP3.LUT R0, R0, 0x38, R89, 0xf8, !PT ;  /* 0x0000003800007812 */ /* 0x000fe400078ef859 */
[----:B------:R-:W-:Y:S02]  /*6bb0*/  LOP3.LUT R49, R48, 0xfffffff8, RZ, 0xc0, !PT ;  /* 0xfffffff830317812 */ /* 0x000fe400078ec0ff */
[----:B------:R-:W-:Y:S02]  /*6bc0*/  ISETP.GE.AND P0, PT, R4, UR7, PT ;  /* 0x0000000704007c0c */ /* 0x000fe4000bf06270 */
[----:B------:R-:W-:Y:S01]  /*6bd0*/  LOP3.LUT R7, R0, R7, RZ, 0x3c, !PT ;  /* 0x0000000700077212 */ /* 0x000fe200078e3cff */
[----:B------:R-:W-:Y:S01]  /*6be0*/  IMAD.IADD R49, R2, 0x1, -R49 ;  /* 0x0000000102317824 */ /* 0x000fe200078e0a31 */
[----:B------:R-:W-:Y:S01]  /*6bf0*/  LEA.HI R0, R70, R71, RZ, 0x6 ;  /* 0x0000004746007211 */ /* 0x000fe200078f30ff */
[----:B------:R-:W-:-:S04]  /*6c00*/  IMAD.MOV.U32 R2, RZ, RZ, 0x10 ;  /* 0x00000010ff027424 */ /* 0x000fc800078e00ff */
[----:B------:R-:W-:-:S05]  /*6c10*/  IMAD.SHL.U32 R0, R0, 0x8, RZ ;  /* 0x0000000800007824 */ /* 0x000fca00078e00ff */
[----:B------:R-:W-:Y:S01]  /*6c20*/  LOP3.LUT R0, R7, 0xfffffe00, R0, 0xf8, !PT ;  /* 0xfffffe0007007812 */ /* 0x000fe200078ef800 */
[----:B--2---:R2:W5:Y:S01]  /*6c30*/  @P2 R2UR UR16, R3 ;  /* 0x00000000031023c2 */ /* 0x00456200000e0000 */
        /* <DEDUP_REMOVED lines=20> */
.L_x_658:
[----:B-1-34-:R-:W-:Y:S05]  /*6d80*/  BSYNC B0 ;  /* 0x0000000000007941 */ /* 0x01afea0003800000 */
.L_x_657:
        /* <DEDUP_REMOVED lines=8> */
[----:B------:R-:W-:Y:S01]  /*6e10*/  SHF.R.S32.HI R6, RZ, 0x1f, R37 ;  /* 0x0000001fff067819 */ /* 0x000fe20000011425 */
[----:B--23--:R-:W-:Y:S01]  /*6e20*/  IMAD.WIDE R12, R89, 0x2, R10 ;  /* 0x00000002590c7825 */ /* 0x00cfe200078e020a */
        /* <DEDUP_REMOVED lines=10> */
.L_x_660:
[----:B------:R-:W-:Y:S05]  /*6ed0*/  BSYNC B0 ;  /* 0x0000000000007941 */ /* 0x000fea0003800000 */
.L_x_659:
        /* <DEDUP_REMOVED lines=8> */
[----:B------:R-:W-:Y:S01]  /*6f60*/  SHF.R.S32.HI R6, RZ, 0x1f, R37 ;  /* 0x0000001fff067819 */ /* 0x000fe20000011425 */
[----:B---34-:R-:W-:Y:S01]  /*6f70*/  IMAD.WIDE R12, R89, 0x2, R10 ;  /* 0x00000002590c7825 */ /* 0x018fe200078e020a */
        /* <DEDUP_REMOVED lines=10> */
.L_x_662:
[----:B------:R-:W-:Y:S05]  /*7020*/  BSYNC B0 ;  /* 0x0000000000007941 */ /* 0x000fea0003800000 */
.L_x_661:
[----:B---3--:R-:W-:Y:S01]  /*7030*/  IADD3 R6, R4, 0x60, RZ ;  /* 0x0000006004067810 */ /* 0x008fe20007ffe0ff */
[----:B------:R-:W-:Y:S01]  /*7040*/  SHFL.IDX PT, R10, R9, 0x3, 0x181f ;  /* 0x00781f00090a7f89 */ /* 0x000fe200000e0000 */
[----:B------:R-:W-:Y:S01]  /*7050*/  IMAD.MOV.U32 R207, RZ, RZ, c[0x0][0x2b8] ;  /* 0x0000ae00ffcf7624 */ /* 0x000fe200078e00ff */
[----:B------:R-:W-:Y:S01]  /*7060*/  USHF.R.S32.HI UR6, URZ, 0x1f, UR16 ;  /* 0x0000001f3f067899 */ /* 0x000fe20008011410 */
[----:B------:R-:W-:Y:S01]  /*7070*/  ISETP.GE.AND P0, PT, R6, UR7, PT ;  /* 0x0000000706007c0c */ /* 0x000fe2000bf06270 */
[----:B------:R-:W-:Y:S01]  /*7080*/  IMAD.U32 R7, RZ, RZ, UR8 ;  /* 0x00000008ff077e24 */ /* 0x000fe2000f8e00ff */
[----:B----4-:R3:W4:Y:S01]  /*7090*/  SHFL.IDX PT, R11, R5, 0x3, 0x181f ;  /* 0x00781f00050b7f89 */ /* 0x01072200000e0000 */
[----:B------:R-:W-:Y:S01]  /*70a0*/  ISETP.NE.AND P2, PT, R207, 0x1, PT ;  /* 0x00000001cf00780c */ /* 0x000fe20003f45270 */
[----:B------:R-:W-:Y:S01]  /*70b0*/  ULDC.64 UR4, c[0x0][0x2b0] ;  /* 0x0000ac0000047ab9 */ /* 0x000fe20000000a00 */
[----:B------:R-:W-:Y:S01]  /*70c0*/  IMAD R7, R7, 0x40, R210 ;  /* 0x0000004007077824 */ /* 0x000fe200078e02d2 */
[----:B------:R-:W-:Y:S01]  /*70d0*/  UIMAD UR6, UR6, UR4, URZ ;  /* 0x00000004060672a4 */ /* 0x000fe2000f8e023f */
[----:B------:R-:W-:Y:S01]  /*70e0*/  IMAD.MOV.U32 R208, RZ, RZ, RZ ;  /* 0x000000ffffd07224 */ /* 0x000fe200078e00ff */
[----:B------:R-:W-:-:S02]  /*70f0*/  UIMAD.WIDE.U32 UR14, UR16, UR4, URZ ;  /* 0x00000004100e72a5 */ /* 0x000fc4000f8e003f */
[----:B------:R-:W-:Y:S01]  /*7100*/  IADD3 R4, R7, -0x40, RZ ;  /* 0xffffffc007047810 */ /* 0x000fe20007ffe0ff */
[----:B------:R-:W-:Y:S02]  /*7110*/  UIMAD UR6, UR16, UR5, UR6 ;  /* 0x00000005100672a4 */ /* 0x000fe4000f8e0206 */
[----:B------:R-:W-:Y:S01]  /*7120*/  @!P0 SHF.R.S32.HI R7, RZ, 0x1f, R38 ;  /* 0x0000001fff078819 */ /* 0x000fe20000011426 */
[----:B------:R-:W-:Y:S01]  /*7130*/  ULDC.64 UR4, c[0x0][0x1e8] ;  /* 0x00007a0000047ab9 */ /* 0x000fe20000000a00 */
[C---:B------:R-:W-:Y:S01]  /*7140*/  IADD3 R209, R4.reuse, UR13, RZ ;  /* 0x0000000d04d17c10 */ /* 0x040fe2000fffe0ff */
[----:B------:R-:W-:Y:S01]  /*7150*/  UIADD3 UR6, UR15, UR6, URZ ;  /* 0x000000060f067290 */ /* 0x000fe2000fffe03f */
[----:B------:R-:W-:Y:S02]  /*7160*/  @!P0 SHF.R.S32.HI R6, RZ, 0x1f, R37 ;  /* 0x0000001fff068819 */ /* 0x000fe40000011425 */
[----:B------:R-:W-:Y:S02]  /*7170*/  @!P0 LEA.HI R7, R7, R38, RZ, 0x3 ;  /* 0x0000002607078211 */ /* 0x000fe400078f18ff */
[----:B------:R-:W-:Y:S01]  /*7180*/  ISETP.GE.AND P1, PT, R4, UR9, PT ;  /* 0x0000000904007c0c */ /* 0x000fe2000bf26270 */
[----:B------:R-:W-:Y:S01]  /*7190*/  @P2 IMAD.HI.U32 R4, R209, c[0x0][0x2bc], RZ ;  /* 0x0000af00d1042a27 */ /* 0x000fe200078e00ff */
[----:B------:R-:W-:-:S02]  /*71a0*/  @!P0 LEA.HI R6, R6, R37, RZ, 0x3 ;  /* 0x0000002506068211 */ /* 0x000fc400078f18ff */
[----:B-123--:R-:W-:Y:S01]  /*71b0*/  LOP3.LUT R5, R5, 0xfffffffd, RZ, 0xc0, !PT ;  /* 0xfffffffd05057812 */ /* 0x00efe200078ec0ff */
[----:B----4-:R-:W-:Y:S01]  /*71c0*/  @!P0 IMAD.WIDE R12, R89, 0x2, R10 ;  /* 0x00000002590c8825 */ /* 0x010fe200078e020a */
[----:B------:R-:W-:Y:S02]  /*71d0*/  @!P0 LOP3.LUT R7, R7, 0xfffffff8, RZ, 0xc0, !PT ;  /* 0xfffffff807078812 */ /* 0x000fe400078ec0ff */
[----:B------:R-:W-:Y:S01]  /*71e0*/  @P2 LOP3.LUT R5, R5, 0x2, RZ, 0xfc, !PT ;  /* 0x0000000205052812 */ /* 0x000fe200078efcff */
[----:B------:R-:W-:Y:S01]  /*71f0*/  IMAD.MOV.U32 R5, RZ, RZ, R209 ;  /* 0x000000ffff057224 */ /* 0x000fe200078e00d1 */
[----:B------:R-:W-:Y:S01]  /*7200*/  @!P0 LOP3.LUT R6, R6, 0xfffffff8, RZ, 0xc0, !PT ;  /* 0xfffffff806068812 */ /* 0x000fe200078ec0ff */
[----:B------:R-:W-:Y:S01]  /*7210*/  @!P0 IMAD.WIDE R16, R7, 0x2, R10 ;  /* 0x0000000207108825 */ /* 0x000fe200078e020a */
[----:B------:R-:W-:Y:S02]  /*7220*/  @P2 SHF.R.U32.HI R5, RZ, c[0x0][0x2c0], R4 ;  /* 0x0000b000ff052a19 */ /* 0x000fe40000011604 */
[----:B------:R-:W-:Y:S01]  /*7230*/  ISETP.GT.OR P1, PT, R210, 0x3f, P1 ;  /* 0x0000003fd200780c */ /* 0x000fe20000f24670 */
[----:B------:R-:W-:-:S02]  /*7240*/  @!P0 IMAD.SHL.U32 R4, R0, 0x2, RZ ;  /* 0x0000000200048824 */ /* 0x000fc400078e00ff */
[----:B------:R-:W-:-:S03]  /*7250*/  @!P0 IMAD.WIDE R10, R6, 0x2, R10 ;  /* 0x00000002060a8825 */ /* 0x000fc600078e020a */
[----:B------:R-:W-:Y:S01]  /*7260*/  @!PT LDS RZ, [RZ] ;  /* 0x00000000fffff984 */ /* 0x000fe20000000800 */
[----:B------:R1:W-:Y:S04]  /*7270*/  @!P0 LDGSTS.E.BYPASS.LTC128B.128 [R4+0xf100], [R12.64], !P5 ;  /* 0x0f1000000c048fae */ /* 0x0003e8000e901d54 */
        /* <DEDUP_REMOVED lines=8> */
[----:B------:R2:W3:Y:S01]  /*7300*/  @!P1 LDG.E R208, [R14.64] ;  /* 0x000000140ed09981 */ /* 0x0004e2000c1e1900 */
[----:B------:R-:W-:Y:S01]  /*7310*/  IMAD.MOV R6, RZ, RZ, -R5 ;  /* 0x000000ffff067224 */ /* 0x000fe200078e0a05 */
[----:B------:R-:W-:Y:S01]  /*7320*/  UIMAD UR16, UR10, UR4, URZ ;  /* 0x000000040a1072a4 */ /* 0x000fe2000f8e023f */
[----:B------:R-:W-:Y:S01]  /*7330*/  ISETP.GE.AND P4, PT, R89, c[0x0][0x1d4], PT ;  /* 0x0000750059007a0c */ /* 0x000fe20003f86270 */
[----:B------:R-:W-:Y:S01]  /*7340*/  UIMAD.WIDE.U32 UR22, UR11, UR4, URZ ;  /* 0x000000040b1672a5 */ /* 0x000fe2000f8e003f */
[----:B------:R-:W-:Y:S01]  /*7350*/  IMAD R209, R6, c[0x0][0x2b8], R209 ;  /* 0x0000ae0006d17a24 */ /* 0x000fe200078e02d1 */
[----:B------:R-:W-:Y:S01]  /*7360*/  UIMAD UR16, UR11, UR5, UR16 ;  /* 0x000000050b1072a4 */ /* 0x000fe2000f8e0210 */
[----:B------:R-:W-:Y:S01]  /*7370*/  ISETP.GE.AND P6, PT, R38, c[0x0][0x1d4], PT ;  /* 0x0000750026007a0c */ /* 0x000fe20003fc6270 */
[----:B------:R-:W-:Y:S01]  /*7380*/  ULEA UR19, UR8, 0xffffffc0, 0x6 ;  /* 0xffffffc008137891 */ /* 0x000fe2000f8e303f */
[----:B------:R-:W-:Y:S01]  /*7390*/  IMAD.WIDE.U32 R6, R209, c[0x0][0x1e0], RZ ;  /* 0x00007800d1067a25 */ /* 0x000fe200078e00ff */
[----:B------:R-:W-:Y:S01]  /*73a0*/  SHF.R.S32.HI R52, RZ, 0x1f, R209 ;  /* 0x0000001fff347819 */ /* 0x000fe200000114d1 */
[----:B------:R-:W-:Y:S01]  /*73b0*/  UIADD3 UR16, UR23, UR16, URZ ;  /* 0x0000001017107290 */ /* 0x000fe2000fffe03f */
[----:B------:R-:W-:Y:S01]  /*73c0*/  ISETP.GE.AND P5, PT, R37, c[0x0][0x1d4], PT ;  /* 0x0000750025007a0c */ /* 0x000fe20003fa6270 */
[----:B-1----:R-:W-:Y:S01]  /*73d0*/  IMAD.MOV.U32 R4, RZ, RZ, R6 ;  /* 0x000000ffff047224 */ /* 0x002fe200078e0006 */
[----:B------:R-:W-:Y:S01]  /*73e0*/  UIADD3 UR19, UR9, -UR19, URZ ;  /* 0x8000001309137290 */ /* 0x000fe2000fffe03f */
[----:B------:R-:W-:Y:S01]  /*73f0*/  IMAD R8, R52, c[0x0][0x1e0], RZ ;  /* 0x0000780034087a24 */ /* 0x000fe200078e02ff */
[----:B------:R-:W-:Y:S01]  /*7400*/  ULDC.64 UR4, c[0x0][0x210] ;  /* 0x0000840000047ab9 */ /* 0x000fe20000000a00 */
[----:B------:R-:W-:Y:S01]  /*7410*/  LEA.HI R68, R70, R71, RZ, 0x5 ;  /* 0x0000004746447211 */ /* 0x000fe200078f28ff */
[----:B------:R-:W-:Y:S01]  /*7420*/  UIMAD UR10, UR10, UR4, URZ ;  /* 0x000000040a0a72a4 */ /* 0x000fe2000f8e023f */
[----:B------:R-:W-:Y:S01]  /*7430*/  IMAD R5, R209, c[0x0][0x1e4], R8 ;  /* 0x00007900d1057a24 */ /* 0x000fe200078e0208 */
[----:B------:R-:W-:Y:S01]  /*7440*/  IADD3 R36, -R50, UR19, RZ ;  /* 0x0000001332247c10 */ /* 0x000fe2000fffe1ff */
[----:B------:R-:W-:Y:S01]  /*7450*/  UIMAD.WIDE.U32 UR24, UR11, UR4, URZ ;  /* 0x000000040b1872a5 */ /* 0x000fe2000f8e003f */
[----:B------:R-:W-:Y:S01]  /*7460*/  ISETP.GT.AND P3, PT, R210, 0x3f, PT ;  /* 0x0000003fd200780c */ /* 0x000fe20003f64270 */
[----:B------:R-:W-:Y:S01]  /*7470*/  IMAD.IADD R5, R7, 0x1, R5 ;  /* 0x0000000107057824 */ /* 0x000fe200078e0205 */
[----:B------:R-:W-:Y:S01]  /*7480*/  ISETP.GE.AND P1, PT, R36, 0x1, PT ;  /* 0x000000012400780c */ /* 0x000fe20003f26270 */
[----:B------:R-:W-:Y:S01]  /*7490*/  UIMAD UR10, UR11, UR5, UR10 ;  /* 0x000000050b0a72a4 */ /* 0x000fe2000f8e020a */
[----:B------:R-:W-:-:S02]  /*74a0*/  SEL R88, RZ, 0x10, P5 ;  /* 0x00000010ff587807 */ /* 0x000fc40002800000 */
[----:B------:R-:W-:Y:S01]  /*74b0*/  SHF.R.S32.HI R69, RZ, 0x5, R68 ;  /* 0x00000005ff457819 */ /* 0x000fe20000011444 */
[----:B------:R-:W-:-:S08]  /*74c0*/  UIADD3 UR10, UR25, UR10, URZ ;  /* 0x0000000a190a7290 */ /* 0x000fd0000fffe03f */
[----:B------:R-:W-:Y:S01]  /*74d0*/  @P1 SHF.R.S32.HI R7, RZ, 0x1f, R38 ;  /* 0x0000001fff071819 */ /* 0x000fe20000011426 */
[----:B------:R-:W-:Y:S01]  /*74e0*/  @P1 IMAD.SHL.U32 R9, R0, 0x2, RZ ;  /* 0x0000000200091824 */ /* 0x000fe200078e00ff */
[----:B--2---:R-:W-:Y:S02]  /*74f0*/  @P1 SHF.R.S32.HI R14, RZ, 0x1f, R37 ;  /* 0x0000001fff0e1819 */ /* 0x004fe40000011425 */
[----:B---3--:R-:W-:Y:S01]  /*7500*/  SHF.R.S32.HI R51, RZ, 0x1f, R208 ;  /* 0x0000001fff337819 */ /* 0x008fe200000114d0 */
[----:B------:R-:W-:-:S04]  /*7510*/  IMAD.WIDE.U32 R4, R208, c[0x0][0x1f0], R4 ;  /* 0x00007c00d0047a25 */ /* 0x000fc800078e0004 */
[----:B------:R-:W-:Y:S01]  /*7520*/  IMAD R15, R51, c[0x0][0x1f0], RZ ;  /* 0x00007c00330f7a24 */ /* 0x000fe200078e02ff */
[----:B------:R-:W-:-:S03]  /*7530*/  IADD3 R4, P0, R4, UR22, RZ ;  /* 0x0000001604047c10 */ /* 0x000fc6000ff1e0ff */
[----:B------:R-:W-:-:S05]  /*7540*/  IMAD R15, R208, c[0x0][0x1f4], R15 ;  /* 0x00007d00d00f7a24 */ /* 0x000fca00078e020f */
[----:B------:R-:W-:Y:S02]  /*7550*/  IADD3.X R15, R5, UR16, R15, P0, !PT ;  /* 0x00000010050f7c10 */ /* 0x000fe400087fe40f */
[----:B------:R-:W-:-:S04]  /*7560*/  LEA R8, P0, R4, c[0x0][0x1c8], 0x1 ;  /* 0x0000720004087a11 */ /* 0x000fc800078008ff */
[----:B------:R-:W-:Y:S01]  /*7570*/  LEA.HI.X R15, R4, c[0x0][0x1cc], R15, 0x1, P0 ;  /* 0x00007300040f7a11 */ /* 0x000fe200000f0c0f */
[----:B------:R-:W-:Y:S01]  /*7580*/  SHFL.IDX PT, R12, R8, RZ, 0x181f ;  /* 0x00181fff080c7589 */ /* 0x000fe200000e0000 */
[----:B------:R-:W-:-:S03]  /*7590*/  ISETP.GE.AND P0, PT, R36, 0x21, PT ;  /* 0x000000212400780c */ /* 0x000fc60003f06270 */
[----:B------:R-:W-:Y:S04]  /*75a0*/  SHFL.IDX PT, R13, R15, RZ, 0x181f ;  /* 0x00181fff0f0d7589 */ /* 0x000fe800000e0000 */
[----:B------:R1:W-:Y:S04]  /*75b0*/  SHFL.IDX PT, R10, R8, 0x1, 0x181f ;  /* 0x00381f00080a7f89 */ /* 0x0003e800000e0000 */
[----:B------:R-:W2:Y:S02]  /*75c0*/  SHFL.IDX PT, R11, R15, 0x1, 0x181f ;  /* 0x00381f000f0b7f89 */ /* 0x000ea400000e0000 */
[----:B------:R-:W-:Y:S01]  /*75d0*/  @P0 SHF.R.S32.HI R5, RZ, 0x1f, R38 ;  /* 0x0000001fff050819 */ /* 0x000fe20000011426 */
[----:B------:R-:W-:Y:S01]  /*75e0*/  @P0 IMAD.SHL.U32 R6, R0, 0x2, RZ ;  /* 0x0000000200060824 */ /* 0x000fe200078e00ff */
[----:B------:R-:W-:-:S02]  /*75f0*/  @P0 SHF.R.S32.HI R4, RZ, 0x1f, R37 ;  /* 0x0000001fff040819 */ /* 0x000fc40000011425 */
[-C--:B------:R-:W-:Y:S02]  /*7600*/  @P0 LEA.HI R5, R5, R38.reuse, RZ, 0x3 ;  /* 0x0000002605050211 */ /* 0x080fe400078f18ff */
[-C--:B------:R-:W-:Y:S02]  /*7610*/  @P0 LEA.HI R4, R4, R37.reuse, RZ, 0x3 ;  /* 0x0000002504040211 */ /* 0x080fe400078f18ff */
[----:B------:R-:W-:Y:S02]  /*7620*/  @P0 LOP3.LUT R5, R5, 0xfffffff8, RZ, 0xc0, !PT ;  /* 0xfffffff805050812 */ /* 0x000fe400078ec0ff */
[----:B------:R-:W-:Y:S02]  /*7630*/  @P0 LOP3.LUT R4, R4, 0xfffffff8, RZ, 0xc0, !PT ;  /* 0xfffffff804040812 */ /* 0x000fe400078ec0ff */
[----:B-1----:R-:W-:Y:S02]  /*7640*/  @P1 LEA.HI R8, R7, R38, RZ, 0x3 ;  /* 0x0000002607081211 */ /* 0x002fe400078f18ff */
[----:B------:R-:W-:-:S02]  /*7650*/  @P1 LEA.HI R7, R14, R37, RZ, 0x3 ;  /* 0x000000250e071211 */ /* 0x000fc400078f18ff */
[----:B------:R-:W-:Y:S01]  /*7660*/  @P1 LOP3.LUT R8, R8, 0xfffffff8, RZ, 0xc0, !PT ;  /* 0xfffffff808081812 */ /* 0x000fe200078ec0ff */
[----:B--2---:R-:W-:Y:S01]  /*7670*/  @P0 IMAD.WIDE R20, R89, 0x2, R10 ;  /* 0x0000000259140825 */ /* 0x004fe200078e020a */
[----:B------:R-:W-:-:S03]  /*7680*/  @P1 LOP3.LUT R7, R7, 0xfffffff8, RZ, 0xc0, !PT ;  /* 0xfffffff807071812 */ /* 0x000fc600078ec0ff */
[----:B------:R-:W-:-:S04]  /*7690*/  @P1 IMAD.WIDE R14, R8, 0x2, R12 ;  /* 0x00000002080e1825 */ /* 0x000fc800078e020c */
        /* <DEDUP_REMOVED lines=15> */
.L_x_663:
[----:B------:R-:W-:Y:S01]  /*7790*/  ULDC.U8 UR4, c[0x0][0x298] ;  /* 0x0000a60000047ab9 */ /* 0x000fe20000000000 */
[----:B------:R-:W-:Y:S01]  /*77a0*/  SHF.R.S32.HI R11, RZ, 0x1f, R76 ;  /* 0x0000001fff0b7819 */ /* 0x000fe2000001144c */
[----:B-1----:R-:W-:Y:S01]  /*77b0*/  IMAD.WIDE.U32 R6, R76, c[0x0][0x280], RZ ;  /* 0x0000a0004c067a25 */ /* 0x002fe200078e00ff */
        /* <DEDUP_REMOVED lines=51> */
[----:B------:R-:W-:Y:S01]  /*7af0*/  LEA.HI.X R12, R12, c[0x0][0x28c], R9, 0x1, P0 ;  /* 0x0000a3000c0c7a11 */ /* 0x000fe200000f0c09 */
[----:B------:R-:W-:Y:S01]  /*7b00*/  CS2R R14, SRZ ;  /* 0x00000000000e7805 */ /* 0x000fe2000001ff00 */
[----:B------:R-:W-:Y:S01]  /*7b10*/  ISETP.GE.AND P0, PT, R5, UR7, PT ;  /* 0x0000000705007c0c */ /* 0x000fe2000bf06270 */
[----:B------:R1:W4:Y:S04]  /*7b20*/  SHFL.IDX PT, R19, R13, RZ, 0x1c1f ;  /* 0x001c1fff0d137589 */ /* 0x00032800000e0000 */
        /* <DEDUP_REMOVED lines=11> */
[----:B-1-3--:R-:W-:Y:S01]  /*7be0*/  @!P0 IMAD.WIDE R24, R90, 0x2, R16 ;  /* 0x000000025a188825 */ /* 0x00afe200078e0210 */
[----:B------:R1:W5:Y:S01]  /*7bf0*/  @!P0 LD.E.64 R94, [R26.64] ;  /* 0x000000141a5e8980 */ /* 0x000362000c101b00 */
[----:B------:R-:W-:Y:S02]  /*7c00*/  @!P2 LEA.HI R7, R4, R7, RZ, 0x2 ;  /* 0x000000070407a211 */ /* 0x000fe400078f10ff */
[----:B------:R-:W-:Y:S01]  /*7c10*/  IADD3 R4, R90, 0x30, RZ ;  /* 0x000000305a047810 */ /* 0x000fe20007ffe0ff */
[----:B------:R2:W5:Y:S01]  /*7c20*/  @!P0 LD.E.64 R92, [R24.64] ;  /* 0x00000014185c8980 */ /* 0x000562000c101b00 */
[----:B------:R-:W-:-:S02]  /*7c30*/  @!P2 LOP3.LUT R7, R7, 0xfffffffc, RZ, 0xc0, !PT ;  /* 0xfffffffc0707a812 */ /* 0x000fc400078ec0ff */
[----:B------:R-:W-:-:S03]  /*7c40*/  ISETP.GE.AND P0, PT, R4, c[0x0][0x27c], PT ;  /* 0x00009f0004007a0c */ /* 0x000fc60003f06270 */
[----:B------:R-:W-:-:S04]  /*7c50*/  @!P2 IMAD.WIDE R20, R7, 0x2, R18 ;  /* 0x000000020714a825 */ /* 0x000fc800078e0212 */
[----:B------:R-:W-:Y:S01]  /*7c60*/  @!P2 IMAD.WIDE R22, R7, 0x2, R16 ;  /* 0x000000020716a825 */ /* 0x000fe200078e0210 */
[----:B------:R-:W-:-:S04]  /*7c70*/  @!P1 SHF.R.S32.HI R7, RZ, 0x1f, R6 ;  /* 0x0000001fff079819 */ /* 0x000fc80000011406 */
[----:B------:R-:W-:-:S04]  /*7c80*/  @!P1 LEA.HI R7, R7, R6, RZ, 0x2 ;  /* 0x0000000607079211 */ /* 0x000fc800078f10ff */
[----:B------:R-:W-:Y:S02]  /*7c90*/  @!P1 LOP3.LUT R9, R7, 0xfffffffc, RZ, 0xc0, !PT ;  /* 0xfffffffc07099812 */ /* 0x000fe400078ec0ff */
[----:B------:R-:W-:Y:S01]  /*7ca0*/  @!P0 SHF.R.S32.HI R7, RZ, 0x1f, R4 ;  /* 0x0000001fff078819 */ /* 0x000fe20000011404 */
[----:B------:R-:W-:Y:S01]  /*7cb0*/  CS2R R108, SRZ ;  /* 0x00000000006c7805 */ /* 0x000fe2000001ff00 */
[----:B------:R-:W-:Y:S02]  /*7cc0*/  CS2R R106, SRZ ;  /* 0x00000000006a7805 */ /* 0x000fe4000001ff00 */
[----:B------:R-:W-:Y:S01]  /*7cd0*/  @!P0 LEA.HI R7, R7, R4, RZ, 0x2 ;  /* 0x0000000407078211 */ /* 0x000fe200078f10ff */
[----:B------:R-:W-:Y:S01]  /*7ce0*/  CS2R R98, SRZ ;  /* 0x0000000000627805 */ /* 0x000fe2000001ff00 */
[----:B------:R-:W-:Y:S01]  /*7cf0*/  CS2R R96, SRZ ;  /* 0x0000000000607805 */ /* 0x000fe2000001ff00 */
[----:B------:R3:W5:Y:S01]  /*7d00*/  @!P2 LD.E.64 R108, [R20.64] ;  /* 0x00000014146ca980 */ /* 0x000762000c101b00 */
[----:B------:R-:W-:Y:S01]  /*7d10*/  @!P0 LOP3.LUT R7, R7, 0xfffffffc, RZ, 0xc0, !PT ;  /* 0xfffffffc07078812 */ /* 0x000fe200078ec0ff */
[----:B-1----:R-:W-:Y:S01]  /*7d20*/  @!P1 IMAD.WIDE R26, R9, 0x2, R18 ;  /* 0x00000002091a9825 */ /* 0x002fe200078e0212 */
[----:B------:R-:W-:Y:S01]  /*7d30*/  CS2R R82, SRZ ;  /* 0x0000000000527805 */ /* 0x000fe2000001ff00 */
[----:B------:R1:W5:Y:S01]  /*7d40*/  @!P2 LD.E.64 R106, [R22.64] ;  /* 0x00000014166aa980 */ /* 0x000362000c101b00 */
[----:B------:R-:W-:Y:S01]  /*7d50*/  CS2R R80, SRZ ;  /* 0x0000000000507805 */ /* 0x000fe2000001ff00 */
[----:B--2---:R-:W-:Y:S01]  /*7d60*/  @!P0 IMAD.WIDE R24, R7, 0x2, R16 ;  /* 0x0000000207188825 */ /* 0x004fe200078e0210 */
[C---:B------:R-:W-:Y:S01]  /*7d70*/  IADD3 R6, R90.reuse, 0x40, RZ ;  /* 0x000000405a067810 */ /* 0x040fe20007ffe0ff */
[----:B------:R2:W5:Y:S01]  /*7d80*/  @!P1 LD.E.64 R98, [R26.64] ;  /* 0x000000141a629980 */ /* 0x000562000c101b00 */
[----:B------:R-:W-:-:S03]  /*7d90*/  IADD3 R4, R90, 0x50, RZ ;  /* 0x000000505a047810 */ /* 0x000fc60007ffe0ff */
[----:B------:R2:W5:Y:S01]  /*7da0*/  @!P0 LD.E.64 R80, [R24.64] ;  /* 0x0000001418508980 */ /* 0x000562000c101b00 */
[----:B---3--:R-:W-:-:S04]  /*7db0*/  @!P1 IMAD.WIDE R20, R9, 0x2, R16 ;  /* 0x0000000209149825 */ /* 0x008fc800078e0210 */
[----:B-1----:R-:W-:Y:S01]  /*7dc0*/  @!P0 IMAD.WIDE R22, R7, 0x2, R18 ;  /* 0x0000000207168825 */ /* 0x002fe200078e0212 */
[----:B------:R1:W5:Y:S01]  /*7dd0*/  @!P1 LD.E.64 R96, [R20.64] ;  /* 0x0000001414609980 */ /* 0x000362000c101b00 */
[----:B------:R-:W-:-:S03]  /*7de0*/  ISETP.GE.AND P1, PT, R6, c[0x0][0x27c], PT ;  /* 0x00009f0006007a0c */ /* 0x000fc60003f26270 */
[----:B------:R3:W5:Y:S01]  /*7df0*/  @!P0 LD.E.64 R82, [R22.64] ;  /* 0x0000001416528980 */ /* 0x000762000c101b00 */
[----:B------:R-:W-:-:S09]  /*7e00*/  ISETP.GE.AND P0, PT, R4, c[0x0][0x27c], PT ;  /* 0x00009f0004007a0c */ /* 0x000fd20003f06270 */
[----:B------:R-:W-:-:S04]  /*7e10*/  @!P1 SHF.R.S32.HI R9, RZ, 0x1f, R6 ;  /* 0x0000001fff099819 */ /* 0x000fc80000011406 */
[----:B------:R-:W-:Y:S02]  /*7e20*/  @!P0 SHF.R.S32.HI R7, RZ, 0x1f, R4 ;  /* 0x0000001fff078819 */ /* 0x000fe40000011404 */
[----:B------:R-:W-:Y:S02]  /*7e30*/  @!P1 LEA.HI R9, R9, R6, RZ, 0x2 ;  /* 0x0000000609099211 */ /* 0x000fe400078f10ff */
[----:B------:R-:W-:Y:S02]  /*7e40*/  @!P0 LEA.HI R7, R7, R4, RZ, 0x2 ;  /* 0x0000000407078211 */ /* 0x000fe400078f10ff */
[----:B------:R-:W-:Y:S02]  /*7e50*/  @!P1 LOP3.LUT R9, R9, 0xfffffffc, RZ, 0xc0, !PT ;  /* 0xfffffffc09099812 */ /* 0x000fe400078ec0ff */
[----:B------:R-:W-:Y:S01]  /*7e60*/  @!P0 LOP3.LUT R7, R7, 0xfffffffc, RZ, 0xc0, !PT ;  /* 0xfffffffc07078812 */ /* 0x000fe200078ec0ff */
[----:B------:R-:W-:Y:S01]  /*7e70*/  CS2R R76, SRZ ;  /* 0x00000000004c7805 */ /* 0x000fe2000001ff00 */
[----:B------:R-:W-:Y:S01]  /*7e80*/  CS2R R64, SRZ ;  /* 0x0000000000407805 */ /* 0x000fe2000001ff00 */
[----:B-1----:R-:W-:Y:S01]  /*7e90*/  @!P1 IMAD.WIDE R20, R9, 0x2, R18 ;  /* 0x0000000209149825 */ /* 0x002fe200078e0212 */
[----:B------:R-:W-:Y:S01]  /*7ea0*/  CS2R R72, SRZ ;  /* 0x0000000000487805 */ /* 0x000fe2000001ff00 */
[----:B------:R-:W-:-:S02]  /*7eb0*/  CS2R R62, SRZ ;  /* 0x00000000003e7805 */ /* 0x000fc4000001ff00 */
[----:B---3--:R-:W-:Y:S01]  /*7ec0*/  @!P1 IMAD.WIDE R22, R9, 0x2, R16 ;  /* 0x0000000209169825 */ /* 0x008fe200078e0210 */
[----:B------:R2:W5:Y:S03]  /*7ed0*/  @!P1 LD.E.64 R76, [R20.64] ;  /* 0x00000014144c9980 */ /* 0x000566000c101b00 */
[C---:B------:R-:W-:Y:S01]  /*7ee0*/  @!P0 IMAD.WIDE R18, R7.reuse, 0x2, R18 ;  /* 0x0000000207128825 */ /* 0x040fe200078e0212 */
[----:B------:R2:W5:Y:S03]  /*7ef0*/  @!P1 LD.E.64 R72, [R22.64] ;  /* 0x0000001416489980 */ /* 0x000566000c101b00 */
[----:B------:R-:W-:Y:S01]  /*7f00*/  @!P0 IMAD.WIDE R16, R7, 0x2, R16 ;  /* 0x0000000207108825 */ /* 0x000fe200078e0210 */
[----:B------:R2:W5:Y:S04]  /*7f10*/  @!P0 LD.E.64 R64, [R18.64] ;  /* 0x0000001412408980 */ /* 0x000568000c101b00 */
[----:B------:R2:W5:Y:S02]  /*7f20*/  @!P0 LD.E.64 R62, [R16.64] ;  /* 0x00000014103e8980 */ /* 0x000564000c101b00 */
.L_x_667:
[----:B------:R-:W-:Y:S05]  /*7f30*/  BSYNC B0 ;  /* 0x0000000000007941 */ /* 0x000fea0003800000 */
.L_x_666:
[----:B------:R-:W-:Y:S01]  /*7f40*/  IADD3 R5, R5, 0x40, RZ ;  /* 0x0000004005057810 */ /* 0x000fe20007ffe0ff */
[----:B-----5:R-:W-:Y:S01]  /*7f50*/  IMAD.MOV.U32 R4, RZ, RZ, R64 ;  /* 0x000000ffff047224 */ /* 0x020fe200078e0040 */
[----:B------:R-:W4:Y:S01]  /*7f60*/  SHFL.IDX PT, R11, R13, 0x1, 0x1c1f ;  /* 0x003c1f000d0b7f89 */ /* 0x000f2200000e0000 */
[----:B------:R-:W-:Y:S01]  /*7f70*/  IMAD.MOV.U32 R7, RZ, RZ, R65 ;  /* 0x000000ffff077224 */ /* 0x000fe200078e0041 */
[----:B------:R-:W-:Y:S01]  /*7f80*/  ISETP.GE.AND P0, PT, R5, UR7, PT ;  /* 0x0000000705007c0c */ /* 0x000fe2000bf06270 */
[----:B------:R-:W-:Y:S01]  /*7f90*/  IMAD.MOV.U32 R6, RZ, RZ, R76 ;  /* 0x000000ffff067224 */ /* 0x000fe200078e004c */
[----:B-1----:R-:W1:Y:S01]  /*7fa0*/  SHFL.IDX PT, R10, R10, 0x1, 0x1c1f ;  /* 0x003c1f000a0a7f89 */ /* 0x002e6200000e0000 */
        /* <DEDUP_REMOVED lines=10> */
[----:B------:R-:W1:Y:S01]  /*8050*/  SHFL.IDX PT, R8, R8, 0x1, 0x1c1f ;  /* 0x003c1f0008087f89 */ /* 0x000e6200000e0000 */
        /* <DEDUP_REMOVED lines=15> */
[----:B--2---:R-:W-:Y:S01]  /*8150*/  CS2R R20, SRZ ;  /* 0x0000000000147805 */ /* 0x004fe2000001ff00 */
        /* <DEDUP_REMOVED lines=16> */
[----:B---3--:R-:W-:Y:S01]  /*8260*/  CS2R R12, SRZ ;  /* 0x00000000000c7805 */ /* 0x008fe2000001ff00 */
[----:B----4-:R-:W-:Y:S01]  /*8270*/  CS2R R18, SRZ ;  /* 0x0000000000127805 */ /* 0x010fe2000001ff00 */
[----:B------:R-:W-:Y:S01]  /*8280*/  PRMT R75, R6, 0x5410, R7 ;  /* 0x00005410064b7816 */ /* 0x000fe20000000007 */
[----:B------:R-:W-:Y:S01]  /*8290*/  CS2R R24, SRZ ;  /* 0x0000000000187805 */ /* 0x000fe2000001ff00 */
[----:B------:R-:W-:Y:S01]  /*82a0*/  PRMT R79, R4, 0x5410, R5 ;  /* 0x00005410044f7816 */ /* 0x000fe20000000005 */
[----:B------:R-:W-:Y:S01]  /*82b0*/  CS2R R30, SRZ ;  /* 0x00000000001e7805 */ /* 0x000fe2000001ff00 */
[----:B------:R-:W-:Y:S01]  /*82c0*/  CS2R R42, SRZ ;  /* 0x00000000002a7805 */ /* 0x000fe2000001ff00 */
[----:B------:R-:W-:Y:S01]  /*82d0*/  CS2R R54, SRZ ;  /* 0x0000000000367805 */ /* 0x000fe2000001ff00 */
[----:B------:R-:W-:Y:S05]  /*82e0*/  @P0 BRA `(.L_x_669) ;  /* 0x000003e000000947 */ /* 0x000fea0003800000 */
[C---:B-1----:R-:W-:Y:S01]  /*82f0*/  IADD3 R4, R90.reuse, 0x10, RZ ;  /* 0x000000105a047810 */ /* 0x042fe20007ffe0ff */
        /* <DEDUP_REMOVED lines=8> */
[----:B------:R-:W-:Y:S01]  /*8380*/  ISETP.GE.AND P1, PT, R5, c[0x0][0x27c], PT ;  /* 0x00009f0005007a0c */ /* 0x000fe20003f26270 */
[----:B------:R1:W5:Y:S01]  /*8390*/  @!P0 LD.E.64 R56, [R18.64] ;  /* 0x0000001412388980 */ /* 0x000362000c101b00 */
[----:B------:R-:W-:-:S03]  /*83a0*/  @!P2 LEA.HI R7, R7, R4, RZ, 0x2 ;  /* 0x000000040707a211 */ /* 0x000fc600078f10ff */
[----:B------:R2:W5:Y:S01]  /*83b0*/  @!P0 LD.E.64 R54, [R16.64] ;  /* 0x0000001410368980 */ /* 0x000562000c101b00 */
[----:B------:R-:W-:-:S05]  /*83c0*/  @!P2 LOP3.LUT R7, R7, 0xfffffffc, RZ, 0xc0, !PT ;  /* 0xfffffffc0707a812 */ /* 0x000fca00078ec0ff */
[----:B------:R-:W-:-:S04]  /*83d0*/  @!P2 IMAD.WIDE R12, R7, 0x2, R10 ;  /* 0x00000002070ca825 */ /* 0x000fc800078e020a */
[----:B------:R-:W-:Y:S01]  /*83e0*/  @!P2 IMAD.WIDE R14, R7, 0x2, R8 ;  /* 0x00000002070ea825 */ /* 0x000fe200078e0208 */
[----:B------:R-:W-:-:S04]  /*83f0*/  IADD3 R7, R90, 0x30, RZ ;  /* 0x000000305a077810 */ /* 0x000fc80007ffe0ff */
[----:B------:R-:W-:Y:S02]  /*8400*/  ISETP.GE.AND P0, PT, R7, c[0x0][0x27c], PT ;  /* 0x00009f0007007a0c */ /* 0x000fe40003f06270 */
[----:B------:R-:W-:-:S04]  /*8410*/  @!P1 SHF.R.S32.HI R4, RZ, 0x1f, R5 ;  /* 0x0000001fff049819 */ /* 0x000fc80000011405 */
[----:B------:R-:W-:Y:S01]  /*8420*/  @!P1 LEA.HI R5, R4, R5, RZ, 0x2 ;  /* 0x0000000504059211 */ /* 0x000fe200078f10ff */
[----:B------:R-:W-:-:S06]  /*8430*/  CS2R R44, SRZ ;  /* 0x00000000002c7805 */ /* 0x000fcc000001ff00 */
[----:B------:R-:W-:Y:S01]  /*8440*/  @!P0 SHF.R.S32.HI R4, RZ, 0x1f, R7 ;  /* 0x0000001fff048819 */ /* 0x000fe20000011407 */
[----:B------:R-:W-:Y:S01]  /*8450*/  CS2R R42, SRZ ;  /* 0x00000000002a7805 */ /* 0x000fe2000001ff00 */
[----:B------:R-:W-:Y:S01]  /*8460*/  @!P1 LOP3.LUT R5, R5, 0xfffffffc, RZ, 0xc0, !PT ;  /* 0xfffffffc05059812 */ /* 0x000fe200078ec0ff */
[----:B------:R-:W-:Y:S01]  /*8470*/  CS2R R34, SRZ ;  /* 0x0000000000227805 */ /* 0x000fe2000001ff00 */
[----:B------:R-:W-:Y:S01]  /*8480*/  @!P0 LEA.HI R4, R4, R7, RZ, 0x2 ;  /* 0x0000000704048211 */ /* 0x000fe200078f10ff */
[----:B------:R-:W-:Y:S01]  /*8490*/  CS2R R30, SRZ ;  /* 0x00000000001e7805 */ /* 0x000fe2000001ff00 */
[----:B------:R3:W5:Y:S02]  /*84a0*/  @!P2 LD.E.64 R44, [R12.64] ;  /* 0x000000140c2ca980 */ /* 0x000764000c101b00 */
[----:B------:R-:W-:Y:S01]  /*84b0*/  @!P0 LOP3.LUT R4, R4, 0xfffffffc, RZ, 0xc0, !PT ;  /* 0xfffffffc04048812 */ /* 0x000fe200078ec0ff */
[C---:B-1----:R-:W-:Y:S01]  /*84c0*/  @!P1 IMAD.WIDE R18, R5.reuse, 0x2, R10 ;  /* 0x0000000205129825 */ /* 0x042fe200078e020a */
[----:B------:R1:W5:Y:S01]  /*84d0*/  @!P2 LD.E.64 R42, [R14.64] ;  /* 0x000000140e2aa980 */ /* 0x000362000c101b00 */
[----:B------:R-:W-:Y:S01]  /*84e0*/  CS2R R26, SRZ ;  /* 0x00000000001a7805 */ /* 0x000fe2000001ff00 */
[----:B------:R-:W-:Y:S01]  /*84f0*/  CS2R R24, SRZ ;  /* 0x0000000000187805 */ /* 0x000fe2000001ff00 */
[----:B--2---:R-:W-:Y:S01]  /*8500*/  @!P1 IMAD.WIDE R16, R5, 0x2, R8 ;  /* 0x0000000205109825 */ /* 0x004fe200078e0208 */
[C---:B------:R-:W-:Y:S01]  /*8510*/  IADD3 R7, R90.reuse, 0x40, RZ ;  /* 0x000000405a077810 */ /* 0x040fe20007ffe0ff */
[----:B------:R2:W5:Y:S01]  /*8520*/  @!P1 LD.E.64 R34, [R18.64] ;  /* 0x0000001412229980 */ /* 0x000562000c101b00 */
[----:B------:R-:W-:-:S03]  /*8530*/  IADD3 R5, R90, 0x50, RZ ;  /* 0x000000505a057810 */ /* 0x000fc60007ffe0ff */
        /* <DEDUP_REMOVED lines=9> */
[----:B------:R-:W-:-:S04]  /*85d0*/  @!P0 SHF.R.S32.HI R4, RZ, 0x1f, R5 ;  /* 0x0000001fff048819 */ /* 0x000fc80000011405 */
[----:B------:R-:W-:Y:S02]  /*85e0*/  @!P0 LEA.HI R4, R4, R5, RZ, 0x2 ;  /* 0x0000000504048211 */ /* 0x000fe400078f10ff */
[----:B------:R-:W-:Y:S02]  /*85f0*/  @!P1 LOP3.LUT R6, R6, 0xfffffffc, RZ, 0xc0, !PT ;  /* 0xfffffffc06069812 */ /* 0x000fe400078ec0ff */
[----:B------:R-:W-:Y:S01]  /*8600*/  @!P0 LOP3.LUT R4, R4, 0xfffffffc, RZ, 0xc0, !PT ;  /* 0xfffffffc04048812 */ /* 0x000fe200078ec0ff */
[----:B------:R-:W-:Y:S01]  /*8610*/  CS2R R20, SRZ ;  /* 0x0000000000147805 */ /* 0x000fe2000001ff00 */
[----:B--2---:R-:W-:Y:S01]  /*8620*/  CS2R R18, SRZ ;  /* 0x0000000000127805 */ /* 0x004fe2000001ff00 */
[--C-:B----4-:R-:W-:Y:S01]  /*8630*/  @!P1 IMAD.WIDE R16, R6, 0x2, R10.reuse ;  /* 0x0000000206109825 */ /* 0x110fe200078e020a */
[----:B---3--:R-:W-:Y:S01]  /*8640*/  CS2R R14, SRZ ;  /* 0x00000000000e7805 */ /* 0x008fe2000001ff00 */
[----:B-1----:R-:W-:Y:S02]  /*8650*/  CS2R R12, SRZ ;  /* 0x00000000000c7805 */ /* 0x002fe4000001ff00 */
[----:B------:R-:W-:Y:S01]  /*8660*/  @!P0 IMAD.WIDE R10, R4, 0x2, R10 ;  /* 0x00000002040a8825 */ /* 0x000fe200078e020a */
[----:B------:R1:W5:Y:S03]  /*8670*/  @!P1 LD.E.64 R20, [R16.64] ;  /* 0x0000001410149980 */ /* 0x000366000c101b00 */
[--C-:B------:R-:W-:Y:S01]  /*8680*/  @!P1 IMAD.WIDE R6, R6, 0x2, R8.reuse ;  /* 0x0000000206069825 */ /* 0x100fe200078e0208 */
[----:B------:R1:W5:Y:S03]  /*8690*/  @!P0 LD.E.64 R14, [R10.64] ;  /* 0x000000140a0e8980 */ /* 0x000366000c101b00 */
[----:B------:R-:W-:Y:S01]  /*86a0*/  @!P0 IMAD.WIDE R4, R4, 0x2, R8 ;  /* 0x0000000204048825 */ /* 0x000fe200078e0208 */
[----:B------:R1:W5:Y:S04]  /*86b0*/  @!P1 LD.E.64 R18, [R6.64] ;  /* 0x0000001406129980 */ /* 0x000368000c101b00 */
[----:B------:R1:W5:Y:S02]  /*86c0*/  @!P0 LD.E.64 R12, [R4.64] ;  /* 0x00000014040c8980 */ /* 0x000364000c101b00 */
.L_x_669:
[----:B-1----:R-:W-:Y:S05]  /*86d0*/  BSYNC B0 ;  /* 0x0000000000007941 */ /* 0x002fea0003800000 */
.L_x_668:
[----:B-----5:R-:W-:Y:S01]  /*86e0*/  IMAD.MOV.U32 R6, RZ, RZ, R14 ;  /* 0x000000ffff067224 */ /* 0x020fe200078e000e */
[----:B------:R-:W-:Y:S01]  /*86f0*/  UIADD3 UR4, -UR12, UR7, URZ ;  /* 0x000000070c047290 */ /* 0x000fe2000fffe13f */
[----:B------:R-:W-:Y:S01]  /*8700*/  IMAD.MOV.U32 R4, RZ, RZ, R15 ;  /* 0x000000ffff047224 */ /* 0x000fe200078e000f */
[----:B------:R-:W-:-:S04]  /*8710*/  DEPBAR.LE SB0, 0x1 ;  /* 0x000080400000791a */ /* 0x000fc80000000000 */
[----:B------:R-:W-:Y:S01]  /*8720*/  PRMT R9, R4, 0x5410, R6 ;  /* 0x0000541004097816 */ /* 0x000fe20000000006 */
[----:B------:R-:W-:Y:S01]  /*8730*/  IMAD.MOV.U32 R5, RZ, RZ, R20 ;  /* 0x000000ffff057224 */ /* 0x000fe200078e0014 */
[----:B------:R-:W-:Y:S01]  /*8740*/  UISETP.LT.AND UP0, UPT, UR4, 0x80, UPT ;  /* 0x000000800400788c */ /* 0x000fe2000bf01270 */
[----:B------:R-:W-:Y:S01]  /*8750*/  IMAD.MOV.U32 R6, RZ, RZ, R21 ;  /* 0x000000ffff067224 */ /* 0x000fe200078e0015 */
[----:B------:R-:W-:Y:S01]  /*8760*/  BSSY B1, `(.L_x_670) ;  /* 0x000014e000017945 */ /* 0x000fe20003800000 */
[----:B------:R-:W-:Y:S01]  /*8770*/  IMAD.MOV.U32 R4, RZ, RZ, R26 ;  /* 0x000000ffff047224 */ /* 0x000fe200078e001a */
[----:B------:R-:W-:Y:S01]  /*8780*/  USEL UR4, UR4, 0x80, UP0 ;  /* 0x0000008004047887 */ /* 0x000fe20008000000 */
[----:B------:R-:W-:Y:S01]  /*8790*/  IMAD.MOV.U32 R7, RZ, RZ, R13 ;  /* 0x000000ffff077224 */ /* 0x000fe200078e000d */
[----:B------:R-:W-:Y:S01]  /*87a0*/  PRMT R17, R6, 0x5410, R5 ;  /* 0x0000541006117816 */ /* 0x000fe20000000005 */
[----:B------:R-:W-:Y:S02]  /*87b0*/  IMAD.MOV.U32 R5, RZ, RZ, R27 ;  /* 0x000000ffff057224 */ /* 0x000fe400078e001b */
[----:B------:R-:W-:Y:S01]  /*87c0*/  IMAD.MOV.U32 R6, RZ, RZ, R35 ;  /* 0x000000ffff067224 */ /* 0x000fe200078e0023 */
[----:B------:R-:W-:Y:S01]  /*87d0*/  BAR.SYNC.DEFER_BLOCKING 0x0 ;  /* 0x0000000000007b1d */ /* 0x000fe20000010000 */
[----:B------:R-:W-:-:S02]  /*87e0*/  ISETP.GE.AND P0, PT, R87, UR4, PT ;  /* 0x0000000457007c0c */ /* 0x000fc4000bf06270 */
        /* <DEDUP_REMOVED lines=36> */
[----:B------:R-:W-:Y:S02]  /*8a30*/  IMAD.MOV.U32 R5, RZ, RZ, R54 ;  /* 0x000000ffff057224 */ /* 0x000fe400078e0036 */
[----:B------:R-:W-:-:S02]  /*8a40*/  IMAD R11, R69, 0x200, R6 ;  /* 0x00000200450b7824 */ /* 0x000fc400078e0206 */
[----:B------:R-:W-:Y:S01]  /*8a50*/  IMAD.MOV.U32 R6, RZ, RZ, R43 ;  /* 0x000000ffff067224 */ /* 0x000fe200078e002b */
[----:B------:R-:W-:Y:S02]  /*8a60*/  PRMT R41, R4, 0x5410, R5 ;  /* 0x0000541004297816 */ /* 0x000fe40000000005 */
[C---:B------:R-:W-:Y:S02]  /*8a70*/  IADD3 R10, R11.reuse, 0x20, RZ ;  /* 0x000000200b0a7810 */ /* 0x040fe40007ffe0ff */
[C---:B------:R-:W-:Y:S02]  /*8a80*/  @P1 IADD3 R10, R11.reuse, -0x20, RZ ;  /* 0xffffffe00b0a1810 */ /* 0x040fe40007ffe0ff */
[----:B------:R-:W-:Y:S02]  /*8a90*/  PRMT R33, R6, 0x7610, R33 ;  /* 0x0000761006217816 */ /* 0x000fe40000000021 */
[----:B------:R-:W-:Y:S02]  /*8aa0*/  LEA R11, R11, 0xc100, 0x1 ;  /* 0x0000c1000b0b7811 */ /* 0x000fe400078e08ff */
[----:B------:R-:W-:Y:S01]  /*8ab0*/  LEA R10, R10, 0xc100, 0x1 ;  /* 0x0000c1000a0a7811 */ /* 0x000fe200078e08ff */
[----:B------:R-:W-:Y:S05]  /*8ac0*/  @P0 BRA `(.L_x_671) ;  /* 0x0000117000000947 */ /* 0x000fea0003800000 */
[----:B------:R-:W-:Y:S01]  /*8ad0*/  ISETP.GE.AND P0, PT, R90, c[0x0][0x27c], PT ;  /* 0x00009f005a007a0c */ /* 0x000fe20003f06270 */
[----:B------:R-:W-:-:S12]  /*8ae0*/  BSSY B0, `(.L_x_672) ;  /* 0x000002c000007945 */ /* 0x000fd80003800000 */
[----:B------:R-:W-:Y:S05]  /*8af0*/  @P0 BRA `(.L_x_673) ;  /* 0x000002a000000947 */ /* 0x000fea0003800000 */
[----:B------:R-:W1:Y:S01]  /*8b00*/  LDS.128 R4, [R11] ;  /* 0x000000000b047984 */ /* 0x000e620000000c00 */
[--C-:B------:R-:W-:Y:S01]  /*8b10*/  SHF.R.U32.HI R91, RZ, 0x10, R93.reuse ;  /* 0x00000010ff5b7819 */ /* 0x100fe2000001165d */
[--C-:B------:R-:W-:Y:S01]  /*8b20*/  HADD2.F32 R100, -RZ, R79.reuse.H1_H1 ;  /* 0x3000004fff647230 */ /* 0x100fe20000004100 */
[----:B------:R-:W-:Y:S01]  /*8b30*/  SHF.R.U64 R86, R92, 0x10, R93 ;  /* 0x000000105c567819 */ /* 0x000fe2000000125d */
[----:B------:R-:W-:Y:S01]  /*8b40*/  HADD2.F32 R79, -RZ, R79.H0_H0 ;  /* 0x2000004fff4f7230 */ /* 0x000fe20000004100 */
[--C-:B------:R-:W-:Y:S01]  /*8b50*/  SHF.R.U32.HI R85, RZ, 0x10, R95.reuse ;  /* 0x00000010ff557819 */ /* 0x100fe2000001165f */
[----:B------:R-:W-:Y:S01]  /*8b60*/  HADD2.F32 R91, -RZ, R91.H0_H0 ;  /* 0x2000005bff5b7230 */ /* 0x000fe20000004100 */
[----:B------:R-:W-:Y:S01]  /*8b70*/  SHF.R.U64 R58, R94, 0x10, R95 ;  /* 0x000000105e3a7819 */ /* 0x000fe2000000125f */
[----:B------:R-:W-:Y:S02]  /*8b80*/  HADD2.F32 R86, -RZ, R86.H0_H0 ;  /* 0x20000056ff567230 */ /* 0x000fe40000004100 */
[----:B------:R-:W-:-:S02]  /*8b90*/  HADD2.F32 R102, -RZ, R85.H0_H0 ;  /* 0x20000055ff667230 */ /* 0x000fc40000004100 */
[----:B------:R-:W-:Y:S02]  /*8ba0*/  HADD2.F32 R101, -RZ, R84.H1_H1 ;  /* 0x30000054ff657230 */ /* 0x000fe40000004100 */
        /* <DEDUP_REMOVED lines=16> */
[----:B------:R-:W-:-:S02]  /*8cb0*/  FMUL.FTZ R58, R6, R79 ;  /* 0x0000004f063a7220 */ /* 0x000fc40000410000 */
[-C--:B------:R-:W-:Y:S02]  /*8cc0*/  FMUL.FTZ R91, R5, R86.reuse ;  /* 0x00000056055b7220 */ /* 0x080fe40000410000 */
[----:B------:R-:W-:Y:S02]  /*8cd0*/  FMUL.FTZ R79, R4, R79 ;  /* 0x0000004f044f7220 */ /* 0x000fe40000410000 */
[----:B------:R-:W-:Y:S02]  /*8ce0*/  FMUL.FTZ R86, R95, R86 ;  /* 0x000000565f567220 */ /* 0x000fe40000410000 */
[-C--:B------:R-:W-:Y:S02]  /*8cf0*/  FFMA.FTZ R104, R93, R101.reuse, -R104 ;  /* 0x000000655d687223 */ /* 0x080fe40000010868 */
[----:B------:R-:W-:Y:S02]  /*8d00*/  FFMA.FTZ R101, R94, R101, R100 ;  /* 0x000000655e657223 */ /* 0x000fe40000010064 */
[----:B------:R-:W-:-:S02]  /*8d10*/  FFMA.FTZ R58, R4, R7, -R58 ;  /* 0x00000007043a7223 */ /* 0x000fc4000001083a */
[----:B------:R-:W-:Y:S01]  /*8d20*/  FFMA.FTZ R79, R6, R7, R79 ;  /* 0x00000007064f7223 */ /* 0x000fe2000001004f */
[----:B------:R-:W-:Y:S01]  /*8d30*/  F2FP.PACK_AB R7, R102, R85 ;  /* 0x000000556607723e */ /* 0x000fe200000000ff */
[----:B------:R-:W-:Y:S01]  /*8d40*/  FFMA.FTZ R91, R95, R84, -R91 ;  /* 0x000000545f5b7223 */ /* 0x000fe2000001085b */
[----:B------:R-:W-:Y:S01]  /*8d50*/  F2FP.PACK_AB R4, R101, R104 ;  /* 0x000000686504723e */ /* 0x000fe200000000ff */
[----:B------:R-:W-:Y:S01]  /*8d60*/  FFMA.FTZ R86, R5, R84, R86 ;  /* 0x0000005405567223 */ /* 0x000fe20000010056 */
[----:B------:R-:W-:-:S04]  /*8d70*/  F2FP.PACK_AB R6, R79, R58 ;  /* 0x0000003a4f06723e */ /* 0x000fc800000000ff */
[----:B------:R-:W-:-:S05]  /*8d80*/  F2FP.PACK_AB R5, R86, R91 ;  /* 0x0000005b5605723e */ /* 0x000fca00000000ff */
[----:B------:R1:W-:Y:S02]  /*8d90*/  STS.128 [R11], R4 ;  /* 0x000000040b007388 */ /* 0x0003e40000000c00 */
.L_x_673:
[----:B------:R-:W-:Y:S05]  /*8da0*/  BSYNC B0 ;  /* 0x0000000000007941 */ /* 0x000fea0003800000 */
.L_x_672:
        /* <DEDUP_REMOVED lines=45> */
[----:B------:R1:W-:Y:S02]  /*9080*/  STS.128 [R10], R4 ;  /* 0x000000040a007388 */ /* 0x0003e40000000c00 */
.L_x_675:
[----:B------:R-:W-:Y:S05]  /*9090*/  BSYNC B0 ;  /* 0x0000000000007941 */ /* 0x000fea0003800000 */
.L_x_674:
        /* <DEDUP_REMOVED lines=46> */
.L_x_677:
[----:B------:R-:W-:Y:S05]  /*9380*/  BSYNC B0 ;  /* 0x0000000000007941 */ /* 0x000fea0003800000 */
.L_x_676:
        /* <DEDUP_REMOVED lines=46> */
.L_x_679:
[----:B------:R-:W-:Y:S05]  /*9670*/  BSYNC B0 ;  /* 0x0000000000007941 */ /* 0x000fea0003800000 */
.L_x_678:
        /* <DEDUP_REMOVED lines=45> */
[----:B------:R1:W-:Y:S02]  /*9950*/  STS.128 [R11+0x8000], R4 ;  /* 0x008000040b007388 */ /* 0x0003e40000000c00 */
.L_x_681:
[----:B------:R-:W-:Y:S05]  /*9960*/  BSYNC B0 ;  /* 0x0000000000007941 */ /* 0x000fea0003800000 */
.L_x_680:
        /* <DEDUP_REMOVED lines=45> */
.L_x_671:
[----:B------:R-:W-:Y:S05]  /*9c40*/  BSYNC B1 ;  /* 0x0000000000017941 */ /* 0x000fea0003800000 */
.L_x_670:
[----:B------:R-:W-:-:S04]  /*9c50*/  IADD3 R87, R87, 0x40, RZ ;  /* 0x0000004057577810 */ /* 0x000fc80007ffe0ff */
[----:B------:R-:W-:-:S13]  /*9c60*/  ISETP.GE.AND P0, PT, R87, UR4, PT ;  /* 0x0000000457007c0c */ /* 0x000fda000bf06270 */
[----:B------:R-:W-:Y:S05]  /*9c70*/  @P0 BRA `(.L_x_682) ;  /* 0x000049b000000947 */ /* 0x000fea0003800000 */
[----:B------:R-:W-:Y:S01]  /*9c80*/  ISETP.GE.AND P0, PT, R90, c[0x0][0x27c], PT ;  /* 0x00009f005a007a0c */ /* 0x000fe20003f06270 */
[----:B------:R-:W-:-:S12]  /*9c90*/  BSSY B0, `(.L_x_683) ;  /* 0x000002c000007945 */ /* 0x000fd80003800000 */
[----:B------:R-:W-:Y:S05]  /*9ca0*/  @P0 BRA `(.L_x_684) ;  /* 0x000002a000000947 */ /* 0x000fea0003800000 */
[----:B-1----:R-:W1:Y:S01]  /*9cb0*/  LDS.128 R4, [R11+0x2000] ;  /* 0x002000000b047984 */ /* 0x002e620000000c00 */
        /* <DEDUP_REMOVED lines=41> */
.L_x_684:
[----:B------:R-:W-:Y:S05]  /*9f50*/  BSYNC B0 ;  /* 0x0000000000007941 */ /* 0x000fea0003800000 */
.L_x_683:
        /* <DEDUP_REMOVED lines=46> */
.L_x_686:
[----:B------:R-:W-:Y:S05]  /*a240*/  BSYNC B0 ;  /* 0x0000000000007941 */ /* 0x000fea0003800000 */
.L_x_685:
        /* <DEDUP_REMOVED lines=46> */
.L_x_688:
[----:B------:R-:W-:Y:S05]  /*a530*/  BSYNC B0 ;  /* 0x0000000000007941 */ /* 0x000fea0003800000 */
.L_x_687:
        /* <DEDUP_REMOVED lines=46> */
.L_x_690:
[----:B------:R-:W-:Y:S05]  /*a820*/  BSYNC B0 ;  /* 0x0000000000007941 */ /* 0x000fea0003800000 */
.L_x_689:
        /* <DEDUP_REMOVED lines=46> */
.L_x_692:
[----:B------:R-:W-:Y:S05]  /*ab10*/  BSYNC B0 ;  /* 0x0000000000007941 */ /* 0x000fea0003800000 */
.L_x_691:
[----:B------:R-:W-:-:S04]  /*ab20*/  IADD3 R90, R90, 0x50, RZ ;  /* 0x000000505a5a7810 */ /* 0x000fc80007ffe0ff */
[----:B------:R-:W-:-:S13]  /*ab30*/  ISETP.GE.AND P0, PT, R90, c[0x0][0x27c], PT ;  /* 0x00009f005a007a0c */ /* 0x000fda0003f06270 */
[----:B------:R-:W-:Y:S05]  /*ab40*/  @P0 BRA `(.L_x_682) ;  /* 0x00003ae000000947 */ /* 0x000fea0003800000 */
[----:B-1----:R-:W1:Y:S01]  /*ab50*/  LDS.128 R4, [R10+0xa000] ;  /* 0x00a000000a047984 */ /* 0x002e620000000c00 */
        /* <DEDUP_REMOVED lines=42> */
.L_x_665:
[----:B------:R-:W-:Y:S01]  /*ae00*/  PLOP3.LUT P1, PT, PT, PT, UP2, 0x80, 0x0 ;  /* 0x000000000000781c */ /* 0x000fe20003f2f028 */
[----:B------:R-:W-:Y:S01]  /*ae10*/  IMAD.MOV.U32 R14, RZ, RZ, R6 ;  /* 0x000000ffff0e7224 */ /* 0x000fe200078e0006 */
[----:B------:R-:W-:Y:S01]  /*ae20*/  PLOP3.LUT P0, PT, PT, PT, UP2, 0x80, 0x0 ;  /* 0x000000000000781c */ /* 0x000fe20003f0f028 */
[----:B------:R-:W-:Y:S01]  /*ae30*/  IMAD.MOV.U32 R15, RZ, RZ, R13 ;  /* 0x000000ffff0f7224 */ /* 0x000fe200078e000d */
[----:B------:R-:W-:Y:S01]  /*ae40*/  MOV R6, R76 ;  /* 0x0000004c00067202 */ /* 0x000fe20000000f00 */
[----:B------:R-:W-:Y:S01]  /*ae50*/  IMAD.MOV.U32 R7, RZ, RZ, R11 ;  /* 0x000000ffff077224 */ /* 0x000fe200078e000b */
[----:B------:R-:W-:Y:S01]  /*ae60*/  BSSY B0, `(.L_x_693) ;  /* 0x0000046000007945 */ /* 0x000fe20003800000 */
        /* <DEDUP_REMOVED lines=13> */
[----:B------:R-:W-:Y:S01]  /*af40*/  CS2R R78, SRZ ;  /* 0x00000000004e7805 */ /* 0x000fe2000001ff00 */
[----:B------:R-:W-:Y:S01]  /*af50*/  CS2R R76, SRZ ;  /* 0x00000000004c7805 */ /* 0x000fe2000001ff00 */
[----:B------:R-:W-:Y:S01]  /*af60*/  SHF.R.S32.HI R4, RZ, 0x1f, R9 ;  /* 0x0000001fff047819 */ /* 0x000fe20000011409 */
[----:B------:R-:W-:-:S04]  /*af70*/  IMAD.WIDE.U32 R14, R9, c[0x0][0x280], R14 ;  /* 0x0000a000090e7a25 */ /* 0x000fc800078e000e */
[----:B------:R-:W-:Y:S01]  /*af80*/  IMAD R8, R4, c[0x0][0x280], RZ ;  /* 0x0000a00004087a24 */ /* 0x000fe200078e02ff */
[----:B------:R-:W-:Y:S01]  /*af90*/  LEA R10, P1, R14, c[0x0][0x270], 0x1 ;  /* 0x00009c000e0a7a11 */ /* 0x000fe200078208ff */
[----:B------:R-:W-:Y:S02]  /*afa0*/  IMAD R4, R4, c[0x0][0x290], RZ ;  /* 0x0000a40004047a24 */ /* 0x000fe400078e02ff */
[----:B------:R-:W-:-:S04]  /*afb0*/  IMAD.WIDE.U32 R6, R9, c[0x0][0x290], R6 ;  /* 0x0000a40009067a25 */ /* 0x000fc800078e0006 */
[C---:B------:R-:W-:Y:S01]  /*afc0*/  IMAD R13, R9.reuse, c[0x0][0x284], R8 ;  /* 0x0000a100090d7a24 */ /* 0x040fe200078e0208 */
[----:B------:R-:W-:Y:S01]  /*afd0*/  LEA R8, P0, R6, c[0x0][0x288], 0x1 ;  /* 0x0000a20006087a11 */ /* 0x000fe200078008ff */
[----:B------:R-:W-:-:S03]  /*afe0*/  IMAD R9, R9, c[0x0][0x294], R4 ;  /* 0x0000a50009097a24 */ /* 0x000fc600078e0204 */
[----:B------:R-:W-:Y:S01]  /*aff0*/  IADD3 R13, R15, R13, RZ ;  /* 0x0000000d0f0d7210 */ /* 0x000fe20007ffe0ff */
[----:B------:R-:W-:-:S03]  /*b000*/  IMAD.IADD R12, R7, 0x1, R9 ;  /* 0x00000001070c7824 */ /* 0x000fc600078e0209 */
[----:B------:R-:W-:Y:S02]  /*b010*/  LEA.HI.X R13, R14, c[0x0][0x274], R13, 0x1, P1 ;  /* 0x00009d000e0d7a11 */ /* 0x000fe400008f0c0d */
[----:B------:R-:W-:Y:S01]  /*b020*/  LEA.HI.X R12, R6, c[0x0][0x28c], R12, 0x1, P0 ;  /* 0x0000a300060c7a11 */ /* 0x000fe200000f0c0c */
[----:B------:R1:W2:Y:S01]  /*b030*/  SHFL.IDX PT, R14, R10, RZ, 0x1c1f ;  /* 0x001c1fff0a0e7589 */ /* 0x0002a200000e0000 */
[----:B------:R-:W-:-:S03]  /*b040*/  ISETP.GE.AND P0, PT, R5, UR7, PT ;  /* 0x0000000705007c0c */ /* 0x000fc6000bf06270 */
[----:B------:R1:W3:Y:S04]  /*b050*/  SHFL.IDX PT, R6, R8, RZ, 0x1c1f ;  /* 0x001c1fff08067589 */ /* 0x0002e800000e0000 */
[----:B------:R1:W4:Y:S04]  /*b060*/  SHFL.IDX PT, R15, R13, RZ, 0x1c1f ;  /* 0x001c1fff0d0f7589 */ /* 0x00032800000e0000 */
[----:B------:R1:W1:Y:S02]  /*b070*/  SHFL.IDX PT, R7, R12, RZ, 0x1c1f ;  /* 0x001c1fff0c077589 */ /* 0x00026400000e0000 */
        /* <DEDUP_REMOVED lines=8> */
[----:B--2-4-:R-:W-:-:S04]  /*b100*/  @!P0 IMAD.WIDE R20, R58, 0x2, R14 ;  /* 0x000000023a148825 */ /* 0x014fc800078e020e */
[----:B-1-3--:R-:W-:Y:S01]  /*b110*/  @!P0 IMAD.WIDE R18, R58, 0x2, R6 ;  /* 0x000000023a128825 */ /* 0x00afe200078e0206 */
[----:B------:R1:W5:Y:S01]  /*b120*/  @!P0 LD.E.128 R80, [R20.64] ;  /* 0x0000001414508980 */ /* 0x000362000c101d00 */
[----:B------:R-:W-:-:S03]  /*b130*/  ISETP.GE.AND P1, PT, R16, c[0x0][0x27c], PT ;  /* 0x00009f0010007a0c */ /* 0x000fc60003f26270 */
[----:B------:R2:W5:Y:S01]  /*b140*/  @!P0 LD.E.128 R76, [R18.64] ;  /* 0x00000014124c8980 */ /* 0x000562000c101d00 */
[----:B------:R-:W-:Y:S01]  /*b150*/  ISETP.GE.AND P0, PT, R9, c[0x0][0x27c], PT ;  /* 0x00009f0009007a0c */ /* 0x000fe20003f06270 */
        /* <DEDUP_REMOVED lines=8> */
[----:B------:R-:W-:-:S04]  /*b1e0*/  @!P1 SHF.R.S32.HI R11, RZ, 0x1f, R16 ;  /* 0x0000001fff0b9819 */ /* 0x000fc80000011410 */
[----:B------:R-:W-:Y:S02]  /*b1f0*/  @!P0 SHF.R.S32.HI R4, RZ, 0x1f, R9 ;  /* 0x0000001fff048819 */ /* 0x000fe40000011409 */
[----:B------:R-:W-:Y:S02]  /*b200*/  @!P1 LEA.HI R11, R11, R16, RZ, 0x3 ;  /* 0x000000100b0b9211 */ /* 0x000fe400078f18ff */
[----:B------:R-:W-:Y:S02]  /*b210*/  @!P0 LEA.HI R9, R4, R9, RZ, 0x3 ;  /* 0x0000000904098211 */ /* 0x000fe400078f18ff */
[----:B------:R-:W-:Y:S02]  /*b220*/  @!P1 LOP3.LUT R11, R11, 0xfffffff8, RZ, 0xc0, !PT ;  /* 0xfffffff80b0b9812 */ /* 0x000fe400078ec0ff */
[----:B------:R-:W-:-:S03]  /*b230*/  @!P0 LOP3.LUT R9, R9, 0xfffffff8, RZ, 0xc0, !PT ;  /* 0xfffffff809098812 */ /* 0x000fc600078ec0ff */
[----:B------:R-:W-:-:S04]  /*b240*/  @!P1 IMAD.WIDE R16, R11, 0x2, R14 ;  /* 0x000000020b109825 */ /* 0x000fc800078e020e */
[----:B--2---:R-:W-:Y:S01]  /*b250*/  @!P1 IMAD.WIDE R18, R11, 0x2, R6 ;  /* 0x000000020b129825 */ /* 0x004fe200078e0206 */
[----:B------:R1:W5:Y:S03]  /*b260*/  @!P1 LD.E.128 R64, [R16.64] ;  /* 0x0000001410409980 */ /* 0x000366000c101d00 */
[C---:B------:R-:W-:Y:S01]  /*b270*/  @!P0 IMAD.WIDE R14, R9.reuse, 0x2, R14 ;  /* 0x00000002090e8825 */ /* 0x040fe200078e020e */
[----:B------:R1:W5:Y:S03]  /*b280*/  @!P1 LD.E.128 R60, [R18.64] ;  /* 0x00000014123c9980 */ /* 0x000366000c101d00 */
[----:B------:R-:W-:Y:S01]  /*b290*/  @!P0 IMAD.WIDE R6, R9, 0x2, R6 ;  /* 0x0000000209068825 */ /* 0x000fe200078e0206 */
[----:B------:R1:W5:Y:S04]  /*b2a0*/  @!P0 LD.E.128 R44, [R14.64] ;  /* 0x000000140e2c8980 */ /* 0x000368000c101d00 */
[----:B------:R1:W5:Y:S02]  /*b2b0*/  @!P0 LD.E.128 R40, [R6.64] ;  /* 0x0000001406288980 */ /* 0x000364000c101d00 */
.L_x_694:
[----:B------:R-:W-:Y:S05]  /*b2c0*/  BSYNC B0 ;  /* 0x0000000000007941 */ /* 0x000fea0003800000 */
.L_x_693:
[----:B------:R-:W-:Y:S01]  /*b2d0*/  IADD3 R5, R5, 0x40, RZ ;  /* 0x0000004005057810 */ /* 0x000fe20007ffe0ff */
[----:B-----5:R-:W-:Y:S01]  /*b2e0*/  IMAD.MOV.U32 R4, RZ, RZ, R46 ;  /* 0x000000ffff047224 */ /* 0x020fe200078e002e */
[----:B------:R-:W4:Y:S01]  /*b2f0*/  SHFL.IDX PT, R11, R13, 0x1, 0x1c1f ;  /* 0x003c1f000d0b7f89 */ /* 0x000f2200000e0000 */
[----:B-1----:R-:W-:Y:S01]  /*b300*/  IMAD.MOV.U32 R7, RZ, RZ, R47 ;  /* 0x000000ffff077224 */ /* 0x002fe200078e002f */
[----:B------:R-:W-:Y:S01]  /*b310*/  ISETP.GE.AND P0, PT, R5, UR7, PT ;  /* 0x0000000705007c0c */ /* 0x000fe2000bf06270 */
[----:B---3--:R-:W-:Y:S01]  /*b320*/  IMAD.MOV.U32 R6, RZ, RZ, R44 ;  /* 0x000000ffff067224 */ /* 0x008fe200078e002c */
[----:B------:R-:W1:Y:S01]  /*b330*/  SHFL.IDX PT, R10, R10, 0x1, 0x1c1f ;  /* 0x003c1f000a0a7f89 */ /* 0x000e6200000e0000 */
        /* <DEDUP_REMOVED lines=49> */
[----:B--2-4-:R-:W-:Y:S01]  /*b650*/  CS2R R14, SRZ ;  /* 0x00000000000e7805 */ /* 0x014fe2000001ff00 */
[----:B---3--:R-:W-:Y:S01]  /*b660*/  CS2R R12, SRZ ;  /* 0x00000000000c7805 */ /* 0x008fe2000001ff00 */
[----:B------:R-:W-:Y:S05]  /*b670*/  @P0 BRA `(.L_x_696) ;  /* 0x0000023000000947 */ /* 0x000fea0003800000 */
[C---:B-1----:R-:W-:Y:S01]  /*b680*/  ISETP.GE.AND P0, PT, R58.reuse, c[0x0][0x27c], PT ;  /* 0x00009f003a007a0c */ /* 0x042fe20003f06270 */
        /* <DEDUP_REMOVED lines=17> */
[----:B------:R-:W-:-:S03]  /*b7a0*/  CS2R R20, SRZ ;  /* 0x0000000000147805 */ /* 0x000fc6000001ff00 */
        /* <DEDUP_REMOVED lines=9> */
[----:B------:R-:W-:Y:S01]  /*b840*/  @!P0 IMAD.WIDE R10, R4, 0x2, R10 ;  /* 0x00000002040a8825 */ /* 0x000fe200078e020a */
[----:B------:R1:W5:Y:S03]  /*b850*/  @!P1 LD.E.128 R28, [R54.64] ;  /* 0x00000014361c9980 */ /* 0x000366000c101d00 */
[--C-:B------:R-:W-:Y:S01]  /*b860*/  @!P1 IMAD.WIDE R6, R6, 0x2, R8.reuse ;  /* 0x0000000206069825 */ /* 0x100fe200078e0208 */
[----:B------:R1:W5:Y:S03]  /*b870*/  @!P0 LD.E.128 R32, [R10.64] ;  /* 0x000000140a208980 */ /* 0x000366000c101d00 */
[----:B------:R-:W-:Y:S01]  /*b880*/  @!P0 IMAD.WIDE R4, R4, 0x2, R8 ;  /* 0x0000000204048825 */ /* 0x000fe200078e0208 */
[----:B------:R1:W5:Y:S04]  /*b890*/  @!P1 LD.E.128 R16, [R6.64] ;  /* 0x0000001406109980 */ /* 0x000368000c101d00 */
[----:B------:R1:W5:Y:S02]  /*b8a0*/  @!P0 LD.E.128 R20, [R4.64] ;  /* 0x0000001404148980 */ /* 0x000364000c101d00 */
.L_x_696:
[----:B-1----:R-:W-:Y:S05]  /*b8b0*/  BSYNC B0 ;  /* 0x0000000000007941 */ /* 0x002fea0003800000 */
.L_x_695:
[----:B-----5:R-:W-:Y:S01]  /*b8c0*/  IMAD.MOV.U32 R4, RZ, RZ, R34 ;  /* 0x000000ffff047224 */ /* 0x020fe200078e0022 */
[----:B------:R-:W-:Y:S01]  /*b8d0*/  UIADD3 UR4, -UR12, UR7, URZ ;  /* 0x000000070c047290 */ /* 0x000fe2000fffe13f */
[----:B------:R-:W-:Y:S01]  /*b8e0*/  IMAD.MOV.U32 R7, RZ, RZ, R35 ;  /* 0x000000ffff077224 */ /* 0x000fe200078e0023 */
[----:B------:R-:W-:-:S04]  /*b8f0*/  DEPBAR.LE SB0, 0x1 ;  /* 0x000080400000791a */ /* 0x000fc80000000000 */
[----:B------:R-:W-:Y:S01]  /*b900*/  IMAD.MOV.U32 R6, RZ, RZ, R32 ;  /* 0x000000ffff067224 */ /* 0x000fe200078e0020 */
[----:B------:R-:W-:Y:S01]  /*b910*/  PRMT R57, R7, 0x5410, R4 ;  /* 0x0000541007397816 */ /* 0x000fe20000000004 */
[----:B------:R-:W-:Y:S01]  /*b920*/  IMAD.MOV.U32 R5, RZ, RZ, R33 ;  /* 0x000000ffff057224 */ /* 0x000fe200078e0021 */
[----:B------:R-:W-:Y:S01]  /*b930*/  MOV R4, R30 ;  /* 0x0000001e00047202 */ /* 0x000fe20000000f00 */
[----:B------:R-:W-:Y:S01]  /*b940*/  UISETP.LT.AND UP0, UPT, UR4, 0x80, UPT ;  /* 0x000000800400788c */ /* 0x000fe2000bf01270 */
[----:B------:R-:W-:Y:S01]  /*b950*/  IMAD.MOV.U32 R7, RZ, RZ, R31 ;  /* 0x000000ffff077224 */ /* 0x000fe200078e001f */
[----:B------:R-:W-:Y:S01]  /*b960*/  BSSY B1, `(.L_x_697) ;  /* 0x0000174000017945 */ /* 0x000fe20003800000 */
[----:B------:R-:W-:Y:S01]  /*b970*/  PRMT R56, R5, 0x5410, R6 ;  /* 0x0000541005387816 */ /* 0x000fe20000000006 */
[----:B------:R-:W-:Y:S01]  /*b980*/  IMAD.MOV.U32 R6, RZ, RZ, R28 ;  /* 0x000000ffff067224 */ /* 0x000fe200078e001c */
[----:B------:R-:W-:Y:S01]  /*b990*/  PRMT R74, R74, 0x5410, R4 ;  /* 0x000054104a4a7816 */ /* 0x000fe20000000004 */
[----:B------:R-:W-:Y:S01]  /*b9a0*/  IMAD.MOV.U32 R5, RZ, RZ, R29 ;  /* 0x000000ffff057224 */ /* 0x000fe200078e001d */
[----:B------:R-:W-:Y:S01]  /*b9b0*/  USEL UR4, UR4, 0x80, UP0 ;  /* 0x0000008004047887 */ /* 0x000fe20008000000 */
[----:B------:R-:W-:Y:S01]  /*b9c0*/  IMAD.MOV.U32 R4, RZ, RZ, R26 ;  /* 0x000000ffff047224 */ /* 0x000fe200078e001a */
[----:B------:R-:W-:-:S02]  /*b9d0*/  PRMT R74, R7, 0x7610, R74 ;  /* 0x00007610074a7816 */ /* 0x000fc4000000004a */
[----:B------:R-:W-:Y:S01]  /*b9e0*/  PRMT R73, R5, 0x5410, R6 ;  /* 0x0000541005497816 */ /* 0x000fe20000000006 */
[----:B------:R-:W-:Y:S01]  /*b9f0*/  IMAD.MOV.U32 R6, RZ, RZ, R24 ;  /* 0x000000ffff067224 */ /* 0x000fe200078e0018 */
[----:B------:R-:W-:Y:S01]  /*ba00*/  PRMT R86, R86, 0x5410, R4 ;  /* 0x0000541056567816 */ /* 0x000fe20000000004 */
[----:B------:R-:W-:Y:S01]  /*ba10*/  IMAD.MOV.U32 R5, RZ, RZ, R25 ;  /* 0x000000ffff057224 */ /* 0x000fe200078e0019 */
[----:B------:R-:W-:Y:S01]  /*ba20*/  MOV R7, R27 ;  /* 0x0000001b00077202 */ /* 0x000fe20000000f00 */
[----:B------:R-:W-:Y:S01]  /*ba30*/  IMAD.MOV.U32 R4, RZ, RZ, R22 ;  /* 0x000000ffff047224 */ /* 0x000fe200078e0016 */
[----:B------:R-:W-:Y:S01]  /*ba40*/  BAR.SYNC.DEFER_BLOCKING 0x0 ;  /* 0x0000000000007b1d */ /* 0x000fe20000010000 */
[----:B------:R-:W-:Y:S02]  /*ba50*/  ISETP.GE.AND P0, PT, R87, UR4, PT ;  /* 0x0000000457007c0c */ /* 0x000fe4000bf06270 */
        /* <DEDUP_REMOVED lines=29> */
[----:B------:R-:W-:Y:S02]  /*bc30*/  LEA.HI R8, R5, R90, RZ, 0x1d ;  /* 0x0000005a05087211 */ /* 0x000fe400078fe8ff */
[----:B------:R-:W-:Y:S02]  /*bc40*/  LOP3.LUT R9, R9, 0x1c0, RZ, 0xc0, !PT ;  /* 0x000001c009097812 */ /* 0x000fe400078ec0ff */
[----:B------:R-:W-:Y:S02]  /*bc50*/  SHF.R.S32.HI R5, RZ, 0x1f, R8 ;  /* 0x0000001fff057819 */ /* 0x000fe40000011408 */
[----:B------:R-:W-:-:S02]  /*bc60*/  SHF.L.U32 R4, R8, 0x3, RZ ;  /* 0x0000000308047819 */ /* 0x000fc400000006ff */
[----:B------:R-:W-:Y:S02]  /*bc70*/  LEA.HI R5, R5, R8, RZ, 0x3 ;  /* 0x0000000805057211 */ /* 0x000fe400078f18ff */
[----:B------:R-:W-:Y:S02]  /*bc80*/  SHF.R.U32.HI R7, RZ, 0x3, R9 ;  /* 0x00000003ff077819 */ /* 0x000fe40000011609 */
[----:B------:R-:W-:Y:S02]  /*bc90*/  LOP3.LUT R4, R9, 0x38, R4, 0xf8, !PT ;  /* 0x0000003809047812 */ /* 0x000fe400078ef804 */
[----:B------:R-:W-:Y:S02]  /*bca0*/  SHF.L.U32 R5, R5, 0xa, RZ ;  /* 0x0000000a05057819 */ /* 0x000fe400000006ff */
[----:B------:R-:W-:Y:S02]  /*bcb0*/  SHF.L.U32 R6, R69, 0x9, RZ ;  /* 0x0000000945067819 */ /* 0x000fe400000006ff */
[----:B------:R-:W-:-:S02]  /*bcc0*/  LOP3.LUT R100, R9, 0x38, R58, 0xf8, !PT ;  /* 0x0000003809647812 */ /* 0x000fc400078ef83a */
[----:B------:R-:W-:Y:S02]  /*bcd0*/  LOP3.LUT R4, R4, R7, RZ, 0x3c, !PT ;  /* 0x0000000704047212 */ /* 0x000fe400078e3cff */
[----:B------:R-:W-:Y:S02]  /*bce0*/  LOP3.LUT R5, R5, 0x7fffe000, RZ, 0xc0, !PT ;  /* 0x7fffe00005057812 */ /* 0x000fe400078ec0ff */
[----:B------:R-:W-:Y:S02]  /*bcf0*/  LOP3.LUT R100, R6, R100, R7, 0xf6, !PT ;  /* 0x0000006406647212 */ /* 0x000fe400078ef607 */
[----:B------:R-:W-:Y:S02]  /*bd00*/  IADD3 R4, R4, R5, R6 ;  /* 0x0000000504047210 */ /* 0x000fe40007ffe006 */
[----:B------:R-:W-:Y:S02]  /*bd10*/  SHF.L.U32 R100, R100, 0x1, RZ ;  /* 0x0000000164647819 */ /* 0x000fe400000006ff */
[----:B------:R-:W-:-:S02]  /*bd20*/  SHF.L.U32 R99, R4, 0x1, RZ ;  /* 0x0000000104637819 */ /* 0x000fc400000006ff */
[--C-:B------:R-:W-:Y:S01]  /*bd30*/  SHF.R.U32.HI R105, RZ, 0x10, R79.reuse ;  /* 0x00000010ff697819 */ /* 0x100fe2000001164f */
[----:B------:R-:W1:Y:S01]  /*bd40*/  LDS.128 R8, [R100+0xc100] ;  /* 0x00c1000064087984 */ /* 0x000e620000000c00 */
[----:B------:R-:W-:Y:S02]  /*bd50*/  SHF.R.U64 R78, R78, 0x10, R79 ;  /* 0x000000104e4e7819 */ /* 0x000fe4000000124f */
[----:B------:R-:W-:Y:S01]  /*bd60*/  SHF.R.U64 R79, R80, 0x10, R81 ;  /* 0x00000010504f7819 */ /* 0x000fe20000001251 */
[----:B------:R-:W2:Y:S01]  /*bd70*/  LDS.128 R4, [R99+0xc100] ;  /* 0x00c1000063047984 */ /* 0x000ea20000000c00 */
[----:B------:R-:W-:Y:S01]  /*bd80*/  SHF.R.U64 R82, R82, 0x10, R83 ;  /* 0x0000001052527819 */ /* 0x000fe20000001253 */
[----:B------:R-:W-:Y:S01]  /*bd90*/  HADD2.F32 R118, -RZ, R105.H0_H0 ;  /* 0x20000069ff767230 */ /* 0x000fe20000004100 */
[----:B------:R-:W-:Y:S01]  /*bda0*/  SHF.R.U32.HI R80, RZ, 0x10, R81 ;  /* 0x00000010ff507819 */ /* 0x000fe20000011651 */
[--C-:B------:R-:W-:Y:S01]  /*bdb0*/  HADD2.F32 R105, -RZ, R101.reuse.H0_H0 ;  /* 0x20000065ff697230 */ /* 0x100fe20000004100 */
[----:B------:R-:W-:Y:S01]  /*bdc0*/  SHF.R.U32.HI R83, RZ, 0x10, R83 ;  /* 0x00000010ff537819 */ /* 0x000fe20000011653 */
[----:B------:R-:W-:Y:S01]  /*bdd0*/  HADD2.F32 R101, -RZ, R101.H1_H1 ;  /* 0x30000065ff657230 */ /* 0x000fe20000004100 */
[--C-:B------:R-:W-:Y:S01]  /*bde0*/  SHF.R.U64 R76, R76, 0x10, R77.reuse ;  /* 0x000000104c4c7819 */ /* 0x100fe2000000124d */
[----:B------:R-:W-:Y:S01]  /*bdf0*/  HADD2.F32 R126, -RZ, R80.H0_H0 ;  /* 0x20000050ff7e7230 */ /* 0x000fe20000004100 */
[----:B------:R-:W-:Y:S01]  /*be00*/  SHF.R.U32.HI R77, RZ, 0x10, R77 ;  /* 0x00000010ff4d7819 */ /* 0x000fe2000001164d */
[----:B------:R-:W-:-:S02]  /*be10*/  HADD2.F32 R122, -RZ, R83.H0_H0 ;  /* 0x20000053ff7a7230 */ /* 0x000fc40000004100 */
[--C-:B------:R-:W-:Y:S02]  /*be20*/  HADD2.F32 R83, -RZ, R103.reuse.H0_H0 ;  /* 0x20000067ff537230 */ /* 0x100fe40000004100 */
[----:B------:R-:W-:Y:S02]  /*be30*/  HADD2.F32 R103, -RZ, R103.H1_H1 ;  /* 0x30000067ff677230 */ /* 0x000fe40000004100 */
[----:B------:R-:W-:Y:S02]  /*be40*/  HADD2.F32 R115, -RZ, R82.H0_H0 ;  /* 0x20000052ff737230 */ /* 0x000fe40000004100 */
[--C-:B-1----:R-:W-:Y:S02]  /*be50*/  HADD2.F32 R81, -RZ, R11.reuse.H0_H0 ;  /* 0x2000000bff517230 */ /* 0x102fe40000004100 */
[----:B------:R-:W-:Y:S02]  /*be60*/  HADD2.F32 R11, -RZ, R11.H1_H1 ;  /* 0x3000000bff0b7230 */ /* 0x000fe40000004100 */
[--C-:B--2---:R-:W-:Y:S01]  /*be70*/  HADD2.F32 R109, -RZ, R7.reuse.H0_H0 ;  /* 0x20000007ff6d7230 */ /* 0x104fe20000004100 */
[----:B------:R-:W-:Y:S01]  /*be80*/  FMUL.FTZ R114, R81, R110 ;  /* 0x0000006e51727220 */ /* 0x000fe20000410000 */
[----:B------:R-:W-:Y:S01]  /*be90*/  HADD2.F32 R7, -RZ, R7.H1_H1 ;  /* 0x30000007ff077230 */ /* 0x000fe20000004100 */
[----:B------:R-:W-:Y:S01]  /*bea0*/  FMUL.FTZ R120, R11, R118 ;  /* 0x000000760b787220 */ /* 0x000fe20000410000 */
[--C-:B------:R-:W-:Y:S01]  /*beb0*/  HADD2.F32 R106, -RZ, R9.reuse.H0_H0 ;  /* 0x20000009ff6a7230 */ /* 0x100fe20000004100 */
[----:B------:R-:W-:Y:S01]  /*bec0*/  FMUL.FTZ R110, R109, R110 ;  /* 0x0000006e6d6e7220 */ /* 0x000fe20000410000 */
[----:B------:R-:W-:Y:S01]  /*bed0*/  HADD2.F32 R9, -RZ, R9.H1_H1 ;  /* 0x30000009ff097230 */ /* 0x000fe20000004100 */
[C---:B------:R-:W-:Y:S01]  /*bee0*/  FMUL.FTZ R118, R7.reuse, R118 ;  /* 0x0000007607767220 */ /* 0x040fe20000410000 */
[----:B------:R-:W-:Y:S01]  /*bef0*/  HADD2.F32 R111, -RZ, R5.H0_H0 ;  /* 0x20000005ff6f7230 */ /* 0x000fe20000004100 */
[----:B------:R-:W-:Y:S01]  /*bf00*/  FFMA.FTZ R7, R7, R122, R120 ;  /* 0x0000007a07077223 */ /* 0x000fe20000010078 */
[----:B------:R-:W-:Y:S01]  /*bf10*/  HADD2.F32 R120, -RZ, R77.H0_H0 ;  /* 0x2000004dff787230 */ /* 0x000fe20000004100 */
[----:B------:R-:W-:Y:S01]  /*bf20*/  FFMA.FTZ R114, R109, R116, R114 ;  /* 0x000000746d727223 */ /* 0x000fe20000010072 */
[----:B------:R-:W-:Y:S01]  /*bf30*/  HADD2.F32 R5, -RZ, R5.H1_H1 ;  /* 0x30000005ff057230 */ /* 0x000fe20000004100 */
[----:B------:R-:W-:Y:S01]  /*bf40*/  FMUL.FTZ R124, R106, R105 ;  /* 0x000000696a7c7220 */ /* 0x000fe20000410000 */
[----:B------:R-:W-:Y:S01]  /*bf50*/  HADD2.F32 R107, -RZ, R8.H0_H0 ;  /* 0x20000008ff6b7230 */ /* 0x000fe20000004100 */
[-C--:B------:R-:W-:Y:S01]  /*bf60*/  FMUL.FTZ R80, R9, R120.reuse ;  /* 0x0000007809507220 */ /* 0x080fe20000410000 */
[----:B------:R-:W-:Y:S01]  /*bf70*/  HADD2.F32 R112, -RZ, R4.H0_H0 ;  /* 0x20000004ff707230 */ /* 0x000fe20000004100 */
[C---:B------:R-:W-:Y:S01]  /*bf80*/  FMUL.FTZ R120, R5.reuse, R120 ;  /* 0x0000007805787220 */ /* 0x040fe20000410000 */
[----:B------:R-:W-:Y:S01]  /*bf90*/  HADD2.F32 R108, -RZ, R8.H1_H1 ;  /* 0x30000008ff6c7230 */ /* 0x000fe20000004100 */
[----:B------:R-:W-:Y:S01]  /*bfa0*/  FFMA.FTZ R5, R5, R126, R80 ;  /* 0x0000007e05057223 */ /* 0x000fe20000010050 */
[----:B------:R-:W-:Y:S01]  /*bfb0*/  HADD2.F32 R8, -RZ, R10.H0_H0 ;  /* 0x2000000aff087230 */ /* 0x000fe20000004100 */
[-C--:B------:R-:W-:Y:S01]  /*bfc0*/  FMUL.FTZ R77, R107, R101.reuse ;  /* 0x000000656b4d7220 */ /* 0x080fe20000410000 */
[----:B------:R-:W-:Y:S01]  /*bfd0*/  HADD2.F32 R109, -RZ, R102.H1_H1 ;  /* 0x30000066ff6d7230 */ /* 0x000fe20000004100 */
[----:B------:R-:W-:Y:S01]  /*bfe0*/  FMUL.FTZ R80, R112, R101 ;  /* 0x0000006570507220 */ /* 0x000fe20000410000 */
[----:B------:R-:W-:Y:S01]  /*bff0*/  HADD2.F32 R113, -RZ, R4.H1_H1 ;  /* 0x30000004ff717230 */ /* 0x000fe20000004100 */
[C---:B------:R-:W-:Y:S01]  /*c000*/  FMUL.FTZ R105, R111.reuse, R105 ;  /* 0x000000696f697220 */ /* 0x040fe20000410000 */
[----:B------:R-:W-:Y:S01]  /*c010*/  HADD2.F32 R4, -RZ, R6.H0_H0 ;  /* 0x20000006ff047230 */ /* 0x000fe20000004100 */
[----:B------:R-:W-:Y:S01]  /*c020*/  FFMA.FTZ R124, R111, R83, R124 ;  /* 0x000000536f7c7223 */ /* 0x000fe2000001007c */
[----:B------:R-:W-:Y:S01]  /*c030*/  HADD2.F32 R101, -RZ, R104.H1_H1 ;  /* 0x30000068ff657230 */ /* 0x000fe20000004100 */
[-C--:B------:R-:W-:Y:S01]  /*c040*/  FMUL.FTZ R102, R8, R109.reuse ;  /* 0x0000006d08667220 */ /* 0x080fe20000410000 */
[----:B------:R-:W-:Y:S01]  /*c050*/  HADD2.F32 R10, -RZ, R10.H1_H1 ;  /* 0x3000000aff0a7230 */ /* 0x000fe20000004100 */
[C---:B------:R-:W-:Y:S01]  /*c060*/  FMUL.FTZ R109, R4.reuse, R109 ;  /* 0x0000006d046d7220 */ /* 0x040fe20000410000 */
[----:B------:R-:W-:Y:S01]  /*c070*/  HADD2.F32 R111, -RZ, R78.H0_H0 ;  /* 0x2000004eff6f7230 */ /* 0x000fe20000004100 */
[----:B------:R-:W-:Y:S01]  /*c080*/  FFMA.FTZ R110, R81, R116, -R110 ;  /* 0x00000074516e7223 */ /* 0x000fe2000001086e */
[----:B------:R-:W-:Y:S01]  /*c090*/  HADD2.F32 R6, -RZ, R6.H1_H1 ;  /* 0x30000006ff067230 */ /* 0x000fe20000004100 */
[----:B------:R-:W-:Y:S01]  /*c0a0*/  FFMA.FTZ R11, R11, R122, -R118 ;  /* 0x0000007a0b0b7223 */ /* 0x000fe20000010876 */
[----:B------:R-:W-:Y:S01]  /*c0b0*/  HADD2.F32 R104, -RZ, R76.H0_H0 ;  /* 0x2000004cff687230 */ /* 0x000fe20000004100 */
[----:B------:R-:W-:Y:S01]  /*c0c0*/  FFMA.FTZ R76, R4, R101, R102 ;  /* 0x00000065044c7223 */ /* 0x000fe20000010066 */
[----:B------:R-:W-:Y:S01]  /*c0d0*/  HADD2.F32 R4, -RZ, R79.H0_H0 ;  /* 0x2000004fff047230 */ /* 0x000fe20000004100 */
[-C--:B------:R-:W-:Y:S01]  /*c0e0*/  FMUL.FTZ R79, R10, R111.reuse ;  /* 0x0000006f0a4f7220 */ /* 0x080fe20000410000 */
[----:B------:R-:W-:Y:S01]  /*c0f0*/  F2FP.PACK_AB R11, R11, R110 ;  /* 0x0000006e0b0b723e */ /* 0x000fe200000000ff */
[----:B------:R-:W-:Y:S01]  /*c100*/  FMUL.FTZ R117, R113, R104 ;  /* 0x0000006871757220 */ /* 0x000fe20000410000 */
[----:B------:R-:W-:Y:S01]  /*c110*/  F2FP.PACK_AB R7, R7, R114 ;  /* 0x000000720707723e */ /* 0x000fe200000000ff */
[----:B------:R-:W-:Y:S01]  /*c120*/  FMUL.FTZ R111, R6, R111 ;  /* 0x0000006f066f7220 */ /* 0x000fe20000410000 */
[----:B------:R-:W-:Y:S01]  /*c130*/  F2FP.PACK_AB R5, R5, R124 ;  /* 0x0000007c0505723e */ /* 0x000fe200000000ff */
[----:B------:R-:W-:-:S02]  /*c140*/  FMUL.FTZ R78, R108, R104 ;  /* 0x000000686c4e7220 */ /* 0x000fc40000410000 */
[----:B------:R-:W-:Y:S02]  /*c150*/  FFMA.FTZ R105, R106, R83, -R105 ;  /* 0x000000536a697223 */ /* 0x000fe40000010869 */
[----:B------:R-:W-:Y:S02]  /*c160*/  FFMA.FTZ R120, R9, R126, -R120 ;  /* 0x0000007e09787223 */ /* 0x000fe40000010878 */
[----:B------:R-:W-:Y:S02]  /*c170*/  FFMA.FTZ R80, R107, R103, -R80 ;  /* 0x000000676b507223 */ /* 0x000fe40000010850 */
[----:B------:R-:W-:Y:S01]  /*c180*/  FFMA.FTZ R109, R8, R101, -R109 ;  /* 0x00000065086d7223 */ /* 0x000fe2000001086d */
[----:B------:R-:W-:Y:S01]  /*c190*/  F2FP.PACK_AB R9, R120, R105 ;  /* 0x000000697809723e */ /* 0x000fe200000000ff */
[----:B------:R-:W-:Y:S02]  /*c1a0*/  FFMA.FTZ R117, R108, R4, -R117 ;  /* 0x000000046c757223 */ /* 0x000fe40000010875 */
[----:B------:R-:W-:-:S02]  /*c1b0*/  FFMA.FTZ R10, R10, R115, -R111 ;  /* 0x000000730a0a7223 */ /* 0x000fc4000001086f */
[----:B------:R-:W-:Y:S01]  /*c1c0*/  FFMA.FTZ R77, R112, R103, R77 ;  /* 0x00000067704d7223 */ /* 0x000fe2000001004d */
[----:B------:R-:W-:Y:S01]  /*c1d0*/  F2FP.PACK_AB R8, R117, R80 ;  /* 0x000000507508723e */ /* 0x000fe200000000ff */
[----:B------:R-:W-:Y:S01]  /*c1e0*/  FFMA.FTZ R78, R113, R4, R78 ;  /* 0x00000004714e7223 */ /* 0x000fe2000001004e */
[----:B------:R-:W-:Y:S01]  /*c1f0*/  F2FP.PACK_AB R10, R10, R109 ;  /* 0x0000006d0a0a723e */ /* 0x000fe200000000ff */
[----:B------:R-:W-:-:S03]  /*c200*/  FFMA.FTZ R79, R6, R115, R79 ;  /* 0x00000073064f7223 */ /* 0x000fc6000001004f */
[----:B------:R-:W-:Y:S01]  /*c210*/  F2FP.PACK_AB R4, R78, R77 ;  /* 0x0000004d4e04723e */ /* 0x000fe200000000ff */
[----:B------:R1:W-:Y:S01]  /*c220*/  STS.128 [R100+0xc100], R8 ;  /* 0x00c1000864007388 */ /* 0x0003e20000000c00 */
[----:B------:R-:W-:-:S05]  /*c230*/  F2FP.PACK_AB R6, R79, R76 ;  /* 0x0000004c4f06723e */ /* 0x000fca00000000ff */
[----:B------:R1:W-:Y:S02]  /*c240*/  STS.128 [R99+0xc100], R4 ;  /* 0x00c1000463007388 */ /* 0x0003e40000000c00 */
.L_x_700:
[----:B------:R-:W-:Y:S05]  /*c250*/  BSYNC B0 ;  /* 0x0000000000007941 */ /* 0x000fea0003800000 */
.L_x_699:
        /* <DEDUP_REMOVED lines=18> */
[----:B------:R-:W-:-:S02]  /*c380*/  LOP3.LUT R5, R5, 0x1c0, RZ, 0xc0, !PT ;  /* 0x000001c005057812 */ /* 0x000fc400078ec0ff */
[----:B------:R-:W-:Y:S02]  /*c390*/  SHF.R.S32.HI R9, RZ, 0x1f, R4 ;  /* 0x0000001fff097819 */ /* 0x000fe40000011404 */
[----:B------:R-:W-:Y:S02]  /*c3a0*/  LOP3.LUT R11, R5, 0x38, R6, 0xf8, !PT ;  /* 0x00000038050b7812 */ /* 0x000fe400078ef806 */
[----:B------:R-:W-:Y:S01]  /*c3b0*/  LEA.HI R9, R9, R4, RZ, 0x3 ;  /* 0x0000000409097211 */ /* 0x000fe200078f18ff */
[----:B------:R-:W-:Y:S01]  /*c3c0*/  IMAD.SHL.U32 R4, R4, 0x8, RZ ;  /* 0x0000000804047824 */ /* 0x000fe200078e00ff */
[----:B------:R-:W-:Y:S02]  /*c3d0*/  SHF.R.U32.HI R6, RZ, 0x3, R5 ;  /* 0x00000003ff067819 */ /* 0x000fe40000011605 */
[----:B------:R-:W-:Y:S02]  /*c3e0*/  SHF.L.U32 R9, R9, 0xa, RZ ;  /* 0x0000000a09097819 */ /* 0x000fe400000006ff */
[----:B------:R-:W-:-:S02]  /*c3f0*/  LOP3.LUT R8, R7, 0x7fffe000, RZ, 0xc0, !PT ;  /* 0x7fffe00007087812 */ /* 0x000fc400078ec0ff */
[----:B------:R-:W-:Y:S02]  /*c400*/  LOP3.LUT R5, R5, 0x38, R4, 0xf8, !PT ;  /* 0x0000003805057812 */ /* 0x000fe400078ef804 */
[----:B------:R-:W-:Y:S02]  /*c410*/  LOP3.LUT R10, R9, 0x7fffe000, RZ, 0xc0, !PT ;  /* 0x7fffe000090a7812 */ /* 0x000fe400078ec0ff */
[----:B------:R-:W-:Y:S02]  /*c420*/  LOP3.LUT R11, R11, R6, RZ, 0x3c, !PT ;  /* 0x000000060b0b7212 */ /* 0x000fe400078e3cff */
[----:B------:R-:W-:Y:S02]  /*c430*/  LEA R8, R69, R8, 0x9 ;  /* 0x0000000845087211 */ /* 0x000fe400078e48ff */
[----:B------:R-:W-:Y:S01]  /*c440*/  LOP3.LUT R4, R5, R6, RZ, 0x3c, !PT ;  /* 0x0000000605047212 */ /* 0x000fe200078e3cff */
[----:B------:R-:W-:Y:S01]  /*c450*/  IMAD R5, R69, 0x200, R10 ;  /* 0x0000020045057824 */ /* 0x000fe200078e020a */
[----:B------:R-:W-:Y:S01]  /*c460*/  SHF.R.U32.HI R78, RZ, 0x10, R61 ;  /* 0x00000010ff4e7819 */ /* 0x000fe2000001163d */
[----:B------:R-:W-:Y:S01]  /*c470*/  IMAD.IADD R8, R8, 0x1, R11 ;  /* 0x0000000108087824 */ /* 0x000fe200078e020b */
[----:B------:R-:W-:-:S02]  /*c480*/  SHF.R.U64 R64, R64, 0x10, R65 ;  /* 0x0000001040407819 */ /* 0x000fc40000001241 */
        /* <DEDUP_REMOVED lines=32> */
[-C--:B------:R-:W-:Y:S01]  /*c690*/  FMUL.FTZ R5, R80, R95.reuse ;  /* 0x0000005f50057220 */ /* 0x080fe20000410000 */
[----:B------:R-:W-:Y:S01]  /*c6a0*/  HADD2.F32 R81, -RZ, R8.H1_H1 ;  /* 0x30000008ff517230 */ /* 0x000fe20000004100 */
[-C--:B------:R-:W-:Y:S01]  /*c6b0*/  FMUL.FTZ R66, R11, R108.reuse ;  /* 0x0000006c0b427220 */ /* 0x080fe20000410000 */
[----:B------:R-:W-:Y:S01]  /*c6c0*/  HADD2.F32 R7, -RZ, R7.H1_H1 ;  /* 0x30000007ff077230 */ /* 0x000fe20000004100 */
[C---:B------:R-:W-:Y:S01]  /*c6d0*/  FMUL.FTZ R95, R100.reuse, R95 ;  /* 0x0000005f645f7220 */ /* 0x040fe20000410000 */
[----:B------:R-:W-:Y:S01]  /*c6e0*/  HADD2.F32 R8, -RZ, R10.H0_H0 ;  /* 0x2000000aff087230 */ /* 0x000fe20000004100 */
[----:B------:R-:W-:Y:S01]  /*c6f0*/  FFMA.FTZ R100, R100, R97, R5 ;  /* 0x0000006164647223 */ /* 0x000fe20000010005 */
[----:B------:R-:W-:Y:S01]  /*c700*/  HADD2.F32 R63, -RZ, R96.H1_H1 ;  /* 0x30000060ff3f7230 */ /* 0x000fe20000004100 */
[----:B------:R-:W-:Y:S01]  /*c710*/  FMUL.FTZ R108, R7, R108 ;  /* 0x0000006c076c7220 */ /* 0x000fe20000410000 */
[----:B------:R-:W-:Y:S01]  /*c720*/  HADD2.F32 R101, -RZ, R4.H1_H1 ;  /* 0x30000004ff657230 */ /* 0x000fe20000004100 */
[C---:B------:R-:W-:Y:S01]  /*c730*/  FMUL.FTZ R82, R83.reuse, R82 ;  /* 0x0000005253527220 */ /* 0x040fe20000410000 */
[----:B------:R-:W-:Y:S01]  /*c740*/  HADD2.F32 R4, -RZ, R6.H0_H0 ;  /* 0x20000006ff047230 */ /* 0x000fe20000004100 */
[----:B------:R-:W-:Y:S01]  /*c750*/  FFMA.FTZ R102, R83, R104, R102 ;  /* 0x0000006853667223 */ /* 0x000fe20000010066 */
[----:B------:R-:W-:Y:S01]  /*c760*/  HADD2.F32 R5, -RZ, R98.H1_H1 ;  /* 0x30000062ff057230 */ /* 0x000fe20000004100 */
[----:B------:R-:W-:Y:S01]  /*c770*/  FFMA.FTZ R7, R7, R116, R66 ;  /* 0x0000007407077223 */ /* 0x000fe20000010042 */
[----:B------:R-:W-:Y:S01]  /*c780*/  HADD2.F32 R10, -RZ, R10.H1_H1 ;  /* 0x3000000aff0a7230 */ /* 0x000fe20000004100 */
[-C--:B------:R-:W-:Y:S01]  /*c790*/  FMUL.FTZ R65, R8, R63.reuse ;  /* 0x0000003f08417220 */ /* 0x080fe20000410000 */
[----:B------:R-:W-:Y:S01]  /*c7a0*/  HADD2.F32 R66, -RZ, R60.H0_H0 ;  /* 0x2000003cff427230 */ /* 0x000fe20000004100 */
[C---:B------:R-:W-:Y:S01]  /*c7b0*/  FMUL.FTZ R63, R4.reuse, R63 ;  /* 0x0000003f043f7220 */ /* 0x040fe20000410000 */
[----:B------:R-:W-:Y:S01]  /*c7c0*/  HADD2.F32 R83, -RZ, R62.H0_H0 ;  /* 0x2000003eff537230 */ /* 0x000fe20000004100 */
[----:B------:R-:W-:Y:S01]  /*c7d0*/  FFMA.FTZ R60, R4, R5, R65 ;  /* 0x00000005043c7223 */ /* 0x000fe20000010041 */
[----:B------:R-:W-:Y:S01]  /*c7e0*/  HADD2.F32 R6, -RZ, R6.H1_H1 ;  /* 0x30000006ff067230 */ /* 0x000fe20000004100 */
[----:B------:R-:W-:Y:S01]  /*c7f0*/  FMUL.FTZ R4, R81, R66 ;  /* 0x0000004251047220 */ /* 0x000fe20000410000 */
[----:B------:R-:W-:Y:S01]  /*c800*/  HADD2.F32 R65, -RZ, R61.H0_H0 ;  /* 0x2000003dff417230 */ /* 0x000fe20000004100 */
[----:B------:R-:W-:Y:S01]  /*c810*/  FMUL.FTZ R61, R10, R83 ;  /* 0x000000530a3d7220 */ /* 0x000fe20000410000 */
[----:B------:R-:W-:Y:S01]  /*c820*/  F2FP.PACK_AB R7, R7, R112 ;  /* 0x000000700707723e */ /* 0x000fe200000000ff */
[----:B------:R-:W-:-:S02]  /*c830*/  FMUL.FTZ R66, R101, R66 ;  /* 0x0000004265427220 */ /* 0x000fc40000410000 */
[----:B------:R-:W-:Y:S02]  /*c840*/  FMUL.FTZ R83, R6, R83 ;  /* 0x0000005306537220 */ /* 0x000fe40000410000 */
[----:B------:R-:W-:Y:S01]  /*c850*/  FFMA.FTZ R63, R8, R5, -R63 ;  /* 0x00000005083f7223 */ /* 0x000fe2000001083f */
[----:B------:R-:W-:Y:S01]  /*c860*/  F2FP.PACK_AB R5, R99, R102 ;  /* 0x000000666305723e */ /* 0x000fe200000000ff */
        /* <DEDUP_REMOVED lines=17> */
.L_x_702:
[----:B------:R-:W-:Y:S05]  /*c980*/  BSYNC B0 ;  /* 0x0000000000007941 */ /* 0x000fea0003800000 */
.L_x_701:
[----:B-1----:R-:W-:-:S04]  /*c990*/  IADD3 R8, R58, 0x40, RZ ;  /* 0x000000403a087810 */ /* 0x002fc80007ffe0ff */
[----:B------:R-:W-:-:S13]  /*c9a0*/  ISETP.GE.AND P0, PT, R8, c[0x0][0x27c], PT ;  /* 0x00009f0008007a0c */ /* 0x000fda0003f06270 */
[----:B------:R-:W-:Y:S05]  /*c9b0*/  @P0 BRA `(.L_x_698) ;  /* 0x000006e000000947 */ /* 0x000fea0003800000 */
[----:B------:R-:W-:Y:S01]  /*c9c0*/  SHF.R.S32.HI R7, RZ, 0x1f, R8 ;  /* 0x0000001fff077819 */ /* 0x000fe20000011408 */
[----:B------:R-:W-:Y:S01]  /*c9d0*/  HADD2.F32 R96, -RZ, R92.H0_H0 ;  /* 0x2000005cff607230 */ /* 0x000fe20000004100 */
[----:B------:R-:W-:Y:S01]  /*c9e0*/  MOV R4, c[0x0][0x27c] ;  /* 0x00009f0000047a02 */ /* 0x000fe20000000f00 */
[----:B------:R-:W-:Y:S01]  /*c9f0*/  HADD2.F32 R102, -RZ, R94.H0_H0 ;  /* 0x2000005eff667230 */ /* 0x000fe20000004100 */
[CC--:B------:R-:W-:Y:S01]  /*ca00*/  LEA.HI R6, R7.reuse, R8.reuse, RZ, 0x3 ;  /* 0x0000000807067211 */ /* 0x0c0fe200078f18ff */
[--C-:B------:R-:W-:Y:S01]  /*ca10*/  HADD2.F32 R66, -RZ, R91.reuse.H0_H0 ;  /* 0x2000005bff427230 */ /* 0x100fe20000004100 */
        /* <DEDUP_REMOVED lines=37> */
[--C-:B------:R-:W-:Y:S01]  /*cc70*/  SHF.R.U64 R42, R42, 0x10, R43.reuse ;  /* 0x000000102a2a7819 */ /* 0x100fe2000000122b */
[----:B------:R-:W-:Y:S01]  /*cc80*/  HADD2.F32 R79, -RZ, R41.H0_H0 ;  /* 0x20000029ff4f7230 */ /* 0x000fe20000004100 */
[----:B------:R-:W-:Y:S01]  /*cc90*/  SHF.R.U32.HI R43, RZ, 0x10, R43 ;  /* 0x00000010ff2b7819 */ /* 0x000fe2000001162b */
[----:B------:R-:W-:-:S02]  /*cca0*/  HADD2.F32 R104, -RZ, R46.H0_H0 ;  /* 0x2000002eff687230 */ /* 0x000fc40000004100 */
        /* <DEDUP_REMOVED lines=16> */
[----:B------:R-:W-:Y:S01]  /*cdb0*/  HADD2.F32 R7, -RZ, R7.H1_H1 ;  /* 0x30000007ff077230 */ /* 0x000fe20000004100 */
[----:B------:R-:W-:Y:S01]  /*cdc0*/  FMUL.FTZ R66, R67, R66 ;  /* 0x0000004243427220 */ /* 0x000fe20000410000 */
[----:B------:R-:W-:Y:S01]  /*cdd0*/  HADD2.F32 R77, -RZ, R4.H0_H0 ;  /* 0x20000004ff4d7230 */ /* 0x000fe20000004100 */
[-C--:B------:R-:W-:Y:S01]  /*cde0*/  FMUL.FTZ R46, R11, R76.reuse ;  /* 0x0000004c0b2e7220 */ /* 0x080fe20000410000 */
[----:B------:R-:W-:Y:S01]  /*cdf0*/  HADD2.F32 R5, -RZ, R92.H1_H1 ;  /* 0x3000005cff057230 */ /* 0x000fe20000004100 */
[-C--:B------:R-:W-:Y:S01]  /*ce00*/  FMUL.FTZ R92, R64, R91.reuse ;  /* 0x0000005b405c7220 */ /* 0x080fe20000410000 */
[----:B------:R-:W-:Y:S01]  /*ce10*/  HADD2.F32 R65, -RZ, R8.H1_H1 ;  /* 0x30000008ff417230 */ /* 0x000fe20000004100 */
[----:B------:R-:W-:Y:S01]  /*ce20*/  FMUL.FTZ R76, R7, R76 ;  /* 0x0000004c074c7220 */ /* 0x000fe20000410000 */
[----:B------:R-:W-:Y:S01]  /*ce30*/  HADD2.F32 R8, -RZ, R10.H0_H0 ;  /* 0x2000000aff087230 */ /* 0x000fe20000004100 */
[C---:B------:R-:W-:Y:S01]  /*ce40*/  FMUL.FTZ R91, R77.reuse, R91 ;  /* 0x0000005b4d5b7220 */ /* 0x040fe20000410000 */
[----:B------:R-:W-:Y:S01]  /*ce50*/  HADD2.F32 R78, -RZ, R4.H1_H1 ;  /* 0x30000004ff4e7230 */ /* 0x000fe20000004100 */
[----:B------:R-:W-:Y:S01]  /*ce60*/  FFMA.FTZ R92, R77, R93, R92 ;  /* 0x0000005d4d5c7223 */ /* 0x000fe2000001005c */
[----:B------:R-:W-:Y:S01]  /*ce70*/  HADD2.F32 R10, -RZ, R10.H1_H1 ;  /* 0x3000000aff0a7230 */ /* 0x000fe20000004100 */
[----:B------:R-:W-:Y:S01]  /*ce80*/  FFMA.FTZ R80, R67, R82, R80 ;  /* 0x0000005243507223 */ /* 0x000fe20000010050 */
[----:B------:R-:W-:Y:S01]  /*ce90*/  HADD2.F32 R4, -RZ, R6.H0_H0 ;  /* 0x20000006ff047230 */ /* 0x000fe20000004100 */
[----:B------:R-:W-:Y:S01]  /*cea0*/  FFMA.FTZ R7, R7, R104, R46 ;  /* 0x0000006807077223 */ /* 0x000fe2000001002e */
[----:B------:R-:W-:Y:S01]  /*ceb0*/  HADD2.F32 R43, -RZ, R94.H1_H1 ;  /* 0x3000005eff2b7230 */ /* 0x000fe20000004100 */
[-C--:B------:R-:W-:Y:S01]  /*cec0*/  FMUL.FTZ R46, R8, R5.reuse ;  /* 0x00000005082e7220 */ /* 0x080fe20000410000 */
[----:B------:R-:W-:Y:S01]  /*ced0*/  HADD2.F32 R77, -RZ, R42.H0_H0 ;  /* 0x2000002aff4d7230 */ /* 0x000fe20000004100 */
[C---:B------:R-:W-:Y:S01]  /*cee0*/  FMUL.FTZ R5, R4.reuse, R5 ;  /* 0x0000000504057220 */ /* 0x040fe20000410000 */
[----:B------:R-:W-:Y:S01]  /*cef0*/  HADD2.F32 R6, -RZ, R6.H1_H1 ;  /* 0x30000006ff067230 */ /* 0x000fe20000004100 */
[----:B------:R-:W-:Y:S01]  /*cf00*/  FFMA.FTZ R66, R47, R82, -R66 ;  /* 0x000000522f427223 */ /* 0x000fe20000010842 */
[----:B------:R-:W-:Y:S01]  /*cf10*/  HADD2.F32 R67, -RZ, R40.H0_H0 ;  /* 0x20000028ff437230 */ /* 0x000fe20000004100 */
[----:B------:R-:W-:Y:S01]  /*cf20*/  FFMA.FTZ R40, R4, R43, R46 ;  /* 0x0000002b04287223 */ /* 0x000fe2000001002e */
[----:B------:R-:W-:Y:S01]  /*cf30*/  F2FP.PACK_AB R7, R7, R100 ;  /* 0x000000640707723e */ /* 0x000fe200000000ff */
[----:B------:R-:W-:-:S02]  /*cf40*/  FMUL.FTZ R41, R10, R77 ;  /* 0x0000004d0a297220 */ /* 0x000fc40000410000 */
[----:B------:R-:W-:Y:S02]  /*cf50*/  FMUL.FTZ R4, R78, R67 ;  /* 0x000000434e047220 */ /* 0x000fe40000410000 */
[----:B------:R-:W-:Y:S02]  /*cf60*/  FMUL.FTZ R77, R6, R77 ;  /* 0x0000004d064d7220 */ /* 0x000fe40000410000 */
[----:B------:R-:W-:Y:S02]  /*cf70*/  FMUL.FTZ R81, R65, R67 ;  /* 0x0000004341517220 */ /* 0x000fe40000410000 */
[----:B------:R-:W-:Y:S01]  /*cf80*/  FFMA.FTZ R43, R8, R43, -R5 ;  /* 0x0000002b082b7223 */ /* 0x000fe20000010805 */
[----:B------:R-:W-:Y:S01]  /*cf90*/  F2FP.PACK_AB R5, R45, R80 ;  /* 0x000000502d05723e */ /* 0x000fe200000000ff */
[----:B------:R-:W-:Y:S02]  /*cfa0*/  FFMA.FTZ R63, R63, R98, -R62 ;  /* 0x000000623f3f7223 */ /* 0x000fe4000001083e */
[----:B------:R-:W-:-:S02]  /*cfb0*/  FFMA.FTZ R96, R9, R102, -R96 ;  /* 0x0000006609607223 */ /* 0x000fc40000010860 */
        /* <DEDUP_REMOVED lines=12> */
[----:B------:R1:W-:Y:S04]  /*d080*/  STS.128 [R61+0xc100], R8 ;  /* 0x00c100083d007388 */ /* 0x0003e80000000c00 */
[----:B------:R1:W-:Y:S02]  /*d090*/  STS.128 [R60+0xc100], R4 ;  /* 0x00c100043c007388 */ /* 0x0003e40000000c00 */
.L_x_698:
[----:B------:R-:W-:Y:S05]  /*d0a0*/  BSYNC B1 ;  /* 0x0000000000017941 */ /* 0x000fea0003800000 */
.L_x_697:
[----:B------:R-:W-:-:S04]  /*d0b0*/  IADD3 R87, R87, 0x40, RZ ;  /* 0x0000004057577810 */ /* 0x000fc80007ffe0ff */
[----:B------:R-:W-:-:S13]  /*d0c0*/  ISETP.GE.AND P0, PT, R87, UR4, PT ;  /* 0x0000000457007c0c */ /* 0x000fda000bf06270 */
        /* <DEDUP_REMOVED lines=18> */
[----:B------:R-:W-:-:S02]  /*d1f0*/  LOP3.LUT R5, R5, 0x1c0, RZ, 0xc0, !PT ;  /* 0x000001c005057812 */ /* 0x000fc400078ec0ff */
[----:B------:R-:W-:Y:S01]  /*d200*/  SHF.L.U32 R8, R7, 0x3, RZ ;  /* 0x0000000307087819 */ /* 0x000fe200000006ff */
[----:B------:R-:W-:Y:S01]  /*d210*/  IMAD.SHL.U32 R6, R6, 0x400, RZ ;  /* 0x0000040006067824 */ /* 0x000fe200078e00ff */
[C---:B------:R-:W-:Y:S02]  /*d220*/  LOP3.LUT R10, R5.reuse, 0x38, R58, 0xf8, !PT ;  /* 0x00000038050a7812 */ /* 0x040fe400078ef83a */
[----:B------:R-:W-:Y:S02]  /*d230*/  SHF.R.U32.HI R9, RZ, 0x3, R5 ;  /* 0x00000003ff097819 */ /* 0x000fe40000011605 */
[----:B------:R-:W-:Y:S02]  /*d240*/  LOP3.LUT R4, R4, 0xfffffe00, RZ, 0xc0, !PT ;  /* 0xfffffe0004047812 */ /* 0x000fe400078ec0ff */
[----:B------:R-:W-:Y:S02]  /*d250*/  LOP3.LUT R8, R5, 0x38, R8, 0xf8, !PT ;  /* 0x0000003805087812 */ /* 0x000fe400078ef808 */
[----:B------:R-:W-:-:S02]  /*d260*/  LOP3.LUT R10, R4, R10, R9, 0xf6, !PT ;  /* 0x0000000a040a7212 */ /* 0x000fc400078ef609 */
[----:B------:R-:W-:Y:S02]  /*d270*/  LOP3.LUT R9, R8, R9, RZ, 0x3c, !PT ;  /* 0x0000000908097212 */ /* 0x000fe400078e3cff */
[----:B------:R-:W-:Y:S02]  /*d280*/  LOP3.LUT R6, R6, 0x7fffe000, RZ, 0xc0, !PT ;  /* 0x7fffe00006067812 */ /* 0x000fe400078ec0ff */
[----:B------:R-:W-:Y:S02]  /*d290*/  SHF.L.U32 R41, R10, 0x1, RZ ;  /* 0x000000010a297819 */ /* 0x000fe400000006ff */
[----:B------:R-:W-:Y:S02]  /*d2a0*/  IADD3 R40, R9, R6, R4 ;  /* 0x0000000609287210 */ /* 0x000fe40007ffe004 */
[----:B------:R-:W-:Y:S01]  /*d2b0*/  SHF.R.U32.HI R42, RZ, 0x10, R15 ;  /* 0x00000010ff2a7819 */ /* 0x000fe2000001160f */
[----:B------:R-:W1:Y:S01]  /*d2c0*/  LDS.128 R8, [R41+0xc100] ;  /* 0x00c1000029087984 */ /* 0x000e620000000c00 */
[----:B------:R-:W-:-:S02]  /*d2d0*/  SHF.L.U32 R40, R40, 0x1, RZ ;  /* 0x0000000128287819 */ /* 0x000fc400000006ff */
[----:B------:R-:W-:Y:S01]  /*d2e0*/  SHF.R.U64 R14, R14, 0x10, R15 ;  /* 0x000000100e0e7819 */ /* 0x000fe2000000120f */
[----:B------:R-:W-:Y:S01]  /*d2f0*/  HADD2.F32 R42, -RZ, R42.H0_H0 ;  /* 0x2000002aff2a7230 */ /* 0x000fe20000004100 */
[----:B------:R-:W-:Y:S01]  /*d300*/  SHF.R.U64 R15, R24, 0x10, R25 ;  /* 0x00000010180f7819 */ /* 0x000fe20000001219 */
[----:B------:R-:W2:Y:S01]  /*d310*/  LDS.128 R4, [R40+0xc100] ;  /* 0x00c1000028047984 */ /* 0x000ea20000000c00 */
[----:B------:R-:W-:Y:S01]  /*d320*/  SHF.R.U64 R26, R26, 0x10, R27 ;  /* 0x000000101a1a7819 */ /* 0x000fe2000000121b */
[----:B------:R-:W-:Y:S01]  /*d330*/  HADD2.F32 R65, -RZ, R14.H0_H0 ;  /* 0x2000000eff417230 */ /* 0x000fe20000004100 */
[----:B------:R-:W-:Y:S02]  /*d340*/  SHF.R.U32.HI R24, RZ, 0x10, R25 ;  /* 0x00000010ff187819 */ /* 0x000fe40000011619 */
[----:B------:R-:W-:Y:S01]  /*d350*/  SHF.R.U32.HI R27, RZ, 0x10, R27 ;  /* 0x00000010ff1b7819 */ /* 0x000fe2000001161b */
[----:B------:R-:W-:Y:S01]  /*d360*/  HADD2.F32 R67, -RZ, R26.H0_H0 ;  /* 0x2000001aff437230 */ /* 0x000fe20000004100 */
[----:B------:R-:W-:-:S02]  /*d370*/  SHF.R.U64 R12, R12, 0x10, R13 ;  /* 0x000000100c0c7819 */ /* 0x000fc4000000120d */
        /* <DEDUP_REMOVED lines=14> */
[----:B------:R-:W-:Y:S01]  /*d460*/  HADD2.F32 R44, -RZ, R8.H0_H0 ;  /* 0x20000008ff2c7230 */ /* 0x000fe20000004100 */
        /* <DEDUP_REMOVED lines=8> */
[-C--:B------:R-:W-:Y:S01]  /*d4f0*/  FMUL.FTZ R82, R44, R75.reuse ;  /* 0x0000004b2c527220 */ /* 0x080fe20000410000 */
[----:B------:R-:W-:Y:S01]  /*d500*/  HADD2.F32 R8, -RZ, R10.H0_H0 ;  /* 0x2000000aff087230 */ /* 0x000fe20000004100 */
[C---:B------:R-:W-:Y:S01]  /*d510*/  FMUL.FTZ R76, R5.reuse, R76 ;  /* 0x0000004c054c7220 */ /* 0x040fe20000410000 */
[----:B------:R-:W-:Y:S01]  /*d520*/  HADD2.F32 R61, -RZ, R4.H0_H0 ;  /* 0x20000004ff3d7230 */ /* 0x000fe20000004100 */
[----:B------:R-:W-:Y:S01]  /*d530*/  FFMA.FTZ R24, R5, R60, R24 ;  /* 0x0000003c05187223 */ /* 0x000fe20000010018 */
[----:B------:R-:W-:Y:S01]  /*d540*/  HADD2.F32 R13, -RZ, R84.H1_H1 ;  /* 0x30000054ff0d7230 */ /* 0x000fe20000004100 */
[----:B------:R-:W-:Y:S01]  /*d550*/  FFMA.FTZ R64, R47, R66, R64 ;  /* 0x000000422f407223 */ /* 0x000fe20000010040 */
        /* <DEDUP_REMOVED lines=9> */
[-C--:B------:R-:W-:Y:S01]  /*d5f0*/  FFMA.FTZ R12, R4, R5.reuse, R47 ;  /* 0x00000005040c7223 */ /* 0x080fe2000001002f */
[----:B------:R-:W-:Y:S01]  /*d600*/  HADD2.F32 R6, -RZ, R6.H1_H1 ;  /* 0x30000006ff067230 */ /* 0x000fe20000004100 */
[----:B------:R-:W-:Y:S01]  /*d610*/  FFMA.FTZ R13, R8, R5, -R13 ;  /* 0x00000005080d7223 */ /* 0x000fe2000001080d */
[----:B------:R-:W-:Y:S01]  /*d620*/  HADD2.F32 R4, -RZ, R15.H0_H0 ;  /* 0x2000000fff047230 */ /* 0x000fe20000004100 */
[----:B------:R-:W-:Y:S01]  /*d630*/  FMUL.FTZ R47, R45, R61 ;  /* 0x0000003d2d2f7220 */ /* 0x000fe20000410000 */
[----:B------:R-:W-:Y:S01]  /*d640*/  F2FP.PACK_AB R7, R7, R64 ;  /* 0x000000400707723e */ /* 0x000fe200000000ff */
[----:B------:R-:W-:Y:S01]  /*d650*/  FMUL.FTZ R15, R10, R65 ;  /* 0x000000410a0f7220 */ /* 0x000fe20000410000 */
[----:B------:R-:W-:Y:S01]  /*d660*/  F2FP.PACK_AB R5, R24, R27 ;  /* 0x0000001b1805723e */ /* 0x000fe200000000ff */
[----:B------:R-:W-:-:S02]  /*d670*/  FMUL.FTZ R61, R62, R61 ;  /* 0x0000003d3e3d7220 */ /* 0x000fc40000410000 */
[----:B------:R-:W-:Y:S02]  /*d680*/  FMUL.FTZ R65, R6, R65 ;  /* 0x0000004106417220 */ /* 0x000fe40000410000 */
[----:B------:R-:W-:Y:S02]  /*d690*/  FFMA.FTZ R46, R25, R66, -R46 ;  /* 0x00000042192e7223 */ /* 0x000fe4000001082e */
[----:B------:R-:W-:Y:S02]  /*d6a0*/  FFMA.FTZ R11, R11, R78, -R42 ;  /* 0x0000004e0b0b7223 */ /* 0x000fe4000001082a */
[----:B------:R-:W-:Y:S02]  /*d6b0*/  FFMA.FTZ R63, R43, R80, -R63 ;  /* 0x000000502b3f7223 */ /* 0x000fe4000001083f */
[----:B------:R-:W-:Y:S01]  /*d6c0*/  FFMA.FTZ R76, R9, R60, -R76 ;  /* 0x0000003c094c7223 */ /* 0x000fe2000001084c */
[----:B------:R-:W-:Y:S01]  /*d6d0*/  F2FP.PACK_AB R11, R11, R46 ;  /* 0x0000002e0b0b723e */ /* 0x000fe200000000ff */
[----:B------:R-:W-:-:S02]  /*d6e0*/  FFMA.FTZ R75, R44, R85, -R75 ;  /* 0x000000552c4b7223 */ /* 0x000fc4000001084b */
[-C--:B------:R-:W-:Y:S01]  /*d6f0*/  FFMA.FTZ R8, R45, R4.reuse, -R61 ;  /* 0x000000042d087223 */ /* 0x080fe2000001083d */
        /* <DEDUP_REMOVED lines=10> */
.L_x_704:
[----:B------:R-:W-:Y:S05]  /*d7a0*/  BSYNC B0 ;  /* 0x0000000000007941 */ /* 0x000fea0003800000 */
.L_x_703:
        /* <DEDUP_REMOVED lines=15> */
[----:B------:R-:W-:Y:S01]  /*d8a0*/  HADD2.F32 R73, -RZ, R73.H1_H1 ;  /* 0x30000049ff497230 */ /* 0x000fe20000004100 */
[----:B------:R-:W-:-:S02]  /*d8b0*/  LEA.HI R9, R9, R6, RZ, 0x1d ;  /* 0x0000000609097211 */ /* 0x000fc400078fe8ff */
[----:B------:R-:W-:Y:S01]  /*d8c0*/  LOP3.LUT R10, R10, 0x1c0, RZ, 0xc0, !PT ;  /* 0x000001c00a0a7812 */ /* 0x000fe200078ec0ff */
[----:B------:R-:W-:Y:S01]  /*d8d0*/  IMAD.SHL.U32 R5, R5, 0x40, RZ ;  /* 0x0000004005057824 */ /* 0x000fe200078e00ff */
[----:B------:R-:W-:Y:S01]  /*d8e0*/  SHF.R.S32.HI R4, RZ, 0x1f, R9 ;  /* 0x0000001fff047819 */ /* 0x000fe20000011409 */
[----:B------:R-:W-:Y:S01]  /*d8f0*/  IMAD.SHL.U32 R7, R9, 0x8, RZ ;  /* 0x0000000809077824 */ /* 0x000fe200078e00ff */
[----:B------:R-:W-:Y:S02]  /*d900*/  SHF.L.U32 R8, R8, 0x7, RZ ;  /* 0x0000000708087819 */ /* 0x000fe400000006ff */
[----:B------:R-:W-:Y:S02]  /*d910*/  LOP3.LUT R11, R10, 0x38, R11, 0xf8, !PT ;  /* 0x000000380a0b7812 */ /* 0x000fe400078ef80b */
[----:B------:R-:W-:Y:S02]  /*d920*/  SHF.R.U32.HI R6, RZ, 0x3, R10 ;  /* 0x00000003ff067819 */ /* 0x000fe4000001160a */
        /* <DEDUP_REMOVED lines=10> */
[----:B------:R-:W-:Y:S02]  /*d9d0*/  SHF.R.U64 R14, R28, 0x10, R29 ;  /* 0x000000101c0e7819 */ /* 0x000fe4000000121d */
[----:B------:R-:W-:Y:S02]  /*d9e0*/  IADD3 R4, R6, R4, R5 ;  /* 0x0000000406047210 */ /* 0x000fe40007ffe005 */
[----:B------:R-:W1:Y:S01]  /*d9f0*/  LDS.128 R8, [R13+0xc100] ;  /* 0x00c100000d087984 */ /* 0x000e620000000c00 */
[----:B------:R-:W-:Y:S01]  /*da00*/  SHF.R.U32.HI R28, RZ, 0x10, R29 ;  /* 0x00000010ff1c7819 */ /* 0x000fe2000001161d */
[--C-:B------:R-:W-:Y:S01]  /*da10*/  HADD2.F32 R29, -RZ, R59.reuse.H0_H0 ;  /* 0x2000003bff1d7230 */ /* 0x100fe20000004100 */
[----:B------:R-:W-:Y:S01]  /*da20*/  SHF.L.U32 R12, R4, 0x1, RZ ;  /* 0x00000001040c7819 */ /* 0x000fe200000006ff */
[----:B------:R-:W-:Y:S01]  /*da30*/  HADD2.F32 R59, -RZ, R59.H1_H1 ;  /* 0x3000003bff3b7230 */ /* 0x000fe20000004100 */
[----:B------:R-:W-:Y:S01]  /*da40*/  SHF.R.U64 R15, R16, 0x10, R17 ;  /* 0x00000010100f7819 */ /* 0x000fe20000001211 */
[----:B------:R-:W-:Y:S01]  /*da50*/  HADD2.F32 R14, -RZ, R14.H0_H0 ;  /* 0x2000000eff0e7230 */ /* 0x000fe20000004100 */
[----:B------:R-:W-:Y:S01]  /*da60*/  SHF.R.U64 R18, R18, 0x10, R19 ;  /* 0x0000001012127819 */ /* 0x000fe20000001213 */
[----:B------:R-:W2:Y:S01]  /*da70*/  LDS.128 R4, [R12+0xc100] ;  /* 0x00c100000c047984 */ /* 0x000ea20000000c00 */
[----:B------:R-:W-:-:S02]  /*da80*/  SHF.R.U32.HI R17, RZ, 0x10, R17 ;  /* 0x00000010ff117819 */ /* 0x000fc40000011611 */
[----:B------:R-:W-:Y:S02]  /*da90*/  SHF.R.U32.HI R19, RZ, 0x10, R19 ;  /* 0x00000010ff137819 */ /* 0x000fe40000011613 */
[--C-:B------:R-:W-:Y:S01]  /*daa0*/  SHF.R.U64 R16, R30, 0x10, R31.reuse ;  /* 0x000000101e107819 */ /* 0x100fe2000000121f */
[----:B------:R-:W-:Y:S01]  /*dab0*/  HADD2.F32 R44, -RZ, R17.H0_H0 ;  /* 0x20000011ff2c7230 */ /* 0x000fe20000004100 */
[----:B------:R-:W-:Y:S01]  /*dac0*/  SHF.R.U32.HI R30, RZ, 0x10, R31 ;  /* 0x00000010ff1e7819 */ /* 0x000fe2000001161f */
[----:B------:R-:W-:Y:S02]  /*dad0*/  HADD2.F32 R64, -RZ, R19.H0_H0 ;  /* 0x20000013ff407230 */ /* 0x000fe40000004100 */
[----:B------:R-:W-:Y:S02]  /*dae0*/  HADD2.F32 R17, -RZ, R74.H1_H1 ;  /* 0x3000004aff117230 */ /* 0x000fe40000004100 */
[----:B------:R-:W-:Y:S02]  /*daf0*/  HADD2.F32 R66, -RZ, R30.H0_H0 ;  /* 0x2000001eff427230 */ /* 0x000fe40000004100 */
[----:B-1----:R-:W-:-:S02]  /*db00*/  HADD2.F32 R24, -RZ, R9.H0_H0 ;  /* 0x20000009ff187230 */ /* 0x002fc40000004100 */
[----:B------:R-:W-:Y:S02]  /*db10*/  HADD2.F32 R25, -RZ, R9.H1_H1 ;  /* 0x30000009ff197230 */ /* 0x000fe40000004100 */
[--C-:B------:R-:W-:Y:S01]  /*db20*/  HADD2.F32 R9, -RZ, R11.reuse.H0_H0 ;  /* 0x2000000bff097230 */ /* 0x100fe20000004100 */
[-C--:B------:R-:W-:Y:S01]  /*db30*/  FMUL.FTZ R43, R24, R29.reuse ;  /* 0x0000001d182b7220 */ /* 0x080fe20000410000 */
[----:B------:R-:W-:Y:S02]  /*db40*/  HADD2.F32 R11, -RZ, R11.H1_H1 ;  /* 0x3000000bff0b7230 */ /* 0x000fe40000004100 */
[--C-:B--2---:R-:W-:Y:S01]  /*db50*/  HADD2.F32 R40, -RZ, R5.reuse.H0_H0 ;  /* 0x20000005ff287230 */ /* 0x104fe20000004100 */
[----:B------:R-:W-:Y:S01]  /*db60*/  FMUL.FTZ R60, R9, R46 ;  /* 0x0000002e093c7220 */ /* 0x000fe20000410000 */
[----:B------:R-:W-:Y:S01]  /*db70*/  HADD2.F32 R31, -RZ, R5.H1_H1 ;  /* 0x30000005ff1f7230 */ /* 0x000fe20000004100 */
[----:B------:R-:W-:Y:S01]  /*db80*/  FMUL.FTZ R30, R11, R64 ;  /* 0x000000400b1e7220 */ /* 0x000fe20000410000 */
[--C-:B------:R-:W-:Y:S01]  /*db90*/  HADD2.F32 R5, -RZ, R7.reuse.H0_H0 ;  /* 0x20000007ff057230 */ /* 0x100fe20000004100 */
[C---:B------:R-:W-:Y:S01]  /*dba0*/  FMUL.FTZ R29, R40.reuse, R29 ;  /* 0x0000001d281d7220 */ /* 0x040fe20000410000 */
[----:B------:R-:W-:Y:S01]  /*dbb0*/  HADD2.F32 R7, -RZ, R7.H1_H1 ;  /* 0x30000007ff077230 */ /* 0x000fe20000004100 */
[----:B------:R-:W-:Y:S01]  /*dbc0*/  FFMA.FTZ R43, R40, R45, R43 ;  /* 0x0000002d282b7223 */ /* 0x000fe2000001002b */
[--C-:B------:R-:W-:Y:S01]  /*dbd0*/  HADD2.F32 R26, -RZ, R8.reuse.H0_H0 ;  /* 0x20000008ff1a7230 */ /* 0x100fe20000004100 */
[C---:B------:R-:W-:Y:S01]  /*dbe0*/  FMUL.FTZ R46, R5.reuse, R46 ;  /* 0x0000002e052e7220 */ /* 0x040fe20000410000 */
[----:B------:R-:W-:Y:S01]  /*dbf0*/  HADD2.F32 R27, -RZ, R8.H1_H1 ;  /* 0x30000008ff1b7230 */ /* 0x000fe20000004100 */
[----:B------:R-:W-:Y:S01]  /*dc00*/  FFMA.FTZ R60, R5, R62, R60 ;  /* 0x0000003e053c7223 */ /* 0x000fe2000001003c */
[----:B------:R-:W-:Y:S01]  /*dc10*/  HADD2.F32 R40, -RZ, R28.H0_H0 ;  /* 0x2000001cff287230 */ /* 0x000fe20000004100 */
[----:B------:R-:W-:Y:S01]  /*dc20*/  FMUL.FTZ R28, R25, R44 ;  /* 0x0000002c191c7220 */ /* 0x000fe20000410000 */
[----:B------:R-:W-:Y:S01]  /*dc30*/  HADD2.F32 R8, -RZ, R10.H0_H0 ;  /* 0x2000000aff087230 */ /* 0x000fe20000004100 */
[----:B------:R-:W-:Y:S01]  /*dc40*/  FMUL.FTZ R64, R7, R64 ;  /* 0x0000004007407220 */ /* 0x000fe20000410000 */
[----:B------:R-:W-:Y:S01]  /*dc50*/  HADD2.F32 R5, -RZ, R72.H1_H1 ;  /* 0x30000048ff057230 */ /* 0x000fe20000004100 */
[C---:B------:R-:W-:Y:S01]  /*dc60*/  FMUL.FTZ R44, R31.reuse, R44 ;  /* 0x0000002c1f2c7220 */ /* 0x040fe20000410000 */
[--C-:B------:R-:W-:Y:S01]  /*dc70*/  HADD2.F32 R41, -RZ, R4.reuse.H0_H0 ;  /* 0x20000004ff297230 */ /* 0x100fe20000004100 */
[----:B------:R-:W-:Y:S01]  /*dc80*/  FFMA.FTZ R28, R31, R40, R28 ;  /* 0x000000281f1c7223 */ /* 0x000fe2000001001c */
        /* <DEDUP_REMOVED lines=14> */
[----:B------:R-:W-:Y:S01]  /*dd70*/  F2FP.PACK_AB R7, R7, R60 ;  /* 0x0000003c0707723e */ /* 0x000fe200000000ff */
[----:B------:R-:W-:-:S02]  /*dd80*/  FMUL.FTZ R19, R27, R30 ;  /* 0x0000001e1b137220 */ /* 0x000fc40000410000 */
[-C--:B------:R-:W-:Y:S02]  /*dd90*/  FMUL.FTZ R4, R10, R31.reuse ;  /* 0x0000001f0a047220 */ /* 0x080fe40000410000 */
[----:B------:R-:W-:Y:S02]  /*dda0*/  FMUL.FTZ R30, R42, R30 ;  /* 0x0000001e2a1e7220 */ /* 0x000fe40000410000 */
[----:B------:R-:W-:Y:S02]  /*ddb0*/  FMUL.FTZ R31, R6, R31 ;  /* 0x0000001f061f7220 */ /* 0x000fe40000410000 */
[----:B------:R-:W-:Y:S01]  /*ddc0*/  FFMA.FTZ R17, R8, R17, -R5 ;  /* 0x0000001108117223 */ /* 0x000fe20000010805 */
[----:B------:R-:W-:Y:S01]  /*ddd0*/  F2FP.PACK_AB R5, R28, R43 ;  /* 0x0000002b1c05723e */ /* 0x000fe200000000ff */
        /* <DEDUP_REMOVED lines=17> */
.L_x_706:
[----:B------:R-:W-:Y:S05]  /*def0*/  BSYNC B0 ;  /* 0x0000000000007941 */ /* 0x000fea0003800000 */
.L_x_705:
[----:B------:R-:W-:-:S04]  /*df00*/  IADD3 R58, R58, 0x40, RZ ;  /* 0x000000403a3a7810 */ /* 0x000fc80007ffe0ff */
[----:B------:R-:W-:-:S13]  /*df10*/  ISETP.GE.AND P0, PT, R58, c[0x0][0x27c], PT ;  /* 0x00009f003a007a0c */ /* 0x000fda0003f06270 */
[----:B------:R-:W-:Y:S05]  /*df20*/  @P0 BRA `(.L_x_682) ;  /* 0x0000070000000947 */ /* 0x000fea0003800000 */
[----:B-1----:R-:W-:Y:S01]  /*df30*/  SHF.R.S32.HI R9, RZ, 0x1f, R58 ;  /* 0x0000001fff097819 */ /* 0x002fe2000001143a */
[----:B------:R-:W-:Y:S01]  /*df40*/  IMAD.MOV.U32 R7, RZ, RZ, c[0x0][0x27c] ;  /* 0x00009f00ff077624 */ /* 0x000fe200078e00ff */
[----:B------:R-:W-:Y:S01]  /*df50*/  SHF.R.S32.HI R4, RZ, 0x1f, R87 ;  /* 0x0000001fff047819 */ /* 0x000fe20000011457 */
[----:B------:R-:W-:Y:S01]  /*df60*/  IMAD.SHL.U32 R8, R87, 0x40, RZ ;  /* 0x0000004057087824 */ /* 0x000fe200078e00ff */
[----:B------:R-:W-:Y:S01]  /*df70*/  LEA.HI R5, R9, R58, RZ, 0x3 ;  /* 0x0000003a09057211 */ /* 0x000fe200078f18ff */
[----:B------:R-:W-:Y:S01]  /*df80*/  HADD2.F32 R25, -RZ, R55.H0_H0 ;  /* 0x20000037ff197230 */ /* 0x000fe20000004100 */
[----:B------:R-:W-:Y:S01]  /*df90*/  LEA.HI R4, R4, R87, RZ, 0x3 ;  /* 0x0000005704047211 */ /* 0x000fe200078f18ff */
[----:B------:R-:W-:Y:S01]  /*dfa0*/  HADD2.F32 R31, -RZ, R57.H0_H0 ;  /* 0x20000039ff1f7230 */ /* 0x000fe20000004100 */
[----:B------:R-:W-:Y:S01]  /*dfb0*/  SHF.R.S32.HI R6, RZ, 0x3, R5 ;  /* 0x00000003ff067819 */ /* 0x000fe20000011405 */
[----:B------:R-:W-:Y:S01]  /*dfc0*/  HADD2.F32 R30, -RZ, R54.H0_H0 ;  /* 0x20000036ff1e7230 */ /* 0x000fe20000004100 */
[----:B------:R-:W-:Y:S01]  /*dfd0*/  LOP3.LUT R8, R8, 0x1c0, RZ, 0xc0, !PT ;  /* 0x000001c008087812 */ /* 0x000fe200078ec0ff */
[----:B------:R-:W-:Y:S01]  /*dfe0*/  IMAD.SHL.U32 R4, R4, 0x40, RZ ;  /* 0x0000004004047824 */ /* 0x000fe200078e00ff */
[----:B------:R-:W-:Y:S01]  /*dff0*/  LEA.HI R7, R7, R6, RZ, 0x1d ;  /* 0x0000000607077211 */ /* 0x000fe200078fe8ff */
[----:B------:R-:W-:Y:S01]  /*e000*/  HADD2.F32 R40, -RZ, R56.H0_H0 ;  /* 0x20000038ff287230 */ /* 0x000fe20000004100 */
[----:B------:R-:W-:Y:S01]  /*e010*/  LEA.HI R9, R9, R58, RZ, 0x6 ;  /* 0x0000003a09097211 */ /* 0x000fe200078f30ff */
[----:B------:R-:W-:Y:S01]  /*e020*/  HADD2.F32 R54, -RZ, R54.H1_H1 ;  /* 0x30000036ff367230 */ /* 0x000fe20000004100 */
[----:B------:R-:W-:Y:S01]  /*e030*/  SHF.R.S32.HI R6, RZ, 0x1f, R7 ;  /* 0x0000001fff067819 */ /* 0x000fe20000011407 */
[----:B------:R-:W-:Y:S01]  /*e040*/  IMAD.SHL.U32 R11, R7, 0x8, RZ ;  /* 0x00000008070b7824 */ /* 0x000fe200078e00ff */
[----:B------:R-:W-:Y:S01]  /*e050*/  LOP3.LUT R10, R8, 0x38, R5, 0xf8, !PT ;  /* 0x00000038080a7812 */ /* 0x000fe200078ef805 */
[----:B------:R-:W-:Y:S01]  /*e060*/  HADD2.F32 R56, -RZ, R56.H1_H1 ;  /* 0x30000038ff387230 */ /* 0x000fe20000004100 */
[----:B------:R-:W-:Y:S01]  /*e070*/  SHF.L.U32 R9, R9, 0x7, RZ ;  /* 0x0000000709097819 */ /* 0x000fe200000006ff */
[----:B------:R-:W-:Y:S01]  /*e080*/  HADD2.F32 R55, -RZ, R55.H1_H1 ;  /* 0x30000037ff377230 */ /* 0x000fe20000004100 */
[----:B------:R-:W-:Y:S01]  /*e090*/  SHF.R.U32.HI R5, RZ, 0x3, R8 ;  /* 0x00000003ff057819 */ /* 0x000fe20000011608 */
[----:B------:R-:W-:Y:S01]  /*e0a0*/  HADD2.F32 R57, -RZ, R57.H1_H1 ;  /* 0x30000039ff397230 */ /* 0x000fe20000004100 */
[----:B------:R-:W-:-:S02]  /*e0b0*/  LEA.HI R6, R6, R7, RZ, 0x3 ;  /* 0x0000000706067211 */ /* 0x000fc400078f18ff */
[----:B------:R-:W-:Y:S02]  /*e0c0*/  LOP3.LUT R9, R9, 0x7fffe000, RZ, 0xc0, !PT ;  /* 0x7fffe00009097812 */ /* 0x000fe400078ec0ff */
[----:B------:R-:W-:Y:S02]  /*e0d0*/  LOP3.LUT R4, R4, 0xfffffe00, RZ, 0xc0, !PT ;  /* 0xfffffe0004047812 */ /* 0x000fe400078ec0ff */
[----:B------:R-:W-:Y:S02]  /*e0e0*/  LOP3.LUT R10, R10, R5, RZ, 0x3c, !PT ;  /* 0x000000050a0a7212 */ /* 0x000fe400078e3cff */
[----:B------:R-:W-:Y:S02]  /*e0f0*/  LOP3.LUT R8, R8, 0x38, R11, 0xf8, !PT ;  /* 0x0000003808087812 */ /* 0x000fe400078ef80b */
[----:B------:R-:W-:Y:S02]  /*e100*/  SHF.L.U32 R7, R6, 0xa, RZ ;  /* 0x0000000a06077819 */ /* 0x000fe400000006ff */
[----:B------:R-:W-:-:S02]  /*e110*/  IADD3 R9, R10, R9, R4 ;  /* 0x000000090a097210 */ /* 0x000fc40007ffe004 */
[----:B------:R-:W-:Y:S02]  /*e120*/  LOP3.LUT R6, R8, R5, RZ, 0x3c, !PT ;  /* 0x0000000508067212 */ /* 0x000fe400078e3cff */
[----:B------:R-:W-:Y:S01]  /*e130*/  LOP3.LUT R5, R7, 0x7fffe000, RZ, 0xc0, !PT ;  /* 0x7fffe00007057812 */ /* 0x000fe200078ec0ff */
[----:B------:R-:W-:Y:S01]  /*e140*/  IMAD.SHL.U32 R13, R9, 0x2, RZ ;  /* 0x00000002090d7824 */ /* 0x000fe200078e00ff */
[--C-:B------:R-:W-:Y:S02]  /*e150*/  SHF.R.U64 R15, R22, 0x10, R23.reuse ;  /* 0x00000010160f7819 */ /* 0x100fe40000001217 */
[----:B------:R-:W-:Y:S02]  /*e160*/  IADD3 R5, R6, R5, R4 ;  /* 0x0000000506057210 */ /* 0x000fe40007ffe004 */
[----:B------:R-:W1:Y:S01]  /*e170*/  LDS.128 R8, [R13+0xc100] ;  /* 0x00c100000d087984 */ /* 0x000e620000000c00 */
[----:B------:R-:W-:Y:S02]  /*e180*/  SHF.R.U32.HI R22, RZ, 0x10, R23 ;  /* 0x00000010ff167819 */ /* 0x000fe40000011617 */
[----:B------:R-:W-:-:S02]  /*e190*/  SHF.L.U32 R12, R5, 0x1, RZ ;  /* 0x00000001050c7819 */ /* 0x000fc400000006ff */
[----:B------:R-:W-:Y:S01]  /*e1a0*/  SHF.R.U64 R14, R34, 0x10, R35 ;  /* 0x00000010220e7819 */ /* 0x000fe20000001223 */
[----:B------:R-:W-:Y:S01]  /*e1b0*/  HADD2.F32 R22, -RZ, R22.H0_H0 ;  /* 0x20000016ff167230 */ /* 0x000fe20000004100 */
[----:B------:R-:W-:Y:S01]  /*e1c0*/  SHF.R.U64 R17, R20, 0x10, R21 ;  /* 0x0000001014117819 */ /* 0x000fe20000001215 */
[----:B------:R-:W2:Y:S01]  /*e1d0*/  LDS.128 R4, [R12+0xc100] ;  /* 0x00c100000c047984 */ /* 0x000ea20000000c00 */
[----:B------:R-:W-:Y:S02]  /*e1e0*/  SHF.R.U32.HI R34, RZ, 0x10, R35 ;  /* 0x00000010ff227819 */ /* 0x000fe40000011623 */
[----:B------:R-:W-:Y:S01]  /*e1f0*/  SHF.R.U32.HI R20, RZ, 0x10, R21 ;  /* 0x00000010ff147819 */ /* 0x000fe20000011615 */
[----:B------:R-:W-:Y:S01]  /*e200*/  HADD2.F32 R17, -RZ, R17.H0_H0 ;  /* 0x20000011ff117230 */ /* 0x000fe20000004100 */
[--C-:B------:R-:W-:Y:S01]  /*e210*/  SHF.R.U64 R16, R32, 0x10, R33.reuse ;  /* 0x0000001020107819 */ /* 0x100fe20000001221 */
[----:B------:R-:W-:Y:S01]  /*e220*/  HADD2.F32 R34, -RZ, R34.H0_H0 ;  /* 0x20000022ff227230 */ /* 0x000fe20000004100 */
[----:B------:R-:W-:Y:S01]  /*e230*/  SHF.R.U32.HI R32, RZ, 0x10, R33 ;  /* 0x00000010ff207819 */ /* 0x000fe20000011621 */
[----:B------:R-:W-:-:S02]  /*e240*/  HADD2.F32 R20, -RZ, R20.H0_H0 ;  /* 0x20000014ff147230 */ /* 0x000fc40000004100 */
[----:B------:R-:W-:Y:S02]  /*e250*/  HADD2.F32 R16, -RZ, R16.H0_H0 ;  /* 0x20000010ff107230 */ /* 0x000fe40000004100 */
[----:B------:R-:W-:Y:S02]  /*e260*/  HADD2.F32 R32, -RZ, R32.H0_H0 ;  /* 0x20000020ff207230 */ /* 0x000fe40000004100 */
[----:B-1----:R-:W-:Y:S02]  /*e270*/  HADD2.F32 R18, -RZ, R11.H0_H0 ;  /* 0x2000000bff127230 */ /* 0x002fe40000004100 */
[----:B------:R-:W-:Y:S02]  /*e280*/  HADD2.F32 R19, -RZ, R9.H0_H0 ;  /* 0x20000009ff137230 */ /* 0x000fe40000004100 */
[----:B------:R-:W-:Y:S01]  /*e290*/  HADD2.F32 R11, -RZ, R11.H1_H1 ;  /* 0x3000000bff0b7230 */ /* 0x000fe20000004100 */
[----:B------:R-:W-:Y:S01]  /*e2a0*/  FMUL.FTZ R29, R18, R25 ;  /* 0x00000019121d7220 */ /* 0x000fe20000410000 */
[----:B------:R-:W-:Y:S01]  /*e2b0*/  HADD2.F32 R9, -RZ, R9.H1_H1 ;  /* 0x30000009ff097230 */ /* 0x000fe20000004100 */
[----:B------:R-:W-:Y:S01]  /*e2c0*/  FMUL.FTZ R33, R19, R30 ;  /* 0x0000001e13217220 */ /* 0x000fe20000410000 */
[----:B--2---:R-:W-:-:S02]  /*e2d0*/  HADD2.F32 R24, -RZ, R7.H0_H0 ;  /* 0x20000007ff187230 */ /* 0x004fc40000004100 */
[----:B------:R-:W-:Y:S02]  /*e2e0*/  HADD2.F32 R26, -RZ, R5.H0_H0 ;  /* 0x20000005ff1a7230 */ /* 0x000fe40000004100 */
[----:B------:R-:W-:Y:S01]  /*e2f0*/  HADD2.F32 R7, -RZ, R7.H1_H1 ;  /* 0x30000007ff077230 */ /* 0x000fe20000004100 */
[C---:B------:R-:W-:Y:S01]  /*e300*/  FMUL.FTZ R25, R24.reuse, R25 ;  /* 0x0000001918197220 */ /* 0x040fe20000410000 */
[--C-:B------:R-:W-:Y:S01]  /*e310*/  HADD2.F32 R21, -RZ, R8.reuse.H0_H0 ;  /* 0x20000008ff157230 */ /* 0x100fe20000004100 */
[----:B------:R-:W-:Y:S01]  /*e320*/  FFMA.FTZ R29, R24, R31, R29 ;  /* 0x0000001f181d7223 */ /* 0x000fe2000001001d */
[----:B------:R-:W-:Y:S01]  /*e330*/  HADD2.F32 R23, -RZ, R8.H1_H1 ;  /* 0x30000008ff177230 */ /* 0x000fe20000004100 */
        /* <DEDUP_REMOVED lines=14> */
[----:B------:R-:W-:-:S02]  /*e420*/  FMUL.FTZ R20, R5, R20 ;  /* 0x0000001405147220 */ /* 0x000fc40000410000 */
[----:B------:R-:W-:Y:S02]  /*e430*/  FFMA.FTZ R26, R5, R32, R26 ;  /* 0x00000020051a7223 */ /* 0x000fe4000001001a */
[C---:B------:R-:W-:Y:S02]  /*e440*/  FMUL.FTZ R54, R27.reuse, R54 ;  /* 0x000000361b367220 */ /* 0x040fe40000410000 */
[----:B------:R-:W-:Y:S01]  /*e450*/  FFMA.FTZ R27, R27, R56, R7 ;  /* 0x000000381b1b7223 */ /* 0x000fe20000010007 */
[----:B------:R-:W-:Y:S01]  /*e460*/  HADD2.F32 R7, -RZ, R15.H0_H0 ;  /* 0x2000000fff077230 */ /* 0x000fe20000004100 */
[----:B------:R-:W-:Y:S02]  /*e470*/  FMUL.FTZ R5, R8, R55 ;  /* 0x0000003708057220 */ /* 0x000fe40000410000 */
[----:B------:R-:W-:Y:S02]  /*e480*/  FMUL.FTZ R35, R23, R17 ;  /* 0x0000001117237220 */ /* 0x000fe40000410000 */
[----:B------:R-:W-:Y:S01]  /*e490*/  FFMA.FTZ R15, R4, R57, R5 ;  /* 0x00000039040f7223 */ /* 0x000fe20000010005 */
[----:B------:R-:W-:Y:S01]  /*e4a0*/  HADD2.F32 R5, -RZ, R14.H0_H0 ;  /* 0x2000000eff057230 */ /* 0x000fe20000004100 */
[----:B------:R-:W-:-:S02]  /*e4b0*/  FMUL.FTZ R14, R10, R7 ;  /* 0x000000070a0e7220 */ /* 0x000fc40000410000 */
[----:B------:R-:W-:Y:S02]  /*e4c0*/  FMUL.FTZ R55, R4, R55 ;  /* 0x0000003704377220 */ /* 0x000fe40000410000 */
[----:B------:R-:W-:Y:S02]  /*e4d0*/  FMUL.FTZ R17, R28, R17 ;  /* 0x000000111c117220 */ /* 0x000fe40000410000 */
[----:B------:R-:W-:Y:S02]  /*e4e0*/  FMUL.FTZ R7, R6, R7 ;  /* 0x0000000706077220 */ /* 0x000fe40000410000 */
[----:B------:R-:W-:Y:S02]  /*e4f0*/  FFMA.FTZ R25, R18, R31, -R25 ;  /* 0x0000001f12197223 */ /* 0x000fe40000010819 */
[----:B------:R-:W-:Y:S02]  /*e500*/  FFMA.FTZ R22, R11, R34, -R22 ;  /* 0x000000220b167223 */ /* 0x000fe40000010816 */
[----:B------:R-:W-:-:S02]  /*e510*/  FFMA.FTZ R30, R19, R40, -R30 ;  /* 0x00000028131e7223 */ /* 0x000fc4000001081e */
[----:B------:R-:W-:Y:S01]  /*e520*/  FFMA.FTZ R9, R9, R32, -R20 ;  /* 0x0000002009097223 */ /* 0x000fe20000010814 */
[----:B------:R-:W-:Y:S01]  /*e530*/  F2FP.PACK_AB R11, R22, R25 ;  /* 0x00000019160b723e */ /* 0x000fe200000000ff */
[----:B------:R-:W-:Y:S02]  /*e540*/  FFMA.FTZ R54, R21, R56, -R54 ;  /* 0x0000003815367223 */ /* 0x000fe40000010836 */
[----:B------:R-:W-:Y:S01]  /*e550*/  FFMA.FTZ R55, R8, R57, -R55 ;  /* 0x0000003908377223 */ /* 0x000fe20000010837 */
[----:B------:R-:W-:Y:S01]  /*e560*/  F2FP.PACK_AB R9, R9, R30 ;  /* 0x0000001e0909723e */ /* 0x000fe200000000ff */
[-C--:B------:R-:W-:Y:S02]  /*e570*/  FFMA.FTZ R17, R23, R16.reuse, -R17 ;  /* 0x0000001017117223 */ /* 0x080fe40000010811 */
[----:B------:R-:W-:Y:S01]  /*e580*/  FFMA.FTZ R10, R10, R5, -R7 ;  /* 0x000000050a0a7223 */ /* 0x000fe20000010807 */
[----:B------:R-:W-:Y:S01]  /*e590*/  F2FP.PACK_AB R7, R24, R29 ;  /* 0x0000001d1807723e */ /* 0x000fe200000000ff */
        /* <DEDUP_REMOVED lines=9> */
.L_x_682:
[----:B------:R-:W-:Y:S05]  /*e630*/  BSYNC B2 ;  /* 0x0000000000027941 */ /* 0x000fea0003800000 */
.L_x_664:
        /* <DEDUP_REMOVED lines=8> */
[----:B------:R-:W-:Y:S01]  /*e6c0*/  LEA.HI R180, R180, R37, RZ, 0x3 ;  /* 0x00000025b4b47211 */ /* 0x000fe200078f18ff */
[----:B------:R-:W-:Y:S01]  /*e6d0*/  IMAD.IADD R7, R7, 0x1, R4 ;  /* 0x0000000107077824 */ /* 0x000fe200078e0204 */
[----:B------:R-:W-:Y:S01]  /*e6e0*/  SHF.R.S32.HI R4, RZ, 0x4, R53 ;  /* 0x00000004ff047819 */ /* 0x000fe20000011435 */
[C---:B------:R-:W-:Y:S01]  /*e6f0*/  IMAD R10, R208.reuse, c[0x0][0x21c], R51 ;  /* 0x00008700d00a7a24 */ /* 0x040fe200078e0233 */
[----:B------:R-:W-:Y:S01]  /*e700*/  LOP3.LUT R181, R181, 0xfffffff8, RZ, 0xc0, !PT ;  /* 0xfffffff8b5b57812 */ /* 0x000fe200078ec0ff */
[----:B------:R-:W-:Y:S01]  /*e710*/  IMAD.WIDE.U32 R6, R208, c[0x0][0x218], R6 ;  /* 0x00008600d0067a25 */ /* 0x000fe200078e0006 */
[----:B------:R-:W-:Y:S01]  /*e720*/  LOP3.LUT R180, R180, 0xfffffff8, RZ, 0xc0, !PT ;  /* 0xfffffff8b4b47812 */ /* 0x000fe200078ec0ff */
[----:B------:R-:W-:Y:S01]  /*e730*/  UISETP.GE.AND UP0, UPT, UR8, 0x2, UPT ;  /* 0x000000020800788c */ /* 0x000fe2000bf06270 */
[----:B------:R-:W-:Y:S01]  /*e740*/  BAR.SYNC.DEFER_BLOCKING 0x0 ;  /* 0x0000000000007b1d */ /* 0x000fe20000010000 */
[----:B------:R-:W-:Y:S01]  /*e750*/  IMAD.SHL.U32 R9, R39, 0x40, RZ ;  /* 0x0000004027097824 */ /* 0x000fe200078e00ff */
[----:B------:R-:W-:Y:S01]  /*e760*/  IADD3 R5, P0, R6, UR24, RZ ;  /* 0x0000001806057c10 */ /* 0x000fe2000ff1e0ff */
[----:B------:R-:W-:Y:S01]  /*e770*/  IMAD.SHL.U32 R6, R50, 0x8, RZ ;  /* 0x0000000832067824 */ /* 0x000fe200078e00ff */
[----:B------:R-:W-:Y:S01]  /*e780*/  ISETP.GE.AND P2, PT, R38, c[0x0][0x1d4], PT ;  /* 0x0000750026007a0c */ /* 0x000fe20003f46270 */
[----:B------:R-:W-:Y:S01]  /*e790*/  IMAD.SHL.U32 R90, R49, 0x40, RZ ;  /* 0x00000040315a7824 */ /* 0x000fe200078e00ff */
[----:B------:R-:W-:Y:S01]  /*e7a0*/  IADD3.X R10, R7, UR10, R10, P0, !PT ;  /* 0x0000000a070a7c10 */ /* 0x000fe200087fe40a */
[----:B------:R-:W-:Y:S01]  /*e7b0*/  IMAD.SHL.U32 R91, R48, 0x40, RZ ;  /* 0x00000040305b7824 */ /* 0x000fe200078e00ff */
[----:B------:R-:W-:Y:S01]  /*e7c0*/  LEA R8, P0, R5, c[0x0][0x1f8], 0x1 ;  /* 0x00007e0005087a11 */ /* 0x000fe200078008ff */
[----:B------:R-:W-:Y:S01]  /*e7d0*/  IMAD.SHL.U32 R211, R0, 0x2, RZ ;  /* 0x0000000200d37824 */ /* 0x000fe200078e00ff */
[----:B------:R-:W-:-:S02]  /*e7e0*/  LOP3.LUT R9, R9, 0x1c0, RZ, 0xc0, !PT ;  /* 0x000001c009097812 */ /* 0x000fc400078ec0ff */
[----:B------:R-:W-:Y:S01]  /*e7f0*/  LEA.HI R7, R53, R4, RZ, 0x1 ;  /* 0x0000000435077211 */ /* 0x000fe200078f08ff */
[----:B------:R-:W1:Y:S01]  /*e800*/  SHFL.IDX PT, R30, R8, RZ, 0x181f ;  /* 0x00181fff081e7589 */ /* 0x000e6200000e0000 */
[----:B------:R-:W-:Y:S02]  /*e810*/  LEA.HI.X R10, R5, c[0x0][0x1fc], R10, 0x1, P0 ;  /* 0x00007f00050a7a11 */ /* 0x000fe400000f0c0a */
[----:B------:R-:W-:Y:S01]  /*e820*/  SHF.R.U32.HI R5, RZ, 0x3, R9 ;  /* 0x00000003ff057819 */ /* 0x000fe20000011609 */
[----:B------:R2:W3:Y:S01]  /*e830*/  SHFL.IDX PT, R20, R8, 0x1, 0x181f ;  /* 0x00381f0008147f89 */ /* 0x0004e200000e0000 */
[----:B------:R-:W-:Y:S02]  /*e840*/  LOP3.LUT R7, R7, 0xfffffffe, RZ, 0xc0, !PT ;  /* 0xfffffffe07077812 */ /* 0x000fe400078ec0ff */
[----:B------:R-:W-:Y:S02]  /*e850*/  LOP3.LUT R6, R9, 0x8, R6, 0xf8, !PT ;  /* 0x0000000809067812 */ /* 0x000fe400078ef806 */
[----:B------:R-:W-:Y:S01]  /*e860*/  LOP3.LUT P0, RZ, R39, 0x2, RZ, 0xc0, !PT ;  /* 0x0000000227ff7812 */ /* 0x000fe2000780c0ff */
[----:B------:R-:W-:Y:S01]  /*e870*/  IMAD.IADD R7, R4, 0x1, -R7 ;  /* 0x0000000104077824 */ /* 0x000fe200078e0a07 */
[----:B------:R-:W-:Y:S01]  /*e880*/  LOP3.LUT R6, R6, R5, RZ, 0x3c, !PT ;  /* 0x0000000506067212 */ /* 0x000fe200078e3cff */
[----:B------:R-:W-:Y:S01]  /*e890*/  SHFL.IDX PT, R4, R10, 0x1, 0x181f ;  /* 0x00381f000a047f89 */ /* 0x000fe200000e0000 */
[----:B------:R-:W-:-:S02]  /*e8a0*/  LOP3.LUT R90, R90, 0x1c0, RZ, 0xc0, !PT ;  /* 0x000001c05a5a7812 */ /* 0x000fc400078ec0ff */
[----:B------:R-:W-:Y:S01]  /*e8b0*/  LOP3.LUT R91, R91, 0xfffffe00, RZ, 0xc0, !PT ;  /* 0xfffffe005b5b7812 */ /* 0x000fe200078ec0ff */
[----:B------:R4:W5:Y:S01]  /*e8c0*/  SHFL.IDX PT, R5, R10, RZ, 0x181f ;  /* 0x00181fff0a057589 */ /* 0x00096200000e0000 */
[C---:B------:R-:W-:Y:S01]  /*e8d0*/  IMAD R205, R7.reuse, 0x200, R6 ;  /* 0x0000020007cd7824 */ /* 0x040fe200078e0206 */
[----:B------:R-:W-:Y:S01]  /*e8e0*/  P2R R12, PR, RZ, 0x8 ;  /* 0x00000008ff0c7803 */ /* 0x000fe20000000000 */
[----:B------:R-:W-:Y:S02]  /*e8f0*/  IMAD.SHL.U32 R7, R7, 0x8, RZ ;  /* 0x0000000807077824 */ /* 0x000fe400078e00ff */
[----:B------:R-:W-:-:S03]  /*e900*/  IMAD.SHL.U32 R205, R205, 0x2, RZ ;  /* 0x00000002cdcd7824 */ /* 0x000fc600078e00ff */
[----:B------:R-:W-:Y:S02]  /*e910*/  LOP3.LUT R7, R90, 0x8, R7, 0xf8, !PT ;  /* 0x000000085a077812 */ /* 0x000fe400078ef807 */
[----:B------:R-:W-:Y:S01]  /*e920*/  IADD3 R6, R205, 0x6100, RZ ;  /* 0x00006100cd067810 */ /* 0x000fe20007ffe0ff */
[----:B--2---:R-:W-:Y:S01]  /*e930*/  IMAD.WIDE R8, R89, 0x2, RZ ;  /* 0x0000000259087825 */ /* 0x004fe200078e02ff */
[----:B------:R-:W-:Y:S01]  /*e940*/  IADD3 R204, R205, 0x6120, RZ ;  /* 0x00006120cdcc7810 */ /* 0x000fe20007ffe0ff */
[----:B------:R-:W-:Y:S01]  /*e950*/  LDSM.16.M88.4 R60, [R205+0x6100] ;  /* 0x00610000cd3c783b */ /* 0x000fe20000000200 */
[----:B------:R-:W-:Y:S02]  /*e960*/  @P0 IADD3 R204, R6, -0x20, RZ ;  /* 0xffffffe006cc0810 */ /* 0x000fe40007ffe0ff */
[----:B-1----:R-:W-:Y:S01]  /*e970*/  IADD3 R40, P1, R30, R8, RZ ;  /* 0x000000081e287210 */ /* 0x002fe20007f3e0ff */
[----:B------:R-:W-:Y:S01]  /*e980*/  LDSM.16.M88.4 R52, [R205+0x6900] ;  /* 0x00690000cd34783b */ /* 0x000fe20000000200 */
[----:B---3--:R-:W-:-:S02]  /*e990*/  IADD3 R28, P0, R8, R20, RZ ;  /* 0x00000014081c7210 */ /* 0x008fc40007f1e0ff */
[----:B------:R-:W-:Y:S01]  /*e9a0*/  SHF.R.U32.HI R90, RZ, 0x3, R90 ;  /* 0x00000003ff5a7819 */ /* 0x000fe2000001165a */
[----:B------:R-:W-:Y:S01]  /*e9b0*/  LDSM.16.M88.4 R44, [R205+0x7100] ;  /* 0x00710000cd2c783b */ /* 0x000fe20000000200 */
[C---:B------:R-:W-:Y:S01]  /*e9c0*/  IADD3 R195, R204.reuse, 0x800, RZ ;  /* 0x00000800ccc37810 */ /* 0x040fe20007ffe0ff */
[----:B----4-:R-:W-:Y:S01]  /*e9d0*/  IMAD.WIDE R10, R181, 0x2, RZ ;  /* 0x00000002b50a7825 */ /* 0x010fe200078e02ff */
[----:B------:R-:W-:Y:S01]  /*e9e0*/  LOP3.LUT R90, R7, R90, RZ, 0x3c, !PT ;  /* 0x0000005a075a7212 */ /* 0x000fe200078e3cff */
[----:B------:R-:W-:Y:S01]  /*e9f0*/  LDSM.16.M88.4 R80, [R204] ;  /* 0x00000000cc50783b */ /* 0x000fe20000000200 */
[----:B------:R-:W-:Y:S01]  /*ea00*/  IADD3 R194, R204, 0x1000, RZ ;  /* 0x00001000ccc27810 */ /* 0x000fe20007ffe0ff */
[----:B-----5:R-:W-:Y:S01]  /*ea10*/  IMAD.X R41, R5, 0x1, R9, P1 ;  /* 0x0000000105297824 */ /* 0x020fe200008e0609 */
[----:B------:R-:W-:Y:S01]  /*ea20*/  IADD3 R14, P1, R30, R10, RZ ;  /* 0x0000000a1e0e7210 */ /* 0x000fe20007f3e0ff */
[----:B------:R-:W-:Y:S01]  /*ea30*/  IMAD.X R29, R9, 0x1, R4, P0 ;  /* 0x00000001091d7824 */ /* 0x000fe200000e0604 */
[----:B------:R-:W-:Y:S01]  /*ea40*/  IADD3 R22, P0, R10, R20, RZ ;  /* 0x000000140a167210 */ /* 0x000fe20007f1e0ff */
[----:B------:R-:W-:Y:S01]  /*ea50*/  IMAD.WIDE R8, R180, 0x2, RZ ;  /* 0x00000002b4087825 */ /* 0x000fe200078e02ff */
[----:B------:R-:W-:Y:S01]  /*ea60*/  LDSM.16.M88.4 R64, [R204+0x800] ;  /* 0x00080000cc40783b */ /* 0x000fe20000000200 */
[----:B------:R-:W-:-:S02]  /*ea70*/  IADD3 R193, R204, 0x1800, RZ ;  /* 0x00001800ccc17810 */ /* 0x000fc40007ffe0ff */
[----:B------:R-:W-:Y:S01]  /*ea80*/  IMAD.X R15, R5, 0x1, R11, P1 ;  /* 0x00000001050f7824 */ /* 0x000fe200008e060b */
[----:B------:R-:W-:Y:S01]  /*ea90*/  IADD3 R30, P1, R30, R8, RZ ;  /* 0x000000081e1e7210 */ /* 0x000fe20007f3e0ff */
[--C-:B------:R-:W-:Y:S01]  /*eaa0*/  IMAD.X R23, R11, 0x1, R4.reuse, P0 ;  /* 0x000000010b177824 */ /* 0x100fe200000e0604 */
[----:B------:R-:W-:Y:S01]  /*eab0*/  IADD3 R20, P0, R8, R20, RZ ;  /* 0x0000001408147210 */ /* 0x000fe20007f1e0ff */
[----:B------:R-:W-:Y:S01]  /*eac0*/  LDSM.16.M88.4 R32, [R204+0x1000] ;  /* 0x00100000cc20783b */ /* 0x000fe20000000200 */
[----:B------:R-:W-:Y:S01]  /*ead0*/  IADD3 R191, R204, 0x2000, RZ ;  /* 0x00002000ccbf7810 */ /* 0x000fe20007ffe0ff */
[----:B------:R-:W-:Y:S01]  /*eae0*/  IMAD.X R31, R5, 0x1, R9, P1 ;  /* 0x00000001051f7824 */ /* 0x000fe200008e0609 */
[----:B------:R-:W-:Y:S01]  /*eaf0*/  ISETP.GE.AND P1, PT, R89, c[0x0][0x1d4], PT ;  /* 0x0000750059007a0c */ /* 0x000fe20003f26270 */
[----:B------:R-:W-:Y:S01]  /*eb00*/  IMAD R5, R69, 0x400, R91 ;  /* 0x0000040045057824 */ /* 0x000fe200078e025b */
[----:B------:R-:W-:Y:S01]  /*eb10*/  LDSM.16.M88.4 R24, [R204+0x1800] ;  /* 0x00180000cc18783b */ /* 0x000fe20000000200 */
[----:B------:R-:W-:Y:S01]  /*eb20*/  IMAD.X R21, R9, 0x1, R4, P0 ;  /* 0x0000000109157824 */ /* 0x000fe200000e0604 */
[----:B------:R-:W-:Y:S01]  /*eb30*/  ISETP.LT.OR P0, PT, R36, 0x1, P1 ;  /* 0x000000012400780c */ /* 0x000fe20000f01670 */
[----:B------:R-:W-:Y:S01]  /*eb40*/  IMAD.IADD R0, R90, 0x1, R5 ;  /* 0x000000015a007824 */ /* 0x000fe200078e0205 */
[----:B------:R-:W-:Y:S01]  /*eb50*/  LDSM.16.M88.4 R8, [R205+0x7900] ;  /* 0x00790000cd08783b */ /* 0x000fe20000000200 */
[----:B------:R-:W-:-:S02]  /*eb60*/  ISETP.LT.OR P1, PT, R36, 0x21, P1 ;  /* 0x000000212400780c */ /* 0x000fc40000f21670 */
        /* <DEDUP_REMOVED lines=18> */
[----:B------:R-:W-:-:S09]  /*ec90*/  IADD3 R184, R204, 0x5800, RZ ;  /* 0x00005800ccb87810 */ /* 0x000fd20007ffe0ff */
[----:B------:R4:W-:Y:S01]  /*eca0*/  LDGSTS.E.BYPASS.LTC128B.128 [R211+0x2100], [R14.64], !P0 ;  /* 0x021000000ed37fae */ /* 0x0009e2000c101d54 */
[----:B------:R-:W-:-:S04]  /*ecb0*/  ISETP.GE.AND P0, PT, R37, c[0x0][0x1d4], PT ;  /* 0x0000750025007a0c */ /* 0x000fc80003f06270 */
[C---:B------:R-:W-:Y:S02]  /*ecc0*/  ISETP.LT.OR P3, PT, R36.reuse, 0x1, P0 ;  /* 0x000000012400780c */ /* 0x040fe40000761670 */
[----:B------:R-:W-:-:S11]  /*ecd0*/  ISETP.LT.OR P0, PT, R36, 0x21, P0 ;  /* 0x000000212400780c */ /* 0x000fd60000701670 */
[----:B------:R5:W-:Y:S01]  /*ece0*/  LDGSTS.E.BYPASS.LTC128B.128 [R211+0x4100], [R30.64], !P3 ;  /* 0x041000001ed37fae */ /* 0x000be2000d901d54 */
[----:B------:R-:W-:Y:S01]  /*ecf0*/  ISETP.NE.AND P3, PT, R12, RZ, PT ;  /* 0x000000ff0c00720c */ /* 0x000fe20003f65270 */
[----:B-1----:R-:W-:Y:S02]  /*ed00*/  HMMA.16816.F32 R56, R4, R52, RZ ;  /* 0x000000340438723c */ /* 0x002fe400000018ff */
[----:B------:R5:W-:Y:S01]  /*ed10*/  LDGSTS.E.BYPASS.LTC128B.128 [R211+0x1100], [R28.64], !P1 ;  /* 0x011000001cd37fae */ /* 0x000be2000c901d54 */
[----:B------:R-:W-:-:S04]  /*ed20*/  LOP3.LUT P1, RZ, R39, 0x4, RZ, 0xc0, !PT ;  /* 0x0000000427ff7812 */ /* 0x000fc8000782c0ff */
[----:B------:R-:W-:Y:S01]  /*ed30*/  SEL R0, R0, 0xffffffc0, !P1 ;  /* 0xffffffc000007807 */ /* 0x000fe20004800000 */
[----:B----4-:R-:W-:Y:S01]  /*ed40*/  HMMA.16816.F32 R12, R4, R60, RZ ;  /* 0x0000003c040c723c */ /* 0x010fe200000018ff */
[----:B------:R-:W-:-:S03]  /*ed50*/  ISETP.LT.OR P1, PT, R36, 0x21, P2 ;  /* 0x000000212400780c */ /* 0x000fc60001721670 */
[----:B------:R-:W-:Y:S02]  /*ed60*/  IMAD.IADD R200, R205, 0x1, R0 ;  /* 0x00000001cdc87824 */ /* 0x000fe400078e0200 */
[----:B------:R-:W-:Y:S02]  /*ed70*/  IMAD.IADD R192, R0, 0x1, R204 ;  /* 0x0000000100c07824 */ /* 0x000fe400078e02cc */
[C---:B------:R-:W-:Y:S06]  /*ed80*/  HMMA.16816.F32 R60, R4.reuse, R62, RZ ;  /* 0x0000003e043c723c */ /* 0x040fec00000018ff */
[----:B------:R1:W-:Y:S02]  /*ed90*/  LDGSTS.E.BYPASS.LTC128B.128 [R211+0x3100], [R22.64], !P1 ;  /* 0x0310000016d37fae */ /* 0x0003e4000c901d54 */
[----:B------:R-:W-:Y:S02]  /*eda0*/  HMMA.16816.F32 R48, R4, R44, RZ ;  /* 0x0000002c0430723c */ /* 0x000fe400000018ff */
[----:B------:R1:W-:Y:S01]  /*edb0*/  LDGSTS.E.BYPASS.LTC128B.128 [R211+0x5100], [R20.64], !P0 ;  /* 0x0510000014d37fae */ /* 0x0003e2000c101d54 */
[----:B------:R-:W-:-:S03]  /*edc0*/  PLOP3.LUT P0, PT, PT, PT, UP0, 0x80, 0x0 ;  /* 0x000000000000781c */ /* 0x000fc60003f0f008 */
[----:B------:R-:W-:Y:S02]  /*edd0*/  LDSM.16.M88.4 R36, [R201+0xc100] ;  /* 0x00c10000c924783b */ /* 0x000fe40000000200 */
[----:B--2---:R-:W-:Y:S02]  /*ede0*/  HMMA.16816.F32 R12, R16, R80, R12 ;  /* 0x00000050100c723c */ /* 0x004fe4000000180c */
[----:B------:R-:W2:Y:S04]  /*edf0*/  LDSM.16.M88.4 R76, [R200+0x6100] ;  /* 0x00610000c84c783b */ /* 0x000ea80000000200 */
[----:B------:R-:W-:Y:S02]  /*ee00*/  LDSM.16.M88.4 R84, [R192] ;  /* 0x00000000c054783b */ /* 0x000fe40000000200 */
[C---:B------:R-:W-:Y:S02]  /*ee10*/  HMMA.16816.F32 R52, R4.reuse, R54, RZ ;  /* 0x000000360434723c */ /* 0x040fe400000018ff */
[----:B------:R-:W-:Y:S04]  /*ee20*/  LDSM.16.M88.4 R72, [R200+0x6900] ;  /* 0x00690000c848783b */ /* 0x000fe80000000200 */
[----:B-----5:R-:W-:Y:S02]  /*ee30*/  LDSM.16.M88.4 R28, [R200+0x7100] ;  /* 0x00710000c81c783b */ /* 0x020fe40000000200 */
[C---:B------:R-:W-:Y:S02]  /*ee40*/  HMMA.16816.F32 R44, R4.reuse, R46, RZ ;  /* 0x0000002e042c723c */ /* 0x040fe400000018ff */
[----:B------:R-:W0:Y:S04]  /*ee50*/  LDGDEPBAR ;  /* 0x00000000000079af */ /* 0x000e280000000000 */
[----:B-1----:R-:W-:Y:S02]  /*ee60*/  LDSM.16.M88.4 R20, [R200+0x7900] ;  /* 0x00790000c814783b */ /* 0x002fe40000000200 */
[C---:B---3--:R-:W-:Y:S08]  /*ee70*/  HMMA.16816.F32 R40, R4.reuse, R8, RZ ;  /* 0x000000080428723c */ /* 0x048ff000000018ff */
[----:B------:R-:W-:Y:S01]  /*ee80*/  HMMA.16816.F32 R4, R4, R10, RZ ;  /* 0x0000000a0404723c */ /* 0x000fe200000018ff */
[----:B------:R-:W1:Y:S07]  /*ee90*/  LDSM.16.M88.4 R8, [R199+0xc100] ;  /* 0x00c10000c708783b */ /* 0x000e6e0000000200 */
        /* <DEDUP_REMOVED lines=51> */
[----:B------:R-:W5:Y:S03]  /*f1d0*/  LDSM.16.M88.4 R16, [R200+0x9900] ;  /* 0x00990000c810783b */ /* 0x000f660000000200 */
        /* <DEDUP_REMOVED lines=13> */
[----:B------:R-:W-:Y:S01]  /*f2b0*/  HMMA.16816.F32 R60, R8, R86, R60 ;  /* 0x00000056083c723c */ /* 0x000fe2000000183c */
[----:B------:R-:W-:Y:S07]  /*f2c0*/  LDSM.16.M88.4 R84, [R204+0x4000] ;  /* 0x00400000cc54783b */ /* 0x000fee0000000200 */
[----:B-1----:R-:W-:Y:S08]  /*f2d0*/  HMMA.16816.F32 R12, R28, R76, R12 ;  /* 0x0000004c1c0c723c */ /* 0x002ff0000000180c */
[C---:B------:R-:W-:Y:S08]  /*f2e0*/  HMMA.16816.F32 R56, R8.reuse, R80, R56 ;  /* 0x000000500838723c */ /* 0x040ff00000001838 */
[C---:B------:R-:W-:Y:S01]  /*f2f0*/  HMMA.16816.F32 R52, R8.reuse, R82, R52 ;  /* 0x000000520834723c */ /* 0x040fe20000001834 */
[----:B------:R-:W1:Y:S07]  /*f300*/  LDSM.16.M88.4 R80, [R202+0x14100] ;  /* 0x01410000ca50783b */ /* 0x000e6e0000000200 */
[C---:B----4-:R-:W-:Y:S08]  /*f310*/  HMMA.16816.F32 R48, R8.reuse, R20, R48 ;  /* 0x000000140830723c */ /* 0x050ff00000001830 */
        /* <DEDUP_REMOVED lines=19> */
[----:B------:R-:W-:Y:S01]  /*f450*/  HMMA.16816.F32 R60, R4, R26, R60 ;  /* 0x0000001a043c723c */ /* 0x000fe2000000183c */
[----:B------:R-:W-:Y:S07]  /*f460*/  LDSM.16.M88.4 R24, [R200+0xa900] ;  /* 0x00a90000c818783b */ /* 0x000fee0000000200 */
[----:B-1----:R-:W-:Y:S08]  /*f470*/  HMMA.16816.F32 R12, R80, R84, R12 ;  /* 0x00000054500c723c */ /* 0x002ff0000000180c */
        /* <DEDUP_REMOVED lines=9> */
[----:B------:R-:W1:Y:S03]  /*f510*/  LDSM.16.M88.4 R4, [R192+0x4000] ;  /* 0x00400000c004783b */ /* 0x000e660000000200 */
[----:B------:R-:W-:Y:S08]  /*f520*/  HMMA.16816.F32 R60, R80, R86, R60 ;  /* 0x00000056503c723c */ /* 0x000ff0000000183c */
[----:B--2---:R-:W-:Y:S08]  /*f530*/  HMMA.16816.F32 R12, R32, R28, R12 ;  /* 0x0000001c200c723c */ /* 0x004ff0000000180c */
        /* <DEDUP_REMOVED lines=10> */
[----:B------:R-:W-:Y:S08]  /*f5e0*/  HMMA.16816.F32 R60, R32, R30, R60 ;  /* 0x0000001e203c723c */ /* 0x000ff0000000183c */
[----:B-1----:R-:W-:Y:S07]  /*f5f0*/  HMMA.16816.F32 R12, R8, R4, R12 ;  /* 0x00000004080c723c */ /* 0x002fee000000180c */
[----:B------:R-:W-:Y:S01]  /*f600*/  LOP3.LUT R4, R90, R91, RZ, 0xfc, !PT ;  /* 0x0000005b5a047212 */ /* 0x000fe200078efcff */
[C---:B------:R-:W-:Y:S08]  /*f610*/  HMMA.16816.F32 R56, R32.reuse, R24, R56 ;  /* 0x000000182038723c */ /* 0x040ff00000001838 */
[C---:B------:R-:W-:Y:S08]  /*f620*/  HMMA.16816.F32 R52, R32.reuse, R26, R52 ;  /* 0x0000001a2034723c */ /* 0x040ff00000001834 */
[----:B------:R-:W-:Y:S01]  /*f630*/  HMMA.16816.F32 R48, R32, R20, R48 ;  /* 0x000000142030723c */ /* 0x000fe20000001830 */
[----:B------:R-:W-:-:S02]  /*f640*/  FMUL.FTZ R5, R12, c[0x0][0x320] ;  /* 0x0000c8000c057a20 */ /* 0x000fc40000410000 */
[----:B------:R-:W-:-:S04]  /*f650*/  FMUL.FTZ R0, R14, c[0x0][0x320] ;  /* 0x0000c8000e007a20 */ /* 0x000fc80000410000 */
[----:B------:R-:W1:Y:S01]  /*f660*/  MUFU.TANH R5, R5 ;  /* 0x0000000500057308 */ /* 0x000e620000002400 */
[C---:B------:R-:W-:Y:S07]  /*f670*/  HMMA.16816.F32 R44, R32.reuse, R22, R44 ;  /* 0x00000016202c723c */ /* 0x040fee000000182c */
[----:B------:R-:W1:Y:S01]  /*f680*/  MUFU.TANH R0, R0 ;  /* 0x0000000000007308 */ /* 0x000e620000002400 */
[C---:B------:R-:W-:Y:S07]  /*f690*/  HMMA.16816.F32 R40, R32.reuse, R16, R40 ;  /* 0x000000102028723c */ /* 0x040fee0000001828 */
[----:B------:R-:W-:Y:S01]  /*f6a0*/  SHF.R.S32.HI R16, RZ, 0x1f, R181 ;  /* 0x0000001fff107819 */ /* 0x000fe200000114b5 */
[----:B------:R-:W-:Y:S07]  /*f6b0*/  HMMA.16816.F32 R80, R32, R18, R80 ;  /* 0x000000122050723c */ /* 0x000fee0000001850 */
[----:B------:R-:W-:Y:S01]  /*f6c0*/  SHF.R.S32.HI R18, RZ, 0x1f, R89 ;  /* 0x0000001fff127819 */ /* 0x000fe20000011459 */
[C---:B------:R-:W-:Y:S07]  /*f6d0*/  HMMA.16816.F32 R60, R8.reuse, R6, R60 ;  /* 0x00000006083c723c */ /* 0x040fee000000183c */
[----:B------:R-:W-:Y:S01]  /*f6e0*/  FMUL.FTZ R6, R13, c[0x0][0x320] ;  /* 0x0000c8000d067a20 */ /* 0x000fe20000410000 */
[C---:B--2---:R-:W-:Y:S05]  /*f6f0*/  HMMA.16816.F32 R56, R8.reuse, R72, R56 ;  /* 0x000000480838723c */ /* 0x044fea0000001838 */
[----:B------:R-:W2:Y:S03]  /*f700*/  MUFU.TANH R6, R6 ;  /* 0x0000000600067308 */ /* 0x000ea60000002400 */
        /* <DEDUP_REMOVED lines=8> */
[----:B-12---:R-:W-:Y:S01]  /*f790*/  ULEA UR4, UR8, UR13, 0x6 ;  /* 0x0000000d08047291 */ /* 0x006fe2000f8e303f */
        /* <DEDUP_REMOVED lines=13> */
[C---:B------:R-:W-:Y:S01]  /*f870*/  SHF.L.U64.HI R17, R181.reuse, 0x1, R16 ;  /* 0x00000001b5117819 */ /* 0x040fe20000010210 */
[----:B------:R-:W-:Y:S01]  /*f880*/  IMAD.SHL.U32 R16, R181, 0x2, RZ ;  /* 0x00000002b5107824 */ /* 0x000fe200078e00ff */
[----:B------:R-:W-:Y:S01]  /*f890*/  IADD3 R19, -R88, 0x10, RZ ;  /* 0x0000001058137810 */ /* 0x000fe20007ffe1ff */
[----:B------:R-:W-:Y:S01]  /*f8a0*/  IMAD R209, R10, c[0x0][0x2b8], R209 ;  /* 0x0000ae000ad17a24 */ /* 0x000fe200078e02d1 */
[----:B------:R-:W-:Y:S02]  /*f8b0*/  SHF.L.U64.HI R11, R180, 0x1, R11 ;  /* 0x00000001b40b7819 */ /* 0x000fe4000001020b */
[----:B------:R-:W-:Y:S01]  /*f8c0*/  LOP3.LUT R19, R19, 0xf, RZ, 0xc0, !PT ;  /* 0x0000000f13137812 */ /* 0x000fe200078ec0ff */
[----:B------:R-:W-:Y:S01]  /*f8d0*/  IMAD.WIDE.U32 R12, R209, c[0x0][0x1e0], RZ ;  /* 0x00007800d10c7a25 */ /* 0x000fe200078e00ff */
[----:B------:R-:W-:-:S05]  /*f8e0*/  SHF.R.S32.HI R10, RZ, 0x1f, R209 ;  /* 0x0000001fff0a7819 */ /* 0x000fca00000114d1 */
[----:B------:R-:W-:-:S04]  /*f8f0*/  IMAD R10, R10, c[0x0][0x1e0], RZ ;  /* 0x000078000a0a7a24 */ /* 0x000fc800078e02ff */
[----:B------:R-:W-:-:S04]  /*f900*/  IMAD R7, R209, c[0x0][0x1e4], R10 ;  /* 0x00007900d1077a24 */ /* 0x000fc800078e020a */
[----:B------:R-:W-:Y:S01]  /*f910*/  IMAD.IADD R13, R13, 0x1, R7 ;  /* 0x000000010d0d7824 */ /* 0x000fe200078e0207 */
[----:B--2---:R-:W-:-:S03]  /*f920*/  SHF.R.S32.HI R7, RZ, 0x1f, R208 ;  /* 0x0000001fff077819 */ /* 0x004fc600000114d0 */
[----:B------:R-:W-:-:S04]  /*f930*/  IMAD.WIDE.U32 R8, R208, c[0x0][0x1f0], R12 ;  /* 0x00007c00d0087a25 */ /* 0x000fc800078e000c */
[----:B------:R-:W-:Y:S01]  /*f940*/  IMAD R7, R7, c[0x0][0x1f0], RZ ;  /* 0x00007c0007077a24 */ /* 0x000fe200078e02ff */
[----:B------:R-:W-:Y:S02]  /*f950*/  IADD3 R24, P0, R8, UR22, RZ ;  /* 0x0000001608187c10 */ /* 0x000fe4000ff1e0ff */
[----:B------:R-:W-:Y:S01]  /*f960*/  SEL R8, RZ, 0x10, P4 ;  /* 0x00000010ff087807 */ /* 0x000fe20002000000 */
[----:B------:R-:W-:-:S03]  /*f970*/  IMAD R7, R208, c[0x0][0x1f4], R7 ;  /* 0x00007d00d0077a24 */ /* 0x000fc600078e0207 */
[----:B------:R-:W-:Y:S02]  /*f980*/  IADD3 R22, -R8, 0x10, RZ ;  /* 0x0000001008167810 */ /* 0x000fe40007ffe1ff */
[----:B------:R-:W-:Y:S02]  /*f990*/  IADD3.X R7, R9, UR16, R7, P0, !PT ;  /* 0x0000001009077c10 */ /* 0x000fe400087fe407 */
[C---:B------:R-:W-:Y:S02]  /*f9a0*/  LEA R14, P0, R24.reuse, c[0x0][0x1c8], 0x1 ;  /* 0x00007200180e7a11 */ /* 0x040fe400078008ff */
[C---:B------:R-:W-:Y:S01]  /*f9b0*/  SHF.L.U64.HI R9, R89.reuse, 0x1, R18 ;  /* 0x0000000159097819 */ /* 0x040fe20000010212 */
[----:B------:R-:W-:Y:S01]  /*f9c0*/  IMAD.SHL.U32 R89, R89, 0x2, RZ ;  /* 0x0000000259597824 */ /* 0x000fe200078e00ff */
[----:B------:R-:W-:Y:S01]  /*f9d0*/  LEA.HI.X R24, R24, c[0x0][0x1cc], R7, 0x1, P0 ;  /* 0x0000730018187a11 */ /* 0x000fe200000f0c07 */
[----:B------:R-:W1:Y:S01]  /*f9e0*/  SHFL.IDX PT, R10, R14, 0x1, 0x181f ;  /* 0x00381f000e0a7f89 */ /* 0x000e6200000e0000 */
[----:B------:R-:W-:-:S02]  /*f9f0*/  SEL R7, RZ, 0x10, P6 ;  /* 0x00000010ff077807 */ /* 0x000fc40003000000 */
[----:B------:R-:W-:Y:S01]  /*fa00*/  LOP3.LUT R22, R22, 0xf, RZ, 0xc0, !PT ;  /* 0x0000000f16167812 */ /* 0x000fe200078ec0ff */
[----:B------:R-:W2:Y:S01]  /*fa10*/  SHFL.IDX PT, R12, R24, 0x1, 0x181f ;  /* 0x00381f00180c7f89 */ /* 0x000ea200000e0000 */
[----:B------:R-:W-:Y:S02]  /*fa20*/  IADD3 R21, -R7, 0x10, RZ ;  /* 0x0000001007157810 */ /* 0x000fe40007ffe1ff */
[----:B------:R-:W-:Y:S01]  /*fa30*/  ISETP.NE.U32.AND P2, PT, R8, RZ, PT ;  /* 0x000000ff0800720c */ /* 0x000fe20003f45070 */
[----:B------:R3:W4:Y:S01]  /*fa40*/  SHFL.IDX PT, R13, R14, RZ, 0x181f ;  /* 0x00181fff0e0d7589 */ /* 0x00072200000e0000 */
[----:B------:R-:W-:-:S03]  /*fa50*/  LOP3.LUT R21, R21, 0xf, RZ, 0xc0, !PT ;  /* 0x0000000f15157812 */ /* 0x000fc600078ec0ff */
[----:B------:R5:W4:Y:S01]  /*fa60*/  SHFL.IDX PT, R18, R24, RZ, 0x181f ;  /* 0x00181fff18127589 */ /* 0x000b2200000e0000 */
[----:B-1----:R-:W-:-:S04]  /*fa70*/  IADD3 R22, P1, P0, R22, R10, R89 ;  /* 0x0000000a16167210 */ /* 0x002fc8000783e059 */
[----:B--2---:R-:W-:Y:S02]  /*fa80*/  IADD3.X R23, RZ, R12, R9, P1, P0 ;  /* 0x0000000cff177210 */ /* 0x004fe40000fe0409 */
[----:B------:R-:W-:Y:S01]  /*fa90*/  IADD3 R20, P1, P0, R21, R10, R16 ;  /* 0x0000000a15147210 */ /* 0x000fe2000783e010 */
[----:B---3--:R-:W-:-:S03]  /*faa0*/  IMAD.SHL.U32 R14, R180, 0x2, RZ ;  /* 0x00000002b40e7824 */ /* 0x008fc600078e00ff */
[----:B------:R-:W-:Y:S02]  /*fab0*/  IADD3.X R21, RZ, R12, R17, P1, P0 ;  /* 0x0000000cff157210 */ /* 0x000fe40000fe0411 */
        /* <DEDUP_REMOVED lines=16> */
.L_x_707:
[----:B-12---:R-:W-:Y:S01]  /*fbc0*/  LEA.HI R16, R70, R71, RZ, 0x2 ;  /* 0x0000004746107211 */ /* 0x006fe200078f10ff */
[----:B------:R-:W-:Y:S01]  /*fbd0*/  UMOV UR4, 0xffffffc0 ;  /* 0xffffffc000047882 */ /* 0x000fe20000000000 */
[----:B------:R-:W-:Y:S01]  /*fbe0*/  LOP3.LUT R68, R68, 0xffffffe0, RZ, 0xc0, !PT ;  /* 0xffffffe044447812 */ /* 0x000fe200078ec0ff */
[----:B------:R-:W-:Y:S01]  /*fbf0*/  UIMAD UR4, UR8, UR4, 0x41 ;  /* 0x00000041080474a4 */ /* 0x000fe2000f8e0204 */
[----:B------:R-:W-:Y:S01]  /*fc00*/  LOP3.LUT R16, R16, 0xfffffffc, RZ, 0xc0, !PT ;  /* 0xfffffffc10107812 */ /* 0x000fe200078ec0ff */
[----:B------:R-:W-:Y:S01]  /*fc10*/  FMUL.FTZ R7, R60, c[0x0][0x320] ;  /* 0x0000c8003c077a20 */ /* 0x000fe20000410000 */
[----:B------:R-:W-:Y:S01]  /*fc20*/  SHF.R.S32.HI R18, RZ, 0x1f, R69 ;  /* 0x0000001fff127819 */ /* 0x000fe20000011445 */
[C---:B------:R-:W-:Y:S01]  /*fc30*/  IMAD.IADD R13, R71.reuse, 0x1, -R68 ;  /* 0x00000001470d7824 */ /* 0x040fe200078e0a44 */
[----:B------:R-:W-:Y:S01]  /*fc40*/  PLOP3.LUT P1, PT, PT, PT, UP2, 0x80, 0x0 ;  /* 0x000000000000781c */ /* 0x000fe20003f2f028 */
[----:B------:R-:W-:Y:S01]  /*fc50*/  IMAD.IADD R71, R71, 0x1, -R16 ;  /* 0x0000000147477824 */ /* 0x000fe200078e0a10 */
[----:B------:R-:W-:Y:S01]  /*fc60*/  LEA.HI R18, R18, R69, RZ, 0x3 ;  /* 0x0000004512127211 */ /* 0x000fe200078f18ff */
[----:B------:R-:W-:Y:S01]  /*fc70*/  FMUL.FTZ R8, R61, c[0x0][0x320] ;  /* 0x0000c8003d087a20 */ /* 0x000fe20000410000 */
[----:B------:R-:W-:Y:S01]  /*fc80*/  SHF.R.S32.HI R20, RZ, 0x1f, R13 ;  /* 0x0000001fff147819 */ /* 0x000fe2000001140d */
[----:B------:R-:W-:Y:S01]  /*fc90*/  FMUL.FTZ R11, R56, c[0x0][0x320] ;  /* 0x0000c800380b7a20 */ /* 0x000fe20000410000 */
[----:B------:R-:W-:Y:S01]  /*fca0*/  LOP3.LUT R18, R18, 0xffffff8, RZ, 0xc0, !PT ;  /* 0x0ffffff812127812 */ /* 0x000fe200078ec0ff */
[----:B------:R-:W1:Y:S01]  /*fcb0*/  MUFU.TANH R7, R7 ;  /* 0x0000000700077308 */ /* 0x000e620000002400 */
[----:B------:R-:W-:Y:S01]  /*fcc0*/  LEA.HI R20, R20, R13, RZ, 0x2 ;  /* 0x0000000d14147211 */ /* 0x000fe200078f10ff */
[----:B------:R-:W-:Y:S01]  /*fcd0*/  FMUL.FTZ R9, R57, c[0x0][0x320] ;  /* 0x0000c80039097a20 */ /* 0x000fe20000410000 */
[----:B------:R-:W-:Y:S01]  /*fce0*/  LEA.HI R16, R71, R71, RZ, 0x1 ;  /* 0x0000004747107211 */ /* 0x000fe200078f08ff */
[----:B------:R-:W-:Y:S01]  /*fcf0*/  IMAD.IADD R18, R69, 0x1, -R18 ;  /* 0x0000000145127824 */ /* 0x000fe200078e0a12 */
[----:B------:R-:W-:Y:S01]  /*fd00*/  LEA.HI.SX32 R17, R20, UR12, 0x1e ;  /* 0x0000000c14117c11 */ /* 0x000fe2000f8ff2ff */
[----:B------:R-:W-:Y:S01]  /*fd10*/  FMUL.FTZ R12, R52, c[0x0][0x320] ;  /* 0x0000c800340c7a20 */ /* 0x000fe20000410000 */
[----:B------:R-:W-:Y:S01]  /*fd20*/  LOP3.LUT R16, R16, 0x1ffffffe, RZ, 0xc0, !PT ;  /* 0x1ffffffe10107812 */ /* 0x000fe200078ec0ff */
[----:B------:R-:W2:Y:S01]  /*fd30*/  MUFU.TANH R8, R8 ;  /* 0x0000000800087308 */ /* 0x000ea20000002400 */
[----:B------:R-:W-:Y:S01]  /*fd40*/  PLOP3.LUT P0, PT, PT, PT, UP2, 0x80, 0x0 ;  /* 0x000000000000781c */ /* 0x000fe20003f0f028 */
[----:B------:R-:W-:Y:S01]  /*fd50*/  IMAD R17, R18, 0x10, R17 ;  /* 0x0000001012117824 */ /* 0x000fe200078e0211 */
[----:B------:R-:W-:Y:S01]  /*fd60*/  LOP3.LUT R20, R20, 0x7ffffffc, RZ, 0xc0, !PT ;  /* 0x7ffffffc14147812 */ /* 0x000fe200078ec0ff */
[----:B------:R-:W-:Y:S01]  /*fd70*/  IMAD.IADD R16, R71, 0x1, -R16 ;  /* 0x0000000147107824 */ /* 0x000fe200078e0a10 */
[----:B------:R-:W-:Y:S01]  /*fd80*/  UIADD3 UR8, UR8, -0x2, URZ ;  /* 0xfffffffe08087890 */ /* 0x000fe2000fffe03f */
[----:B------:R-:W-:Y:S01]  /*fd90*/  FMUL.FTZ R10, R53, c[0x0][0x320] ;  /* 0x0000c800350a7a20 */ /* 0x000fe20000410000 */
[----:B------:R-:W0:Y:S01]  /*fda0*/  LDGDEPBAR ;  /* 0x00000000000079af */ /* 0x000e220000000000 */
[----:B------:R-:W-:Y:S01]  /*fdb0*/  IMAD R182, R16, 0x8, R17 ;  /* 0x0000000810b67824 */ /* 0x000fe200078e0211 */
[----:B------:R-:W3:Y:S01]  /*fdc0*/  MUFU.TANH R11, R11 ;  /* 0x0000000b000b7308 */ /* 0x000ee20000002400 */
[----:B------:R-:W-:-:S02]  /*fdd0*/  IMAD.IADD R183, R13, 0x1, -R20 ;  /* 0x000000010db77824 */ /* 0x000fc400078e0a14 */
[----:B------:R-:W-:-:S04]  /*fde0*/  @P1 IMAD.HI.U32 R16, R182, c[0x0][0x2c8], RZ ;  /* 0x0000b200b6101a27 */ /* 0x000fc800078e00ff */
[----:B------:R-:W-:Y:S01]  /*fdf0*/  IMAD.MOV.U32 R17, RZ, RZ, R182 ;  /* 0x000000ffff117224 */ /* 0x000fe200078e00b6 */
[----:B------:R-:W-:Y:S01]  /*fe00*/  @P0 SHF.R.U32.HI R17, RZ, c[0x0][0x2cc], R16 ;  /* 0x0000b300ff110a19 */ /* 0x000fe20000011610 */
[----:B------:R-:W-:Y:S01]  /*fe10*/  IMAD.U32 R20, RZ, RZ, UR4 ;  /* 0x00000004ff147e24 */ /* 0x000fe2000f8e00ff */
[----:B------:R-:W4:Y:S01]  /*fe20*/  MUFU.TANH R9, R9 ;  /* 0x0000000900097308 */ /* 0x000f220000002400 */
[----:B------:R-:W-:Y:S01]  /*fe30*/  IMAD.SHL.U32 R183, R183, 0x2, RZ ;  /* 0x00000002b7b77824 */ /* 0x000fe200078e00ff */
[----:B------:R-:W-:Y:S01]  /*fe40*/  ULDC.64 UR4, c[0x0][0x2c8] ;  /* 0x0000b20000047ab9 */ /* 0x000fe20000000a00 */
[----:B------:R-:W5:Y:S01]  /*fe50*/  SHFL.IDX PT, R16, R17, RZ, 0x1c1f ;  /* 0x001c1fff11107589 */ /* 0x000f6200000e0000 */
[----:B------:R-:W-:Y:S01]  /*fe60*/  FMUL.FTZ R48, R48, c[0x0][0x320] ;  /* 0x0000c80030307a20 */ /* 0x000fe20000410000 */
[----:B------:R-:W-:Y:S01]  /*fe70*/  UIMAD.WIDE.U32 UR22, UR12, UR4, URZ ;  /* 0x000000040c1672a5 */ /* 0x000fe2000f8e003f */
[C---:B------:R-:W-:Y:S01]  /*fe80*/  IADD3 R25, -R183.reuse, UR9, R20 ;  /* 0x00000009b7197c10 */ /* 0x040fe2000fffe114 */
[----:B------:R-:W1:Y:S01]  /*fe90*/  SHFL.IDX PT, R26, R17, 0x1, 0x1c1f ;  /* 0x003c1f00111a7f89 */ /* 0x000e6200000e0000 */
[----:B------:R-:W-:Y:S01]  /*fea0*/  IADD3 R24, -R183, UR19, RZ ;  /* 0x00000013b7187c10 */ /* 0x000fe2000fffe1ff */
[----:B------:R-:W1:Y:S01]  /*feb0*/  MUFU.TANH R12, R12 ;  /* 0x0000000c000c7308 */ /* 0x000e620000002400 */
[----:B------:R-:W-:Y:S01]  /*fec0*/  IADD3 R25, R25, -UR17, RZ ;  /* 0x8000001119197c10 */ /* 0x000fe2000fffe0ff */
[----:B------:R-:W-:Y:S01]  /*fed0*/  FMUL.FTZ R49, R49, c[0x0][0x320] ;  /* 0x0000c80031317a20 */ /* 0x000fe20000410000 */
[----:B------:R-:W-:Y:S01]  /*fee0*/  @UP2 UMOV UR7, UR23 ;  /* 0x0000001700072c82 */ /* 0x000fe20008000000 */
[----:B------:R-:W-:Y:S01]  /*fef0*/  FMUL.FTZ R23, R15, c[0x0][0x320] ;  /* 0x0000c8000f177a20 */ /* 0x000fe20000410000 */
[----:B------:R-:W-:Y:S01]  /*ff00*/  @UP2 USHF.R.U32.HI UR12, URZ, UR5, UR7 ;  /* 0x000000053f0c2299 */ /* 0x000fe20008011607 */
[----:B------:R-:W-:-:S02]  /*ff10*/  FMUL.FTZ R44, R44, c[0x0][0x320] ;  /* 0x0000c8002c2c7a20 */ /* 0x000fc40000410000 */
[----:B------:R-:W2:Y:S01]  /*ff20*/  MUFU.TANH R10, R10 ;  /* 0x0000000a000a7308 */ /* 0x000ea20000002400 */
[----:B------:R-:W-:Y:S01]  /*ff30*/  FMUL.FTZ R45, R45, c[0x0][0x320] ;  /* 0x0000c8002d2d7a20 */ /* 0x000fe20000410000 */
[----:B------:R-:W-:Y:S01]  /*ff40*/  UIADD3 UR12, UR12, UR9, -UR17 ;  /* 0x000000090c0c7290 */ /* 0x000fe2000fffe811 */
[----:B------:R-:W-:Y:S02]  /*ff50*/  FMUL.FTZ R40, R40, c[0x0][0x320] ;  /* 0x0000c80028287a20 */ /* 0x000fe40000410000 */
[----:B------:R-:W-:Y:S01]  /*ff60*/  FMUL.FTZ R41, R41, c[0x0][0x320] ;  /* 0x0000c80029297a20 */ /* 0x000fe20000410000 */
[----:B------:R-:W-:Y:S01]  /*ff70*/  USHF.R.S32.HI UR4, URZ, 0x1f, UR12 ;  /* 0x0000001f3f047899 */ /* 0x000fe2000801140c */
[----:B------:R-:W-:Y:S01]  /*ff80*/  FMUL.FTZ R80, R80, c[0x0][0x320] ;  /* 0x0000c80050507a20 */ /* 0x000fe20000410000 */
[----:B------:R-:W2:Y:S01]  /*ff90*/  MUFU.TANH R159, R48 ;  /* 0x00000030009f7308 */ /* 0x000ea20000002400 */
[----:B------:R-:W-:Y:S01]  /*ffa0*/  FMUL.FTZ R81, R81, c[0x0][0x320] ;  /* 0x0000c80051517a20 */ /* 0x000fe20000410000 */
[----:B------:R-:W-:Y:S01]  /*ffb0*/  ULEA.HI UR4, UR4, UR12, URZ, 0x6 ;  /* 0x0000000c04047291 */ /* 0x000fe2000f8f303f */
[----:B-----5:R-:W-:-:S02]  /*ffc0*/  IMAD.IADD R13, R25, 0x1, R16 ;  /* 0x00000001190d7824 */ /* 0x020fc400078e0210 */
[----:B------:R-:W-:Y:S01]  /*ffd0*/  FMUL.FTZ R14, R62, c[0x0][0x320] ;  /* 0x0000c8003e0e7a20 */ /* 0x000fe20000410000 */
[----:B------:R-:W-:Y:S01]  /*ffe0*/  USHF.R.S32.HI UR7, URZ, 0x6, UR4 ;  /* 0x000000063f077899 */ /* 0x000fe20008011404 */
[----:B-1----:R-:W-:Y:S01]  /*fff0*/  IMAD.IADD R25, R25, 0x1, R26 ;  /* 0x0000000119197824 */ /* 0x002fe200078e021a */
[----:B------:R-:W-:Y:S01]  /*10000*/  IMNMX R20, R24, R13, PT ;  /* 0x0000000d18147217 */ /* 0x000fe20003800200 */
[----:B------:R-:W1:Y:S01]  /*10010*/  MUFU.TANH R167, R49 ;  /* 0x0000003100a77308 */ /* 0x000e620000002400 */
[----:B------:R-:W-:Y:S01]  /*10020*/  FMUL.FTZ R63, R63, c[0x0][0x320] ;  /* 0x0000c8003f3f7a20 */ /* 0x000fe20000410000 */
[----:B------:R-:W-:Y:S01]  /*10030*/  UISETP.LT.AND UP0, UPT, URZ, UR7, UPT ;  /* 0x000000073f00728c */ /* 0x000fe2000bf01270 */
[----:B------:R-:W-:Y:S01]  /*10040*/  ISETP.GT.AND P0, PT, R20, RZ, PT ;  /* 0x000000ff1400720c */ /* 0x000fe20003f04270 */
[----:B------:R-:W-:Y:S01]  /*10050*/  FMUL.FTZ R21, R58, c[0x0][0x320] ;  /* 0x0000c8003a157a20 */ /* 0x000fe20000410000 */
[C---:B------:R-:W-:Y:S01]  /*10060*/  ISETP.GT.AND P1, PT, R20.reuse, 0x1, PT ;  /* 0x000000011400780c */ /* 0x040fe20003f24270 */
[----:B------:R-:W-:Y:S01]  /*10070*/  FMUL.FTZ R22, R59, c[0x0][0x320] ;  /* 0x0000c8003b167a20 */ /* 0x000fe20000410000 */
[----:B------:R-:W-:Y:S01]  /*10080*/  FSEL R16, R5, -INF , P0 ;  /* 0xff80000005107808 */ /* 0x000fe20000000000 */
[----:B------:R-:W5:Y:S01]  /*10090*/  MUFU.TANH R165, R44 ;  /* 0x0000002c00a57308 */ /* 0x000f620000002400 */
[----:B------:R-:W-:Y:S01]  /*100a0*/  ISETP.GT.AND P0, PT, R20, 0x8, PT ;  /* 0x000000081400780c */ /* 0x000fe20003f04270 */
[----:B------:R-:W-:Y:S01]  /*100b0*/  FMUL.FTZ R19, R54, c[0x0][0x320] ;  /* 0x0000c80036137a20 */ /* 0x000fe20000410000 */
[----:B------:R-:W-:Y:S01]  /*100c0*/  FSEL R17, R6, -INF , P1 ;  /* 0xff80000006117808 */ /* 0x000fe20000800000 */
[----:B------:R-:W-:Y:S01]  /*100d0*/  FMUL.FTZ R18, R55, c[0x0][0x320] ;  /* 0x0000c80037127a20 */ /* 0x000fe20000410000 */
[----:B------:R-:W-:Y:S01]  /*100e0*/  ISETP.GT.AND P1, PT, R20, 0x9, PT ;  /* 0x000000091400780c */ /* 0x000fe20003f24270 */
[----:B------:R-:W-:Y:S01]  /*100f0*/  FMUL.FTZ R50, R50, c[0x0][0x320] ;  /* 0x0000c80032327a20 */ /* 0x000fe20000410000 */
[----:B------:R-:W-:Y:S01]  /*10100*/  FSEL R15, R7, -INF , P0 ;  /* 0xff800000070f7808 */ /* 0x000fe20000000000 */
[----:B------:R-:W1:Y:S01]  /*10110*/  MUFU.TANH R161, R45 ;  /* 0x0000002d00a17308 */ /* 0x000e620000002400 */
[----:B------:R-:W-:Y:S01]  /*10120*/  ISETP.GT.AND P0, PT, R20, 0x10, PT ;  /* 0x000000101400780c */ /* 0x000fe20003f04270 */
[----:B------:R-:W-:Y:S01]  /*10130*/  FMUL.FTZ R51, R51, c[0x0][0x320] ;  /* 0x0000c80033337a20 */ /* 0x000fe20000410000 */
[----:B--2---:R-:W-:Y:S01]  /*10140*/  FSEL R13, R8, -INF , P1 ;  /* 0xff800000080d7808 */ /* 0x004fe20000800000 */
[----:B------:R-:W-:Y:S01]  /*10150*/  FMUL.FTZ R46, R46, c[0x0][0x320] ;  /* 0x0000c8002e2e7a20 */ /* 0x000fe20000410000 */
[C---:B------:R-:W-:Y:S01]  /*10160*/  ISETP.GT.AND P1, PT, R20.reuse, 0x11, PT ;  /* 0x000000111400780c */ /* 0x040fe20003f24270 */
[----:B------:R-:W-:Y:S01]  /*10170*/  FMUL.FTZ R47, R47, c[0x0][0x320] ;  /* 0x0000c8002f2f7a20 */ /* 0x000fe20000410000 */
[----:B---3--:R-:W-:Y:S01]  /*10180*/  FSEL R11, R11, -INF , P0 ;  /* 0xff8000000b0b7808 */ /* 0x008fe20000000000 */
[----:B------:R-:W2:Y:S01]  /*10190*/  MUFU.TANH R147, R40 ;  /* 0x0000002800937308 */ /* 0x000ea20000002400 */
[----:B------:R-:W-:Y:S01]  /*101a0*/  ISETP.GT.AND P0, PT, R20, 0x18, PT ;  /* 0x000000181400780c */ /* 0x000fe20003f04270 */
[----:B------:R-:W-:Y:S01]  /*101b0*/  FMUL.FTZ R42, R42, c[0x0][0x320] ;  /* 0x0000c8002a2a7a20 */ /* 0x000fe20000410000 */
[----:B----4-:R-:W-:Y:S01]  /*101c0*/  FSEL R9, R9, -INF , P1 ;  /* 0xff80000009097808 */ /* 0x010fe20000800000 */
[----:B------:R-:W-:Y:S01]  /*101d0*/  FMUL.FTZ R43, R43, c[0x0][0x320] ;  /* 0x0000c8002b2b7a20 */ /* 0x000fe20000410000 */
[----:B------:R-:W-:Y:S01]  /*101e0*/  ISETP.GT.AND P1, PT, R20, 0x19, PT ;  /* 0x000000191400780c */ /* 0x000fe20003f24270 */
[----:B------:R-:W-:Y:S01]  /*101f0*/  FMUL.FTZ R82, R82, c[0x0][0x320] ;  /* 0x0000c80052527a20 */ /* 0x000fe20000410000 */
[----:B------:R-:W-:Y:S01]  /*10200*/  FSEL R7, R12, -INF , P0 ;  /* 0xff8000000c077808 */ /* 0x000fe20000000000 */
[----:B------:R-:W3:Y:S01]  /*10210*/  MUFU.TANH R145, R41 ;  /* 0x0000002900917308 */ /* 0x000ee20000002400 */
[----:B------:R-:W-:Y:S01]  /*10220*/  ISETP.GT.AND P0, PT, R20, 0x20, PT ;  /* 0x000000201400780c */ /* 0x000fe20003f04270 */
[----:B------:R-:W-:Y:S01]  /*10230*/  FMUL.FTZ R83, R83, c[0x0][0x320] ;  /* 0x0000c80053537a20 */ /* 0x000fe20000410000 */
[----:B------:R-:W-:Y:S01]  /*10240*/  FSEL R5, R10, -INF , P1 ;  /* 0xff8000000a057808 */ /* 0x000fe20000800000 */
[----:B------:R-:W-:Y:S01]  /*10250*/  IMAD.SHL.U32 R203, R4, 0x2, RZ ;  /* 0x0000000204cb7824 */ /* 0x000fe200078e00ff */
[C---:B------:R-:W-:Y:S01]  /*10260*/  ISETP.GT.AND P1, PT, R20.reuse, 0x21, PT ;  /* 0x000000211400780c */ /* 0x040fe20003f24270 */
[----:B------:R-:W-:Y:S01]  /*10270*/  USEL UR7, URZ, UR7, !UP0 ;  /* 0x000000073f077287 */ /* 0x000fe2000c000000 */
[----:B------:R-:W-:Y:S01]  /*10280*/  FSEL R159, R159, -INF , P0 ;  /* 0xff8000009f9f7808 */ /* 0x000fe20000000000 */
[----:B------:R-:W4:Y:S01]  /*10290*/  MUFU.TANH R143, R80 ;  /* 0x00000050008f7308 */ /* 0x000f220000002400 */
[----:B------:R-:W-:Y:S01]  /*102a0*/  ISETP.GT.AND P0, PT, R20, 0x28, PT ;  /* 0x000000281400780c */ /* 0x000fe20003f04270 */
[--C-:B------:R-:W-:Y:S01]  /*102b0*/  IMAD R198, R2, 0x2, R203.reuse ;  /* 0x0000000202c67824 */ /* 0x100fe200078e02cb */
[----:B-1----:R-:W-:Y:S01]  /*102c0*/  FSEL R167, R167, -INF , P1 ;  /* 0xff800000a7a77808 */ /* 0x002fe20000800000 */
[C---:B------:R-:W-:Y:S01]  /*102d0*/  IMAD R197, R3.reuse, 0x2, R203 ;  /* 0x0000000203c57824 */ /* 0x040fe200078e02cb */
[C---:B------:R-:W-:Y:S01]  /*102e0*/  ISETP.GT.AND P1, PT, R20.reuse, 0x29, PT ;  /* 0x000000291400780c */ /* 0x040fe20003f24270 */
[----:B------:R-:W-:Y:S01]  /*102f0*/  IMAD R196, R3, 0x2, R198 ;  /* 0x0000000203c47824 */ /* 0x000fe200078e02c6 */
[----:B-----5:R-:W-:Y:S01]  /*10300*/  FSEL R165, R165, -INF , P0 ;  /* 0xff800000a5a57808 */ /* 0x020fe20000000000 */
[----:B------:R-:W1:Y:S01]  /*10310*/  MUFU.TANH R141, R81 ;  /* 0x00000051008d7308 */ /* 0x000e620000002400 */
[C---:B------:R-:W-:Y:S01]  /*10320*/  ISETP.GT.AND P0, PT, R20.reuse, 0x30, PT ;  /* 0x000000301400780c */ /* 0x040fe20003f04270 */
[----:B------:R-:W-:Y:S01]  /*10330*/  LDSM.16.MT88.4 R124, [R203+0x100] ;  /* 0x00010000cb7c783b */ /* 0x000fe20000004200 */
[----:B------:R-:W-:Y:S01]  /*10340*/  FSEL R161, R161, -INF , P1 ;  /* 0xff800000a1a17808 */ /* 0x000fe20000800000 */
[----:B------:R-:W-:Y:S01]  /*10350*/  IMAD.U32 R214, RZ, RZ, UR8 ;  /* 0x00000008ffd67e24 */ /* 0x000fe2000f8e00ff */
[C---:B------:R-:W-:Y:S01]  /*10360*/  ISETP.GT.AND P1, PT, R20.reuse, 0x31, PT ;  /* 0x000000311400780c */ /* 0x040fe20003f24270 */
[----:B------:R-:W-:Y:S01]  /*10370*/  LDSM.16.MT88.4 R116, [R198+0x100] ;  /* 0x00010000c674783b */ /* 0x000fe20000004200 */
[----:B--2---:R-:W-:Y:S01]  /*10380*/  FSEL R147, R147, -INF , P0 ;  /* 0xff80000093937808 */ /* 0x004fe20000000000 */
[----:B------:R2:W5:Y:S01]  /*10390*/  MUFU.TANH R6, R23 ;  /* 0x0000001700067308 */ /* 0x0005620000002400 */
[----:B------:R-:W-:Y:S01]  /*103a0*/  ISETP.GT.AND P0, PT, R20, 0x38, PT ;  /* 0x000000381400780c */ /* 0x000fe20003f04270 */
[----:B------:R-:W-:Y:S01]  /*103b0*/  LDSM.16.MT88.4 R108, [R197+0x100] ;  /* 0x00010000c56c783b */ /* 0x000fe20000004200 */
[----:B---3--:R-:W-:-:S02]  /*103c0*/  FSEL R145, R145, -INF , P1 ;  /* 0xff80000091917808 */ /* 0x008fc40000800000 */
[----:B------:R-:W-:Y:S01]  /*103d0*/  IMNMX R24, R24, R25, PT ;  /* 0x0000001918187217 */ /* 0x000fe20003800200 */
[----:B------:R-:W-:Y:S01]  /*103e0*/  LDSM.16.MT88.4 R100, [R196+0x100] ;  /* 0x00010000c464783b */ /* 0x000fe20000004200 */
[----:B------:R-:W-:Y:S01]  /*103f0*/  ISETP.GT.AND P1, PT, R20, 0x39, PT ;  /* 0x000000391400780c */ /* 0x000fe20003f24270 */
[----:B------:R-:W3:Y:S01]  /*10400*/  MUFU.TANH R14, R14 ;  /* 0x0000000e000e7308 */ /* 0x000ee20000002400 */
[----:B----4-:R-:W-:Y:S01]  /*10410*/  FSEL R143, R143, -INF , P0 ;  /* 0xff8000008f8f7808 */ /* 0x010fe20000000000 */
[----:B------:R-:W-:Y:S01]  /*10420*/  LDSM.16.MT88.4 R56, [R197+0x2100] ;  /* 0x00210000c538783b */ /* 0x000fe20000004200 */
[C---:B------:R-:W-:Y:S02]  /*10430*/  ISETP.GT.AND P0, PT, R24.reuse, RZ, PT ;  /* 0x000000ff1800720c */ /* 0x040fe40003f04270 */
[----:B-1----:R-:W-:Y:S01]  /*10440*/  FSEL R141, R141, -INF , P1 ;  /* 0xff8000008d8d7808 */ /* 0x002fe20000800000 */
[----:B------:R-:W-:Y:S01]  /*10450*/  LDSM.16.MT88.4 R64, [R196+0x2100] ;  /* 0x00210000c440783b */ /* 0x000fe20000004200 */
[----:B------:R-:W-:Y:S01]  /*10460*/  ISETP.GT.AND P1, PT, R24, 0x1, PT ;  /* 0x000000011800780c */ /* 0x000fe20003f24270 */
[----:B------:R-:W1:Y:S01]  /*10470*/  MUFU.TANH R150, R63 ;  /* 0x0000003f00967308 */ /* 0x000e620000002400 */
[----:B------:R-:W-:Y:S01]  /*10480*/  FMNMX.FTZ R8, R16, R17, !PT ;  /* 0x0000001110087209 */ /* 0x000fe20007810000 */
[----:B------:R-:W-:Y:S01]  /*10490*/  LDSM.16.MT88.4 R72, [R203+0x4100] ;  /* 0x00410000cb48783b */ /* 0x000fe20000004200 */
[----:B--2---:R-:W-:-:S02]  /*104a0*/  FSEL R23, R0, -INF , P0 ;  /* 0xff80000000177808 */ /* 0x004fc40000000000 */
[----:B------:R-:W-:Y:S01]  /*104b0*/  ISETP.GT.AND P0, PT, R24, 0x8, PT ;  /* 0x000000081800780c */ /* 0x000fe20003f04270 */
[----:B------:R-:W-:Y:S01]  /*104c0*/  LDSM.16.MT88.4 R88, [R197+0x4100] ;  /* 0x00410000c558783b */ /* 0x000fe20000004200 */
[----:B-----5:R-:W-:Y:S01]  /*104d0*/  FSEL R20, R6, -INF , P1 ;  /* 0xff80000006147808 */ /* 0x020fe20000800000 */
[----:B------:R-:W2:Y:S01]  /*104e0*/  MUFU.TANH R21, R21 ;  /* 0x0000001500157308 */ /* 0x000ea20000002400 */
[----:B------:R-:W-:Y:S01]  /*104f0*/  FMNMX.FTZ R8, R15, R8, !PT ;  /* 0x000000080f087209 */ /* 0x000fe20007810000 */
[----:B------:R-:W-:Y:S01]  /*10500*/  LDSM.16.MT88.4 R136, [R198+0x900] ;  /* 0x00090000c688783b */ /* 0x000fe20000004200 */
[----:B------:R-:W-:Y:S02]  /*10510*/  ISETP.GT.AND P1, PT, R24, 0x9, PT ;  /* 0x000000091800780c */ /* 0x000fe40003f24270 */
[----:B---3--:R-:W-:Y:S01]  /*10520*/  FSEL R6, R14, -INF , P0 ;  /* 0xff8000000e067808 */ /* 0x008fe20000000000 */
[----:B------:R-:W-:Y:S01]  /*10530*/  LDSM.16.MT88.4 R32, [R197+0x900] ;  /* 0x00090000c520783b */ /* 0x000fe20000004200 */
[----:B------:R-:W-:Y:S01]  /*10540*/  FMNMX.FTZ R25, R23, R20, !PT ;  /* 0x0000001417197209 */ /* 0x000fe20007810000 */
[----:B------:R-:W3:Y:S01]  /*10550*/  MUFU.TANH R22, R22 ;  /* 0x0000001600167308 */ /* 0x000ee20000002400 */
[----:B------:R-:W-:Y:S01]  /*10560*/  FMNMX.FTZ R8, R13, R8, !PT ;  /* 0x000000080d087209 */ /* 0x000fe20007810000 */
[----:B------:R-:W-:Y:S01]  /*10570*/  LDSM.16.MT88.4 R28, [R196+0x900] ;  /* 0x00090000c41c783b */ /* 0x000fe20000004200 */
[----:B------:R-:W-:-:S02]  /*10580*/  ISETP.GT.AND P0, PT, R24, 0x10, PT ;  /* 0x000000101800780c */ /* 0x000fc40003f04270 */
[----:B-1----:R-:W-:Y:S02]  /*10590*/  FSEL R150, R150, -INF , P1 ;  /* 0xff80000096967808 */ /* 0x002fe40000800000 */
[----:B------:R-:W-:Y:S01]  /*105a0*/  FMNMX.FTZ R25, R6, R25, !PT ;  /* 0x0000001906197209 */ /* 0x000fe20007810000 */
[----:B------:R-:W1:Y:S01]  /*105b0*/  MUFU.TANH R19, R19 ;  /* 0x0000001300137308 */ /* 0x000e620000002400 */
[----:B------:R-:W-:Y:S02]  /*105c0*/  FMNMX.FTZ R8, R11, R8, !PT ;  /* 0x000000080b087209 */ /* 0x000fe40007810000 */
[----:B--2---:R-:W-:Y:S02]  /*105d0*/  FSEL R14, R21, -INF , P0 ;  /* 0xff800000150e7808 */ /* 0x004fe40000000000 */
[----:B------:R-:W-:Y:S02]  /*105e0*/  ISETP.GT.AND P1, PT, R24, 0x11, PT ;  /* 0x000000111800780c */ /* 0x000fe40003f24270 */
[----:B------:R-:W-:Y:S01]  /*105f0*/  FMNMX.FTZ R21, R150, R25, !PT ;  /* 0x0000001996157209 */ /* 0x000fe20007810000 */
[----:B------:R-:W2:Y:S01]  /*10600*/  MUFU.TANH R18, R18 ;  /* 0x0000001200127308 */ /* 0x000ea20000002400 */
[----:B------:R-:W-:-:S02]  /*10610*/  FMNMX.FTZ R0, R9, R8, !PT ;  /* 0x0000000809007209 */ /* 0x000fc40007810000 */
[----:B------:R-:W-:Y:S02]  /*10620*/  ISETP.GT.AND P0, PT, R24, 0x18, PT ;  /* 0x000000181800780c */ /* 0x000fe40003f04270 */
[----:B---3--:R-:W-:Y:S02]  /*10630*/  FSEL R12, R22, -INF , P1 ;  /* 0xff800000160c7808 */ /* 0x008fe40000800000 */
[----:B------:R-:W-:Y:S01]  /*10640*/  FMNMX.FTZ R21, R14, R21, !PT ;  /* 0x000000150e157209 */ /* 0x000fe20007810000 */
[----:B------:R-:W3:Y:S01]  /*10650*/  MUFU.TANH R172, R50 ;  /* 0x0000003200ac7308 */ /* 0x000ee20000002400 */
[----:B------:R-:W-:Y:S02]  /*10660*/  FMNMX.FTZ R0, R7, R0, !PT ;  /* 0x0000000007007209 */ /* 0x000fe40007810000 */
[----:B------:R-:W-:Y:S02]  /*10670*/  ISETP.GT.AND P1, PT, R24, 0x19, PT ;  /* 0x000000191800780c */ /* 0x000fe40003f24270 */
[----:B-1----:R-:W-:-:S02]  /*10680*/  FSEL R10, R19, -INF , P0 ;  /* 0xff800000130a7808 */ /* 0x002fc40000000000 */
[----:B------:R-:W-:Y:S01]  /*10690*/  FMNMX.FTZ R21, R12, R21, !PT ;  /* 0x000000150c157209 */ /* 0x000fe20007810000 */
[----:B------:R-:W1:Y:S01]  /*106a0*/  MUFU.TANH R51, R51 ;  /* 0x0000003300337308 */ /* 0x000e620000002400 */
[----:B------:R-:W-:Y:S02]  /*106b0*/  FMNMX.FTZ R0, R5, R0, !PT ;  /* 0x0000000005007209 */ /* 0x000fe40007810000 */
[----:B------:R-:W-:Y:S02]  /*106c0*/  ISETP.GT.AND P0, PT, R24, 0x20, PT ;  /* 0x000000201800780c */ /* 0x000fe40003f04270 */
[----:B--2---:R-:W-:Y:S02]  /*106d0*/  FSEL R8, R18, -INF , P1 ;  /* 0xff80000012087808 */ /* 0x004fe40000800000 */
        /* <DEDUP_REMOVED lines=12> */
[----:B------:R-:W-:Y:S01]  /*107a0*/  FMNMX.FTZ R0, R165, R0, !PT ;  /* 0x00000000a5007209 */ /* 0x000fe20007810000 */
[----:B------:R-:W-:Y:S01]  /*107b0*/  LDSM.16.MT88.4 R48, [R198+0x2100] ;  /* 0x00210000c630783b */ /* 0x000fe20000004200 */
[----:B------:R-:W-:Y:S02]  /*107c0*/  ISETP.GT.AND P1, PT, R24, 0x29, PT ;  /* 0x000000291800780c */ /* 0x000fe40003f24270 */
[----:B--2---:R-:W-:Y:S02]  /*107d0*/  FSEL R170, R170, -INF , P0 ;  /* 0xff800000aaaa7808 */ /* 0x004fe40000000000 */
[----:B------:R-:W-:Y:S01]  /*107e0*/  FMNMX.FTZ R21, R166, R21, !PT ;  /* 0x00000015a6157209 */ /* 0x000fe20007810000 */
[----:B------:R2:W4:Y:S01]  /*107f0*/  MUFU.TANH R142, R43 ;  /* 0x0000002b008e7308 */ /* 0x0005220000002400 */
        /* <DEDUP_REMOVED lines=9> */
[----:B------:R1:W5:Y:S01]  /*10890*/  MUFU.TANH R164, R83 ;  /* 0x0000005300a47308 */ /* 0x0003620000002400 */
[----:B------:R-:W-:Y:S01]  /*108a0*/  FMNMX.FTZ R0, R145, R0, !PT ;  /* 0x0000000091007209 */ /* 0x000fe20007810000 */
[----:B--2---:R-:W-:Y:S01]  /*108b0*/  LDSM.16.MT88.4 R40, [R203+0x2100] ;  /* 0x00210000cb28783b */ /* 0x004fe20000004200 */
[----:B------:R-:W-:Y:S02]  /*108c0*/  ISETP.GT.AND P1, PT, R24, 0x38, PT ;  /* 0x000000381800780c */ /* 0x000fe40003f24270 */
[----:B----4-:R-:W-:Y:S02]  /*108d0*/  FSEL R142, R142, -INF , P2 ;  /* 0xff8000008e8e7808 */ /* 0x010fe40001000000 */
[----:B------:R-:W-:Y:S02]  /*108e0*/  FMNMX.FTZ R21, R144, R21, !PT ;  /* 0x0000001590157209 */ /* 0x000fe40007810000 */
[----:B------:R-:W-:-:S02]  /*108f0*/  FMNMX.FTZ R0, R143, R0, !PT ;  /* 0x000000008f007209 */ /* 0x000fc40007810000 */
[----:B------:R-:W-:Y:S02]  /*10900*/  ISETP.GT.AND P0, PT, R24, 0x39, PT ;  /* 0x000000391800780c */ /* 0x000fe40003f04270 */
[----:B---3--:R-:W-:Y:S02]  /*10910*/  FSEL R140, R140, -INF , P1 ;  /* 0xff8000008c8c7808 */ /* 0x008fe40000800000 */
[----:B------:R-:W-:Y:S01]  /*10920*/  FMNMX.FTZ R21, R142, R21, !PT ;  /* 0x000000158e157209 */ /* 0x000fe20007810000 */
[----:B-1----:R-:W-:Y:S01]  /*10930*/  LDSM.16.MT88.4 R80, [R198+0x4100] ;  /* 0x00410000c650783b */ /* 0x002fe20000004200 */
[----:B------:R-:W-:Y:S02]  /*10940*/  FMNMX.FTZ R0, R141, R0, !PT ;  /* 0x000000008d007209 */ /* 0x000fe40007810000 */
[----:B-----5:R-:W-:Y:S02]  /*10950*/  FSEL R164, R164, -INF , P0 ;  /* 0xff800000a4a47808 */ /* 0x020fe40000000000 */
        /* <DEDUP_REMOVED lines=20> */
[----:B------:R-:W-:Y:S01]  /*10aa0*/  LDSM.16.MT88.4 R16, [R196+0x2900] ;  /* 0x00290000c410783b */ /* 0x000fe20000004200 */
[----:B------:R-:W-:Y:S01]  /*10ab0*/  FFMA.FTZ R149, R13, c[0x0][0x2d0], -R146 ;  /* 0x0000b4000d957a23 */ /* 0x000fe20000010892 */
[----:B------:R-:W-:Y:S01]  /*10ac0*/  MUFU.EX2 R156, R156 ;  /* 0x0000009c009c7308 */ /* 0x000fe20000000800 */
[--C-:B------:R-:W-:Y:S01]  /*10ad0*/  FFMA.FTZ R155, R23, c[0x0][0x2d0], -R163.reuse ;  /* 0x0000b400179b7a23 */ /* 0x100fe200000108a3 */
[----:B------:R-:W-:Y:S01]  /*10ae0*/  ISETP.GE.AND P0, PT, R214, UR7, PT ;  /* 0x00000007d6007c0c */ /* 0x000fe2000bf06270 */
[----:B------:R-:W-:-:S02]  /*10af0*/  FFMA.FTZ R158, R20, c[0x0][0x2d0], -R163 ;  /* 0x0000b400149e7a23 */ /* 0x000fc400000108a3 */
[--C-:B------:R-:W-:Y:S01]  /*10b00*/  FFMA.FTZ R157, R6, c[0x0][0x2d0], -R163.reuse ;  /* 0x0000b400069d7a23 */ /* 0x100fe200000108a3 */
[----:B------:R-:W-:Y:S01]  /*10b10*/  LDSM.16.MT88.4 R20, [R203+0x900] ;  /* 0x00090000cb14783b */ /* 0x000fe20000004200 */
[----:B------:R-:W-:Y:S01]  /*10b20*/  FFMA.FTZ R150, R150, c[0x0][0x2d0], -R163 ;  /* 0x0000b40096967a23 */ /* 0x000fe200000108a3 */
[----:B------:R-:W1:Y:S01]  /*10b30*/  MUFU.EX2 R153, R153 ;  /* 0x0000009900997308 */ /* 0x000e620000000800 */
[--C-:B------:R-:W-:Y:S02]  /*10b40*/  FFMA.FTZ R148, R7, c[0x0][0x2d0], -R146.reuse ;  /* 0x0000b40007947a23 */ /* 0x100fe40000010892 */
[--C-:B------:R-:W-:Y:S02]  /*10b50*/  FFMA.FTZ R133, R5, c[0x0][0x2d0], -R146.reuse ;  /* 0x0000b40005857a23 */ /* 0x100fe40000010892 */
[----:B------:R-:W2:Y:S01]  /*10b60*/  LDSM.16.MT88.4 R4, [R196+0x4100] ;  /* 0x00410000c404783b */ /* 0x000ea20000004200 */
[--C-:B------:R-:W-:Y:S02]  /*10b70*/  FFMA.FTZ R152, R11, c[0x0][0x2d0], -R146.reuse ;  /* 0x0000b4000b987a23 */ /* 0x100fe40000010892 */
[----:B------:R-:W-:Y:S01]  /*10b80*/  MUFU.EX2 R154, R154 ;  /* 0x0000009a009a7308 */ /* 0x000fe20000000800 */
[----:B------:R-:W-:-:S02]  /*10b90*/  FFMA.FTZ R135, R9, c[0x0][0x2d0], -R146 ;  /* 0x0000b40009877a23 */ /* 0x000fc40000010892 */
[--C-:B------:R-:W-:Y:S02]  /*10ba0*/  FFMA.FTZ R3, R10, c[0x0][0x2d0], -R163.reuse ;  /* 0x0000b4000a037a23 */ /* 0x100fe400000108a3 */
[--C-:B------:R-:W-:Y:S02]  /*10bb0*/  FFMA.FTZ R2, R8, c[0x0][0x2d0], -R163.reuse ;  /* 0x0000b40008027a23 */ /* 0x100fe400000108a3 */
[----:B------:R-:W3:Y:S01]  /*10bc0*/  LDSM.16.MT88.4 R8, [R203+0x2900] ;  /* 0x00290000cb08783b */ /* 0x000ee20000004200 */
        /* <DEDUP_REMOVED lines=24> */
[--C-:B------:R-:W-:Y:S01]  /*10d50*/  FFMA.FTZ R173, R142, c[0x0][0x2d0], -R163.reuse ;  /* 0x0000b4008ead7a23 */ /* 0x100fe200000108a3 */
[----:B------:R-:W-:Y:S01]  /*10d60*/  LDSM.16.MT88.4 R144, [R203+0x1900] ;  /* 0x00190000cb90783b */ /* 0x000fe20000004200 */
        /* <DEDUP_REMOVED lines=97> */
[C---:B--2---:R-:W-:Y:S08]  /*11380*/  HMMA.16816.F32 R68, R4.reuse, R20, R68 ;  /* 0x000000140444723c */ /* 0x044ff00000001844 */
[C---:B------:R-:W-:Y:S01]  /*11390*/  HMMA.16816.F32 R72, R4.reuse, R22, R72 ;  /* 0x000000160448723c */ /* 0x040fe20000001848 */
[----:B------:R-:W-:Y:S07]  /*113a0*/  LDSM.16.MT88.4 R20, [R203+0x5100] ;  /* 0x00510000cb14783b */ /* 0x000fee0000004200 */
[C---:B---3--:R-:W-:Y:S08]  /*113b0*/  HMMA.16816.F32 R84, R4.reuse, R12, R84 ;  /* 0x0000000c0454723c */ /* 0x048ff00000001854 */
[C---:B------:R-:W-:Y:S01]  /*113c0*/  HMMA.16816.F32 R88, R4.reuse, R14, R88 ;  /* 0x0000000e0458723c */ /* 0x040fe20000001858 */
[----:B------:R-:W2:Y:S07]  /*113d0*/  LDSM.16.MT88.4 R12, [R198+0x1100] ;  /* 0x00110000c60c783b */ /* 0x000eae0000004200 */
        /* <DEDUP_REMOVED lines=33> */
[----:B------:R-:W-:Y:S07]  /*115f0*/  LDSM.16.MT88.4 R16, [R203+0x5900] ;  /* 0x00590000cb10783b */ /* 0x000fee0000004200 */
[C---:B------:R-:W-:Y:S01]  /*11600*/  HMMA.16816.F32 R100, R4.reuse, R30, R100 ;  /* 0x0000001e0464723c */ /* 0x040fe20000001864 */
[----:B------:R-:W-:Y:S07]  /*11610*/  LDSM.16.MT88.4 R28, [R198+0x3900] ;  /* 0x00390000c61c783b */ /* 0x000fee0000004200 */
        /* <DEDUP_REMOVED lines=8> */
[----:B------:R-:W3:Y:S07]  /*116a0*/  LDSM.16.MT88.4 R32, [R203+0x3900] ;  /* 0x00390000cb20783b */ /* 0x000eee0000004200 */
[C---:B------:R-:W-:Y:S08]  /*116b0*/  HMMA.16816.F32 R44, R4.reuse, R24, R44 ;  /* 0x00000018042c723c */ /* 0x040ff0000000182c */
[C---:B------:R-:W-:Y:S01]  /*116c0*/  HMMA.16816.F32 R48, R4.reuse, R26, R48 ;  /* 0x0000001a0430723c */ /* 0x040fe20000001830 */
[----:B------:R-:W4:Y:S07]  /*116d0*/  LDSM.16.MT88.4 R24, [R197+0x3900] ;  /* 0x00390000c518783b */ /* 0x000f2e0000004200 */
[C---:B--2---:R-:W-:Y:S08]  /*116e0*/  HMMA.16816.F32 R92, R4.reuse, R12, R92 ;  /* 0x0000000c045c723c */ /* 0x044ff0000000185c */
[----:B------:R-:W-:Y:S01]  /*116f0*/  HMMA.16816.F32 R96, R4, R14, R96 ;  /* 0x0000000e0460723c */ /* 0x000fe20000001860 */
[----:B------:R-:W2:Y:S06]  /*11700*/  LDSM.16.MT88.4 R12, [R198+0x5900] ;  /* 0x00590000c60c783b */ /* 0x000eac0000004200 */
        /* <DEDUP_REMOVED lines=15> */
[C---:B------:R-:W-:Y:S08]  /*11800*/  HMMA.16816.F32 R68, R4.reuse, R16, R68 ;  /* 0x000000100444723c */ /* 0x040ff00000001844 */
[C---:B------:R-:W-:Y:S01]  /*11810*/  HMMA.16816.F32 R72, R4.reuse, R18, R72 ;  /* 0x000000120448723c */ /* 0x040fe20000001848 */
[----:B------:R-:W5:Y:S07]  /*11820*/  LDSM.16.MT88.4 R16, [R196+0x5900] ;  /* 0x00590000c410783b */ /* 0x000f6e0000004200 */
[C---:B------:R-:W-:Y:S08]  /*11830*/  HMMA.16816.F32 R128, R4.reuse, R144, R128 ;  /* 0x000000900480723c */ /* 0x040ff00000001880 */
[C---:B------:R-:W-:Y:S08]  /*11840*/  HMMA.16816.F32 R124, R4.reuse, R146, R124 ;  /* 0x00000092047c723c */ /* 0x040ff0000000187c */
[C---:B------:R-:W-:Y:S08]  /*11850*/  HMMA.16816.F32 R120, R4.reuse, R140, R120 ;  /* 0x0000008c0478723c */ /* 0x040ff00000001878 */
[C---:B------:R-:W-:Y:S08]  /*11860*/  HMMA.16816.F32 R116, R4.reuse, R142, R116 ;  /* 0x0000008e0474723c */ /* 0x040ff00000001874 */
[C---:B------:R-:W-:Y:S08]  /*11870*/  HMMA.16816.F32 R112, R4.reuse, R136, R112 ;  /* 0x000000880470723c */ /* 0x040ff00000001870 */
[C---:B------:R-:W-:Y:S08]  /*11880*/  HMMA.16816.F32 R108, R4.reuse, R138, R108 ;  /* 0x0000008a046c723c */ /* 0x040ff0000000186c */
[C---:B---3--:R-:W-:Y:S08]  /*11890*/  HMMA.16816.F32 R36, R4.reuse, R32, R36 ;  /* 0x000000200424723c */ /* 0x048ff00000001824 */
[C---:B------:R-:W-:Y:S08]  /*118a0*/  HMMA.16816.F32 R40, R4.reuse, R34, R40 ;  /* 0x000000220428723c */ /* 0x040ff00000001828 */
[C---:B------:R-:W-:Y:S08]  /*118b0*/  HMMA.16816.F32 R44, R4.reuse, R28, R44 ;  /* 0x0000001c042c723c */ /* 0x040ff0000000182c */
[C---:B------:R-:W-:Y:S08]  /*118c0*/  HMMA.16816.F32 R48, R4.reuse, R30, R48 ;  /* 0x0000001e0430723c */ /* 0x040ff00000001830 */
[C---:B----4-:R-:W-:Y:S08]  /*118d0*/  HMMA.16816.F32 R52, R4.reuse, R24, R52 ;  /* 0x000000180434723c */ /* 0x050ff00000001834 */
[C---:B------:R-:W-:Y:S08]  /*118e0*/  HMMA.16816.F32 R56, R4.reuse, R26, R56 ;  /* 0x0000001a0438723c */ /* 0x040ff00000001838 */
[C---:B------:R-:W-:Y:S08]  /*118f0*/  HMMA.16816.F32 R60, R4.reuse, R20, R60 ;  /* 0x00000014043c723c */ /* 0x040ff0000000183c */
[C---:B------:R-:W-:Y:S08]  /*11900*/  HMMA.16816.F32 R64, R4.reuse, R22, R64 ;  /* 0x000000160440723c */ /* 0x040ff00000001840 */
[C---:B--2---:R-:W-:Y:S08]  /*11910*/  HMMA.16816.F32 R76, R4.reuse, R12, R76 ;  /* 0x0000000c044c723c */ /* 0x044ff0000000184c */
[C---:B------:R-:W-:Y:S08]  /*11920*/  HMMA.16816.F32 R80, R4.reuse, R14, R80 ;  /* 0x0000000e0450723c */ /* 0x040ff00000001850 */
[C---:B-1----:R-:W-:Y:S08]  /*11930*/  HMMA.16816.F32 R84, R4.reuse, R8, R84 ;  /* 0x000000080454723c */ /* 0x042ff00000001854 */
[C---:B------:R-:W-:Y:S08]  /*11940*/  HMMA.16816.F32 R88, R4.reuse, R10, R88 ;  /* 0x0000000a0458723c */ /* 0x040ff00000001858 */
[C---:B-----5:R-:W-:Y:S08]  /*11950*/  HMMA.16816.F32 R92, R4.reuse, R16, R92 ;  /* 0x00000010045c723c */ /* 0x060ff0000000185c */
[----:B------:R-:W-:Y:S01]  /*11960*/  HMMA.16816.F32 R96, R4, R18, R96 ;  /* 0x000000120460723c */ /* 0x000fe20000001860 */
[----:B------:R-:W-:Y:S07]  /*11970*/  @!P0 BRA `(.L_x_708) ;  /* 0x000034a000008947 */ /* 0x000fee0003800000 */
[----:B------:R-:W1:Y:S01]  /*11980*/  S2R R5, SR_TID.X ;  /* 0x0000000000057919 */ /* 0x000e620000002100 */
[----:B------:R-:W-:Y:S01]  /*11990*/  PLOP3.LUT P1, PT, PT, PT, UP2, 0x80, 0x0 ;  /* 0x000000000000781c */ /* 0x000fe20003f2f028 */
[----:B------:R-:W-:Y:S01]  /*119a0*/  IMAD.MOV.U32 R3, RZ, RZ, R0 ;  /* 0x000000ffff037224 */ /* 0x000fe200078e0000 */
[----:B------:R-:W-:Y:S01]  /*119b0*/  PLOP3.LUT P0, PT, PT, PT, UP2, 0x80, 0x0 ;  /* 0x000000000000781c */ /* 0x000fe20003f0f028 */
[----:B------:R-:W-:Y:S01]  /*119c0*/  IMAD.MOV.U32 R2, RZ, RZ, R132 ;  /* 0x000000ffff027224 */ /* 0x000fe200078e0084 */
[----:B------:R-:W-:Y:S01]  /*119d0*/  SHF.R.S32.HI R0, RZ, 0x1f, R181 ;  /* 0x0000001fff007819 */ /* 0x000fe200000114b5 */
[----:B------:R-:W-:Y:S01]  /*119e0*/  IMAD.MOV.U32 R225, RZ, RZ, R214 ;  /* 0x000000ffffe17224 */ /* 0x000fe200078e00d6 */
[----:B------:R-:W-:Y:S01]  /*119f0*/  SHF.R.S32.HI R215, RZ, 0x1f, R180 ;  /* 0x0000001fffd77819 */ /* 0x000fe200000114b4 */
[C---:B------:R-:W-:Y:S01]  /*11a00*/  IMAD.SHL.U32 R220, R181.reuse, 0x2, RZ ;  /* 0x00000002b5dc7824 */ /* 0x040fe200078e00ff */
[----:B------:R-:W-:Y:S01]  /*11a10*/  SEL R219, RZ, 0x10, P6 ;  /* 0x00000010ffdb7807 */ /* 0x000fe20003000000 */
[----:B------:R-:W-:Y:S01]  /*11a20*/  IMAD.SHL.U32 R218, R180, 0x2, RZ ;  /* 0x00000002b4da7824 */ /* 0x000fe200078e00ff */
[----:B------:R-:W-:Y:S01]  /*11a30*/  SEL R216, RZ, 0x10, P5 ;  /* 0x00000010ffd87807 */ /* 0x000fe20002800000 */
[----:B------:R-:W-:Y:S01]  /*11a40*/  IMAD.MOV.U32 R224, RZ, RZ, 0x1 ;  /* 0x00000001ffe07424 */ /* 0x000fe200078e00ff */
[----:B------:R-:W-:Y:S01]  /*11a50*/  SHF.L.U64.HI R221, R181, 0x1, R0 ;  /* 0x00000001b5dd7819 */ /* 0x000fe20000010200 */
[----:B------:R-:W-:Y:S01]  /*11a60*/  @P1 IMAD.HI.U32 R223, R182, c[0x0][0x2c8], RZ ;  /* 0x0000b200b6df1a27 */ /* 0x000fe200078e00ff */
[----:B------:R-:W-:Y:S01]  /*11a70*/  SHF.L.U64.HI R215, R180, 0x1, R215 ;  /* 0x00000001b4d77819 */ /* 0x000fe200000102d7 */
[----:B------:R-:W-:-:S02]  /*11a80*/  ULDC UR5, c[0x0][0x210] ;  /* 0x0000840000057ab9 */ /* 0x000fc40000000800 */
[----:B------:R-:W-:Y:S01]  /*11a90*/  ULDC UR4, c[0x0][0x1e8] ;  /* 0x00007a0000047ab9 */ /* 0x000fe20000000800 */
[----:B------:R-:W-:Y:S01]  /*11aa0*/  @P0 SHF.R.U32.HI R223, RZ, c[0x0][0x2cc], R223 ;  /* 0x0000b300ffdf0a19 */ /* 0x000fe200000116df */
[----:B------:R-:W-:Y:S02]  /*11ab0*/  UIMAD UR5, UR11, UR5, URZ ;  /* 0x000000050b0572a4 */ /* 0x000fe4000f8e023f */
[----:B------:R-:W-:Y:S01]  /*11ac0*/  UIMAD UR4, UR11, UR4, URZ ;  /* 0x000000040b0472a4 */ /* 0x000fe2000f8e023f */
[----:B-1----:R-:W-:-:S04]  /*11ad0*/  SHF.R.S32.HI R222, RZ, 0x1f, R5 ;  /* 0x0000001fffde7819 */ /* 0x002fc80000011405 */
[----:B------:R-:W-:-:S04]  /*11ae0*/  LEA.HI R222, R222, R5, RZ, 0x3 ;  /* 0x00000005dede7211 */ /* 0x000fc800078f18ff */
[----:B------:R-:W-:-:S05]  /*11af0*/  LOP3.LUT R222, R222, 0xfffffff8, RZ, 0xc0, !PT ;  /* 0xfffffff8dede7812 */ /* 0x000fca00078ec0ff */
[----:B------:R-:W-:-:S04]  /*11b00*/  IMAD.IADD R222, R5, 0x1, -R222 ;  /* 0x0000000105de7824 */ /* 0x000fc800078e0ade */
[----:B------:R-:W-:-:S05]  /*11b10*/  IMAD.SHL.U32 R222, R222, 0x8, RZ ;  /* 0x00000008dede7824 */ /* 0x000fca00078e00ff */
[----:B------:R-:W-:-:S04]  /*11b20*/  SHF.R.S32.HI R217, RZ, 0x1f, R222 ;  /* 0x0000001fffd97819 */ /* 0x000fc800000114de */
[C---:B------:R-:W-:Y:S01]  /*11b30*/  SHF.L.U64.HI R217, R222.reuse, 0x1, R217 ;  /* 0x00000001ded97819 */ /* 0x040fe200000102d9 */
[----:B------:R-:W-:Y:S02]  /*11b40*/  IMAD.SHL.U32 R222, R222, 0x2, RZ ;  /* 0x00000002dede7824 */ /* 0x000fe400078e00ff */
.L_x_711:
[----:B------:R-:W-:Y:S04]  /*11b50*/  DEPBAR.LE SB0, 0x0 ;  /* 0x000080000000791a */ /* 0x000fe80000000000 */
[----:B------:R-:W-:Y:S01]  /*11b60*/  BAR.SYNC.DEFER_BLOCKING 0x0 ;  /* 0x0000000000007b1d */ /* 0x000fe20000010000 */
[----:B------:R-:W-:Y:S05]  /*11b70*/  ISETP.GE.AND P0, PT, R225, RZ, PT ;  /* 0x000000ffe100720c */ /* 0x000fea0003f06270 */
        /* <DEDUP_REMOVED lines=36> */
[----:B------:R-:W-:Y:S02]  /*11dc0*/  IADD3.X R9, RZ, R0, R215, P1, P0 ;  /* 0x00000000ff097210 */ /* 0x000fe40000fe04d7 */
[C---:B------:R-:W-:Y:S02]  /*11dd0*/  IADD3 R12, P0, R7.reuse, R222, RZ ;  /* 0x000000de070c7210 */ /* 0x040fe40007f1e0ff */
[----:B--2---:R-:W-:Y:S01]  /*11de0*/  IADD3 R14, P1, R7, R218, RZ ;  /* 0x000000da070e7210 */ /* 0x004fe20007f3e0ff */
[C---:B-1----:R-:W-:Y:S02]  /*11df0*/  IMAD.X R7, R4.reuse, 0x1, R221, P2 ;  /* 0x0000000104077824 */ /* 0x042fe400010e06dd */
[C---:B------:R-:W-:Y:S01]  /*11e00*/  IMAD.X R13, R4.reuse, 0x1, R217, P0 ;  /* 0x00000001040d7824 */ /* 0x040fe200000e06d9 */
[----:B------:R-:W-:Y:S01]  /*11e10*/  IADD3 R16, P0, R5, R222, RZ ;  /* 0x000000de05107210 */ /* 0x000fe20007f1e0ff */
[----:B------:R-:W-:Y:S01]  /*11e20*/  IMAD.X R15, R4, 0x1, R215, P1 ;  /* 0x00000001040f7824 */ /* 0x000fe200008e06d7 */
[----:B------:R-:W-:Y:S02]  /*11e30*/  IADD3 R5, R211, 0x100, RZ ;  /* 0x00000100d3057810 */ /* 0x000fe40007ffe0ff */
[----:B------:R-:W-:Y:S01]  /*11e40*/  ISETP.NE.U32.AND P1, PT, R219, RZ, PT ;  /* 0x000000ffdb00720c */ /* 0x000fe20003f25070 */
[----:B------:R-:W-:Y:S01]  /*11e50*/  IMAD.X R17, R0, 0x1, R217, P0 ;  /* 0x0000000100117824 */ /* 0x000fe200000e06d9 */
[----:B------:R-:W-:Y:S01]  /*11e60*/  ISETP.NE.U32.AND P0, PT, R216, RZ, PT ;  /* 0x000000ffd800720c */ /* 0x000fe20003f05070 */
[----:B------:R1:W-:Y:S04]  /*11e70*/  LDGSTS.E.BYPASS.LTC128B.128 [R5], [R12.64], !P4 ;  /* 0x000000000c057fae */ /* 0x0003e8000e101d54 */
[----:B------:R1:W-:Y:S04]  /*11e80*/  LDGSTS.E.BYPASS.LTC128B.128 [R5+0x2000], [R6.64], !P6 ;  /* 0x0200000006057fae */ /* 0x0003e8000f101d54 */
[----:B------:R1:W-:Y:S04]  /*11e90*/  LDGSTS.E.BYPASS.LTC128B.128 [R5+0x4000], [R14.64], !P5 ;  /* 0x040000000e057fae */ /* 0x0003e8000e901d54 */
[----:B------:R1:W-:Y:S04]  /*11ea0*/  LDGSTS.E.BYPASS.LTC128B.128 [R5+0x1000], [R16.64], !P4 ;  /* 0x0100000010057fae */ /* 0x0003e8000e101d54 */
[----:B------:R1:W-:Y:S04]  /*11eb0*/  LDGSTS.E.BYPASS.LTC128B.128.ZFILL [R5+0x3000], [R10.64], P1 ;  /* 0x030000000a057fae */ /* 0x0003e80008941d54 */
[----:B------:R1:W-:Y:S02]  /*11ec0*/  LDGSTS.E.BYPASS.LTC128B.128.ZFILL [R5+0x5000], [R8.64], P0 ;  /* 0x0500000008057fae */ /* 0x0003e40008141d54 */
.L_x_709:
[C---:B-123--:R-:W-:Y:S01]  /*11ed0*/  HMMA.16816.F32 R4, R132.reuse, R136, RZ ;  /* 0x000000888404723c */ /* 0x04efe200000018ff */
[----:B------:R-:W-:Y:S02]  /*11ee0*/  LDSM.16.M88.4 R172, [R201+0xc100] ;  /* 0x00c10000c9ac783b */ /* 0x000fe40000000200 */
[----:B------:R-:W-:Y:S05]  /*11ef0*/  ISETP.GE.AND P0, PT, R225, 0x1, PT ;  /* 0x00000001e100780c */ /* 0x000fea0003f06270 */
        /* <DEDUP_REMOVED lines=213> */
[----:B------:R-:W-:Y:S01]  /*12c50*/  IMAD.MOV.U32 R208, RZ, RZ, RZ ;  /* 0x000000ffffd07224 */ /* 0x000fe200078e00ff */
[----:B------:R-:W-:Y:S02]  /*12c60*/  LEA R209, R225, UR13, 0x6 ;  /* 0x0000000de1d17c11 */ /* 0x000fe4000f8e30ff */
[----:B------:R-:W-:Y:S02]  /*12c70*/  IADD3 R10, -R219, 0x10, RZ ;  /* 0x00000010db0a7810 */ /* 0x000fe40007ffe1ff */
        /* <DEDUP_REMOVED lines=33> */
[-CC-:B----4-:R-:W-:Y:S02]  /*12e90*/  IADD3.X R11, RZ, R4.reuse, R221.reuse, P1, P0 ;  /* 0x00000004ff0b7210 */ /* 0x190fe40000fe04dd */
[----:B------:R-:W-:Y:S01]  /*12ea0*/  IADD3 R8, P1, P0, R8, R5, R218 ;  /* 0x0000000508087210 */ /* 0x000fe2000783e0da */
[C---:B-----5:R-:W-:Y:S03]  /*12eb0*/  IMAD.X R13, R6.reuse, 0x1, R221, P2 ;  /* 0x00000001060d7824 */ /* 0x060fe600010e06dd */
        /* <DEDUP_REMOVED lines=15> */
.L_x_710:
[----:B--234-:R-:W-:Y:S01]  /*12fb0*/  PLOP3.LUT P0, PT, PT, PT, UP2, 0x80, 0x0 ;  /* 0x000000000000781c */ /* 0x01cfe20003f0f028 */
[----:B------:R-:W-:Y:S01]  /*12fc0*/  IMAD R14, R225, -0x40, R224 ;  /* 0xffffffc0e10e7824 */ /* 0x000fe200078e02e0 */
[----:B------:R-:W-:Y:S01]  /*12fd0*/  MOV R6, R182 ;  /* 0x000000b600067202 */ /* 0x000fe20000000f00 */
[----:B------:R-:W-:Y:S03]  /*12fe0*/  LDSM.16.MT88.4 R20, [R198+0x100] ;  /* 0x00010000c614783b */ /* 0x000fe60000004200 */
[----:B------:R-:W-:Y:S04]  /*12ff0*/  IADD3 R14, R14, UR9, -R183 ;  /* 0x000000090e0e7c10 */ /* 0x000fe8000fffe8b7 */
[----:B------:R-:W-:Y:S01]  /*13000*/  IADD3 R14, R14, -UR17, RZ ;  /* 0x800000110e0e7c10 */ /* 0x000fe2000fffe0ff */
[----:B------:R-:W-:Y:S02]  /*13010*/  LDSM.16.MT88.4 R28, [R197+0x100] ;  /* 0x00010000c51c783b */ /* 0x000fe40000004200 */
[----:B------:R-:W-:Y:S06]  /*13020*/  @P0 MOV R6, R223 ;  /* 0x000000df00060202 */ /* 0x000fec0000000f00 */
[----:B------:R-:W2:Y:S08]  /*13030*/  SHFL.IDX PT, R7, R6, 0x1, 0x1c1f ;  /* 0x003c1f0006077f89 */ /* 0x000eb000000e0000 */
[----:B------:R-:W3:Y:S08]  /*13040*/  SHFL.IDX PT, R5, R6, RZ, 0x1c1f ;  /* 0x001c1fff06057589 */ /* 0x000ef000000e0000 */
[----:B------:R-:W0:Y:S01]  /*13050*/  LDGDEPBAR ;  /* 0x00000000000079af */ /* 0x000e220000000000 */
[----:B--2---:R-:W-:Y:S04]  /*13060*/  IADD3 R4, R14, R7, RZ ;  /* 0x000000070e047210 */ /* 0x004fe80007ffe0ff */
[C---:B------:R-:W-:Y:S02]  /*13070*/  ISETP.GT.AND P0, PT, R4.reuse, RZ, PT ;  /* 0x000000ff0400720c */ /* 0x040fe40003f04270 */
[----:B------:R-:W-:Y:S02]  /*13080*/  ISETP.GT.AND P1, PT, R4, 0x1, PT ;  /* 0x000000010400780c */ /* 0x000fe40003f24270 */
[----:B------:R-:W-:Y:S02]  /*13090*/  FSEL R13, R154, -INF , P0 ;  /* 0xff8000009a0d7808 */ /* 0x000fe40000000000 */
[C---:B------:R-:W-:Y:S02]  /*130a0*/  ISETP.GT.AND P0, PT, R4.reuse, 0x8, PT ;  /* 0x000000080400780c */ /* 0x040fe40003f04270 */
[----:B-1----:R-:W-:Y:S02]  /*130b0*/  FSEL R11, R155, -INF , P1 ;  /* 0xff8000009b0b7808 */ /* 0x002fe40000800000 */
        /* <DEDUP_REMOVED lines=13> */
[----:B------:R-:W-:Y:S02]  /*13190*/  FMNMX.FTZ R0, R13, R2, !PT ;  /* 0x000000020d007209 */ /* 0x000fe40007810000 */
[----:B------:R-:W-:Y:S02]  /*131a0*/  ISETP.GT.AND P1, PT, R14, 0x8, PT ;  /* 0x000000080e00780c */ /* 0x000fe40003f24270 */
[----:B------:R-:W-:Y:S02]  /*131b0*/  FMNMX.FTZ R5, R6, R3, !PT ;  /* 0x0000000306057209 */ /* 0x000fe40007810000 */
[----:B------:R-:W-:Y:S02]  /*131c0*/  FSEL R141, R159, -INF , P0 ;  /* 0xff8000009f8d7808 */ /* 0x000fe40000000000 */
[----:B------:R-:W-:Y:S02]  /*131d0*/  FSEL R12, R153, -INF , P1 ;  /* 0xff800000990c7808 */ /* 0x000fe40000800000 */
[C---:B------:R-:W-:Y:S02]  /*131e0*/  ISETP.GT.AND P2, PT, R4.reuse, 0x9, PT ;  /* 0x000000090400780c */ /* 0x040fe40003f44270 */
[----:B------:R-:W-:Y:S02]  /*131f0*/  ISETP.GT.AND P0, PT, R4, 0x20, PT ;  /* 0x000000200400780c */ /* 0x000fe40003f04270 */
[----:B------:R-:W-:Y:S02]  /*13200*/  FMNMX.FTZ R0, R11, R0, !PT ;  /* 0x000000000b007209 */ /* 0x000fe40007810000 */
        /* <DEDUP_REMOVED lines=8> */
[----:B------:R-:W-:Y:S02]  /*13290*/  ISETP.GT.AND P1, PT, R14, 0x10, PT ;  /* 0x000000100e00780c */ /* 0x000fe40003f24270 */
[----:B------:R-:W-:Y:S02]  /*132a0*/  FSEL R157, R214, -INF , P0 ;  /* 0xff800000d69d7808 */ /* 0x000fe40000000000 */
[----:B------:R-:W-:Y:S02]  /*132b0*/  FSEL R164, R164, -INF , P1 ;  /* 0xff800000a4a47808 */ /* 0x000fe40000800000 */
[----:B------:R-:W-:Y:S02]  /*132c0*/  FMNMX.FTZ R0, R7, R0, !PT ;  /* 0x0000000007007209 */ /* 0x000fe40007810000 */
        /* <DEDUP_REMOVED lines=68> */
[----:B--2---:R-:W-:Y:S04]  /*13710*/  FMNMX.FTZ R0, R4, R15, !PT ;  /* 0x0000000f04007209 */ /* 0x004fe80007810000 */
[----:B------:R-:W-:Y:S02]  /*13720*/  FSEL R144, R144, RZ, P1 ;  /* 0x000000ff90907208 */ /* 0x000fe40000800000 */
[C---:B------:R-:W-:Y:S01]  /*13730*/  FSETP.NEU.FTZ.AND P0, PT, R0.reuse, -INF , PT ;  /* 0xff8000000000780b */ /* 0x040fe20003f1d000 */
[----:B------:R-:W-:Y:S01]  /*13740*/  FMUL.FTZ R147, R0, c[0x0][0x2d0] ;  /* 0x0000b40000937a20 */ /* 0x000fe20000410000 */
[----:B------:R-:W-:Y:S01]  /*13750*/  FSEL R5, R132, RZ, P1 ;  /* 0x000000ff84057208 */ /* 0x000fe20000800000 */
[--C-:B------:R-:W-:Y:S01]  /*13760*/  FFMA.FTZ R173, R13, c[0x0][0x2d0], -R144.reuse ;  /* 0x0000b4000dad7a23 */ /* 0x100fe20000010890 */
[----:B------:R-:W-:Y:S01]  /*13770*/  FSEL R4, R0, RZ, P0 ;  /* 0x000000ff00047208 */ /* 0x000fe20000000000 */
[----:B------:R-:W-:Y:S01]  /*13780*/  FFMA.FTZ R168, R11, c[0x0][0x2d0], -R144 ;  /* 0x0000b4000ba87a23 */ /* 0x000fe20000010890 */
[----:B------:R-:W-:Y:S01]  /*13790*/  FSEL R147, R147, RZ, P0 ;  /* 0x000000ff93937208 */ /* 0x000fe20000000000 */
[----:B------:R-:W-:Y:S01]  /*137a0*/  FADD.FTZ R5, -R5, R2 ;  /* 0x0000000205057221 */ /* 0x000fe20000010100 */
[----:B------:R-:W-:Y:S01]  /*137b0*/  ISETP.GT.AND P0, PT, R225, UR7, PT ;  /* 0x00000007e1007c0c */ /* 0x000fe2000bf04270 */
[----:B------:R-:W-:Y:S01]  /*137c0*/  FADD.FTZ R4, -R4, R3 ;  /* 0x0000000304047221 */ /* 0x000fe20000010100 */
[----:B------:R-:W-:Y:S01]  /*137d0*/  MUFU.EX2 R173, R173 ;  /* 0x000000ad00ad7308 */ /* 0x000fe20000000800 */
[--C-:B------:R-:W-:Y:S02]  /*137e0*/  FFMA.FTZ R170, R12, c[0x0][0x2d0], -R147.reuse ;  /* 0x0000b4000caa7a23 */ /* 0x100fe40000010893 */
[----:B------:R-:W1:Y:S01]  /*137f0*/  LDSM.16.MT88.4 R12, [R203+0x100] ;  /* 0x00010000cb0c783b */ /* 0x000e620000004200 */
[--C-:B------:R-:W-:Y:S02]  /*13800*/  FFMA.FTZ R135, R9, c[0x0][0x2d0], -R144.reuse ;  /* 0x0000b40009877a23 */ /* 0x100fe40000010890 */
[--C-:B------:R-:W-:Y:S02]  /*13810*/  FFMA.FTZ R134, R7, c[0x0][0x2d0], -R144.reuse ;  /* 0x0000b40007867a23 */ /* 0x100fe40000010890 */
[--C-:B------:R-:W-:Y:S02]  /*13820*/  FFMA.FTZ R172, R6, c[0x0][0x2d0], -R147.reuse ;  /* 0x0000b40006ac7a23 */ /* 0x100fe40000010893 */
[--C-:B------:R-:W-:Y:S01]  /*13830*/  FFMA.FTZ R171, R8, c[0x0][0x2d0], -R147.reuse ;  /* 0x0000b40008ab7a23 */ /* 0x100fe20000010893 */
[----:B------:R-:W2:Y:S01]  /*13840*/  MUFU.EX2 R168, R168 ;  /* 0x000000a800a87308 */ /* 0x000ea20000000800 */
[--C-:B------:R-:W-:Y:S02]  /*13850*/  FFMA.FTZ R169, R10, c[0x0][0x2d0], -R147.reuse ;  /* 0x0000b4000aa97a23 */ /* 0x100fe40000010893 */
[----:B------:R-:W-:Y:S02]  /*13860*/  FMUL.FTZ R3, R4, c[0x0][0x2d0] ;  /* 0x0000b40004037a20 */ /* 0x000fe40000410000 */
[----:B------:R-:W-:Y:S02]  /*13870*/  FMUL.FTZ R2, R5, c[0x0][0x2d0] ;  /* 0x0000b40005027a20 */ /* 0x000fe40000410000 */
[--C-:B------:R-:W-:Y:S02]  /*13880*/  FFMA.FTZ R174, R164, c[0x0][0x2d0], -R147.reuse ;  /* 0x0000b400a4ae7a23 */ /* 0x100fe40000010893 */
[----:B------:R-:W-:Y:S01]  /*13890*/  LDSM.16.MT88.4 R164, [R203+0x5900] ;  /* 0x00590000cba4783b */ /* 0x000fe20000004200 */
        /* <DEDUP_REMOVED lines=8> */
[--C-:B------:R-:W-:Y:S01]  /*13920*/  FFMA.FTZ R227, R141, c[0x0][0x2d0], -R144.reuse ;  /* 0x0000b4008de37a23 */ /* 0x100fe20000010890 */
[----:B--2---:R-:W-:Y:S01]  /*13930*/  F2FP.PACK_AB R137, R168, R173 ;  /* 0x000000ada889723e */ /* 0x004fe200000000ff */
[----:B------:R-:W-:Y:S01]  /*13940*/  LDSM.16.MT88.4 R140, [R197+0x2900] ;  /* 0x00290000c58c783b */ /* 0x000fe20000004200 */
[--C-:B------:R-:W-:Y:S02]  /*13950*/  FFMA.FTZ R226, R160, c[0x0][0x2d0], -R147.reuse ;  /* 0x0000b400a0e27a23 */ /* 0x100fe40000010893 */
[--C-:B------:R-:W-:Y:S02]  /*13960*/  FFMA.FTZ R229, R158, c[0x0][0x2d0], -R147.reuse ;  /* 0x0000b4009ee57a23 */ /* 0x100fe40000010893 */
[----:B------:R-:W-:Y:S01]  /*13970*/  MUFU.EX2 R172, R172 ;  /* 0x000000ac00ac7308 */ /* 0x000fe20000000800 */
[--C-:B------:R-:W-:Y:S02]  /*13980*/  FFMA.FTZ R228, R159, c[0x0][0x2d0], -R144.reuse ;  /* 0x0000b4009fe47a23 */ /* 0x100fe40000010890 */
[----:B------:R-:W-:Y:S01]  /*13990*/  LDSM.16.MT88.4 R160, [R196+0x3900] ;  /* 0x00390000c4a0783b */ /* 0x000fe20000004200 */
[--C-:B------:R-:W-:Y:S02]  /*139a0*/  FFMA.FTZ R231, R157, c[0x0][0x2d0], -R144.reuse ;  /* 0x0000b4009de77a23 */ /* 0x100fe40000010890 */
[--C-:B------:R-:W-:Y:S02]  /*139b0*/  FFMA.FTZ R230, R156, c[0x0][0x2d0], -R147.reuse ;  /* 0x0000b4009ce67a23 */ /* 0x100fe40000010893 */
[--C-:B------:R-:W-:Y:S02]  /*139c0*/  FFMA.FTZ R233, R154, c[0x0][0x2d0], -R147.reuse ;  /* 0x0000b4009ae97a23 */ /* 0x100fe40000010893 */
[----:B------:R-:W2:Y:S01]  /*139d0*/  MUFU.EX2 R171, R171 ;  /* 0x000000ab00ab7308 */ /* 0x000ea20000000800 */
[----:B------:R-:W-:Y:S01]  /*139e0*/  LDSM.16.MT88.4 R156, [R197+0x3900] ;  /* 0x00390000c59c783b */ /* 0x000fe20000004200 */
[--C-:B------:R-:W-:Y:S01]  /*139f0*/  FFMA.FTZ R232, R155, c[0x0][0x2d0], -R144.reuse ;  /* 0x0000b4009be87a23 */ /* 0x100fe20000010890 */
[----:B---3--:R-:W-:Y:S01]  /*13a00*/  F2FP.PACK_AB R139, R134, R135 ;  /* 0x00000087868b723e */ /* 0x008fe200000000ff */
[--C-:B------:R-:W-:Y:S02]  /*13a10*/  FFMA.FTZ R235, R153, c[0x0][0x2d0], -R144.reuse ;  /* 0x0000b40099eb7a23 */ /* 0x100fe40000010890 */
[--C-:B------:R-:W-:Y:S03]  /*13a20*/  FFMA.FTZ R234, R152, c[0x0][0x2d0], -R147.reuse ;  /* 0x0000b40098ea7a23 */ /* 0x100fe60000010893 */
[----:B------:R-:W-:Y:S01]  /*13a30*/  LDSM.16.MT88.4 R152, [R198+0x3900] ;  /* 0x00390000c698783b */ /* 0x000fe20000004200 */
[----:B------:R-:W-:Y:S01]  /*13a40*/  MUFU.EX2 R170, R170 ;  /* 0x000000aa00aa7308 */ /* 0x000fe20000000800 */
[--C-:B------:R-:W-:Y:S02]  /*13a50*/  FFMA.FTZ R237, R150, c[0x0][0x2d0], -R147.reuse ;  /* 0x0000b40096ed7a23 */ /* 0x100fe40000010893 */
[--C-:B------:R-:W-:Y:S02]  /*13a60*/  FFMA.FTZ R236, R151, c[0x0][0x2d0], -R144.reuse ;  /* 0x0000b40097ec7a23 */ /* 0x100fe40000010890 */
[--C-:B------:R-:W-:Y:S02]  /*13a70*/  FFMA.FTZ R239, R149, c[0x0][0x2d0], -R144.reuse ;  /* 0x0000b40095ef7a23 */ /* 0x100fe40000010890 */
[--C-:B------:R-:W-:Y:S02]  /*13a80*/  FFMA.FTZ R238, R148, c[0x0][0x2d0], -R147.reuse ;  /* 0x0000b40094ee7a23 */ /* 0x100fe40000010893 */
[----:B------:R-:W-:Y:S01]  /*13a90*/  LDSM.16.MT88.4 R148, [R203+0x3900] ;  /* 0x00390000cb94783b */ /* 0x000fe20000004200 */
[----:B------:R-:W3:Y:S01]  /*13aa0*/  MUFU.EX2 R169, R169 ;  /* 0x000000a900a97308 */ /* 0x000ee20000000800 */
[--C-:B------:R-:W-:Y:S02]  /*13ab0*/  FFMA.FTZ R240, R145, c[0x0][0x2d0], -R144.reuse ;  /* 0x0000b40091f07a23 */ /* 0x100fe40000010890 */
[----:B------:R-:W-:Y:S01]  /*13ac0*/  FFMA.FTZ R147, R146, c[0x0][0x2d0], -R147 ;  /* 0x0000b40092937a23 */ /* 0x000fe20000010893 */
[----:B--2---:R-:W-:Y:S01]  /*13ad0*/  F2FP.PACK_AB R136, R171, R172 ;  /* 0x000000acab88723e */ /* 0x004fe200000000ff */
[----:B------:R-:W-:Y:S05]  /*13ae0*/  FFMA.FTZ R144, R133, c[0x0][0x2d0], -R144 ;  /* 0x0000b40085907a23 */ /* 0x000fea0000010890 */
[----:B------:R-:W2:Y:S10]  /*13af0*/  MUFU.EX2 R3, R3 ;  /* 0x0000000300037308 */ /* 0x000eb40000000800 */
[----:B------:R-:W4:Y:S01]  /*13b00*/  MUFU.EX2 R2, R2 ;  /* 0x0000000200027308 */ /* 0x000f220000000800 */
[----:B---3--:R-:W-:Y:S09]  /*13b10*/  F2FP.PACK_AB R138, R169, R170 ;  /* 0x000000aaa98a723e */ /* 0x008ff200000000ff */
[----:B------:R-:W-:Y:S01]  /*13b20*/  MUFU.EX2 R241, R147 ;  /* 0x0000009300f17308 */ /* 0x000fe20000000800 */
[C---:B--2---:R-:W-:Y:S02]  /*13b30*/  FMUL.FTZ R4, R3.reuse, R128 ;  /* 0x0000008003047220 */ /* 0x044fe40000410000 */
[C---:B------:R-:W-:Y:S02]  /*13b40*/  FMUL.FTZ R5, R3.reuse, R129 ;  /* 0x0000008103057220 */ /* 0x040fe40000410000 */
[C---:B------:R-:W-:Y:S02]  /*13b50*/  FMUL.FTZ R8, R3.reuse, R124 ;  /* 0x0000007c03087220 */ /* 0x040fe40000410000 */
[C---:B------:R-:W-:Y:S03]  /*13b60*/  FMUL.FTZ R9, R3.reuse, R125 ;  /* 0x0000007d03097220 */ /* 0x040fe60000410000 */
[----:B------:R2:W-:Y:S01]  /*13b70*/  MUFU.EX2 R133, R144 ;  /* 0x0000009000857308 */ /* 0x0005e20000000800 */
[C---:B------:R-:W-:Y:S02]  /*13b80*/  FMUL.FTZ R16, R3.reuse, R116 ;  /* 0x0000007403107220 */ /* 0x040fe40000410000 */
[C---:B----4-:R-:W-:Y:S02]  /*13b90*/  FMUL.FTZ R6, R2.reuse, R130 ;  /* 0x0000008202067220 */ /* 0x050fe40000410000 */
[C---:B------:R-:W-:Y:S02]  /*13ba0*/  FMUL.FTZ R7, R2.reuse, R131 ;  /* 0x0000008302077220 */ /* 0x040fe40000410000 */
[----:B------:R-:W-:Y:S01]  /*13bb0*/  LDSM.16.MT88.4 R128, [R198+0x2900] ;  /* 0x00290000c680783b */ /* 0x000fe20000004200 */
[C---:B------:R-:W-:Y:S02]  /*13bc0*/  FMUL.FTZ R10, R2.reuse, R126 ;  /* 0x0000007e020a7220 */ /* 0x040fe40000410000 */
[C---:B------:R-:W-:Y:S01]  /*13bd0*/  FMUL.FTZ R11, R2.reuse, R127 ;  /* 0x0000007f020b7220 */ /* 0x040fe20000410000 */
[----:B------:R-:W-:Y:S01]  /*13be0*/  MUFU.EX2 R174, R174 ;  /* 0x000000ae00ae7308 */ /* 0x000fe20000000800 */
[C---:B-1----:R-:W-:Y:S03]  /*13bf0*/  HMMA.16816.F32 R4, R136.reuse, R12, R4 ;  /* 0x0000000c8804723c */ /* 0x042fe60000001804 */
[----:B------:R-:W-:Y:S02]  /*13c00*/  LDSM.16.MT88.4 R124, [R203+0x2900] ;  /* 0x00290000cb7c783b */ /* 0x000fe40000004200 */
[C---:B------:R-:W-:Y:S02]  /*13c10*/  FMUL.FTZ R17, R3.reuse, R117 ;  /* 0x0000007503117220 */ /* 0x040fe40000410000 */
[C---:B------:R-:W-:Y:S01]  /*13c20*/  FMUL.FTZ R12, R3.reuse, R120 ;  /* 0x00000078030c7220 */ /* 0x040fe20000410000 */
[C---:B------:R-:W-:Y:S01]  /*13c30*/  HMMA.16816.F32 R8, R136.reuse, R14, R8 ;  /* 0x0000000e8808723c */ /* 0x040fe20000001808 */
[----:B------:R-:W1:Y:S03]  /*13c40*/  MUFU.EX2 R175, R175 ;  /* 0x000000af00af7308 */ /* 0x000e660000000800 */
[C---:B------:R-:W-:Y:S01]  /*13c50*/  FMUL.FTZ R13, R3.reuse, R121 ;  /* 0x00000079030d7220 */ /* 0x040fe20000410000 */
[----:B--2---:R-:W-:Y:S01]  /*13c60*/  LDSM.16.MT88.4 R144, [R196+0x1900] ;  /* 0x00190000c490783b */ /* 0x004fe20000004200 */
[C---:B------:R-:W-:Y:S02]  /*13c70*/  FMUL.FTZ R18, R2.reuse, R118 ;  /* 0x0000007602127220 */ /* 0x040fe40000410000 */
[C---:B------:R-:W-:Y:S03]  /*13c80*/  FMUL.FTZ R14, R2.reuse, R122 ;  /* 0x0000007a020e7220 */ /* 0x040fe60000410000 */
[----:B------:R-:W-:Y:S01]  /*13c90*/  MUFU.EX2 R176, R176 ;  /* 0x000000b000b07308 */ /* 0x000fe20000000800 */
[C---:B------:R-:W-:Y:S02]  /*13ca0*/  FMUL.FTZ R15, R2.reuse, R123 ;  /* 0x0000007b020f7220 */ /* 0x040fe40000410000 */
[----:B------:R-:W2:Y:S01]  /*13cb0*/  LDSM.16.MT88.4 R120, [R196+0x100] ;  /* 0x00010000c478783b */ /* 0x000ea20000004200 */
[C---:B------:R-:W-:Y:S02]  /*13cc0*/  FMUL.FTZ R19, R2.reuse, R119 ;  /* 0x0000007702137220 */ /* 0x040fe40000410000 */
[C---:B------:R-:W-:Y:S02]  /*13cd0*/  FMUL.FTZ R24, R3.reuse, R108 ;  /* 0x0000006c03187220 */ /* 0x040fe40000410000 */
[C---:B------:R-:W-:Y:S02]  /*13ce0*/  HMMA.16816.F32 R12, R136.reuse, R20, R12 ;  /* 0x00000014880c723c */ /* 0x040fe4000000180c */
[----:B------:R-:W3:Y:S01]  /*13cf0*/  MUFU.EX2 R177, R177 ;  /* 0x000000b100b17308 */ /* 0x000ee20000000800 */
[----:B------:R-:W-:Y:S01]  /*13d00*/  LDSM.16.MT88.4 R116, [R198+0x900] ;  /* 0x00090000c674783b */ /* 0x000fe20000004200 */
[C---:B------:R-:W-:Y:S02]  /*13d10*/  FMUL.FTZ R25, R3.reuse, R109 ;  /* 0x0000006d03197220 */ /* 0x040fe40000410000 */
[C---:B------:R-:W-:Y:S02]  /*13d20*/  FMUL.FTZ R26, R2.reuse, R110 ;  /* 0x0000006e021a7220 */ /* 0x040fe40000410000 */
[C---:B------:R-:W-:Y:S04]  /*13d30*/  HMMA.16816.F32 R16, R136.reuse, R22, R16 ;  /* 0x000000168810723c */ /* 0x040fe80000001810 */
[C---:B------:R-:W-:Y:S01]  /*13d40*/  FMUL.FTZ R20, R3.reuse, R112 ;  /* 0x0000007003147220 */ /* 0x040fe20000410000 */
[----:B------:R-:W-:Y:S01]  /*13d50*/  MUFU.EX2 R178, R178 ;  /* 0x000000b200b27308 */ /* 0x000fe20000000800 */
[C---:B------:R-:W-:Y:S02]  /*13d60*/  FMUL.FTZ R21, R3.reuse, R113 ;  /* 0x0000007103157220 */ /* 0x040fe40000410000 */
[C---:B------:R-:W-:Y:S04]  /*13d70*/  FMUL.FTZ R22, R2.reuse, R114 ;  /* 0x0000007202167220 */ /* 0x040fe80000410000 */
[C---:B------:R-:W-:Y:S02]  /*13d80*/  FMUL.FTZ R23, R2.reuse, R115 ;  /* 0x0000007302177220 */ /* 0x040fe40000410000 */
[----:B------:R-:W4:Y:S01]  /*13d90*/  LDSM.16.MT88.4 R112, [R203+0x2100] ;  /* 0x00210000cb70783b */ /* 0x000f220000004200 */
[C---:B------:R-:W-:Y:S01]  /*13da0*/  FMUL.FTZ R27, R2.reuse, R111 ;  /* 0x0000006f021b7220 */ /* 0x040fe20000410000 */
[----:B------:R-:W5:Y:S01]  /*13db0*/  MUFU.EX2 R179, R179 ;  /* 0x000000b300b37308 */ /* 0x000f620000000800 */
[C---:B------:R-:W-:Y:S02]  /*13dc0*/  FMUL.FTZ R32, R3.reuse, R100 ;  /* 0x0000006403207220 */ /* 0x040fe40000410000 */
[C---:B------:R-:W-:Y:S03]  /*13dd0*/  HMMA.16816.F32 R20, R136.reuse, R28, R20 ;  /* 0x0000001c8814723c */ /* 0x040fe60000001814 */
[----:B------:R-:W-:Y:S01]  /*13de0*/  LDSM.16.MT88.4 R108, [R196+0x2100] ;  /* 0x00210000c46c783b */ /* 0x000fe20000004200 */
[C---:B------:R-:W-:Y:S02]  /*13df0*/  FMUL.FTZ R33, R3.reuse, R101 ;  /* 0x0000006503217220 */ /* 0x040fe40000410000 */
[C---:B------:R-:W-:Y:S01]  /*13e00*/  FMUL.FTZ R34, R2.reuse, R102 ;  /* 0x0000006602227220 */ /* 0x040fe20000410000 */
[----:B------:R-:W-:Y:S01]  /*13e10*/  MUFU.EX2 R214, R214 ;  /* 0x000000d600d67308 */ /* 0x000fe20000000800 */
[C---:B------:R-:W-:Y:S04]  /*13e20*/  HMMA.16816.F32 R24, R136.reuse, R30, R24 ;  /* 0x0000001e8818723c */ /* 0x040fe80000001818 */
[C---:B------:R-:W-:Y:S02]  /*13e30*/  FMUL.FTZ R28, R3.reuse, R104 ;  /* 0x00000068031c7220 */ /* 0x040fe40000410000 */
[C---:B------:R-:W-:Y:S02]  /*13e40*/  FMUL.FTZ R29, R3.reuse, R105 ;  /* 0x00000069031d7220 */ /* 0x040fe40000410000 */
[C---:B------:R-:W-:Y:S01]  /*13e50*/  FMUL.FTZ R30, R2.reuse, R106 ;  /* 0x0000006a021e7220 */ /* 0x040fe20000410000 */
[----:B------:R-:W1:Y:S03]  /*13e60*/  MUFU.EX2 R227, R227 ;  /* 0x000000e300e37308 */ /* 0x000e660000000800 */
[C---:B------:R-:W-:Y:S02]  /*13e70*/  FMUL.FTZ R31, R2.reuse, R107 ;  /* 0x0000006b021f7220 */ /* 0x040fe40000410000 */
[----:B------:R-:W1:Y:S01]  /*13e80*/  LDSM.16.MT88.4 R104, [R198+0x2100] ;  /* 0x00210000c668783b */ /* 0x000e620000004200 */
[C---:B------:R-:W-:Y:S02]  /*13e90*/  FMUL.FTZ R35, R2.reuse, R103 ;  /* 0x0000006702237220 */ /* 0x040fe40000410000 */
[C---:B------:R-:W-:Y:S02]  /*13ea0*/  FMUL.FTZ R36, R3.reuse, R36 ;  /* 0x0000002403247220 */ /* 0x040fe40000410000 */
[C---:B--2---:R-:W-:Y:S01]  /*13eb0*/  HMMA.16816.F32 R28, R136.reuse, R120, R28 ;  /* 0x00000078881c723c */ /* 0x044fe2000000181c */
[----:B------:R-:W-:Y:S02]  /*13ec0*/  MUFU.EX2 R226, R226 ;  /* 0x000000e200e27308 */ /* 0x000fe40000000800 */
[----:B------:R-:W2:Y:S01]  /*13ed0*/  LDSM.16.MT88.4 R100, [R197+0x2100] ;  /* 0x00210000c564783b */ /* 0x000ea20000004200 */
[C---:B------:R-:W-:Y:S02]  /*13ee0*/  FMUL.FTZ R37, R3.reuse, R37 ;  /* 0x0000002503257220 */ /* 0x040fe40000410000 */
[C---:B------:R-:W-:Y:S02]  /*13ef0*/  FMUL.FTZ R38, R2.reuse, R38 ;  /* 0x0000002602267220 */ /* 0x040fe40000410000 */
[C---:B------:R-:W-:Y:S03]  /*13f00*/  HMMA.16816.F32 R32, R136.reuse, R122, R32 ;  /* 0x0000007a8820723c */ /* 0x040fe60000001820 */
[----:B------:R-:W-:Y:S01]  /*13f10*/  LDSM.16.MT88.4 R120, [R196+0x900] ;  /* 0x00090000c478783b */ /* 0x000fe20000004200 */
[C---:B------:R-:W-:Y:S01]  /*13f20*/  FMUL.FTZ R39, R2.reuse, R39 ;  /* 0x0000002702277220 */ /* 0x040fe20000410000 */
[----:B------:R-:W1:Y:S01]  /*13f30*/  MUFU.EX2 R229, R229 ;  /* 0x000000e500e57308 */ /* 0x000e620000000800 */
[C---:B------:R-:W-:Y:S02]  /*13f40*/  FMUL.FTZ R40, R3.reuse, R40 ;  /* 0x0000002803287220 */ /* 0x040fe40000410000 */
[C---:B------:R-:W-:Y:S03]  /*13f50*/  FMUL.FTZ R41, R3.reuse, R41 ;  /* 0x0000002903297220 */ /* 0x040fe60000410000 */
[C---:B----4-:R-:W-:Y:S03]  /*13f60*/  HMMA.16816.F32 R36, R136.reuse, R112, R36 ;  /* 0x000000708824723c */ /* 0x050fe60000001824 */
[C---:B------:R-:W-:Y:S01]  /*13f70*/  FMUL.FTZ R42, R2.reuse, R42 ;  /* 0x0000002a022a7220 */ /* 0x040fe20000410000 */
[----:B------:R-:W-:Y:S01]  /*13f80*/  MUFU.EX2 R228, R228 ;  /* 0x000000e400e47308 */ /* 0x000fe20000000800 */
[C---:B------:R-:W-:Y:S02]  /*13f90*/  FMUL.FTZ R43, R2.reuse, R43 ;  /* 0x0000002b022b7220 */ /* 0x040fe40000410000 */
[C---:B------:R-:W-:Y:S02]  /*13fa0*/  FMUL.FTZ R44, R3.reuse, R44 ;  /* 0x0000002c032c7220 */ /* 0x040fe40000410000 */
[C---:B------:R-:W-:Y:S03]  /*13fb0*/  FMUL.FTZ R45, R3.reuse, R45 ;  /* 0x0000002d032d7220 */ /* 0x040fe60000410000 */
[C---:B------:R-:W-:Y:S01]  /*13fc0*/  HMMA.16816.F32 R40, R136.reuse, R114, R40 ;  /* 0x000000728828723c */ /* 0x040fe20000001828 */
[----:B------:R-:W-:Y:S01]  /*13fd0*/  LDSM.16.MT88.4 R112, [R203+0x900] ;  /* 0x00090000cb70783b */ /* 0x000fe20000004200 */
[----:B------:R-:W4:Y:S01]  /*13fe0*/  MUFU.EX2 R231, R231 ;  /* 0x000000e700e77308 */ /* 0x000f220000000800 */
[C---:B------:R-:W-:Y:S02]  /*13ff0*/  FMUL.FTZ R46, R2.reuse, R46 ;  /* 0x0000002e022e7220 */ /* 0x040fe40000410000 */
[C---:B------:R-:W-:Y:S02]  /*14000*/  FMUL.FTZ R47, R2.reuse, R47 ;  /* 0x0000002f022f7220 */ /* 0x040fe40000410000 */
[C---:B------:R-:W-:Y:S02]  /*14010*/  FMUL.FTZ R48, R3.reuse, R48 ;  /* 0x0000003003307220 */ /* 0x040fe40000410000 */
[C---:B------:R-:W-:Y:S03]  /*14020*/  FMUL.FTZ R49, R3.reuse, R49 ;  /* 0x0000003103317220 */ /* 0x040fe60000410000 */
[C---:B-1----:R-:W-:Y:S01]  /*14030*/  HMMA.16816.F32 R44, R136.reuse, R104, R44 ;  /* 0x00000068882c723c */ /* 0x042fe2000000182c */
[----:B------:R-:W-:Y:S02]  /*14040*/  MUFU.EX2 R230, R230 ;  /* 0x000000e600e67308 */ /* 0x000fe40000000800 */
[C---:B------:R-:W-:Y:S02]  /*14050*/  FMUL.FTZ R50, R2.reuse, R50 ;  /* 0x0000003202327220 */ /* 0x040fe40000410000 */
[C---:B------:R-:W-:Y:S02]  /*14060*/  FMUL.FTZ R51, R2.reuse, R51 ;  /* 0x0000003302337220 */ /* 0x040fe40000410000 */
[C---:B------:R-:W-:Y:S02]  /*14070*/  FMUL.FTZ R52, R3.reuse, R52 ;  /* 0x0000003403347220 */ /* 0x040fe40000410000 */
[C---:B------:R-:W-:Y:S02]  /*14080*/  FMUL.FTZ R53, R3.reuse, R53 ;  /* 0x0000003503357220 */ /* 0x040fe40000410000 */
[----:B------:R-:W1:Y:S01]  /*14090*/  MUFU.EX2 R233, R233 ;  /* 0x000000e900e97308 */ /* 0x000e620000000800 */
[C---:B------:R-:W-:Y:S01]  /*140a0*/  HMMA.16816.F32 R48, R136.reuse, R106, R48 ;  /* 0x0000006a8830723c */ /* 0x040fe20000001830 */
[----:B------:R-:W1:Y:S02]  /*140b0*/  LDSM.16.MT88.4 R104, [R203+0x4100] ;  /* 0x00410000cb68783b */ /* 0x000e640000004200 */
[C---:B------:R-:W-:Y:S02]  /*140c0*/  FMUL.FTZ R54, R2.reuse, R54 ;  /* 0x0000003602367220 */ /* 0x040fe40000410000 */
[C---:B------:R-:W-:Y:S02]  /*140d0*/  FMUL.FTZ R55, R2.reuse, R55 ;  /* 0x0000003702377220 */ /* 0x040fe40000410000 */
[C---:B------:R-:W-:Y:S02]  /*140e0*/  FMUL.FTZ R56, R3.reuse, R56 ;  /* 0x0000003803387220 */ /* 0x040fe40000410000 */
[C---:B------:R-:W-:Y:S01]  /*140f0*/  FMUL.FTZ R57, R3.reuse, R57 ;  /* 0x0000003903397220 */ /* 0x040fe20000410000 */
[----:B------:R-:W-:Y:S02]  /*14100*/  MUFU.EX2 R232, R232 ;  /* 0x000000e800e87308 */ /* 0x000fe40000000800 */
[C---:B--2---:R-:W-:Y:S03]  /*14110*/  HMMA.16816.F32 R52, R136.reuse, R100, R52 ;  /* 0x000000648834723c */ /* 0x044fe60000001834 */
[C---:B------:R-:W-:Y:S02]  /*14120*/  FMUL.FTZ R58, R2.reuse, R58 ;  /* 0x0000003a023a7220 */ /* 0x040fe40000410000 */
[C---:B------:R-:W-:Y:S02]  /*14130*/  FMUL.FTZ R59, R2.reuse, R59 ;  /* 0x0000003b023b7220 */ /* 0x040fe40000410000 */
[C---:B------:R-:W-:Y:S01]  /*14140*/  FMUL.FTZ R60, R3.reuse, R60 ;  /* 0x0000003c033c7220 */ /* 0x040fe20000410000 */
[----:B------:R-:W2:Y:S01]  /*14150*/  MUFU.EX2 R235, R235 ;  /* 0x000000eb00eb7308 */ /* 0x000ea20000000800 */
[C---:B------:R-:W-:Y:S03]  /*14160*/  FMUL.FTZ R61, R3.reuse, R61 ;  /* 0x0000003d033d7220 */ /* 0x040fe60000410000 */
[C---:B------:R-:W-:Y:S01]  /*14170*/  HMMA.16816.F32 R56, R136.reuse, R102, R56 ;  /* 0x000000668838723c */ /* 0x040fe20000001838 */
[----:B------:R-:W2:Y:S02]  /*14180*/  LDSM.16.MT88.4 R100, [R198+0x4100] ;  /* 0x00410000c664783b */ /* 0x000ea40000004200 */
[C---:B------:R-:W-:Y:S02]  /*14190*/  FMUL.FTZ R62, R2.reuse, R62 ;  /* 0x0000003e023e7220 */ /* 0x040fe40000410000 */
[C---:B------:R-:W-:Y:S01]  /*141a0*/  FMUL.FTZ R63, R2.reuse, R63 ;  /* 0x0000003f023f7220 */ /* 0x040fe20000410000 */
[----:B------:R-:W-:Y:S01]  /*141b0*/  MUFU.EX2 R234, R234 ;  /* 0x000000ea00ea7308 */ /* 0x000fe20000000800 */
[C---:B------:R-:W-:Y:S02]  /*141c0*/  FMUL.FTZ R64, R3.reuse, R64 ;  /* 0x0000004003407220 */ /* 0x040fe40000410000 */
[C---:B------:R-:W-:Y:S03]  /*141d0*/  FMUL.FTZ R65, R3.reuse, R65 ;  /* 0x0000004103417220 */ /* 0x040fe60000410000 */
[C---:B------:R-:W-:Y:S03]  /*141e0*/  HMMA.16816.F32 R60, R136.reuse, R108, R60 ;  /* 0x0000006c883c723c */ /* 0x040fe6000000183c */
[C---:B------:R-:W-:Y:S01]  /*141f0*/  FMUL.FTZ R66, R2.reuse, R66 ;  /* 0x0000004202427220 */ /* 0x040fe20000410000 */
[----:B------:R-:W2:Y:S01]  /*14200*/  MUFU.EX2 R237, R237 ;  /* 0x000000ed00ed7308 */ /* 0x000ea20000000800 */
[C---:B------:R-:W-:Y:S02]  /*14210*/  FMUL.FTZ R67, R2.reuse, R67 ;  /* 0x0000004302437220 */ /* 0x040fe40000410000 */
[C---:B------:R-:W-:Y:S02]  /*14220*/  FMUL.FTZ R68, R3.reuse, R68 ;  /* 0x0000004403447220 */ /* 0x040fe40000410000 */
[C---:B------:R-:W-:Y:S03]  /*14230*/  FMUL.FTZ R69, R3.reuse, R69 ;  /* 0x0000004503457220 */ /* 0x040fe60000410000 */
[C---:B------:R-:W-:Y:S01]  /*14240*/  HMMA.16816.F32 R64, R136.reuse, R110, R64 ;  /* 0x0000006e8840723c */ /* 0x040fe20000001840 */
[----:B------:R-:W3:Y:S01]  /*14250*/  LDSM.16.MT88.4 R108, [R197+0x4100] ;  /* 0x00410000c56c783b */ /* 0x000ee20000004200 */
[----:B------:R-:W-:Y:S01]  /*14260*/  MUFU.EX2 R236, R236 ;  /* 0x000000ec00ec7308 */ /* 0x000fe20000000800 */
[C---:B------:R-:W-:Y:S02]  /*14270*/  FMUL.FTZ R70, R2.reuse, R70 ;  /* 0x0000004602467220 */ /* 0x040fe40000410000 */
[C---:B------:R-:W-:Y:S02]  /*14280*/  FMUL.FTZ R71, R2.reuse, R71 ;  /* 0x0000004702477220 */ /* 0x040fe40000410000 */
[C---:B------:R-:W-:Y:S02]  /*14290*/  FMUL.FTZ R72, R3.reuse, R72 ;  /* 0x0000004803487220 */ /* 0x040fe40000410000 */
[C---:B------:R-:W-:Y:S03]  /*142a0*/  FMUL.FTZ R73, R3.reuse, R73 ;  /* 0x0000004903497220 */ /* 0x040fe60000410000 */
[C---:B-1----:R-:W-:Y:S01]  /*142b0*/  HMMA.16816.F32 R68, R136.reuse, R104, R68 ;  /* 0x000000688844723c */ /* 0x042fe20000001844 */
[----:B------:R-:W1:Y:S02]  /*142c0*/  MUFU.EX2 R239, R239 ;  /* 0x000000ef00ef7308 */ /* 0x000e640000000800 */
        /* <DEDUP_REMOVED lines=11> */
[----:B------:R-:W1:Y:S02]  /*14380*/  MUFU.EX2 R240, R240 ;  /* 0x000000f000f07308 */ /* 0x000e640000000800 */
[C---:B--2---:R-:W-:Y:S03]  /*14390*/  HMMA.16816.F32 R76, R136.reuse, R100, R76 ;  /* 0x00000064884c723c */ /* 0x044fe6000000184c */
[C---:B------:R-:W-:Y:S02]  /*143a0*/  FMUL.FTZ R82, R2.reuse, R82 ;  /* 0x0000005202527220 */ /* 0x040fe40000410000 */
[C---:B------:R-:W-:Y:S02]  /*143b0*/  FMUL.FTZ R83, R2.reuse, R83 ;  /* 0x0000005302537220 */ /* 0x040fe40000410000 */
[----:B------:R-:W-:Y:S01]  /*143c0*/  FMUL.FTZ R84, R3, R84 ;  /* 0x0000005403547220 */ /* 0x000fe20000410000 */
[----:B------:R-:W-:Y:S01]  /*143d0*/  F2FP.PACK_AB R100, R175, R174 ;  /* 0x000000aeaf64723e */ /* 0x000fe200000000ff */
[----:B------:R-:W-:Y:S03]  /*143e0*/  FMUL.FTZ R85, R3, R85 ;  /* 0x0000005503557220 */ /* 0x000fe60000410000 */
[C---:B------:R-:W-:Y:S03]  /*143f0*/  HMMA.16816.F32 R80, R136.reuse, R102, R80 ;  /* 0x000000668850723c */ /* 0x040fe60000001850 */
[C---:B------:R-:W-:Y:S01]  /*14400*/  FMUL.FTZ R86, R2.reuse, R86 ;  /* 0x0000005602567220 */ /* 0x040fe20000410000 */
[----:B---3--:R-:W-:Y:S01]  /*14410*/  F2FP.PACK_AB R101, R177, R176 ;  /* 0x000000b0b165723e */ /* 0x008fe200000000ff */
[C---:B------:R-:W-:Y:S02]  /*14420*/  FMUL.FTZ R87, R2.reuse, R87 ;  /* 0x0000005702577220 */ /* 0x040fe40000410000 */
[----:B------:R-:W-:Y:S01]  /*14430*/  FMUL.FTZ R88, R3, R88 ;  /* 0x0000005803587220 */ /* 0x000fe20000410000 */
[----:B-----5:R-:W-:Y:S01]  /*14440*/  F2FP.PACK_AB R102, R179, R178 ;  /* 0x000000b2b366723e */ /* 0x020fe200000000ff */
[----:B------:R-:W-:Y:S03]  /*14450*/  FMUL.FTZ R89, R3, R89 ;  /* 0x0000005903597220 */ /* 0x000fe60000410000 */
[C---:B------:R-:W-:Y:S03]  /*14460*/  HMMA.16816.F32 R84, R136.reuse, R108, R84 ;  /* 0x0000006c8854723c */ /* 0x040fe60000001854 */
[C---:B------:R-:W-:Y:S01]  /*14470*/  FMUL.FTZ R90, R2.reuse, R90 ;  /* 0x0000005a025a7220 */ /* 0x040fe20000410000 */
[----:B------:R-:W-:Y:S01]  /*14480*/  F2FP.PACK_AB R103, R227, R214 ;  /* 0x000000d6e367723e */ /* 0x000fe200000000ff */
[C---:B------:R-:W-:Y:S02]  /*14490*/  FMUL.FTZ R91, R2.reuse, R91 ;  /* 0x0000005b025b7220 */ /* 0x040fe40000410000 */
[C---:B------:R-:W-:Y:S02]  /*144a0*/  FMUL.FTZ R92, R3.reuse, R92 ;  /* 0x0000005c035c7220 */ /* 0x040fe40000410000 */
[C---:B------:R-:W-:Y:S03]  /*144b0*/  FMUL.FTZ R93, R3.reuse, R93 ;  /* 0x0000005d035d7220 */ /* 0x040fe60000410000 */
[C---:B------:R-:W-:Y:S01]  /*144c0*/  HMMA.16816.F32 R88, R136.reuse, R110, R88 ;  /* 0x0000006e8858723c */ /* 0x040fe20000001858 */
[----:B------:R-:W2:Y:S02]  /*144d0*/  LDSM.16.MT88.4 R108, [R197+0x900] ;  /* 0x00090000c56c783b */ /* 0x000ea40000004200 */
[C---:B------:R-:W-:Y:S02]  /*144e0*/  FMUL.FTZ R94, R2.reuse, R94 ;  /* 0x0000005e025e7220 */ /* 0x040fe40000410000 */
[C---:B------:R-:W-:Y:S02]  /*144f0*/  FMUL.FTZ R95, R2.reuse, R95 ;  /* 0x0000005f025f7220 */ /* 0x040fe40000410000 */
[C---:B------:R-:W-:Y:S02]  /*14500*/  FMUL.FTZ R96, R3.reuse, R96 ;  /* 0x0000006003607220 */ /* 0x040fe40000410000 */
[C---:B------:R-:W-:Y:S03]  /*14510*/  FMUL.FTZ R97, R3.reuse, R97 ;  /* 0x0000006103617220 */ /* 0x040fe60000410000 */
[C---:B-1----:R-:W-:Y:S03]  /*14520*/  HMMA.16816.F32 R92, R136.reuse, R104, R92 ;  /* 0x00000068885c723c */ /* 0x042fe6000000185c */
[C---:B------:R-:W-:Y:S02]  /*14530*/  FMUL.FTZ R98, R2.reuse, R98 ;  /* 0x0000006202627220 */ /* 0x040fe40000410000 */
[C---:B------:R-:W-:Y:S02]  /*14540*/  FMUL.FTZ R99, R2.reuse, R99 ;  /* 0x0000006302637220 */ /* 0x040fe40000410000 */
[----:B------:R-:W-:Y:S01]  /*14550*/  FFMA.FTZ R173, R2, R213, R173 ;  /* 0x000000d502ad7223 */ /* 0x000fe200000100ad */
[----:B------:R-:W-:Y:S01]  /*14560*/  MOV R2, R132 ;  /* 0x0000008400027202 */ /* 0x000fe20000000f00 */
[----:B------:R-:W-:Y:S03]  /*14570*/  FFMA.FTZ R172, R3, R212, R172 ;  /* 0x000000d403ac7223 */ /* 0x000fe600000100ac */
[----:B------:R-:W-:Y:S01]  /*14580*/  HMMA.16816.F32 R96, R136, R106, R96 ;  /* 0x0000006a8860723c */ /* 0x000fe20000001860 */
[----:B------:R-:W1:Y:S02]  /*14590*/  LDSM.16.MT88.4 R104, [R196+0x2900] ;  /* 0x00290000c468783b */ /* 0x000e640000004200 */
[----:B------:R-:W-:Y:S01]  /*145a0*/  FADD.FTZ R168, R168, R173 ;  /* 0x000000ada8a87221 */ /* 0x000fe20000010000 */
[----:B------:R-:W-:Y:S01]  /*145b0*/  MOV R3, R0 ;  /* 0x0000000000037202 */ /* 0x000fe20000000f00 */
        /* <DEDUP_REMOVED lines=12> */
[----:B------:R-:W-:Y:S02]  /*14680*/  FADD.FTZ R177, R177, R176 ;  /* 0x000000b0b1b17221 */ /* 0x000fe40000010000 */
[C---:B------:R-:W-:Y:S01]  /*14690*/  HMMA.16816.F32 R16, R100.reuse, R118, R16 ;  /* 0x000000766410723c */ /* 0x040fe20000001810 */
[----:B------:R-:W-:Y:S03]  /*146a0*/  LDSM.16.MT88.4 R116, [R197+0x4900] ;  /* 0x00490000c574783b */ /* 0x000fe60000004200 */
[----:B------:R-:W-:Y:S02]  /*146b0*/  FADD.FTZ R175, R175, R174 ;  /* 0x000000aeafaf7221 */ /* 0x000fe40000010000 */
[----:B------:R-:W-:Y:S02]  /*146c0*/  FADD.FTZ R214, R214, R177 ;  /* 0x000000b1d6d67221 */ /* 0x000fe40000010000 */
[C---:B--2---:R-:W-:Y:S04]  /*146d0*/  HMMA.16816.F32 R20, R100.reuse, R108, R20 ;  /* 0x0000006c6414723c */ /* 0x044fe80000001814 */
[----:B------:R-:W-:Y:S02]  /*146e0*/  FADD.FTZ R178, R178, R175 ;  /* 0x000000afb2b27221 */ /* 0x000fe40000010000 */
[----:B------:R-:W-:Y:S01]  /*146f0*/  FADD.FTZ R227, R227, R214 ;  /* 0x000000d6e3e37221 */ /* 0x000fe20000010000 */
[----:B------:R-:W-:Y:S01]  /*14700*/  IADD3 R214, R225, -0x1, RZ ;  /* 0xffffffffe1d67810 */ /* 0x000fe20007ffe0ff */
[C---:B------:R-:W-:Y:S01]  /*14710*/  HMMA.16816.F32 R24, R100.reuse, R110, R24 ;  /* 0x0000006e6418723c */ /* 0x040fe20000001818 */
[----:B------:R-:W2:Y:S03]  /*14720*/  LDSM.16.MT88.4 R108, [R203+0x4900] ;  /* 0x00490000cb6c783b */ /* 0x000ea60000004200 */
[----:B------:R-:W-:Y:S01]  /*14730*/  FADD.FTZ R179, R179, R178 ;  /* 0x000000b2b3b37221 */ /* 0x000fe20000010000 */
[----:B------:R-:W-:Y:S03]  /*14740*/  MOV R225, R214 ;  /* 0x000000d600e17202 */ /* 0x000fe60000000f00 */
        /* <DEDUP_REMOVED lines=20> */
[----:B------:R-:W3:Y:S07]  /*14890*/  LDSM.16.MT88.4 R112, [R197+0x1100] ;  /* 0x00110000c570783b */ /* 0x000eee0000004200 */
[C---:B------:R-:W-:Y:S08]  /*148a0*/  HMMA.16816.F32 R84, R100.reuse, R116, R84 ;  /* 0x000000746454723c */ /* 0x040ff00000001854 */
[C---:B------:R-:W-:Y:S01]  /*148b0*/  HMMA.16816.F32 R88, R100.reuse, R118, R88 ;  /* 0x000000766458723c */ /* 0x040fe20000001858 */
[----:B------:R-:W5:Y:S07]  /*148c0*/  LDSM.16.MT88.4 R116, [R203+0x3100] ;  /* 0x00310000cb74783b */ /* 0x000f6e0000004200 */
[C---:B-1----:R-:W-:Y:S08]  /*148d0*/  HMMA.16816.F32 R92, R100.reuse, R104, R92 ;  /* 0x00000068645c723c */ /* 0x042ff0000000185c */
[----:B------:R-:W-:Y:S01]  /*148e0*/  HMMA.16816.F32 R96, R100, R106, R96 ;  /* 0x0000006a6460723c */ /* 0x000fe20000001860 */
[----:B------:R-:W1:Y:S06]  /*148f0*/  LDSM.16.MT88.4 R104, [R196+0x3100] ;  /* 0x00310000c468783b */ /* 0x000e6c0000004200 */
[----:B------:R-:W-:Y:S01]  /*14900*/  F2FP.PACK_AB R100, R229, R226 ;  /* 0x000000e2e564723e */ /* 0x000fe200000000ff */
[----:B------:R-:W-:Y:S01]  /*14910*/  FADD.FTZ R226, R226, R179 ;  /* 0x000000b3e2e27221 */ /* 0x000fe20000010000 */
[----:B----4-:R-:W-:Y:S03]  /*14920*/  F2FP.PACK_AB R101, R231, R228 ;  /* 0x000000e4e765723e */ /* 0x010fe600000000ff */
        /* <DEDUP_REMOVED lines=20> */
[C---:B-----5:R-:W-:Y:S08]  /*14a70*/  HMMA.16816.F32 R36, R100.reuse, R116, R36 ;  /* 0x000000746424723c */ /* 0x060ff00000001824 */
        /* <DEDUP_REMOVED lines=24> */
[C---:B---3--:R-:W-:Y:S08]  /*14c00*/  HMMA.16816.F32 R76, R100.reuse, R112, R76 ;  /* 0x00000070644c723c */ /* 0x048ff0000000184c */
[C---:B------:R-:W-:Y:S08]  /*14c10*/  HMMA.16816.F32 R80, R100.reuse, R114, R80 ;  /* 0x000000726450723c */ /* 0x040ff00000001850 */
[C---:B----4-:R-:W-:Y:S08]  /*14c20*/  HMMA.16816.F32 R84, R100.reuse, R116, R84 ;  /* 0x000000746454723c */ /* 0x050ff00000001854 */
        /* <DEDUP_REMOVED lines=31> */
.L_x_708:
[----:B------:R-:W-:-:S13]  /*14e20*/  ISETP.GE.AND P0, PT, R214, RZ, PT ;  /* 0x000000ffd600720c */ /* 0x000fda0003f06270 */
[----:B------:R-:W-:Y:S05]  /*14e30*/  @!P0 BRA `(.L_x_712) ;  /* 0x00002e7000008947 */ /* 0x000fea0003800000 */
[----:B------:R-:W1:Y:S01]  /*14e40*/  S2R R3, SR_TID.X ;  /* 0x0000000000037919 */ /* 0x000e620000002100 */
[----:B------:R-:W-:Y:S01]  /*14e50*/  SHF.R.S32.HI R5, RZ, 0x1f, R180 ;  /* 0x0000001fff057819 */ /* 0x000fe200000114b4 */
[----:B------:R-:W-:Y:S01]  /*14e60*/  IMAD.MOV.U32 R135, RZ, RZ, R132 ;  /* 0x000000ffff877224 */ /* 0x000fe200078e0084 */
[----:B------:R-:W-:Y:S01]  /*14e70*/  IADD3 R220, R211, 0x100, RZ ;  /* 0x00000100d3dc7810 */ /* 0x000fe20007ffe0ff */
[----:B------:R-:W-:Y:S01]  /*14e80*/  IMAD.SHL.U32 R215, R181, 0x2, RZ ;  /* 0x00000002b5d77824 */ /* 0x000fe200078e00ff */
[C---:B------:R-:W-:Y:S01]  /*14e90*/  SHF.L.U64.HI R218, R180.reuse, 0x1, R5 ;  /* 0x00000001b4da7819 */ /* 0x040fe20000010205 */
[----:B------:R-:W-:Y:S01]  /*14ea0*/  IMAD.SHL.U32 R221, R180, 0x2, RZ ;  /* 0x00000002b4dd7824 */ /* 0x000fe200078e00ff */
[----:B------:R-:W-:Y:S02]  /*14eb0*/  ULDC UR5, c[0x0][0x210] ;  /* 0x0000840000057ab9 */ /* 0x000fe40000000800 */
[----:B------:R-:W-:Y:S02]  /*14ec0*/  ULDC UR4, c[0x0][0x1e8] ;  /* 0x00007a0000047ab9 */ /* 0x000fe40000000800 */
[----:B------:R-:W-:-:S02]  /*14ed0*/  UIMAD UR5, UR11, UR5, URZ ;  /* 0x000000050b0572a4 */ /* 0x000fc4000f8e023f */
[----:B------:R-:W-:Y:S01]  /*14ee0*/  UIMAD UR4, UR11, UR4, URZ ;  /* 0x000000040b0472a4 */ /* 0x000fe2000f8e023f */
[----:B-1----:R-:W-:-:S04]  /*14ef0*/  SHF.R.S32.HI R2, RZ, 0x1f, R3 ;  /* 0x0000001fff027819 */ /* 0x002fc80000011403 */
[----:B------:R-:W-:-:S04]  /*14f00*/  LEA.HI R2, R2, R3, RZ, 0x3 ;  /* 0x0000000302027211 */ /* 0x000fc800078f18ff */
[----:B------:R-:W-:-:S05]  /*14f10*/  LOP3.LUT R2, R2, 0xfffffff8, RZ, 0xc0, !PT ;  /* 0xfffffff802027812 */ /* 0x000fca00078ec0ff */
[----:B------:R-:W-:Y:S02]  /*14f20*/  IMAD.IADD R2, R3, 0x1, -R2 ;  /* 0x0000000103027824 */ /* 0x000fe400078e0a02 */
[----:B------:R-:W-:Y:S01]  /*14f30*/  IMAD.MOV.U32 R3, RZ, RZ, R0 ;  /* 0x000000ffff037224 */ /* 0x000fe200078e0000 */
[----:B------:R-:W-:Y:S01]  /*14f40*/  SHF.R.S32.HI R0, RZ, 0x1f, R181 ;  /* 0x0000001fff007819 */ /* 0x000fe200000114b5 */
[----:B------:R-:W-:-:S03]  /*14f50*/  IMAD.SHL.U32 R216, R2, 0x8, RZ ;  /* 0x0000000802d87824 */ /* 0x000fc600078e00ff */
[----:B------:R-:W-:Y:S02]  /*14f60*/  SHF.L.U64.HI R219, R181, 0x1, R0 ;  /* 0x00000001b5db7819 */ /* 0x000fe40000010200 */
[----:B------:R-:W-:-:S04]  /*14f70*/  SHF.R.S32.HI R217, RZ, 0x1f, R216 ;  /* 0x0000001fffd97819 */ /* 0x000fc800000114d8 */
[C---:B------:R-:W-:Y:S01]  /*14f80*/  SHF.L.U64.HI R217, R216.reuse, 0x1, R217 ;  /* 0x00000001d8d97819 */ /* 0x040fe200000102d9 */
[----:B------:R-:W-:Y:S01]  /*14f90*/  IMAD.SHL.U32 R216, R216, 0x2, RZ ;  /* 0x00000002d8d87824 */ /* 0x000fe200078e00ff */
[----:B------:R-:W-:Y:S05]  /*14fa0*/  BRA `(.L_x_713) ;  /* 0x0000032000007947 */ /* 0x000fea0003800000 */
.L_x_715:
[----:B------:R-:W-:Y:S01]  /*14fb0*/  ISETP.NE.AND P2, PT, R207, 0x1, PT ;  /* 0x00000001cf00780c */ /* 0x000fe20003f45270 */
[----:B------:R-:W-:Y:S01]  /*14fc0*/  IMAD.MOV.U32 R208, RZ, RZ, RZ ;  /* 0x000000ffffd07224 */ /* 0x000fe200078e00ff */
[----:B------:R-:W-:Y:S04]  /*14fd0*/  LEA R209, R214, UR13, 0x6 ;  /* 0x0000000dd6d17c11 */ /* 0x000fe8000f8e30ff */
[----:B------:R-:W-:Y:S05]  /*14fe0*/  IADD3 R209, R209, -0x40, R210 ;  /* 0xffffffc0d1d17810 */ /* 0x000fea0007ffe0d2 */
        /* <DEDUP_REMOVED lines=28> */
[----:B------:R-:W-:Y:S03]  /*151b0*/  IADD3 R8, P1, R4, R215, RZ ;  /* 0x000000d704087210 */ /* 0x000fe60007f3e0ff */
[----:B--2---:R-:W-:Y:S01]  /*151c0*/  IMAD.X R11, R6, 0x1, R217, P0 ;  /* 0x00000001060b7824 */ /* 0x004fe200000e06d9 */
[----:B------:R-:W-:Y:S01]  /*151d0*/  IADD3 R12, P0, R4, R221, RZ ;  /* 0x000000dd040c7210 */ /* 0x000fe20007f1e0ff */
[----:B------:R-:W-:Y:S01]  /*151e0*/  IMAD.X R9, R6, 0x1, R219, P1 ;  /* 0x0000000106097824 */ /* 0x000fe200008e06db */
[----:B---3--:R-:W-:Y:S02]  /*151f0*/  IADD3 R4, P2, R0, R216, RZ ;  /* 0x000000d800047210 */ /* 0x008fe40007f5e0ff */
[----:B------:R1:W-:Y:S01]  /*15200*/  LDGSTS.E.BYPASS.LTC128B.128 [R211+0x6100], [R10.64], !P4 ;  /* 0x061000000ad37fae */ /* 0x0003e2000e101d54 */
[--C-:B------:R-:W-:Y:S01]  /*15210*/  IMAD.X R13, R6, 0x1, R218.reuse, P0 ;  /* 0x00000001060d7824 */ /* 0x100fe200000e06da */
[----:B------:R-:W-:Y:S01]  /*15220*/  IADD3 R6, P1, R0, R215, RZ ;  /* 0x000000d700067210 */ /* 0x000fe20007f3e0ff */
[----:B----4-:R-:W-:Y:S01]  /*15230*/  IMAD.X R5, R2, 0x1, R217, P2 ;  /* 0x0000000102057824 */ /* 0x010fe200010e06d9 */
        /* <DEDUP_REMOVED lines=9> */
.L_x_713:
        /* <DEDUP_REMOVED lines=27> */
[----:B------:R-:W2:Y:S07]  /*15480*/  SHFL.IDX PT, R132, R5, 0x1, 0x181f ;  /* 0x00381f0005847f89 */ /* 0x000eae00000e0000 */
[----:B------:R1:W3:Y:S02]  /*15490*/  SHFL.IDX PT, R0, R4, 0x1, 0x181f ;  /* 0x00381f0004007f89 */ /* 0x0002e400000e0000 */
[C---:B-1----:R-:W-:Y:S03]  /*154a0*/  HMMA.16816.F32 R4, R32.reuse, R8, RZ ;  /* 0x000000082004723c */ /* 0x042fe600000018ff */
[CC--:B------:R-:W-:Y:S02]  /*154b0*/  IADD3 R14, P0, R20.reuse, R216.reuse, RZ ;  /* 0x000000d8140e7210 */ /* 0x0c0fe40007f1e0ff */
[----:B------:R-:W-:Y:S02]  /*154c0*/  IADD3 R12, P1, R20, R215, RZ ;  /* 0x000000d7140c7210 */ /* 0x000fe40007f3e0ff */
[C---:B------:R-:W-:Y:S01]  /*154d0*/  IADD3.X R15, R2.reuse, R217, RZ, P0, !PT ;  /* 0x000000d9020f7210 */ /* 0x040fe200007fe4ff */
[C---:B------:R-:W-:Y:S01]  /*154e0*/  HMMA.16816.F32 R8, R32.reuse, R10, RZ ;  /* 0x0000000a2008723c */ /* 0x040fe200000018ff */
[----:B------:R-:W-:Y:S03]  /*154f0*/  IADD3.X R13, R2, R219, RZ, P1, !PT ;  /* 0x000000db020d7210 */ /* 0x000fe60000ffe4ff */
[----:B------:R-:W-:Y:S01]  /*15500*/  @!PT LDS RZ, [RZ] ;  /* 0x00000000fffff984 */ /* 0x000fe20000000800 */
[----:B------:R1:W-:Y:S01]  /*15510*/  LDGSTS.E.BYPASS.LTC128B.128 [R220], [R14.64], !P4 ;  /* 0x000000000edc7fae */ /* 0x0003e2000e101d54 */
[----:B------:R-:W-:Y:S02]  /*15520*/  IADD3 R20, P0, R20, R221, RZ ;  /* 0x000000dd14147210 */ /* 0x000fe40007f1e0ff */
[----:B--2---:R-:W-:Y:S02]  /*15530*/  IADD3 R170, P2, R132, R216, RZ ;  /* 0x000000d884aa7210 */ /* 0x004fe40007f5e0ff */
[-C--:B------:R-:W-:Y:S02]  /*15540*/  IADD3.X R21, R2, R218.reuse, RZ, P0, !PT ;  /* 0x000000da02157210 */ /* 0x080fe400007fe4ff */
[----:B------:R1:W-:Y:S01]  /*15550*/  LDGSTS.E.BYPASS.LTC128B.128 [R220+0x2000], [R12.64], !P6 ;  /* 0x020000000cdc7fae */ /* 0x0003e2000f101d54 */
[----:B---3--:R-:W-:Y:S02]  /*15560*/  IADD3.X R171, R0, R217, RZ, P2, !PT ;  /* 0x000000d900ab7210 */ /* 0x008fe400017fe4ff */
[C---:B------:R-:W-:Y:S02]  /*15570*/  IADD3 R168, P1, R132.reuse, R215, RZ ;  /* 0x000000d784a87210 */ /* 0x040fe40007f3e0ff */
[----:B------:R-:W-:Y:S02]  /*15580*/  IADD3 R132, P0, R132, R221, RZ ;  /* 0x000000dd84847210 */ /* 0x000fe40007f1e0ff */
[----:B------:R2:W-:Y:S01]  /*15590*/  LDGSTS.E.BYPASS.LTC128B.128 [R220+0x4000], [R20.64], !P5 ;  /* 0x0400000014dc7fae */ /* 0x0005e2000e901d54 */
[C---:B------:R-:W-:Y:S02]  /*155a0*/  IADD3.X R169, R0.reuse, R219, RZ, P1, !PT ;  /* 0x000000db00a97210 */ /* 0x040fe40000ffe4ff */
[----:B------:R-:W-:Y:S02]  /*155b0*/  IADD3.X R133, R0, R218, RZ, P0, !PT ;  /* 0x000000da00857210 */ /* 0x000fe400007fe4ff */
[----:B------:R-:W-:Y:S02]  /*155c0*/  ISETP.GE.AND P0, PT, R214, 0x1, PT ;  /* 0x00000001d600780c */ /* 0x000fe40003f06270 */
[----:B------:R3:W-:Y:S07]  /*155d0*/  LDGSTS.E.BYPASS.LTC128B.128 [R220+0x1000], [R170.64], !P4 ;  /* 0x01000000aadc7fae */ /* 0x0007ee000e101d54 */
        /* <DEDUP_REMOVED lines=8> */
[----:B------:R-:W2:Y:S05]  /*15660*/  LDSM.16.M88.4 R164, [R200+0x6100] ;  /* 0x00610000c8a4783b */ /* 0x000eaa0000000200 */
[C---:B------:R-:W-:Y:S02]  /*15670*/  HMMA.16816.F32 R28, R32.reuse, R136, RZ ;  /* 0x00000088201c723c */ /* 0x040fe400000018ff */
[----:B---3--:R-:W-:Y:S06]  /*15680*/  LDSM.16.M88.4 R168, [R200+0x7100] ;  /* 0x00710000c8a8783b */ /* 0x008fec0000000200 */
[----:B------:R-:W-:Y:S01]  /*15690*/  HMMA.16816.F32 R32, R32, R138, RZ ;  /* 0x0000008a2020723c */ /* 0x000fe200000018ff */
[----:B------:R-:W3:Y:S07]  /*156a0*/  LDSM.16.M88.4 R136, [R200+0x6900] ;  /* 0x00690000c888783b */ /* 0x000eee0000000200 */
        /* <DEDUP_REMOVED lines=15> */
[C---:B--2---:R-:W-:Y:S01]  /*157a0*/  HMMA.16816.F32 R4, R160.reuse, R164, R4 ;  /* 0x000000a4a004723c */ /* 0x044fe20000001804 */
[----:B------:R-:W2:Y:S07]  /*157b0*/  LDSM.16.M88.4 R156, [R205+0x8100] ;  /* 0x00810000cd9c783b */ /* 0x000eae0000000200 */
        /* <DEDUP_REMOVED lines=24> */
[C---:B--2---:R-:W-:Y:S01]  /*15940*/  HMMA.16816.F32 R4, R152.reuse, R156, R4 ;  /* 0x0000009c9804723c */ /* 0x044fe20000001804 */
[----:B------:R-:W2:Y:S07]  /*15950*/  LDSM.16.M88.4 R176, [R201+0x10100] ;  /* 0x01010000c9b0783b */ /* 0x000eae0000000200 */
[C---:B------:R-:W-:Y:S01]  /*15960*/  HMMA.16816.F32 R8, R152.reuse, R158, R8 ;  /* 0x0000009e9808723c */ /* 0x040fe20000001808 */
[----:B------:R-:W-:Y:S07]  /*15970*/  LDSM.16.M88.4 R156, [R200+0x9900] ;  /* 0x00990000c89c783b */ /* 0x000fee0000000200 */
[C---:B---3--:R-:W-:Y:S08]  /*15980*/  HMMA.16816.F32 R12, R152.reuse, R136, R12 ;  /* 0x00000088980c723c */ /* 0x048ff0000000180c */
[C---:B------:R-:W-:Y:S01]  /*15990*/  HMMA.16816.F32 R16, R152.reuse, R138, R16 ;  /* 0x0000008a9810723c */ /* 0x040fe20000001810 */
[----:B------:R-:W3:Y:S07]  /*159a0*/  LDSM.16.M88.4 R136, [R200+0x8900] ;  /* 0x00890000c888783b */ /* 0x000eee0000000200 */
        /* <DEDUP_REMOVED lines=19> */
[C---:B--2---:R-:W-:Y:S01]  /*15ae0*/  HMMA.16816.F32 R4, R176.reuse, R180, R4 ;  /* 0x000000b4b004723c */ /* 0x044fe20000001804 */
[----:B------:R-:W2:Y:S07]  /*15af0*/  LDSM.16.M88.4 R168, [R206+0x14100] ;  /* 0x01410000cea8783b */ /* 0x000eae0000000200 */
[C---:B------:R-:W-:Y:S01]  /*15b00*/  HMMA.16816.F32 R8, R176.reuse, R182, R8 ;  /* 0x000000b6b008723c */ /* 0x040fe20000001808 */
[----:B------:R-:W-:Y:S07]  /*15b10*/  LDSM.16.M88.4 R180, [R187] ;  /* 0x00000000bbb4783b */ /* 0x000fee0000000200 */
[C---:B---3--:R-:W-:Y:S08]  /*15b20*/  HMMA.16816.F32 R12, R176.reuse, R136, R12 ;  /* 0x00000088b00c723c */ /* 0x048ff0000000180c */
[C---:B------:R-:W-:Y:S01]  /*15b30*/  HMMA.16816.F32 R16, R176.reuse, R138, R16 ;  /* 0x0000008ab010723c */ /* 0x040fe20000001810 */
[----:B------:R-:W3:Y:S07]  /*15b40*/  LDSM.16.M88.4 R136, [R205+0xa900] ;  /* 0x00a90000cd88783b */ /* 0x000eee0000000200 */
[C---:B----4-:R-:W-:Y:S08]  /*15b50*/  HMMA.16816.F32 R20, R176.reuse, R152, R20 ;  /* 0x00000098b014723c */ /* 0x050ff00000001814 */
[C---:B------:R-:W-:Y:S01]  /*15b60*/  HMMA.16816.F32 R24, R176.reuse, R154, R24 ;  /* 0x0000009ab018723c */ /* 0x040fe20000001818 */
[----:B------:R-:W4:Y:S07]  /*15b70*/  LDSM.16.M88.4 R152, [R205+0xb100] ;  /* 0x00b10000cd98783b */ /* 0x000f2e0000000200 */
[C---:B------:R-:W-:Y:S08]  /*15b80*/  HMMA.16816.F32 R28, R176.reuse, R156, R28 ;  /* 0x0000009cb01c723c */ /* 0x040ff0000000181c */
[----:B------:R-:W-:Y:S01]  /*15b90*/  HMMA.16816.F32 R32, R176, R158, R32 ;  /* 0x0000009eb020723c */ /* 0x000fe20000001820 */
[----:B------:R-:W2:Y:S07]  /*15ba0*/  LDSM.16.M88.4 R156, [R205+0xb900] ;  /* 0x00b90000cd9c783b */ /* 0x000eae0000000200 */
[C---:B-----5:R-:W-:Y:S01]  /*15bb0*/  HMMA.16816.F32 R4, R160.reuse, R164, R4 ;  /* 0x000000a4a004723c */ /* 0x060fe20000001804 */
[----:B------:R-:W5:Y:S07]  /*15bc0*/  LDSM.16.M88.4 R176, [R202+0x14100] ;  /* 0x01410000cab0783b */ /* 0x000f6e0000000200 */
        /* <DEDUP_REMOVED lines=24> */
[----:B------:R-:W2:Y:S01]  /*15d50*/  LDSM.16.M88.4 R168, [R199+0x14100] ;  /* 0x01410000c7a8783b */ /* 0x000ea20000000200 */
[C---:B-----5:R-:W-:Y:S08]  /*15d60*/  HMMA.16816.F32 R4, R176.reuse, R180, R4 ;  /* 0x000000b4b004723c */ /* 0x060ff00000001804 */
[C---:B------:R-:W-:Y:S08]  /*15d70*/  HMMA.16816.F32 R8, R176.reuse, R182, R8 ;  /* 0x000000b6b008723c */ /* 0x040ff00000001808 */
[C---:B-1----:R-:W-:Y:S08]  /*15d80*/  HMMA.16816.F32 R12, R176.reuse, R140, R12 ;  /* 0x0000008cb00c723c */ /* 0x042ff0000000180c */
[C---:B------:R-:W-:Y:S08]  /*15d90*/  HMMA.16816.F32 R16, R176.reuse, R142, R16 ;  /* 0x0000008eb010723c */ /* 0x040ff00000001810 */
[C---:B------:R-:W-:Y:S08]  /*15da0*/  HMMA.16816.F32 R20, R176.reuse, R144, R20 ;  /* 0x00000090b014723c */ /* 0x040ff00000001814 */
[C---:B------:R-:W-:Y:S08]  /*15db0*/  HMMA.16816.F32 R24, R176.reuse, R146, R24 ;  /* 0x00000092b018723c */ /* 0x040ff00000001818 */
[C---:B------:R-:W-:Y:S08]  /*15dc0*/  HMMA.16816.F32 R28, R176.reuse, R148, R28 ;  /* 0x00000094b01c723c */ /* 0x040ff0000000181c */
[----:B------:R-:W-:Y:S08]  /*15dd0*/  HMMA.16816.F32 R32, R176, R150, R32 ;  /* 0x00000096b020723c */ /* 0x000ff00000001820 */
[C---:B--2---:R-:W-:Y:S08]  /*15de0*/  HMMA.16816.F32 R4, R160.reuse, R164, R4 ;  /* 0x000000a4a004723c */ /* 0x044ff00000001804 */
[C---:B------:R-:W-:Y:S08]  /*15df0*/  HMMA.16816.F32 R8, R160.reuse, R166, R8 ;  /* 0x000000a6a008723c */ /* 0x040ff00000001808 */
[C---:B---3--:R-:W-:Y:S08]  /*15e00*/  HMMA.16816.F32 R12, R160.reuse, R136, R12 ;  /* 0x00000088a00c723c */ /* 0x048ff0000000180c */
        /* <DEDUP_REMOVED lines=83> */
.L_x_714:
        /* <DEDUP_REMOVED lines=33> */
[----:B------:R-:W-:Y:S02]  /*16550*/  ISETP.GT.AND P0, PT, R214, RZ, PT ;  /* 0x000000ffd600720c */ /* 0x000fe40003f04270 */
        /* <DEDUP_REMOVED lines=25> */
[--C-:B------:R-:W-:Y:S01]  /*166f0*/  FFMA.FTZ R135, R163, c[0x0][0x2d0], -R144.reuse ;  /* 0x0000b400a3877a23 */ /* 0x100fe20000010890 */
[----:B------:R-:W-:Y:S01]  /*16700*/  LDSM.16.MT88.4 R164, [R203+0x5900] ;  /* 0x00590000cba4783b */ /* 0x000fe20000004200 */
[----:B------:R-:W-:Y:S02]  /*16710*/  FMUL.FTZ R4, R2, c[0x0][0x2d0] ;  /* 0x0000b40002047a20 */ /* 0x000fe40000410000 */
[--C-:B------:R-:W-:Y:S02]  /*16720*/  FFMA.FTZ R175, R142, c[0x0][0x2d0], -R151.reuse ;  /* 0x0000b4008eaf7a23 */ /* 0x100fe40000010897 */
[--C-:B------:R-:W-:Y:S01]  /*16730*/  FFMA.FTZ R176, R140, c[0x0][0x2d0], -R151.reuse ;  /* 0x0000b4008cb07a23 */ /* 0x100fe20000010897 */
[----:B------:R2:W3:Y:S01]  /*16740*/  MUFU.EX2 R2, R4 ;  /* 0x0000000400027308 */ /* 0x0004e20000000800 */
[--C-:B------:R-:W-:Y:S01]  /*16750*/  FFMA.FTZ R177, R143, c[0x0][0x2d0], -R144.reuse ;  /* 0x0000b4008fb17a23 */ /* 0x100fe20000010890 */
[----:B------:R-:W-:Y:S01]  /*16760*/  LDSM.16.MT88.4 R160, [R196+0x3900] ;  /* 0x00390000c4a0783b */ /* 0x000fe20000004200 */
[--C-:B------:R-:W-:Y:S02]  /*16770*/  FFMA.FTZ R178, R141, c[0x0][0x2d0], -R144.reuse ;  /* 0x0000b4008db27a23 */ /* 0x100fe40000010890 */
[--C-:B------:R-:W-:Y:S02]  /*16780*/  FFMA.FTZ R179, R138, c[0x0][0x2d0], -R151.reuse ;  /* 0x0000b4008ab37a23 */ /* 0x100fe40000010897 */
[--C-:B------:R-:W-:Y:S02]  /*16790*/  FFMA.FTZ R180, R136, c[0x0][0x2d0], -R151.reuse ;  /* 0x0000b40088b47a23 */ /* 0x100fe40000010897 */
[--C-:B------:R-:W-:Y:S01]  /*167a0*/  FFMA.FTZ R181, R139, c[0x0][0x2d0], -R144.reuse ;  /* 0x0000b4008bb57a23 */ /* 0x100fe20000010890 */
[----:B------:R-:W4:Y:S01]  /*167b0*/  MUFU.EX2 R174, R174 ;  /* 0x000000ae00ae7308 */ /* 0x000f220000000800 */
[----:B------:R-:W-:Y:S01]  /*167c0*/  LDSM.16.MT88.4 R140, [R197+0x2900] ;  /* 0x00290000c58c783b */ /* 0x000fe20000004200 */
[--C-:B------:R-:W-:Y:S02]  /*167d0*/  FFMA.FTZ R182, R137, c[0x0][0x2d0], -R144.reuse ;  /* 0x0000b40089b67a23 */ /* 0x100fe40000010890 */
[C---:B-1----:R-:W-:Y:S02]  /*167e0*/  FMUL.FTZ R5, R3.reuse, R129 ;  /* 0x0000008103057220 */ /* 0x042fe40000410000 */
[C---:B------:R-:W-:Y:S02]  /*167f0*/  FMUL.FTZ R8, R3.reuse, R124 ;  /* 0x0000007c03087220 */ /* 0x040fe40000410000 */
[C---:B------:R-:W-:Y:S01]  /*16800*/  FMUL.FTZ R9, R3.reuse, R125 ;  /* 0x0000007d03097220 */ /* 0x040fe20000410000 */
[----:B------:R-:W-:Y:S01]  /*16810*/  LDSM.16.MT88.4 R136, [R198+0x2900] ;  /* 0x00290000c688783b */ /* 0x000fe20000004200 */
        /* <DEDUP_REMOVED lines=208> */
[----:B------:R-:W-:Y:S01]  /*17520*/  FADD.FTZ R177, R177, R2 ;  /* 0x00000002b1b17221 */ /* 0x000fe20000010000 */
[----:B------:R-:W-:Y:S01]  /*17530*/  IADD3 R2, R214, -0x1, RZ ;  /* 0xffffffffd6027810 */ /* 0x000fe20007ffe0ff */
[----:B------:R-:W-:Y:S02]  /*17540*/  FADD.FTZ R176, R176, R175 ;  /* 0x000000afb0b07221 */ /* 0x000fe40000010000 */
[C---:B----4-:R-:W-:Y:S04]  /*17550*/  HMMA.16816.F32 R20, R100.reuse, R108, R20 ;  /* 0x0000006c6414723c */ /* 0x050fe80000001814 */
[----:B------:R-:W-:Y:S01]  /*17560*/  FADD.FTZ R178, R178, R177 ;  /* 0x000000b1b2b27221 */ /* 0x000fe20000010000 */
[----:B------:R-:W-:Y:S01]  /*17570*/  MOV R214, R2 ;  /* 0x0000000200d67202 */ /* 0x000fe20000000f00 */
        /* <DEDUP_REMOVED lines=115> */
.L_x_712:
        /* <DEDUP_REMOVED lines=123> */
.L_x_656:
        /* <DEDUP_REMOVED lines=150> */
[----:B------:R-:W-:-:S05]  /*18dc0*/  IMAD.MOV.U32 R7, RZ, RZ, c[0x0][0x388] ;  /* 0x0000e200ff077624 */ /* 0x000fca00078e00ff */
[----:B------:R-:W-:Y:S02]  /*18dd0*/  IMAD.U32 R14, RZ, RZ, UR4 ;  /* 0x00000004ff0e7e24 */ /* 0x000fe4000f8e00ff */
[----:B--2---:R-:W-:-:S05]  /*18de0*/  IMAD.U32 R15, RZ, RZ, UR5 ;  /* 0x00000005ff0f7e24 */ /* 0x004fca000f8e00ff */
        /* <DEDUP_REMOVED lines=12> */
.L_x_717:
[----:B---3--:R-:W-:Y:S01]  /*18eb0*/  SHF.R.S32.HI R3, RZ, 0x1f, R2 ;  /* 0x0000001fff037819 */ /* 0x008fe20000011402 */
[----:B------:R-:W1:Y:S01]  /*18ec0*/  S2R R57, SR_CTAID.X ;  /* 0x0000000000397919 */ /* 0x000e620000002500 */
[----:B------:R-:W-:Y:S01]  /*18ed0*/  LOP3.LUT R13, R9, 0xffffffe0, RZ, 0xc0, !PT ;  /* 0xffffffe0090d7812 */ /* 0x000fe200078ec0ff */
[----:B------:R-:W-:Y:S01]  /*18ee0*/  IMAD.MOV.U32 R6, RZ, RZ, c[0x0][0x4e8] ;  /* 0x00013a00ff067624 */ /* 0x000fe200078e00ff */
[----:B------:R-:W-:Y:S01]  /*18ef0*/  LEA.HI R3, R3, R2, RZ, 0x3 ;  /* 0x0000000203037211 */ /* 0x000fe200078f18ff */
[----:B------:R-:W-:Y:S01]  /*18f00*/  ULDC.64 UR6, c[0x0][0x490] ;  /* 0x0001240000067ab9 */ /* 0x000fe20000000a00 */
[----:B------:R-:W-:Y:S01]  /*18f10*/  BSSY B0, `(.L_x_718) ;  /* 0x000008c000007945 */ /* 0x000fe20003800000 */
[----:B------:R-:W-:Y:S01]  /*18f20*/  USHF.R.S32.HI UR10, URZ, 0x1f, UR18 ;  /* 0x0000001f3f0a7899 */ /* 0x000fe20008011412 */
        /* <DEDUP_REMOVED lines=9> */
[----:B------:R-:W-:Y:S01]  /*18fc0*/  UMOV UR13, UR23 ;  /* 0x00000017000d7c82 */ /* 0x000fe20008000000 */
[----:B------:R-:W-:Y:S01]  /*18fd0*/  LEA.HI R9, R10, R3, RZ, 0x2 ;  /* 0x000000030a097211 */ /* 0x000fe200078f10ff */
[----:B------:R-:W-:Y:S01]  /*18fe0*/  USEL UR10, UR10, URZ, !UP1 ;  /* 0x0000003f0a0a7287 */ /* 0x000fe2000c800000 */
[----:B------:R-:W-:Y:S01]  /*18ff0*/  LOP3.LUT P2, RZ, R3, 0x3, RZ, 0xc0, !PT ;  /* 0x0000000303ff7812 */ /* 0x000fe2000784c0ff */
[----:B------:R-:W-:Y:S01]  /*19000*/  IMAD.IADD R11, R11, 0x1, -R6 ;  /* 0x000000010b0b7824 */ /* 0x000fe200078e0a06 */
[----:B------:R-:W-:Y:S01]  /*19010*/  SHF.R.S32.HI R9, RZ, 0x2, R9 ;  /* 0x00000002ff097819 */ /* 0x000fe20000011409 */
[----:B------:R-:W-:-:S02]  /*19020*/  UIMAD.WIDE.U32 UR12, UR11, UR6, UR12 ;  /* 0x000000060b0c72a5 */ /* 0x000fc4000f8e000c */
[----:B------:R-:W-:Y:S02]  /*19030*/  UIMAD UR9, UR11, UR7, UR9 ;  /* 0x000000070b0972a4 */ /* 0x000fe4000f8e0209 */
[----:B------:R-:W-:Y:S01]  /*19040*/  IMAD R2, R2, 0x10, R9 ;  /* 0x0000001002027824 */ /* 0x000fe200078e0209 */
[----:B------:R-:W-:Y:S02]  /*19050*/  ULDC.64 UR6, c[0x0][0x498] ;  /* 0x0001260000067ab9 */ /* 0x000fe40000000a00 */
[----:B------:R-:W-:Y:S01]  /*19060*/  USEL UR18, UR18, URZ, !UP1 ;  /* 0x0000003f12127287 */ /* 0x000fe2000c800000 */
[----:B------:R-:W-:Y:S01]  /*19070*/  IMAD R6, R11, 0x8, R2 ;  /* 0x000000080b067824 */ /* 0x000fe200078e0202 */
[----:B------:R-:W-:Y:S02]  /*19080*/  UIMAD UR15, UR10, UR6, URZ ;  /* 0x000000060a0f72a4 */ /* 0x000fe4000f8e023f */
[----:B------:R-:W-:Y:S02]  /*19090*/  UIADD3 UR13, UR13, UR9, URZ ;  /* 0x000000090d0d7290 */ /* 0x000fe4000fffe03f */
[----:B-1----:R-:W-:Y:S01]  /*190a0*/  LEA R9, R57, R6, 0x7 ;  /* 0x0000000639097211 */ /* 0x002fe200078e38ff */
[----:B------:R-:W-:Y:S01]  /*190b0*/  UIMAD UR7, UR18, UR7, UR15 ;  /* 0x00000007120772a4 */ /* 0x000fe2000f8e020f */
[CC--:B------:R-:W-:Y:S01]  /*190c0*/  LEA.HI R6, R5.reuse, R0.reuse, RZ, 0x3 ;  /* 0x0000000005067211 */ /* 0x0c0fe200078f18ff */
[----:B------:R-:W-:Y:S01]  /*190d0*/  UIMAD.WIDE.U32 UR12, UR18, UR6, UR12 ;  /* 0x00000006120c72a5 */ /* 0x000fe2000f8e000c */
[----:B------:R-:W-:Y:S01]  /*190e0*/  LEA.HI R5, R5, R0, RZ, 0x6 ;  /* 0x0000000005057211 */ /* 0x000fe200078f30ff */
[----:B------:R-:W-:Y:S01]  /*190f0*/  @P1 IMAD.HI.U32 R3, R9, c[0x0][0x4ec], RZ ;  /* 0x00013b0009031a27 */ /* 0x000fe200078e00ff */
[----:B------:R-:W-:-:S02]  /*19100*/  ULDC.64 UR4, c[0x0][0x3a0] ;  /* 0x0000e80000047ab9 */ /* 0x000fc40000000a00 */
[----:B------:R-:W-:Y:S01]  /*19110*/  UIMAD UR14, UR23, UR4, URZ ;  /* 0x00000004170e72a4 */ /* 0x000fe2000f8e023f */
[----:B------:R-:W-:Y:S01]  /*19120*/  IMAD.MOV.U32 R14, RZ, RZ, R9 ;  /* 0x000000ffff0e7224 */ /* 0x000fe200078e0009 */
[----:B------:R-:W-:Y:S01]  /*19130*/  @P1 SHF.R.U32.HI R14, RZ, c[0x0][0x4f0], R3 ;  /* 0x00013c00ff0e1a19 */ /* 0x000fe20000011603 */
[----:B------:R-:W-:Y:S01]  /*19140*/  UIMAD.WIDE.U32 UR16, UR22, UR4, URZ ;  /* 0x00000004161072a5 */ /* 0x000fe2000f8e003f */
[----:B------:R-:W-:Y:S01]  /*19150*/  LOP3.LUT R3, R6, 0xfffffff8, RZ, 0xc0, !PT ;  /* 0xfffffff806037812 */ /* 0x000fe200078ec0ff */
[----:B------:R-:W-:Y:S01]  /*19160*/  UIMAD UR14, UR22, UR5, UR14 ;  /* 0x00000005160e72a4 */ /* 0x000fe2000f8e020e */
        /* <DEDUP_REMOVED lines=40> */
[----:B------:R-:W1:Y:S01]  /*193f0*/  SHFL.IDX PT, R51, R12, RZ, 0x1c1f ;  /* 0x001c1fff0c337589 */ /* 0x000e6200000e0000 */
[----:B------:R-:W-:Y:S01]  /*19400*/  SHF.R.S32.HI R11, RZ, 0x1f, R9 ;  /* 0x0000001fff0b7819 */ /* 0x000fe20000011409 */
[----:B------:R-:W-:Y:S01]  /*19410*/  IMAD R10, R10, c[0x0][0x4e8], R13 ;  /* 0x00013a000a0a7a24 */ /* 0x000fe200078e020d */
[----:B------:R-:W-:Y:S01]  /*19420*/  MOV R14, UR16 ;  /* 0x00000010000e7c02 */ /* 0x000fe20008000f00 */
[----:B------:R2:W3:Y:S01]  /*19430*/  SHFL.IDX PT, R49, R12, 0x1, 0x1c1f ;  /* 0x003c1f000c317f89 */ /* 0x0004e200000e0000 */
        /* <DEDUP_REMOVED lines=14> */
[----:B-1----:R1:W-:Y:S01]  /*19520*/  @!P1 ST.E [R50.64], R4 ;  /* 0x0000000432009985 */ /* 0x0023e2000c101914 */
[----:B--2---:R-:W-:-:S03]  /*19530*/  IMAD.SHL.U32 R12, R5, 0x8, RZ ;  /* 0x00000008050c7824 */ /* 0x004fc600078e00ff */
[----:B---3--:R1:W-:Y:S02]  /*19540*/  @!P0 ST.E [R48.64], R8 ;  /* 0x0000000830008985 */ /* 0x0083e4000c101914 */
[----:B------:R-:W-:Y:S01]  /*19550*/  LOP3.LUT R12, R3, 0x7ffffe00, R12, 0xf8, !PT ;  /* 0x7ffffe00030c7812 */ /* 0x000fe200078ef80c */
[C---:B------:R-:W-:Y:S02]  /*19560*/  IMAD R3, R10.reuse, c[0x0][0x3dc], R9 ;  /* 0x0000f7000a037a24 */ /* 0x040fe400078e0209 */
[----:B------:R-:W-:-:S04]  /*19570*/  IMAD.WIDE.U32 R10, R10, c[0x0][0x3d8], R14 ;  /* 0x0000f6000a0a7a25 */ /* 0x000fc800078e000e */
[----:B------:R-:W-:Y:S01]  /*19580*/  IMAD.SHL.U32 R58, R12, 0x2, RZ ;  /* 0x000000020c3a7824 */ /* 0x000fe200078e00ff */
[----:B------:R-:W-:Y:S01]  /*19590*/  LEA R56, P0, R10, c[0x0][0x380], 0x1 ;  /* 0x0000e0000a387a11 */ /* 0x000fe200078008ff */
[----:B------:R-:W-:-:S03]  /*195a0*/  IMAD.IADD R3, R11, 0x1, R3 ;  /* 0x000000010b037824 */ /* 0x000fc600078e0203 */
[----:B------:R1:W2:Y:S02]  /*195b0*/  LDS.128 R44, [R58+0x1080] ;  /* 0x001080003a2c7984 */ /* 0x0002a40000000c00 */
[----:B------:R-:W-:Y:S02]  /*195c0*/  LEA.HI.X R55, R10, c[0x0][0x384], R3, 0x1, P0 ;  /* 0x0000e1000a377a11 */ /* 0x000fe400000f0c03 */
        /* <DEDUP_REMOVED lines=32> */
.L_x_719:
[----:B--2---:R-:W-:Y:S05]  /*197d0*/  BSYNC B0 ;  /* 0x0000000000007941 */ /* 0x004fea0003800000 */
.L_x_718:
        /* <DEDUP_REMOVED lines=23> */
.L_x_721:
[----:B------:R-:W-:Y:S05]  /*19950*/  BSYNC B0 ;  /* 0x0000000000007941 */ /* 0x000fea0003800000 */
.L_x_720:
        /* <DEDUP_REMOVED lines=23> */
.L_x_723:
[----:B------:R-:W-:Y:S05]  /*19ad0*/  BSYNC B0 ;  /* 0x0000000000007941 */ /* 0x000fea0003800000 */
.L_x_722:
        /* <DEDUP_REMOVED lines=24> */
.L_x_716:
        /* <DEDUP_REMOVED lines=31> */
.L_x_724:
        /* <DEDUP_REMOVED lines=43> */
.L_x_726:
[----:B------:R-:W-:Y:S05]  /*1a100*/  BSYNC B0 ;  /* 0x0000000000007941 */ /* 0x000fea0003800000 */
.L_x_725:
        /* <DEDUP_REMOVED lines=70> */
.L_x_728:
[----:B------:R-:W-:Y:S05]  /*1a570*/  BSYNC B0 ;  /* 0x0000000000007941 */ /* 0x000fea0003800000 */
.L_x_727:
        /* <DEDUP_REMOVED lines=21> */
.L_x_730:
[----:B------:R-:W-:Y:S05]  /*1a6d0*/  BSYNC B0 ;  /* 0x0000000000007941 */ /* 0x000fea0003800000 */
.L_x_729:
        /* <DEDUP_REMOVED lines=21> */
.L_x_732:
[----:B------:R-:W-:Y:S05]  /*1a830*/  BSYNC B0 ;  /* 0x0000000000007941 */ /* 0x000fea0003800000 */
.L_x_731:
        /* <DEDUP_REMOVED lines=22> */
.L_x_733:
        /* <DEDUP_REMOVED lines=14> */
.L_x_1504:


//--------------------- .text._ZN7cutlass13device_kernelIN5flash19enable_sm80_to_sm89INS1_16FlashAttnFwdSm80INS1_25CollectiveMainloopFwdSm80ILi8ELi2ELb0EN4cute5tupleIJNS5_1CILi128EEENS7_ILi64EEENS7_ILi192EEEEEELi192ENS_6half_tEfNS_4arch4Sm80ELb0ELb0ELb1ELb0ELb1ELb0ELb1ELb0EEENS1_21CollectiveEpilogueFwdINS6_IJS8_SA_S9_EEENS6_IJNS7_ILi1EEESI_SI_EEESC_SE_Li256ELb0ELb1ELb0ELb0EEENS1_19SingleTileSchedulerILb0ELb0ELb1ELi128EEEEEEEEEvNT_6ParamsE --------------------------
	.section	.text._ZN7cutlass13device_kernelIN5flash19enable_sm80_to_sm89INS1_16FlashAttnFwdSm80INS1_25CollectiveMainloopFwdSm80ILi8ELi2ELb0EN4cute5tupleIJNS5_1CILi128EEENS7_ILi64EEENS7_ILi192EEEEEELi192ENS_6half_tEfNS_4arch4Sm80ELb0ELb0ELb1ELb0ELb1ELb0ELb1ELb0EEENS1_21CollectiveEpilogueFwdINS6_IJS8_SA_S9_EEENS6_IJNS7_ILi1EEESI_SI_EEESC_SE_Li256ELb0ELb1ELb0ELb0EEENS1_19SingleTileSchedulerILb0ELb0ELb1ELi128EEEEEEEEEvNT_6ParamsE,"ax",@progbits
	.sectioninfo	@"SHI_REGISTERS=239"
	.align	128
.text._ZN7cutlass13device_kernelIN5flash19enable_sm80_to_sm89INS1_16FlashAttnFwdSm80INS1_25CollectiveMainloopFwdSm80ILi8ELi2ELb0EN4cute5tupleIJNS5_1CILi128EEENS7_ILi64EEENS7_ILi192EEEEEELi192ENS_6half_tEfNS_4arch4Sm80ELb0ELb0ELb1ELb0ELb1ELb0ELb1ELb0EEENS1_21CollectiveEpilogueFwdINS6_IJS8_SA_S9_EEENS6_IJNS7_ILi1EEESI_SI_EEESC_SE_Li256ELb0ELb1ELb0ELb0EEENS1_19SingleTileSchedulerILb0ELb0ELb1ELi128EEEEEEEEEvNT_6ParamsE:
        .type           _ZN7cutlass13device_kernelIN5flash19enable_sm80_to_sm89INS1_16FlashAttnFwdSm80INS1_25CollectiveMainloopFwdSm80ILi8ELi2ELb0EN4cute5tupleIJNS5_1CILi128EEENS7_ILi64EEENS7_ILi192EEEEEELi192ENS_6half_tEfNS_4arch4Sm80ELb0ELb0ELb1ELb0ELb1ELb0ELb1ELb0EEENS1_21CollectiveEpilogueFwdINS6_IJS8_SA_S9_EEENS6_IJNS7_ILi1EEESI_SI_EEESC_SE_Li256ELb0ELb1ELb0ELb0EEENS1_19SingleTileSchedulerILb0ELb0ELb1ELi128EEEEEEEEEvNT_6ParamsE,@function
        .size           _ZN7cutlass13device_kernelIN5flash19enable_sm80_to_sm89INS1_16FlashAttnFwdSm80INS1_25CollectiveMainloopFwdSm80ILi8ELi2ELb0EN4cute5tupleIJNS5_1CILi128EEENS7_ILi64EEENS7_ILi192EEEEEELi192ENS_6half_tEfNS_4arch4Sm80ELb0ELb0ELb1ELb0ELb1ELb0ELb1ELb0EEENS1_21CollectiveEpilogueFwdINS6_IJS8_SA_S9_EEENS6_IJNS7_ILi1EEESI_SI_EEESC_SE_Li256ELb0ELb1ELb0ELb0EEENS1_19SingleTileSchedulerILb0ELb0ELb1ELi128EEEEEEEEEvNT_6ParamsE,(.L_x_1505 - _ZN7cutlass13device_kernelIN5flash19enable_sm80_to_sm89INS1_16FlashAttnFwdSm80INS1_25CollectiveMainloopFwdSm80ILi8ELi2ELb0EN4cute5tupleIJNS5_1CILi128EEENS7_ILi64EEENS7_ILi192EEEEEELi192ENS_6half_tEfNS_4arch4Sm80ELb0ELb0ELb1ELb0ELb1ELb0ELb1ELb0EEENS1_21CollectiveEpilogueFwdINS6_IJS8_SA_S9_EEENS6_IJNS7_ILi1EEESI_SI_EEESC_SE_Li256ELb0ELb1ELb0ELb0EEENS1_19SingleTileSchedulerILb0ELb0ELb1ELi128EEEEEEEEEvNT_6ParamsE)
        .other          _ZN7cutlass13device_kernelIN5flash19enable_sm80_to_sm89INS1_16FlashAttnFwdSm80INS1_25CollectiveMainloopFwdSm80ILi8ELi2ELb0EN4cute5tupleIJNS5_1CILi128EEENS7_ILi64EEENS7_ILi192EEEEEELi192ENS_6half_tEfNS_4arch4Sm80ELb0ELb0ELb1ELb0ELb1ELb0ELb1ELb0EEENS1_21CollectiveEpilogueFwdINS6_IJS8_SA_S9_EEENS6_IJNS7_ILi1EEESI_SI_EEESC_SE_Li256ELb0ELb1ELb0ELb0EEENS1_19SingleTileSchedulerILb0ELb0ELb1ELi128EEEEEEEEEvNT_6ParamsE,@"STO_CUDA_ENTRY STV_DEFAULT"
_ZN7cutlass13device_kernelIN5flash19enable_sm80_to_sm89INS1_16FlashAttnFwdSm80INS1_25CollectiveMainloopFwdSm80ILi8ELi2ELb0EN4cute5tupleIJNS5_1CILi128EEENS7_ILi64EEENS7_ILi192EEEEEELi192ENS_6half_tEfNS_4arch4Sm80ELb0ELb0ELb1ELb0ELb1ELb0ELb1ELb0EEENS1_21CollectiveEpilogueFwdINS6_IJS8_SA_S9_EEENS6_IJNS7_ILi1EEESI_SI_EEESC_SE_Li256ELb0ELb1ELb0ELb0EEENS1_19SingleTileSchedulerILb0ELb0ELb1ELi128EEEEEEEEEvNT_6ParamsE:
[----:B------:R-:W-:Y:S02]  /*0000*/  MOV R1, c[0x0][0x28] ;  /* 0x00000a0000017a02 */ /* 0x000fe40000000f00 */
[----:B------:R-:W1:Y:S02]  /*0010*/  S2UR UR6, SR_CTAID.Z ;  /* 0x00000000000679c3 */ /* 0x000e640000002700 */
[----:B-1----:R-:W-:-:S13]  /*0020*/  ISETP.LE.AND P0, PT, RZ, UR6, PT ;  /* 0x00000006ff007c0c */ /* 0x002fda000bf03270 */
[----:B------:R-:W-:Y:S05]  /*0030*/  @!P0 EXIT ;  /* 0x000000000000894d */ /* 0x000fea0003800000 */
[----:B------:R-:W-:Y:S02]  /*0040*/  ULDC.64 UR4, c[0x0][0x340] ;  /* 0x0000d00000047ab9 */ /* 0x000fe40000000a00 */
[----:B------:R-:W-:Y:S02]  /*0050*/  UISETP.NE.U32.AND UP1, UPT, URZ, UR4, UPT ;  /* 0x000000043f00728c */ /* 0x000fe4000bf25070 */
[----:B------:R-:W-:Y:S02]  /*0060*/  ULDC.64 UR12, c[0x0][0x118] ;  /* 0x00004600000c7ab9 */ /* 0x000fe40000000a00 */
[----:B------:R-:W-:-:S03]  /*0070*/  UISETP.NE.AND.EX UP1, UPT, URZ, UR5, UPT, UP1 ;  /* 0x000000053f00728c */ /* 0x000fc6000bf25310 */
[----:B------:R-:W-:-:S03]  /*0080*/  ULDC.64 UR4, c[0x0][0x340] ;  /* 0x0000d00000047ab9 */ /* 0x000fc60000000a00 */
[----:B------:R-:W-:-:S05]  /*0090*/  PLOP3.LUT P2, PT, PT, PT, UP1, 0x80, 0x0 ;  /* 0x000000000000781c */ /* 0x000fca0003f4f018 */
[----:B------:R-:W-:Y:S02]  /*00a0*/  @UP1 UMOV UR8, 0x4 ;  /* 0x0000000400081882 */ /* 0x000fe40000000000 */
[----:B------:R-:W-:-:S03]  /*00b0*/  @UP1 UIMAD.WIDE UR8, UR6, UR8, UR4 ;  /* 0x00000008060812a5 */ /* 0x000fc6000f8e0204 */
[----:B------:R-:W-:Y:S02]  /*00c0*/  ULDC.64 UR4, c[0x0][0x370] ;  /* 0x0000dc0000047ab9 */ /* 0x000fe40000000a00 */
[----:B------:R-:W-:Y:S01]  /*00d0*/  UISETP.NE.U32.AND UP0, UPT, URZ, UR4, UPT ;  /* 0x000000043f00728c */ /* 0x000fe2000bf05070 */
[----:B------:R-:W-:Y:S02]  /*00e0*/  IMAD.U32 R6, RZ, RZ, UR8 ;  /* 0x00000008ff067e24 */ /* 0x000fe4000f8e00ff */
[----:B------:R-:W-:Y:S01]  /*00f0*/  IMAD.U32 R7, RZ, RZ, UR9 ;  /* 0x00000009ff077e24 */ /* 0x000fe2000f8e00ff */
[----:B------:R-:W-:-:S04]  /*0100*/  UISETP.NE.AND.EX UP0, UPT, URZ, UR5, UPT, UP0 ;  /* 0x000000053f00728c */ /* 0x000fc8000bf05300 */
[----:B------:R1:W2:Y:S01]  /*0110*/  @P2 LDG.E R6, [R6.64] ;  /* 0x0000000c06062981 */ /* 0x0002a2000c1e1900 */
[----:B------:R-:W-:Y:S01]  /*0120*/  ULDC.64 UR8, c[0x0][0x370] ;  /* 0x0000dc0000087ab9 */ /* 0x000fe20000000a00 */
[----:B------:R-:W-:Y:S01]  /*0130*/  PLOP3.LUT P0, PT, PT, PT, UP0, 0x80, 0x0 ;  /* 0x000000000000781c */ /* 0x000fe20003f0f008 */
[----:B------:R-:W-:-:S04]  /*0140*/  IMAD.MOV.U32 R207, RZ, RZ, RZ ;  /* 0x000000ffffcf7224 */ /* 0x000fc800078e00ff */
[----:B------:R-:W-:Y:S02]  /*0150*/  @UP0 UMOV UR4, 0x4 ;  /* 0x0000000400040882 */ /* 0x000fe40000000000 */
[----:B------:R-:W-:-:S06]  /*0160*/  @UP0 UIMAD.WIDE UR4, UR6, UR4, UR8 ;  /* 0x00000004060402a5 */ /* 0x000fcc000f8e0208 */
[----:B------:R-:W-:Y:S02]  /*0170*/  IMAD.U32 R2, RZ, RZ, UR4 ;  /* 0x00000004ff027e24 */ /* 0x000fe4000f8e00ff */
[----:B------:R-:W-:Y:S01]  /*0180*/  IMAD.U32 R3, RZ, RZ, UR5 ;  /* 0x00000005ff037e24 */ /* 0x000fe2000f8e00ff */
[----:B------:R-:W3:Y:S01]  /*0190*/  S2R R132, SR_TID.X ;  /* 0x0000000000847919 */ /* 0x000ee20000002100 */
[----:B------:R-:W4:Y:S01]  /*01a0*/  S2UR UR11, SR_CTAID.Y ;  /* 0x00000000000b79c3 */ /* 0x000f220000002600 */
[----:B------:R-:W-:Y:S02]  /*01b0*/  ULDC.64 UR4, c[0x0][0x1b8] ;  /* 0x00006e0000047ab9 */ /* 0x000fe40000000a00 */
[----:B------:R5:W2:Y:S01]  /*01c0*/  @P0 LDG.E R207, [R2.64] ;  /* 0x0000000c02cf0981 */ /* 0x000aa2000c1e1900 */
[----:B------:R-:W-:Y:S01]  /*01d0*/  USHF.R.S32.HI UR8, URZ, 0x1f, UR6 ;  /* 0x0000001f3f087899 */ /* 0x000fe20008011406 */
[----:B------:R-:W-:Y:S02]  /*01e0*/  IMAD.MOV.U32 R148, RZ, RZ, c[0x0][0x2ac] ;  /* 0x0000ab00ff947624 */ /* 0x000fe400078e00ff */
[----:B------:R-:W5:Y:S01]  /*01f0*/  S2R R200, SR_CTAID.X ;  /* 0x0000000000c87919 */ /* 0x000f620000002500 */
[----:B-1----:R-:W-:-:S02]  /*0200*/  IMAD.MOV.U32 R7, RZ, RZ, c[0x0][0x2c4] ;  /* 0x0000b100ff077624 */ /* 0x002fc400078e00ff */
[----:B------:R-:W-:Y:S02]  /*0210*/  IMAD.MOV.U32 R194, RZ, RZ, c[0x0][0x2b8] ;  /* 0x0000ae00ffc27624 */ /* 0x000fe400078e00ff */
[----:B------:R-:W-:Y:S01]  /*0220*/  IMAD.MOV.U32 R196, RZ, RZ, RZ ;  /* 0x000000ffffc47224 */ /* 0x000fe200078e00ff */
[C---:B------:R-:W-:Y:S01]  /*0230*/  ISETP.NE.AND P0, PT, R7.reuse, 0x1, PT ;  /* 0x000000010700780c */ /* 0x040fe20003f05270 */
[----:B------:R-:W-:Y:S01]  /*0240*/  IMAD R7, R7, c[0x0][0x168], RZ ;  /* 0x00005a0007077a24 */ /* 0x000fe200078e02ff */
[----:B------:R-:W-:Y:S02]  /*0250*/  ISETP.NE.AND P6, PT, R194, 0x1, PT ;  /* 0x00000001c200780c */ /* 0x000fe40003fc5270 */
[----:B---3--:R-:W-:Y:S01]  /*0260*/  SHF.R.S32.HI R5, RZ, 0x1f, R132 ;  /* 0x0000001fff057819 */ /* 0x008fe20000011484 */
[----:B----4-:R-:W-:Y:S02]  /*0270*/  USHF.R.S32.HI UR10, URZ, 0x1f, UR11 ;  /* 0x0000001f3f0a7899 */ /* 0x010fe4000801140b */
[----:B------:R-:W-:Y:S01]  /*0280*/  UIMAD.WIDE.U32 UR14, UR11, UR4, URZ ;  /* 0x000000040b0e72a5 */ /* 0x000fe2000f8e003f */
[----:B------:R-:W-:Y:S01]  /*0290*/  LEA.HI R18, R5, R132, RZ, 0x3 ;  /* 0x0000008405127211 */ /* 0x000fe200078f18ff */
[----:B------:R-:W-:-:S03]  /*02a0*/  UIMAD UR7, UR10, UR4, URZ ;  /* 0x000000040a0772a4 */ /* 0x000fc6000f8e023f */
[----:B-----5:R-:W-:Y:S01]  /*02b0*/  LOP3.LUT R3, R18, 0xfffffff8, RZ, 0xc0, !PT ;  /* 0xfffffff812037812 */ /* 0x020fe200078ec0ff */
[----:B------:R-:W-:Y:S01]  /*02c0*/  UIMAD UR7, UR11, UR5, UR7 ;  /* 0x000000050b0772a4 */ /* 0x000fe2000f8e0207 */
[----:B------:R-:W-:Y:S02]  /*02d0*/  SHF.R.S32.HI R18, RZ, 0x3, R18 ;  /* 0x00000003ff127819 */ /* 0x000fe40000011412 */
[----:B------:R-:W-:Y:S01]  /*02e0*/  ULDC.64 UR4, c[0x0][0x1c0] ;  /* 0x0000700000047ab9 */ /* 0x000fe20000000a00 */
[----:B------:R-:W-:Y:S01]  /*02f0*/  IMAD.IADD R3, R132, 0x1, -R3 ;  /* 0x0000000184037824 */ /* 0x000fe200078e0a03 */
[----:B------:R-:W-:Y:S01]  /*0300*/  UIADD3 UR15, UR15, UR7, URZ ;  /* 0x000000070f0f7290 */ /* 0x000fe2000fffe03f */
[----:B------:R-:W-:Y:S01]  /*0310*/  IMAD.SHL.U32 R201, R18, 0x40, RZ ;  /* 0x0000004012c97824 */ /* 0x000fe200078e00ff */
[----:B------:R-:W-:Y:S01]  /*0320*/  UIMAD UR8, UR8, UR4, URZ ;  /* 0x00000004080872a4 */ /* 0x000fe2000f8e023f */
[C-C-:B------:R-:W-:Y:S01]  /*0330*/  IMAD R203, R3.reuse, 0x20, R18.reuse ;  /* 0x0000002003cb7824 */ /* 0x140fe200078e0212 */
[----:B------:R-:W-:Y:S01]  /*0340*/  UIMAD.WIDE.U32 UR14, UR6, UR4, UR14 ;  /* 0x00000004060e72a5 */ /* 0x000fe2000f8e000e */
[----:B------:R-:W-:Y:S01]  /*0350*/  IMAD.SHL.U32 R206, R3, 0x8, RZ ;  /* 0x0000000803ce7824 */ /* 0x000fe200078e00ff */
[----:B------:R-:W-:Y:S01]  /*0360*/  UIMAD UR5, UR6, UR5, UR8 ;  /* 0x00000005060572a4 */ /* 0x000fe2000f8e0208 */
[C---:B------:R-:W-:Y:S01]  /*0370*/  IMAD R202, R200.reuse, 0x80, R203 ;  /* 0x00000080c8ca7824 */ /* 0x040fe200078e02cb */
[----:B------:R-:W-:Y:S01]  /*0380*/  LOP3.LUT R201, R201, 0x1c0, RZ, 0xc0, !PT ;  /* 0x000001c0c9c97812 */ /* 0x000fe200078ec0ff */
[----:B------:R-:W-:Y:S01]  /*0390*/  IMAD R200, R200, 0x80, R18 ;  /* 0x00000080c8c87824 */ /* 0x000fe200078e0212 */
[----:B------:R-:W-:Y:S01]  /*03a0*/  UIADD3 UR5, UR15, UR5, URZ ;  /* 0x000000050f057290 */ /* 0x000fe2000fffe03f */
[----:B------:R-:W-:Y:S01]  /*03b0*/  @P0 IMAD.HI.U32 R0, R202, c[0x0][0x2c8], RZ ;  /* 0x0000b200ca000a27 */ /* 0x000fe200078e00ff */
[----:B------:R-:W-:-:S02]  /*03c0*/  SHF.R.U32.HI R4, RZ, 0x3, R201 ;  /* 0x00000003ff047819 */ /* 0x000fc400000116c9 */
[----:B------:R-:W-:Y:S01]  /*03d0*/  LOP3.LUT R201, R201, 0x38, R206, 0xf8, !PT ;  /* 0x00000038c9c97812 */ /* 0x000fe200078ef8ce */
[----:B------:R-:W-:Y:S01]  /*03e0*/  IMAD.MOV.U32 R9, RZ, RZ, R202 ;  /* 0x000000ffff097224 */ /* 0x000fe200078e00ca */
[----:B------:R-:W-:Y:S01]  /*03f0*/  @P0 SHF.R.U32.HI R9, RZ, c[0x0][0x2cc], R0 ;  /* 0x0000b300ff090a19 */ /* 0x000fe20000011600 */
[----:B------:R-:W-:Y:S01]  /*0400*/  IMAD.U32 R11, RZ, RZ, UR15 ;  /* 0x0000000fff0b7e24 */ /* 0x000fe2000f8e00ff */
[----:B------:R-:W-:Y:S01]  /*0410*/  LOP3.LUT R201, R201, R4, RZ, 0x3c, !PT ;  /* 0x00000004c9c97212 */ /* 0x000fe200078e3cff */
[----:B------:R-:W-:Y:S01]  /*0420*/  IMAD.U32 R10, RZ, RZ, UR14 ;  /* 0x0000000eff0a7e24 */ /* 0x000fe2000f8e00ff */
[--C-:B------:R-:W-:Y:S01]  /*0430*/  SHF.R.S32.HI R0, RZ, 0x1f, R9.reuse ;  /* 0x0000001fff007819 */ /* 0x100fe20000011409 */
[----:B------:R-:W-:Y:S01]  /*0440*/  IMAD.MOV R11, RZ, RZ, -R9 ;  /* 0x000000ffff0b7224 */ /* 0x000fe200078e0a09 */
[----:B------:R-:W-:Y:S01]  /*0450*/  IADD3 R4, R200, 0x20, RZ ;  /* 0x00000020c8047810 */ /* 0x000fe20007ffe0ff */
[----:B------:R-:W-:Y:S01]  /*0460*/  IMAD.U32 R13, RZ, RZ, UR5 ;  /* 0x00000005ff0d7e24 */ /* 0x000fe2000f8e00ff */
[----:B------:R-:W-:Y:S01]  /*0470*/  IADD3 R205, R206, 0x40, RZ ;  /* 0x00000040cecd7810 */ /* 0x000fe20007ffe0ff */
[----:B------:R-:W-:Y:S01]  /*0480*/  IMAD R8, R11, c[0x0][0x2c4], R202 ;  /* 0x0000b1000b087a24 */ /* 0x000fe200078e02ca */
[----:B------:R-:W-:Y:S01]  /*0490*/  ISETP.GE.AND P1, PT, R200, R7, PT ;  /* 0x00000007c800720c */ /* 0x000fe20003f26270 */
[----:B------:R-:W-:Y:S01]  /*04a0*/  IMAD.MOV.U32 R12, RZ, RZ, R10 ;  /* 0x000000ffff0c7224 */ /* 0x000fe200078e000a */
[----:B------:R-:W-:Y:S01]  /*04b0*/  IADD3 R204, R206, 0x80, RZ ;  /* 0x00000080cecc7810 */ /* 0x000fe20007ffe0ff */
[----:B------:R-:W-:Y:S01]  /*04c0*/  IMAD R0, R0, c[0x0][0x1b0], RZ ;  /* 0x00006c0000007a24 */ /* 0x000fe200078e02ff */
[----:B------:R-:W-:Y:S01]  /*04d0*/  SHF.R.S32.HI R11, RZ, 0x1f, R8 ;  /* 0x0000001fff0b7819 */ /* 0x000fe20000011408 */
[----:B------:R-:W-:Y:S01]  /*04e0*/  IMAD.WIDE.U32 R12, R9, c[0x0][0x1b0], R12 ;  /* 0x00006c00090c7a25 */ /* 0x000fe200078e000c */
[----:B------:R-:W-:Y:S01]  /*04f0*/  ISETP.GE.AND P5, PT, R206, c[0x0][0x198], PT ;  /* 0x00006600ce007a0c */ /* 0x000fe20003fa6270 */
[----:B------:R-:W-:Y:S01]  /*0500*/  ULDC.64 UR4, c[0x0][0x2b0] ;  /* 0x0000ac0000047ab9 */ /* 0x000fe20000000a00 */
[----:B------:R-:W-:Y:S01]  /*0510*/  ISETP.GE.AND P4, PT, R205, c[0x0][0x198], PT ;  /* 0x00006600cd007a0c */ /* 0x000fe20003f86270 */
[----:B------:R-:W-:Y:S01]  /*0520*/  IMAD R9, R9, c[0x0][0x1b4], R0 ;  /* 0x00006d0009097a24 */ /* 0x000fe200078e0200 */
[----:B------:R-:W-:Y:S01]  /*0530*/  ISETP.GE.AND P3, PT, R204, c[0x0][0x198], PT ;  /* 0x00006600cc007a0c */ /* 0x000fe20003f66270 */
[----:B------:R-:W-:-:S02]  /*0540*/  IMAD R11, R11, c[0x0][0x1a8], RZ ;  /* 0x00006a000b0b7a24 */ /* 0x000fc400078e02ff */
[----:B------:R-:W-:Y:S02]  /*0550*/  IMAD.IADD R13, R13, 0x1, R9 ;  /* 0x000000010d0d7824 */ /* 0x000fe400078e0209 */
[C---:B------:R-:W-:Y:S02]  /*0560*/  IMAD R11, R8.reuse, c[0x0][0x1ac], R11 ;  /* 0x00006b00080b7a24 */ /* 0x040fe400078e020b */
[----:B------:R-:W-:Y:S01]  /*0570*/  IMAD.WIDE.U32 R8, R8, c[0x0][0x1a8], R12 ;  /* 0x00006a0008087a25 */ /* 0x000fe200078e000c */
[----:B------:R-:W-:-:S03]  /*0580*/  SHF.R.S32.HI R13, RZ, 0x1f, R204 ;  /* 0x0000001fff0d7819 */ /* 0x000fc600000114cc */
[----:B------:R-:W-:Y:S01]  /*0590*/  IMAD.IADD R0, R9, 0x1, R11 ;  /* 0x0000000109007824 */ /* 0x000fe200078e020b */
[C---:B------:R-:W-:Y:S01]  /*05a0*/  LEA R2, P0, R8.reuse, c[0x0][0x160], 0x1 ;  /* 0x0000580008027a11 */ /* 0x040fe200078008ff */
[----:B------:R-:W-:Y:S01]  /*05b0*/  IMAD.MOV.U32 R9, RZ, RZ, c[0x0][0x1d0] ;  /* 0x00007400ff097624 */ /* 0x000fe200078e00ff */
[----:B------:R-:W-:Y:S02]  /*05c0*/  LEA.HI R198, R13, R204, RZ, 0x3 ;  /* 0x000000cc0dc67211 */ /* 0x000fe400078f18ff */
[----:B------:R-:W-:Y:S01]  /*05d0*/  LEA.HI.X R0, R8, c[0x0][0x164], R0, 0x1, P0 ;  /* 0x0000590008007a11 */ /* 0x000fe200000f0c00 */
[----:B------:R-:W-:Y:S01]  /*05e0*/  IMAD R9, R148, R9, 0x3f ;  /* 0x0000003f94097424 */ /* 0x000fe200078e0209 */
[----:B------:R-:W-:Y:S01]  /*05f0*/  LEA.HI R8, R5, R132, RZ, 0x6 ;  /* 0x0000008405087211 */ /* 0x000fe200078f30ff */
[----:B------:R-:W-:Y:S01]  /*0600*/  SHFL.IDX PT, R10, R2, RZ, 0x181f ;  /* 0x00181fff020a7589 */ /* 0x000fe200000e0000 */
[----:B------:R-:W-:Y:S01]  /*0610*/  ISETP.GE.AND P0, PT, R4, R7, PT ;  /* 0x000000070400720c */ /* 0x000fe20003f06270 */
[----:B------:R-:W-:Y:S01]  /*0620*/  IMAD R148, R148, c[0x0][0x1d0], RZ ;  /* 0x0000740094947a24 */ /* 0x000fe200078e02ff */
[----:B------:R-:W-:Y:S01]  /*0630*/  SHF.R.S32.HI R146, RZ, 0x1f, R9 ;  /* 0x0000001fff927819 */ /* 0x000fe20000011409 */
[----:B------:R-:W1:Y:S01]  /*0640*/  SHFL.IDX PT, R11, R0, RZ, 0x181f ;  /* 0x00181fff000b7589 */ /* 0x000e6200000e0000 */
[----:B------:R-:W-:Y:S01]  /*0650*/  IMAD.SHL.U32 R8, R8, 0x8, RZ ;  /* 0x0000000808087824 */ /* 0x000fe200078e00ff */
[----:B------:R-:W-:-:S02]  /*0660*/  P2R R4, PR, RZ, 0x40 ;  /* 0x00000040ff047803 */ /* 0x000fc40000000000 */
[----:B------:R-:W-:Y:S01]  /*0670*/  LEA.HI R146, R146, R9, RZ, 0x6 ;  /* 0x0000000992927211 */ /* 0x000fe200078f30ff */
[----:B------:R-:W-:Y:S01]  /*0680*/  SHFL.IDX PT, R16, R2, 0x2, 0x181f ;  /* 0x00581f0002107f89 */ /* 0x000fe200000e0000 */
[----:B------:R-:W-:Y:S02]  /*0690*/  LOP3.LUT R201, R201, 0xfffffe00, R8, 0xf8, !PT ;  /* 0xfffffe00c9c97812 */ /* 0x000fe400078ef808 */
[----:B------:R-:W-:Y:S01]  /*06a0*/  SHF.R.S32.HI R4, RZ, 0x1f, R205 ;  /* 0x0000001fff047819 */ /* 0x000fe200000114cd */
[----:B------:R-:W-:Y:S01]  /*06b0*/  SHFL.IDX PT, R8, R2, 0x1, 0x181f ;  /* 0x00381f0002087f89 */ /* 0x000fe200000e0000 */
[----:B------:R-:W-:Y:S01]  /*06c0*/  LOP3.LUT R198, R198, 0xfffffff8, RZ, 0xc0, !PT ;  /* 0xfffffff8c6c67812 */ /* 0x000fe200078ec0ff */
[----:B------:R-:W-:Y:S01]  /*06d0*/  IMAD.SHL.U32 R147, R201, 0x2, RZ ;  /* 0x00000002c9937824 */ /* 0x000fe200078e00ff */
[----:B------:R-:W-:Y:S01]  /*06e0*/  LEA.HI R199, R4, R205, RZ, 0x3 ;  /* 0x000000cd04c77211 */ /* 0x000fe200078f18ff */
[----:B------:R-:W3:Y:S01]  /*06f0*/  SHFL.IDX PT, R9, R0, 0x1, 0x181f ;  /* 0x00381f0000097f89 */ /* 0x000ee200000e0000 */
[----:B------:R-:W-:-:S02]  /*0700*/  IADD3 R4, R200, 0x40, RZ ;  /* 0x00000040c8047810 */ /* 0x000fc40007ffe0ff */
[----:B------:R-:W-:Y:S01]  /*0710*/  LOP3.LUT R199, R199, 0xfffffff8, RZ, 0xc0, !PT ;  /* 0xfffffff8c7c77812 */ /* 0x000fe200078ec0ff */
[----:B------:R-:W4:Y:S01]  /*0720*/  SHFL.IDX PT, R17, R0, 0x2, 0x181f ;  /* 0x00581f0000117f89 */ /* 0x000f2200000e0000 */
[----:B------:R-:W-:Y:S01]  /*0730*/  SHF.R.S32.HI R146, RZ, 0x6, R146 ;  /* 0x00000006ff927819 */ /* 0x000fe20000011492 */
[----:B-1----:R-:W-:-:S04]  /*0740*/  @!P1 IMAD.WIDE R14, R206, 0x2, R10 ;  /* 0x00000002ce0e9825 */ /* 0x002fc800078e020a */
[C-C-:B------:R-:W-:Y:S01]  /*0750*/  @!P1 IMAD.WIDE R12, R199.reuse, 0x2, R10.reuse ;  /* 0x00000002c70c9825 */ /* 0x140fe200078e020a */
[----:B------:R1:W-:Y:S03]  /*0760*/  @!P1 LDGSTS.E.BYPASS.LTC128B.128 [R147+0x18100], [R14.64], !P5 ;  /* 0x181000000e939fae */ /* 0x0003e6000e901d4c */
[----:B------:R-:W-:Y:S01]  /*0770*/  @!P1 IMAD.WIDE R22, R198, 0x2, R10 ;  /* 0x00000002c6169825 */ /* 0x000fe200078e020a */
[----:B------:R5:W-:Y:S03]  /*0780*/  @!P1 LDGSTS.E.BYPASS.LTC128B.128 [R147+0x1c100], [R12.64], !P4 ;  /* 0x1c1000000c939fae */ /* 0x000be6000e101d4c */
[--C-:B---3--:R-:W-:Y:S01]  /*0790*/  @!P0 IMAD.WIDE R20, R206, 0x2, R8.reuse ;  /* 0x00000002ce148825 */ /* 0x108fe200078e0208 */
[----:B------:R4:W-:Y:S03]  /*07a0*/  @!P1 LDGSTS.E.BYPASS.LTC128B.128 [R147+0x20100], [R22.64], !P3 ;  /* 0x2010000016939fae */ /* 0x0009e6000d901d4c */
[--C-:B------:R-:W-:Y:S01]  /*07b0*/  @!P0 IMAD.WIDE R10, R199, 0x2, R8.reuse ;  /* 0x00000002c70a8825 */ /* 0x100fe200078e0208 */
[----:B------:R3:W-:Y:S03]  /*07c0*/  @!P0 LDGSTS.E.BYPASS.LTC128B.128 [R147+0x19100], [R20.64], !P5 ;  /* 0x1910000014938fae */ /* 0x0007e6000e901d4c */
[----:B------:R-:W-:Y:S01]  /*07d0*/  @!P0 IMAD.WIDE R8, R198, 0x2, R8 ;  /* 0x00000002c6088825 */ /* 0x000fe200078e0208 */
[----:B------:R1:W-:Y:S04]  /*07e0*/  @!P0 LDGSTS.E.BYPASS.LTC128B.128 [R147+0x1d100], [R10.64], !P4 ;  /* 0x1d1000000a938fae */ /* 0x0003e8000e101d4c */
[----:B------:R1:W-:Y:S04]  /*07f0*/  @!P0 LDGSTS.E.BYPASS.LTC128B.128 [R147+0x21100], [R8.64], !P3 ;  /* 0x2110000008938fae */ /* 0x0003e8000d901d4c */
[----:B-----5:R-:W-:Y:S04]  /*0800*/  SHFL.IDX PT, R12, R2, 0x3, 0x181f ;  /* 0x00781f00020c7f89 */ /* 0x020fe800000e0000 */
[----:B------:R-:W1:Y:S01]  /*0810*/  SHFL.IDX PT, R13, R0, 0x3, 0x181f ;  /* 0x00781f00000d7f89 */ /* 0x000e6200000e0000 */
[----:B--2---:R2:W5:Y:S01]  /*0820*/  @P2 R2UR UR7, R6 ;  /* 0x00000000060723c2 */ /* 0x00456200000e0000 */
[----:B------:R-:W-:Y:S01]  /*0830*/  ISETP.GE.AND P2, PT, R4, R7, PT ;  /* 0x000000070400720c */ /* 0x000fe20003f46270 */
[----:B------:R-:W-:Y:S01]  /*0840*/  IMAD R4, R146, 0x40, R203 ;  /* 0x0000004092047824 */ /* 0x000fe200078e02cb */
[----:B-----5:R-:W-:-:S02]  /*0850*/  @!UP1 UMOV UR7, UR6 ;  /* 0x0000000600079c82 */ /* 0x020fc40008000000 */
[----:B------:R-:W-:Y:S02]  /*0860*/  USHF.R.S32.HI UR6, URZ, 0x1f, UR7 ;  /* 0x0000001f3f067899 */ /* 0x000fe40008011407 */
[----:B------:R-:W-:Y:S01]  /*0870*/  IADD3 R4, R4, -0x40, RZ ;  /* 0xffffffc004047810 */ /* 0x000fe20007ffe0ff */
[----:B------:R-:W-:Y:S02]  /*0880*/  UIMAD.WIDE.U32 UR8, UR7, UR4, URZ ;  /* 0x00000004070872a5 */ /* 0x000fe4000f8e003f */
[----:B------:R-:W-:Y:S01]  /*0890*/  UIMAD UR6, UR6, UR4, URZ ;  /* 0x00000004060672a4 */ /* 0x000fe2000f8e023f */
[----:B------:R-:W-:-:S03]  /*08a0*/  ISETP.GE.AND P1, PT, R4, R148, PT ;  /* 0x000000940400720c */ /* 0x000fc60003f26270 */
[--C-:B----4-:R-:W-:Y:S01]  /*08b0*/  @!P2 IMAD.WIDE R22, R206, 0x2, R16.reuse ;  /* 0x00000002ce16a825 */ /* 0x110fe200078e0210 */
[----:B------:R-:W-:Y:S01]  /*08c0*/  ISETP.GT.OR P1, PT, R203, 0x3f, P1 ;  /* 0x0000003fcb00780c */ /* 0x000fe20000f24670 */
[----:B------:R-:W-:Y:S02]  /*08d0*/  UIMAD UR6, UR7, UR5, UR6 ;  /* 0x00000005070672a4 */ /* 0x000fe4000f8e0206 */
[--C-:B---3--:R-:W-:Y:S01]  /*08e0*/  @!P2 IMAD.WIDE R20, R199, 0x2, R16.reuse ;  /* 0x00000002c714a825 */ /* 0x108fe200078e0210 */
[----:B------:R3:W-:Y:S01]  /*08f0*/  @!P2 LDGSTS.E.BYPASS.LTC128B.128 [R147+0x1a100], [R22.64], !P5 ;  /* 0x1a1000001693afae */ /* 0x0007e2000e901d4c */
[----:B------:R-:W-:Y:S02]  /*0900*/  UIADD3 UR6, UR9, UR6, URZ ;  /* 0x0000000609067290 */ /* 0x000fe4000fffe03f */
[----:B------:R-:W-:Y:S01]  /*0910*/  @!P2 IMAD.WIDE R16, R198, 0x2, R16 ;  /* 0x00000002c610a825 */ /* 0x000fe200078e0210 */
[----:B--2---:R-:W-:Y:S01]  /*0920*/  IADD3 R6, R200, 0x60, RZ ;  /* 0x00000060c8067810 */ /* 0x004fe20007ffe0ff */
[----:B------:R2:W-:Y:S01]  /*0930*/  @!P2 LDGSTS.E.BYPASS.LTC128B.128 [R147+0x1e100], [R20.64], !P4 ;  /* 0x1e1000001493afae */ /* 0x0005e2000e101d4c */
[----:B------:R-:W-:Y:S01]  /*0940*/  ULDC.64 UR4, c[0x0][0x1e8] ;  /* 0x00007a0000047ab9 */ /* 0x000fe20000000a00 */
[----:B------:R-:W-:Y:S01]  /*0950*/  IMAD.IADD R4, R4, 0x1, R207 ;  /* 0x0000000104047824 */ /* 0x000fe200078e02cf */
[----:B------:R-:W-:Y:S01]  /*0960*/  ISETP.GE.AND P0, PT, R6, R7, PT ;  /* 0x000000070600720c */ /* 0x000fe20003f06270 */
[----:B------:R4:W-:Y:S02]  /*0970*/  @!P2 LDGSTS.E.BYPASS.LTC128B.128 [R147+0x22100], [R16.64], !P3 ;  /* 0x221000001093afae */ /* 0x0009e4000d901d4c */
[----:B------:R-:W-:-:S04]  /*0980*/  @P6 IMAD.HI.U32 R7, R4, c[0x0][0x2bc], RZ ;  /* 0x0000af0004076a27 */ /* 0x000fc800078e00ff */
[----:B------:R-:W-:Y:S01]  /*0990*/  IMAD.MOV.U32 R6, RZ, RZ, R4 ;  /* 0x000000ffff067224 */ /* 0x000fe200078e0004 */
[----:B------:R-:W-:-:S04]  /*09a0*/  @P6 SHF.R.U32.HI R6, RZ, c[0x0][0x2c0], R7 ;  /* 0x0000b000ff066a19 */ /* 0x000fc80000011607 */
[----:B------:R-:W-:Y:S01]  /*09b0*/  @!P1 IADD3 R7, P2, R6, UR8, RZ ;  /* 0x0000000806079c10 */ /* 0x000fe2000ff5e0ff */
[----:B-1----:R-:W-:-:S03]  /*09c0*/  @!P0 IMAD.WIDE R14, R206, 0x2, R12 ;  /* 0x00000002ce0e8825 */ /* 0x002fc600078e020c */
[----:B------:R-:W-:Y:S01]  /*09d0*/  @!P1 LEA.HI.X.SX32 R0, R6, UR6, 0x1, P2 ;  /* 0x0000000606009c11 */ /* 0x000fe200090f0eff */
[--C-:B------:R-:W-:Y:S01]  /*09e0*/  @!P0 IMAD.WIDE R10, R199, 0x2, R12.reuse ;  /* 0x00000002c70a8825 */ /* 0x100fe200078e020c */
[----:B------:R1:W-:Y:S01]  /*09f0*/  @!P0 LDGSTS.E.BYPASS.LTC128B.128 [R147+0x1b100], [R14.64], !P5 ;  /* 0x1b1000000e938fae */ /* 0x0003e2000e901d4c */
[C---:B------:R-:W-:Y:S02]  /*0a00*/  @!P1 LEA R8, P2, R7.reuse, c[0x0][0x2a0], 0x2 ;  /* 0x0000a80007089a11 */ /* 0x040fe400078410ff */
[----:B------:R-:W-:Y:S01]  /*0a10*/  @!P0 IMAD.WIDE R12, R198, 0x2, R12 ;  /* 0x00000002c60c8825 */ /* 0x000fe200078e020c */
[----:B------:R5:W-:Y:S01]  /*0a20*/  @!P0 LDGSTS.E.BYPASS.LTC128B.128 [R147+0x1f100], [R10.64], !P4 ;  /* 0x1f1000000a938fae */ /* 0x000be2000e101d4c */
[----:B------:R-:W-:-:S03]  /*0a30*/  @!P1 LEA.HI.X R9, R7, c[0x0][0x2a4], R0, 0x2, P2 ;  /* 0x0000a90007099a11 */ /* 0x000fc600010f1400 */
[----:B------:R1:W-:Y:S04]  /*0a40*/  @!P0 LDGSTS.E.BYPASS.LTC128B.128 [R147+0x23100], [R12.64], !P3 ;  /* 0x231000000c938fae */ /* 0x0003e8000d901d4c */
[----:B------:R-:W0:Y:S04]  /*0a50*/  LDGDEPBAR ;  /* 0x00000000000079af */ /* 0x000e280000000000 */
[----:B------:R-:W-:Y:S06]  /*0a60*/  BAR.SYNC.DEFER_BLOCKING 0x0 ;  /* 0x0000000000007b1d */ /* 0x000fec0000010000 */
[----:B------:R2:W3:Y:S01]  /*0a70*/  @!P1 LDG.E R196, [R8.64] ;  /* 0x0000000c08c49981 */ /* 0x0004e2000c1e1900 */
[----:B------:R-:W-:Y:S01]  /*0a80*/  IMAD.MOV R197, RZ, RZ, -R6 ;  /* 0x000000ffffc57224 */ /* 0x000fe200078e0a06 */
[----:B------:R-:W-:Y:S01]  /*0a90*/  UIMAD UR7, UR10, UR4, URZ ;  /* 0x000000040a0772a4 */ /* 0x000fe2000f8e023f */
[----:B------:R-:W-:Y:S01]  /*0aa0*/  LEA R131, R146, 0xffffffc0, 0x6 ;  /* 0xffffffc092837811 */ /* 0x000fe200078e30ff */
[----:B------:R-:W-:Y:S01]  /*0ab0*/  UIMAD.WIDE.U32 UR14, UR11, UR4, URZ ;  /* 0x000000040b0e72a5 */ /* 0x000fe2000f8e003f */
[----:B------:R-:W-:Y:S01]  /*0ac0*/  IMAD R197, R197, c[0x0][0x2b8], R4 ;  /* 0x0000ae00c5c57a24 */ /* 0x000fe200078e0204 */
[----:B------:R-:W-:Y:S01]  /*0ad0*/  UIMAD UR7, UR11, UR5, UR7 ;  /* 0x000000050b0772a4 */ /* 0x000fe2000f8e0207 */
[----:B------:R-:W-:Y:S01]  /*0ae0*/  ISETP.GE.AND P5, PT, R206, c[0x0][0x1d4], PT ;  /* 0x00007500ce007a0c */ /* 0x000fe20003fa6270 */
[----:B------:R-:W-:Y:S01]  /*0af0*/  IMAD.IADD R131, R148, 0x1, -R131 ;  /* 0x0000000194837824 */ /* 0x000fe200078e0a83 */
[----:B------:R-:W-:Y:S01]  /*0b00*/  ULDC.64 UR4, c[0x0][0x210] ;  /* 0x0000840000047ab9 */ /* 0x000fe20000000a00 */
[----:B------:R-:W-:Y:S01]  /*0b10*/  SHF.R.S32.HI R29, RZ, 0x1f, R197 ;  /* 0x0000001fff1d7819 */ /* 0x000fe200000114c5 */
[----:B------:R-:W-:Y:S01]  /*0b20*/  IMAD.WIDE.U32 R6, R197, c[0x0][0x1e0], RZ ;  /* 0x00007800c5067a25 */ /* 0x000fe200078e00ff */
[----:B------:R-:W-:Y:S01]  /*0b30*/  UIADD3 UR7, UR15, UR7, URZ ;  /* 0x000000070f077290 */ /* 0x000fe2000fffe03f */
[----:B------:R-:W-:Y:S01]  /*0b40*/  ISETP.GE.AND P4, PT, R205, c[0x0][0x1d4], PT ;  /* 0x00007500cd007a0c */ /* 0x000fe20003f86270 */
[----:B------:R-:W-:Y:S01]  /*0b50*/  UIMAD UR10, UR10, UR4, URZ ;  /* 0x000000040a0a72a4 */ /* 0x000fe2000f8e023f */
[----:B------:R-:W-:Y:S01]  /*0b60*/  IMAD R0, R29, c[0x0][0x1e0], RZ ;  /* 0x000078001d007a24 */ /* 0x000fe200078e02ff */
[----:B------:R-:W-:Y:S01]  /*0b70*/  UIMAD.WIDE.U32 UR16, UR11, UR4, URZ ;  /* 0x000000040b1072a5 */ /* 0x000fe2000f8e003f */
[----:B-1----:R-:W-:Y:S01]  /*0b80*/  IMAD.WIDE.U32 R12, R197, c[0x0][0x208], RZ ;  /* 0x00008200c50c7a25 */ /* 0x002fe200078e00ff */
[----:B------:R-:W-:Y:S01]  /*0b90*/  UIMAD UR10, UR11, UR5, UR10 ;  /* 0x000000050b0a72a4 */ /* 0x000fe2000f8e020a */
[----:B------:R-:W-:-:S02]  /*0ba0*/  ISETP.GE.AND P6, PT, R204, c[0x0][0x1d4], PT ;  /* 0x00007500cc007a0c */ /* 0x000fc40003fc6270 */
[----:B-----5:R-:W-:Y:S01]  /*0bb0*/  IMAD R10, R197, c[0x0][0x1e4], R0 ;  /* 0x00007900c50a7a24 */ /* 0x020fe200078e0200 */
[----:B------:R-:W-:Y:S01]  /*0bc0*/  UIADD3 UR10, UR17, UR10, URZ ;  /* 0x0000000a110a7290 */ /* 0x000fe2000fffe03f */
[----:B------:R-:W-:Y:S01]  /*0bd0*/  IMAD R0, R29, c[0x0][0x208], RZ ;  /* 0x000082001d007a24 */ /* 0x000fe200078e02ff */
[C---:B------:R-:W-:Y:S01]  /*0be0*/  ISETP.GE.AND P3, PT, R206.reuse, c[0x0][0x1d4], PT ;  /* 0x00007500ce007a0c */ /* 0x040fe20003f66270 */
[----:B------:R-:W-:Y:S01]  /*0bf0*/  IMAD.IADD R11, R7, 0x1, R10 ;  /* 0x00000001070b7824 */ /* 0x000fe200078e020a */
[----:B------:R-:W-:Y:S01]  /*0c00*/  ISETP.GE.AND P2, PT, R205, c[0x0][0x1d4], PT ;  /* 0x00007500cd007a0c */ /* 0x000fe20003f46270 */
[----:B------:R-:W-:Y:S01]  /*0c10*/  IMAD.MOV.U32 R10, RZ, RZ, R6 ;  /* 0x000000ffff0a7224 */ /* 0x000fe200078e0006 */
[----:B------:R-:W-:Y:S01]  /*0c20*/  LEA.HI R19, R5, R132, RZ, 0x4 ;  /* 0x0000008405137211 */ /* 0x000fe200078f20ff */
[----:B--2---:R-:W-:Y:S01]  /*0c30*/  IMAD R9, R197, c[0x0][0x20c], R0 ;  /* 0x00008300c5097a24 */ /* 0x004fe200078e0200 */
[----:B------:R-:W-:Y:S01]  /*0c40*/  SHF.R.S32.HI R145, RZ, 0x1f, R206 ;  /* 0x0000001fff917819 */ /* 0x000fe200000114ce */
[----:B------:R-:W-:Y:S01]  /*0c50*/  IMAD.IADD R0, R131, 0x1, -R18 ;  /* 0x0000000183007824 */ /* 0x000fe200078e0a12 */
[----:B------:R-:W-:Y:S01]  /*0c60*/  SEL R144, RZ, 0x10, P6 ;  /* 0x00000010ff907807 */ /* 0x000fe20003000000 */
[----:B------:R-:W-:Y:S01]  /*0c70*/  IMAD.IADD R13, R13, 0x1, R9 ;  /* 0x000000010d0d7824 */ /* 0x000fe200078e0209 */
[----:B------:R-:W-:Y:S01]  /*0c80*/  SHF.R.S32.HI R134, RZ, 0x1f, R199 ;  /* 0x0000001fff867819 */ /* 0x000fe200000114c7 */
[----:B------:R-:W-:Y:S01]  /*0c90*/  IMAD.WIDE R208, R206, 0x2, RZ ;  /* 0x00000002ced07825 */ /* 0x000fe200078e02ff */
[----:B------:R-:W-:-:S02]  /*0ca0*/  ISETP.GE.AND P1, PT, R0, 0x1, PT ;  /* 0x000000010000780c */ /* 0x000fc40003f26270 */
[----:B------:R-:W-:Y:S01]  /*0cb0*/  SHF.R.S32.HI R133, RZ, 0x1f, R198 ;  /* 0x0000001fff857819 */ /* 0x000fe200000114c6 */
[----:B------:R-:W-:Y:S01]  /*0cc0*/  IMAD.MOV.U32 R190, RZ, RZ, 0x10 ;  /* 0x00000010ffbe7424 */ /* 0x000fe200078e00ff */
[----:B------:R-:W-:Y:S02]  /*0cd0*/  IADD3 R195, R147, 0x100, RZ ;  /* 0x0000010093c37810 */ /* 0x000fe40007ffe0ff */
[----:B---3--:R-:W-:Y:S01]  /*0ce0*/  SHF.R.S32.HI R2, RZ, 0x1f, R196 ;  /* 0x0000001fff027819 */ /* 0x008fe200000114c4 */
[----:B------:R-:W-:-:S04]  /*0cf0*/  IMAD.WIDE.U32 R10, R196, c[0x0][0x1f0], R10 ;  /* 0x00007c00c40a7a25 */ /* 0x000fc800078e000a */
[----:B------:R-:W-:Y:S02]  /*0d00*/  IMAD R7, R2, c[0x0][0x1f0], RZ ;  /* 0x00007c0002077a24 */ /* 0x000fe400078e02ff */
[----:B------:R-:W-:-:S04]  /*0d10*/  IMAD.WIDE.U32 R12, R196, c[0x0][0x218], R12 ;  /* 0x00008600c40c7a25 */ /* 0x000fc800078e000c */
[----:B------:R-:W-:Y:S01]  /*0d20*/  IMAD R4, R196, c[0x0][0x1f4], R7 ;  /* 0x00007d00c4047a24 */ /* 0x000fe200078e0207 */
[----:B------:R-:W-:-:S04]  /*0d30*/  IADD3 R7, P0, R10, UR14, RZ ;  /* 0x0000000e0a077c10 */ /* 0x000fc8000ff1e0ff */
[----:B------:R-:W-:Y:S02]  /*0d40*/  IADD3.X R4, R11, UR7, R4, P0, !PT ;  /* 0x000000070b047c10 */ /* 0x000fe400087fe404 */
[----:B------:R-:W-:-:S04]  /*0d50*/  LEA R8, P0, R7, c[0x0][0x1c8], 0x1 ;  /* 0x0000720007087a11 */ /* 0x000fc800078008ff */
[----:B------:R-:W-:Y:S01]  /*0d60*/  LEA.HI.X R4, R7, c[0x0][0x1cc], R4, 0x1, P0 ;  /* 0x0000730007047a11 */ /* 0x000fe200000f0c04 */
[----:B------:R-:W-:Y:S01]  /*0d70*/  IMAD R7, R2, c[0x0][0x218], RZ ;  /* 0x0000860002077a24 */ /* 0x000fe200078e02ff */
[----:B----4-:R-:W-:Y:S01]  /*0d80*/  SHFL.IDX PT, R16, R8, RZ, 0x181f ;  /* 0x00181fff08107589 */ /* 0x010fe200000e0000 */
[----:B------:R-:W-:Y:S02]  /*0d90*/  IADD3 R9, P0, R12, UR16, RZ ;  /* 0x000000100c097c10 */ /* 0x000fe4000ff1e0ff */
[----:B------:R-:W-:Y:S01]  /*0da0*/  IMAD R6, R196, c[0x0][0x21c], R7 ;  /* 0x00008700c4067a24 */ /* 0x000fe200078e0207 */
[----:B------:R-:W1:Y:S04]  /*0db0*/  SHFL.IDX PT, R17, R4, RZ, 0x181f ;  /* 0x00181fff04117589 */ /* 0x000e6800000e0000 */
[----:B------:R-:W-:Y:S01]  /*0dc0*/  SHFL.IDX PT, R10, R8, 0x1, 0x181f ;  /* 0x00381f00080a7f89 */ /* 0x000fe200000e0000 */
[----:B------:R-:W-:-:S02]  /*0dd0*/  IADD3.X R6, R13, UR10, R6, P0, !PT ;  /* 0x0000000a0d067c10 */ /* 0x000fc400087fe406 */
[C---:B------:R-:W-:Y:S01]  /*0de0*/  LEA R7, P0, R9.reuse, c[0x0][0x1f8], 0x1 ;  /* 0x00007e0009077a11 */ /* 0x040fe200078008ff */
[----:B------:R-:W2:Y:S03]  /*0df0*/  SHFL.IDX PT, R11, R4, 0x1, 0x181f ;  /* 0x00381f00040b7f89 */ /* 0x000ea600000e0000 */
[----:B------:R-:W-:Y:S01]  /*0e00*/  LEA.HI.X R9, R9, c[0x0][0x1fc], R6, 0x1, P0 ;  /* 0x00007f0009097a11 */ /* 0x000fe200000f0c06 */
[----:B------:R-:W3:Y:S01]  /*0e10*/  SHFL.IDX PT, R13, R7, RZ, 0x181f ;  /* 0x00181fff070d7589 */ /* 0x000ee200000e0000 */
[----:B------:R-:W-:-:S03]  /*0e20*/  ISETP.GT.AND P0, PT, R0, 0x20, PT ;  /* 0x000000200000780c */ /* 0x000fc60003f04270 */
[----:B------:R-:W4:Y:S04]  /*0e30*/  SHFL.IDX PT, R15, R9, RZ, 0x181f ;  /* 0x00181fff090f7589 */ /* 0x000f2800000e0000 */
[----:B------:R-:W5:Y:S01]  /*0e40*/  SHFL.IDX PT, R7, R7, 0x1, 0x181f ;  /* 0x00381f0007077f89 */ /* 0x000f6200000e0000 */
[----:B-1----:R-:W-:-:S03]  /*0e50*/  @P1 IMAD.WIDE R22, R206, 0x2, R16 ;  /* 0x00000002ce161825 */ /* 0x002fc600078e0210 */
[----:B------:R-:W1:Y:S01]  /*0e60*/  SHFL.IDX PT, R9, R9, 0x1, 0x181f ;  /* 0x00381f0009097f89 */ /* 0x000e6200000e0000 */
[----:B------:R-:W-:-:S03]  /*0e70*/  @P1 IMAD.WIDE R20, R199, 0x2, R16 ;  /* 0x00000002c7141825 */ /* 0x000fc600078e0210 */
[----:B------:R3:W-:Y:S01]  /*0e80*/  @P1 LDGSTS.E.BYPASS.LTC128B.128 [R147+0xc100], [R22.64], !P5 ;  /* 0x0c10000016931fae */ /* 0x0007e2000e901d4c */
[----:B------:R-:W-:-:S03]  /*0e90*/  @P1 IMAD.WIDE R16, R198, 0x2, R16 ;  /* 0x00000002c6101825 */ /* 0x000fc600078e0210 */
[----:B------:R1:W-:Y:S01]  /*0ea0*/  @P1 LDGSTS.E.BYPASS.LTC128B.128 [R147+0xe100], [R20.64], !P4 ;  /* 0x0e10000014931fae */ /* 0x0003e2000e101d4c */
[----:B--2---:R-:W-:-:S03]  /*0eb0*/  @P0 IMAD.WIDE R26, R206, 0x2, R10 ;  /* 0x00000002ce1a0825 */ /* 0x004fc600078e020a */
[----:B------:R2:W-:Y:S01]  /*0ec0*/  @P1 LDGSTS.E.BYPASS.LTC128B.128 [R147+0x10100], [R16.64], !P6 ;  /* 0x1010000010931fae */ /* 0x0005e2000f101d4c */
[----:B------:R-:W-:Y:S01]  /*0ed0*/  ISETP.LT.OR P1, PT, R0, 0x1, P3 ;  /* 0x000000010000780c */ /* 0x000fe20001f21670 */
[--C-:B------:R-:W-:Y:S02]  /*0ee0*/  @P0 IMAD.WIDE R24, R199, 0x2, R10.reuse ;  /* 0x00000002c7180825 */ /* 0x100fe400078e020a */
[----:B------:R1:W-:Y:S02]  /*0ef0*/  @P0 LDGSTS.E.BYPASS.LTC128B.128 [R147+0xd100], [R26.64], !P5 ;  /* 0x0d1000001a930fae */ /* 0x0003e4000e901d4c */
[----:B------:R-:W-:Y:S02]  /*0f00*/  @P0 IMAD.WIDE R10, R198, 0x2, R10 ;  /* 0x00000002c60a0825 */ /* 0x000fe400078e020a */
[----:B------:R5:W-:Y:S04]  /*0f10*/  @P0 LDGSTS.E.BYPASS.LTC128B.128 [R147+0xf100], [R24.64], !P4 ;  /* 0x0f10000018930fae */ /* 0x000be8000e101d4c */
[----:B------:R5:W-:Y:S04]  /*0f20*/  @P0 LDGSTS.E.BYPASS.LTC128B.128 [R147+0x11100], [R10.64], !P6 ;  /* 0x111000000a930fae */ /* 0x000be8000f101d4c */
[----:B------:R-:W0:Y:S01]  /*0f30*/  LDGDEPBAR ;  /* 0x00000000000079af */ /* 0x000e220000000000 */
[----:B---3--:R-:W-:-:S05]  /*0f40*/  IADD3 R22, P0, R13, R208, RZ ;  /* 0x000000d00d167210 */ /* 0x008fca0007f1e0ff */
[----:B----4-:R-:W-:Y:S02]  /*0f50*/  IMAD.X R23, R15, 0x1, R209, P0 ;  /* 0x000000010f177824 */ /* 0x010fe400000e06d1 */
[----:B--2---:R-:W-:-:S03]  /*0f60*/  IMAD.WIDE R16, R199, 0x2, RZ ;  /* 0x00000002c7107825 */ /* 0x004fc600078e02ff */
[----:B------:R2:W-:Y:S01]  /*0f70*/  LDGSTS.E.BYPASS.LTC128B.128 [R147+0x100], [R22.64], !P1 ;  /* 0x0010000016937fae */ /* 0x0005e2000c901d4c */
[----:B------:R-:W-:Y:S02]  /*0f80*/  ISETP.GE.AND P1, PT, R204, c[0x0][0x1d4], PT ;  /* 0x00007500cc007a0c */ /* 0x000fe40003f26270 */
[----:B-1----:R-:W-:-:S05]  /*0f90*/  IADD3 R20, P0, R13, R16, RZ ;  /* 0x000000100d147210 */ /* 0x002fca0007f1e0ff */
[----:B------:R-:W-:Y:S01]  /*0fa0*/  IMAD.X R21, R15, 0x1, R17, P0 ;  /* 0x000000010f157824 */ /* 0x000fe200000e0611 */
[----:B------:R-:W-:Y:S01]  /*0fb0*/  ISETP.LT.OR P0, PT, R0, 0x1, P2 ;  /* 0x000000010000780c */ /* 0x000fe20001701670 */
[----:B-----5:R-:W-:Y:S01]  /*0fc0*/  IMAD.WIDE R10, R198, 0x2, RZ ;  /* 0x00000002c60a7825 */ /* 0x020fe200078e02ff */
[----:B------:R-:W-:-:S11]  /*0fd0*/  ISETP.LT.OR P2, PT, R0, 0x21, P2 ;  /* 0x000000210000780c */ /* 0x000fd60001741670 */
[----:B------:R2:W-:Y:S01]  /*0fe0*/  LDGSTS.E.BYPASS.LTC128B.128 [R147+0x2100], [R20.64], !P0 ;  /* 0x0210000014937fae */ /* 0x0005e2000c101d4c */
[----:B------:R-:W-:Y:S02]  /*0ff0*/  IADD3 R24, P0, R13, R10, RZ ;  /* 0x0000000a0d187210 */ /* 0x000fe40007f1e0ff */
[----:B------:R-:W-:-:S03]  /*1000*/  LOP3.LUT R13, R19, 0xfffffff0, RZ, 0xc0, !PT ;  /* 0xfffffff0130d7812 */ /* 0x000fc600078ec0ff */
[----:B------:R-:W-:Y:S01]  /*1010*/  IMAD.X R25, R15, 0x1, R11, P0 ;  /* 0x000000010f197824 */ /* 0x000fe200000e060b */
[----:B------:R-:W-:Y:S01]  /*1020*/  IADD3 R14, P0, R208, R7, RZ ;  /* 0x00000007d00e7210 */ /* 0x000fe20007f1e0ff */
[----:B------:R-:W-:-:S04]  /*1030*/  IMAD.IADD R28, R132, 0x1, -R13 ;  /* 0x00000001841c7824 */ /* 0x000fc800078e0a0d */
[----:B------:R-:W-:Y:S01]  /*1040*/  IMAD.X R15, R209, 0x1, R9, P0 ;  /* 0x00000001d10f7824 */ /* 0x000fe200000e0609 */
[C---:B------:R-:W-:Y:S02]  /*1050*/  ISETP.LT.OR P0, PT, R0.reuse, 0x1, P1 ;  /* 0x000000010000780c */ /* 0x040fe40000f01670 */
[----:B------:R-:W-:-:S11]  /*1060*/  ISETP.LT.OR P1, PT, R0, 0x21, P1 ;  /* 0x000000210000780c */ /* 0x000fd60000f21670 */
[----:B------:R2:W-:Y:S01]  /*1070*/  LDGSTS.E.BYPASS.LTC128B.128 [R147+0x4100], [R24.64], !P0 ;  /* 0x0410000018937fae */ /* 0x0005e2000c101d4c */
[----:B------:R-:W-:Y:S02]  /*1080*/  ISETP.LT.OR P0, PT, R0, 0x21, P3 ;  /* 0x000000210000780c */ /* 0x000fe40001f01670 */
[----:B------:R-:W-:Y:S02]  /*1090*/  LEA.HI R0, R5, R132, RZ, 0x5 ;  /* 0x0000008405007211 */ /* 0x000fe400078f28ff */
[----:B------:R-:W-:-:S09]  /*10a0*/  ISETP.GT.AND P3, PT, R203, 0x3f, PT ;  /* 0x0000003fcb00780c */ /* 0x000fd20003f64270 */
[----:B------:R2:W-:Y:S01]  /*10b0*/  LDGSTS.E.BYPASS.LTC128B.128 [R147+0x1100], [R14.64], !P0 ;  /* 0x011000000e937fae */ /* 0x0005e2000c101d4c */
[----:B------:R-:W-:-:S05]  /*10c0*/  IADD3 R12, P0, R16, R7, RZ ;  /* 0x00000007100c7210 */ /* 0x000fca0007f1e0ff */
[--C-:B------:R-:W-:Y:S01]  /*10d0*/  IMAD.X R13, R17, 0x1, R9.reuse, P0 ;  /* 0x00000001110d7824 */ /* 0x100fe200000e0609 */
[----:B------:R-:W-:Y:S02]  /*10e0*/  IADD3 R8, P0, R10, R7, RZ ;  /* 0x000000070a087210 */ /* 0x000fe40007f1e0ff */
[----:B------:R-:W-:Y:S02]  /*10f0*/  SHF.R.S32.HI R7, RZ, 0x1f, R28 ;  /* 0x0000001fff077819 */ /* 0x000fe4000001141c */
[----:B------:R2:W-:Y:S01]  /*1100*/  LDGSTS.E.BYPASS.LTC128B.128 [R147+0x3100], [R12.64], !P2 ;  /* 0x031000000c937fae */ /* 0x0005e2000d101d4c */
[----:B------:R-:W-:Y:S01]  /*1110*/  ISETP.GE.AND P2, PT, R148, 0x41, PT ;  /* 0x000000419400780c */ /* 0x000fe20003f46270 */
[----:B------:R-:W-:Y:S01]  /*1120*/  IMAD.X R9, R11, 0x1, R9, P0 ;  /* 0x000000010b097824 */ /* 0x000fe200000e0609 */
[----:B------:R-:W-:-:S04]  /*1130*/  LEA.HI R4, R7, R28, RZ, 0x3 ;  /* 0x0000001c07047211 */ /* 0x000fc800078f18ff */
[----:B------:R-:W-:Y:S01]  /*1140*/  LOP3.LUT R5, R4, 0xfffffff8, RZ, 0xc0, !PT ;  /* 0xfffffff804057812 */ /* 0x000fe200078ec0ff */
[----:B------:R2:W-:Y:S01]  /*1150*/  LDGSTS.E.BYPASS.LTC128B.128 [R147+0x5100], [R8.64], !P1 ;  /* 0x0510000008937fae */ /* 0x0005e2000c901d4c */
[----:B------:R-:W-:-:S03]  /*1160*/  LOP3.LUT P1, RZ, R3, 0x2, RZ, 0xc0, !PT ;  /* 0x0000000203ff7812 */ /* 0x000fc6000782c0ff */
[----:B------:R-:W-:Y:S01]  /*1170*/  IMAD.IADD R28, R28, 0x1, -R5 ;  /* 0x000000011c1c7824 */ /* 0x000fe200078e0a05 */
[----:B------:R-:W-:Y:S01]  /*1180*/  LOP3.LUT R5, R0, 0xffffffe0, RZ, 0xc0, !PT ;  /* 0xffffffe000057812 */ /* 0x000fe200078ec0ff */
[----:B------:R-:W0:Y:S01]  /*1190*/  LDGDEPBAR ;  /* 0x00000000000079af */ /* 0x000e220000000000 */
[----:B------:R-:W-:Y:S02]  /*11a0*/  SHF.R.S32.HI R0, RZ, 0x5, R0 ;  /* 0x00000005ff007819 */ /* 0x000fe40000011400 */
[----:B------:R-:W-:Y:S01]  /*11b0*/  LOP3.LUT P0, RZ, R28, 0x2, RZ, 0xc0, !PT ;  /* 0x000000021cff7812 */ /* 0x000fe2000780c0ff */
[----:B------:R-:W-:Y:S01]  /*11c0*/  IMAD.IADD R132, R132, 0x1, -R5 ;  /* 0x0000000184847824 */ /* 0x000fe200078e0a05 */
[----:B------:R-:W-:Y:S02]  /*11d0*/  P2R R5, PR, RZ, 0x4 ;  /* 0x00000004ff057803 */ /* 0x000fe40000000000 */
[----:B------:R-:W-:Y:S01]  /*11e0*/  SEL R190, R190, 0xfffffff0, !P0 ;  /* 0xfffffff0bebe7807 */ /* 0x000fe20004000000 */
[----:B------:R-:W-:Y:S05]  /*11f0*/  @!P2 BRA `(.L_x_734) ;  /* 0x000004200000a947 */ /* 0x000fea0003800000 */
[----:B------:R-:W-:Y:S01]  /*1200*/  ISETP.NE.AND P2, PT, R194, 0x1, PT ;  /* 0x00000001c200780c */ /* 0x000fe20003f45270 */
        /* <DEDUP_REMOVED lines=8> */
[----:B--2---:R-:W-:-:S04]  /*1290*/  @!P3 LEA R8, P0, R6, c[0x0][0x2a0], 0x2 ;  /* 0x0000a8000608ba11 */ /* 0x004fc800078010ff */
[----:B------:R-:W-:-:S05]  /*12a0*/  @!P3 LEA.HI.X R9, R6, c[0x0][0x2a4], R5, 0x2, P0 ;  /* 0x0000a9000609ba11 */ /* 0x000fca00000f1405 */
[----:B------:R-:W2:Y:S01]  /*12b0*/  @!P3 LDG.E R196, [R8.64] ;  /* 0x0000000c08c4b981 */ /* 0x000ea2000c1e1900 */
[----:B------:R-:W-:Y:S01]  /*12c0*/  IMAD.MOV R2, RZ, RZ, -R2 ;  /* 0x000000ffff027224 */ /* 0x000fe200078e0a02 */
[----:B------:R-:W-:Y:S01]  /*12d0*/  SEL R17, RZ, 0x10, P5 ;  /* 0x00000010ff117807 */ /* 0x000fe20002800000 */
[----:B------:R-:W-:Y:S01]  /*12e0*/  IMAD.SHL.U32 R10, R199, 0x2, RZ ;  /* 0x00000002c70a7824 */ /* 0x000fe200078e00ff */
[----:B------:R-:W-:Y:S01]  /*12f0*/  SEL R16, RZ, 0x10, P4 ;  /* 0x00000010ff107807 */ /* 0x000fe20002000000 */
[----:B------:R-:W-:Y:S01]  /*1300*/  IMAD R197, R2, c[0x0][0x2b8], R197 ;  /* 0x0000ae0002c57a24 */ /* 0x000fe200078e02c5 */
[----:B------:R-:W-:Y:S01]  /*1310*/  IADD3 R22, -R17, 0x10, RZ ;  /* 0x0000001011167810 */ /* 0x000fe20007ffe1ff */
[----:B------:R-:W-:Y:S01]  /*1320*/  IMAD.SHL.U32 R12, R198, 0x2, RZ ;  /* 0x00000002c60c7824 */ /* 0x000fe200078e00ff */
[----:B------:R-:W-:Y:S01]  /*1330*/  IADD3 R20, -R16, 0x10, RZ ;  /* 0x0000001010147810 */ /* 0x000fe20007ffe1ff */
[----:B------:R-:W-:Y:S01]  /*1340*/  IMAD.WIDE.U32 R6, R197, c[0x0][0x1e0], RZ ;  /* 0x00007800c5067a25 */ /* 0x000fe200078e00ff */
[----:B------:R-:W-:-:S02]  /*1350*/  SHF.R.S32.HI R29, RZ, 0x1f, R197 ;  /* 0x0000001fff1d7819 */ /* 0x000fc400000114c5 */
[----:B------:R-:W-:Y:S02]  /*1360*/  LOP3.LUT R22, R22, 0xf, RZ, 0xc0, !PT ;  /* 0x0000000f16167812 */ /* 0x000fe400078ec0ff */
[----:B------:R-:W-:Y:S01]  /*1370*/  LOP3.LUT R20, R20, 0xf, RZ, 0xc0, !PT ;  /* 0x0000000f14147812 */ /* 0x000fe200078ec0ff */
[----:B------:R-:W-:Y:S01]  /*1380*/  IMAD R2, R29, c[0x0][0x1e0], RZ ;  /* 0x000078001d027a24 */ /* 0x000fe200078e02ff */
[----:B------:R-:W-:Y:S02]  /*1390*/  IADD3 R13, -R144, 0x10, RZ ;  /* 0x00000010900d7810 */ /* 0x000fe40007ffe1ff */
[----:B------:R-:W-:Y:S01]  /*13a0*/  SHF.L.U64.HI R11, R198, 0x1, R133 ;  /* 0x00000001c60b7819 */ /* 0x000fe20000010285 */
[----:B------:R-:W-:Y:S01]  /*13b0*/  IMAD R2, R197, c[0x0][0x1e4], R2 ;  /* 0x00007900c5027a24 */ /* 0x000fe200078e0202 */
[----:B------:R-:W-:-:S03]  /*13c0*/  LOP3.LUT R13, R13, 0xf, RZ, 0xc0, !PT ;  /* 0x0000000f0d0d7812 */ /* 0x000fc600078ec0ff */
[----:B------:R-:W-:Y:S01]  /*13d0*/  IMAD.IADD R7, R7, 0x1, R2 ;  /* 0x0000000107077824 */ /* 0x000fe200078e0202 */
[----:B--2---:R-:W-:-:S03]  /*13e0*/  SHF.R.S32.HI R2, RZ, 0x1f, R196 ;  /* 0x0000001fff027819 */ /* 0x004fc600000114c4 */
[----:B------:R-:W-:Y:S01]  /*13f0*/  IMAD.WIDE.U32 R8, R196, c[0x0][0x1f0], R6 ;  /* 0x00007c00c4087a25 */ /* 0x000fe200078e0006 */
[----:B------:R-:W-:-:S03]  /*1400*/  SHF.L.U64.HI R7, R206, 0x1, R145 ;  /* 0x00000001ce077819 */ /* 0x000fc60000010291 */
[----:B------:R-:W-:-:S04]  /*1410*/  IMAD R5, R2, c[0x0][0x1f0], RZ ;  /* 0x00007c0002057a24 */ /* 0x000fc800078e02ff */
[----:B------:R-:W-:Y:S01]  /*1420*/  IMAD R6, R196, c[0x0][0x1f4], R5 ;  /* 0x00007d00c4067a24 */ /* 0x000fe200078e0205 */
[----:B------:R-:W-:-:S04]  /*1430*/  IADD3 R5, P0, R8, UR14, RZ ;  /* 0x0000000e08057c10 */ /* 0x000fc8000ff1e0ff */
[----:B------:R-:W-:Y:S02]  /*1440*/  IADD3.X R8, R9, UR7, R6, P0, !PT ;  /* 0x0000000709087c10 */ /* 0x000fe400087fe406 */
[----:B------:R-:W-:Y:S02]  /*1450*/  LEA R6, P0, R5, c[0x0][0x1c8], 0x1 ;  /* 0x0000720005067a11 */ /* 0x000fe400078008ff */
[----:B------:R-:W-:Y:S02]  /*1460*/  SHF.L.U64.HI R9, R199, 0x1, R134 ;  /* 0x00000001c7097819 */ /* 0x000fe40000010286 */
[----:B------:R-:W-:Y:S01]  /*1470*/  LEA.HI.X R5, R5, c[0x0][0x1cc], R8, 0x1, P0 ;  /* 0x0000730005057a11 */ /* 0x000fe200000f0c08 */
[----:B------:R-:W1:Y:S01]  /*1480*/  SHFL.IDX PT, R15, R6, 0x1, 0x181f ;  /* 0x00381f00060f7f89 */ /* 0x000e6200000e0000 */
[----:B------:R-:W-:-:S03]  /*1490*/  IMAD.SHL.U32 R8, R206, 0x2, RZ ;  /* 0x00000002ce087824 */ /* 0x000fc600078e00ff */
[----:B------:R-:W2:Y:S02]  /*14a0*/  SHFL.IDX PT, R14, R5, 0x1, 0x181f ;  /* 0x00381f00050e7f89 */ /* 0x000ea400000e0000 */
[----:B-1----:R-:W-:-:S04]  /*14b0*/  IADD3 R22, P2, P0, R22, R15, R8 ;  /* 0x0000000f16167210 */ /* 0x002fc8000785e008 */
[----:B--2---:R-:W-:Y:S02]  /*14c0*/  IADD3.X R23, RZ, R14, R7, P2, P0 ;  /* 0x0000000eff177210 */ /* 0x004fe400017e0407 */
[----:B------:R-:W-:-:S04]  /*14d0*/  IADD3 R20, P2, P0, R20, R15, R10 ;  /* 0x0000000f14147210 */ /* 0x000fc8000785e00a */
[-C--:B------:R-:W-:Y:S02]  /*14e0*/  IADD3.X R21, RZ, R14.reuse, R9, P2, P0 ;  /* 0x0000000eff157210 */ /* 0x080fe400017e0409 */
[----:B------:R-:W-:Y:S02]  /*14f0*/  IADD3 R24, P2, P0, R13, R15, R12 ;  /* 0x0000000f0d187210 */ /* 0x000fe4000785e00c */
[----:B------:R-:W1:Y:S02]  /*1500*/  SHFL.IDX PT, R13, R6, RZ, 0x181f ;  /* 0x00181fff060d7589 */ /* 0x000e6400000e0000 */
[----:B------:R-:W-:Y:S02]  /*1510*/  IADD3.X R25, RZ, R14, R11, P2, P0 ;  /* 0x0000000eff197210 */ /* 0x000fe400017e040b */
[----:B------:R-:W2:Y:S01]  /*1520*/  SHFL.IDX PT, R14, R5, RZ, 0x181f ;  /* 0x00181fff050e7589 */ /* 0x000ea200000e0000 */
[----:B-1----:R-:W-:-:S05]  /*1530*/  IADD3 R26, P0, R13, R8, RZ ;  /* 0x000000080d1a7210 */ /* 0x002fca0007f1e0ff */
[----:B--2---:R-:W-:Y:S01]  /*1540*/  IMAD.X R27, R14, 0x1, R7, P0 ;  /* 0x000000010e1b7824 */ /* 0x004fe200000e0607 */
[----:B------:R-:W-:-:S04]  /*1550*/  IADD3 R8, P0, R13, R10, RZ ;  /* 0x0000000a0d087210 */ /* 0x000fc80007f1e0ff */
[----:B------:R1:W-:Y:S01]  /*1560*/  LDGSTS.E.BYPASS.LTC128B.128 [R147+0x12100], [R26.64], !P5 ;  /* 0x121000001a937fae */ /* 0x0003e2000e901d4c */
[----:B------:R-:W-:Y:S01]  /*1570*/  IMAD.X R9, R14, 0x1, R9, P0 ;  /* 0x000000010e097824 */ /* 0x000fe200000e0609 */
[----:B------:R-:W-:-:S04]  /*1580*/  IADD3 R12, P0, R13, R12, RZ ;  /* 0x0000000c0d0c7210 */ /* 0x000fc80007f1e0ff */
        /* <DEDUP_REMOVED lines=9> */
.L_x_734:
[----:B------:R-:W0:Y:S01]  /*1620*/  LDGDEPBAR ;  /* 0x00000000000079af */ /* 0x000e220000000000 */
[----:B------:R-:W-:Y:S01]  /*1630*/  SHF.R.S32.HI R6, RZ, 0x4, R19 ;  /* 0x00000004ff067819 */ /* 0x000fe20000011413 */
[----:B------:R-:W-:Y:S01]  /*1640*/  IMAD.SHL.U32 R5, R3, 0x40, RZ ;  /* 0x0000004003057824 */ /* 0x000fe200078e00ff */
[----:B------:R-:W-:Y:S01]  /*1650*/  ISETP.GE.AND P0, PT, R148, 0x41, PT ;  /* 0x000000419400780c */ /* 0x000fe20003f06270 */
[----:B------:R-:W-:Y:S01]  /*1660*/  IMAD.SHL.U32 R18, R18, 0x8, RZ ;  /* 0x0000000812127824 */ /* 0x000fe200078e00ff */
[----:B-12---:R-:W-:Y:S01]  /*1670*/  LEA.HI R9, R19, R6, RZ, 0x1 ;  /* 0x0000000613097211 */ /* 0x006fe200078f08ff */
[----:B------:R-:W-:Y:S01]  /*1680*/  IMAD.SHL.U32 R7, R28, 0x40, RZ ;  /* 0x000000401c077824 */ /* 0x000fe200078e00ff */
[----:B------:R-:W-:Y:S01]  /*1690*/  LOP3.LUT R5, R5, 0x1c0, RZ, 0xc0, !PT ;  /* 0x000001c005057812 */ /* 0x000fe200078ec0ff */
[----:B------:R-:W-:Y:S01]  /*16a0*/  IMAD.SHL.U32 R129, R4, 0x40, RZ ;  /* 0x0000004004817824 */ /* 0x000fe200078e00ff */
[----:B------:R-:W-:Y:S01]  /*16b0*/  LOP3.LUT R9, R9, 0xfffffffe, RZ, 0xc0, !PT ;  /* 0xfffffffe09097812 */ /* 0x000fe200078ec0ff */
[----:B------:R-:W-:Y:S01]  /*16c0*/  IMAD.MOV.U32 R135, RZ, RZ, 0x20 ;  /* 0x00000020ff877424 */ /* 0x000fe200078e00ff */
[----:B------:R-:W-:Y:S01]  /*16d0*/  LOP3.LUT R18, R5, 0x8, R18, 0xf8, !PT ;  /* 0x0000000805127812 */ /* 0x000fe200078ef812 */
[----:B------:R-:W-:Y:S01]  /*16e0*/  IMAD.SHL.U32 R190, R190, 0x2, RZ ;  /* 0x00000002bebe7824 */ /* 0x000fe200078e00ff */
[----:B------:R-:W-:Y:S01]  /*16f0*/  SHF.R.U32.HI R5, RZ, 0x3, R5 ;  /* 0x00000003ff057819 */ /* 0x000fe20000011605 */
[----:B------:R-:W-:Y:S01]  /*1700*/  IMAD.IADD R9, R6, 0x1, -R9 ;  /* 0x0000000106097824 */ /* 0x000fe200078e0a09 */
[----:B------:R-:W-:-:S02]  /*1710*/  LOP3.LUT R7, R7, 0x1c0, RZ, 0xc0, !PT ;  /* 0x000001c007077812 */ /* 0x000fc400078ec0ff */
[----:B------:R-:W-:Y:S01]  /*1720*/  LOP3.LUT R192, R18, R5, RZ, 0x3c, !PT ;  /* 0x0000000512c07212 */ /* 0x000fe200078e3cff */
[----:B------:R-:W-:Y:S01]  /*1730*/  IMAD.SHL.U32 R6, R9, 0x8, RZ ;  /* 0x0000000809067824 */ /* 0x000fe200078e00ff */
[----:B------:R-:W-:Y:S02]  /*1740*/  SHF.R.U32.HI R128, RZ, 0x3, R7 ;  /* 0x00000003ff807819 */ /* 0x000fe40000011607 */
[----:B------:R-:W-:Y:S01]  /*1750*/  LOP3.LUT R129, R129, 0xfffffe00, RZ, 0xc0, !PT ;  /* 0xfffffe0081817812 */ /* 0x000fe200078ec0ff */
[----:B------:R-:W-:Y:S01]  /*1760*/  IMAD R192, R9, 0x200, R192 ;  /* 0x0000020009c07824 */ /* 0x000fe200078e02c0 */
[----:B------:R-:W-:Y:S01]  /*1770*/  LOP3.LUT R5, R7, 0x8, R6, 0xf8, !PT ;  /* 0x0000000807057812 */ /* 0x000fe200078ef806 */
[----:B------:R-:W-:-:S04]  /*1780*/  DEPBAR.LE SB0, 0x3 ;  /* 0x000080c00000791a */ /* 0x000fc80000000000 */
[----:B------:R-:W-:-:S04]  /*1790*/  DEPBAR.LE SB0, 0x2 ;  /* 0x000080800000791a */ /* 0x000fc80000000000 */
[----:B------:R-:W-:Y:S01]  /*17a0*/  LOP3.LUT R128, R5, R128, RZ, 0x3c, !PT ;  /* 0x0000008005807212 */ /* 0x000fe200078e3cff */
[----:B------:R-:W-:Y:S01]  /*17b0*/  IMAD R7, R0, 0x400, R129 ;  /* 0x0000040000077824 */ /* 0x000fe200078e0281 */
[----:B------:R-:W-:Y:S01]  /*17c0*/  SEL R5, R135, 0xffffffe0, !P1 ;  /* 0xffffffe087057807 */ /* 0x000fe20004800000 */
[----:B------:R-:W-:Y:S01]  /*17d0*/  IMAD.SHL.U32 R192, R192, 0x2, RZ ;  /* 0x00000002c0c07824 */ /* 0x000fe200078e00ff */
[----:B------:R-:W-:Y:S01]  /*17e0*/  BAR.SYNC.DEFER_BLOCKING 0x0 ;  /* 0x0000000000007b1d */ /* 0x000fe20000010000 */
[----:B------:R-:W-:Y:S02]  /*17f0*/  IMAD.IADD R0, R128, 0x1, R7 ;  /* 0x0000000180007824 */ /* 0x000fe400078e0207 */
[----:B------:R-:W-:Y:S02]  /*1800*/  IMAD.IADD R130, R192, 0x1, R5 ;  /* 0x00000001c0827824 */ /* 0x000fe400078e0205 */
[C---:B------:R-:W-:Y:S01]  /*1810*/  IMAD.SHL.U32 R24, R0.reuse, 0x2, RZ ;  /* 0x0000000200187824 */ /* 0x040fe200078e00ff */
[----:B------:R-:W-:-:S05]  /*1820*/  LEA R191, R0, 0x18100, 0x1 ;  /* 0x0001810000bf7811 */ /* 0x000fca00078e08ff */
[----:B------:R-:W-:Y:S01]  /*1830*/  IMAD.IADD R189, R191, 0x1, R190 ;  /* 0x00000001bfbd7824 */ /* 0x000fe200078e02be */
[----:B------:R1:W2:Y:S04]  /*1840*/  LDSM.16.M88.4 R124, [R192+0xc100] ;  /* 0x00c10000c07c783b */ /* 0x0002a80000000200 */
[----:B------:R1:W3:Y:S04]  /*1850*/  LDSM.16.M88.4 R116, [R192+0xc900] ;  /* 0x00c90000c074783b */ /* 0x0002e80000000200 */
[----:B------:R1:W4:Y:S04]  /*1860*/  LDSM.16.M88.4 R8, [R192+0xd100] ;  /* 0x00d10000c008783b */ /* 0x0003280000000200 */
[----:B------:R1:W1:Y:S04]  /*1870*/  LDSM.16.M88.4 R4, [R192+0xd900] ;  /* 0x00d90000c004783b */ /* 0x0002680000000200 */
[----:B------:R1:W1:Y:S04]  /*1880*/  LDSM.16.M88.4 R120, [R130+0xc100] ;  /* 0x00c100008278783b */ /* 0x0002680000000200 */
[----:B------:R1:W1:Y:S04]  /*1890*/  LDSM.16.M88.4 R112, [R130+0xc900] ;  /* 0x00c900008270783b */ /* 0x0002680000000200 */
[----:B------:R1:W1:Y:S04]  /*18a0*/  LDSM.16.M88.4 R16, [R130+0xd100] ;  /* 0x00d100008210783b */ /* 0x0002680000000200 */
[----:B------:R1:W1:Y:S04]  /*18b0*/  LDSM.16.M88.4 R12, [R130+0xd900] ;  /* 0x00d90000820c783b */ /* 0x0002680000000200 */
[----:B------:R-:W1:Y:S04]  /*18c0*/  LDSM.16.M88.4 R24, [R24+0x18100] ;  /* 0x018100001818783b */ /* 0x000e680000000200 */
[----:B------:R1:W1:Y:S01]  /*18d0*/  LDSM.16.M88.4 R20, [R189] ;  /* 0x00000000bd14783b */ /* 0x0002620000000200 */
[----:B------:R-:W-:Y:S05]  /*18e0*/  @!P0 BRA `(.L_x_735) ;  /* 0x0000032000008947 */ /* 0x000fea0003800000 */
[----:B------:R-:W-:Y:S01]  /*18f0*/  IMAD R0, R29, c[0x0][0x208], RZ ;  /* 0x000082001d007a24 */ /* 0x000fe200078e02ff */
[----:B------:R-:W-:Y:S01]  /*1900*/  SEL R33, RZ, 0x10, P5 ;  /* 0x00000010ff217807 */ /* 0x000fe20002800000 */
[----:B------:R-:W-:Y:S01]  /*1910*/  IMAD.WIDE.U32 R30, R197, c[0x0][0x208], RZ ;  /* 0x00008200c51e7a25 */ /* 0x000fe200078e00ff */
[----:B------:R-:W-:-:S02]  /*1920*/  SHF.L.U64.HI R35, R206, 0x1, R145 ;  /* 0x00000001ce237819 */ /* 0x000fc40000010291 */
[----:B------:R-:W-:Y:S01]  /*1930*/  IADD3 R43, -R33, 0x10, RZ ;  /* 0x00000010212b7810 */ /* 0x000fe20007ffe1ff */
[----:B------:R-:W-:Y:S01]  /*1940*/  IMAD R0, R197, c[0x0][0x20c], R0 ;  /* 0x00008300c5007a24 */ /* 0x000fe200078e0200 */
[----:B------:R-:W-:Y:S01]  /*1950*/  SHF.L.U64.HI R32, R199, 0x1, R134 ;  /* 0x00000001c7207819 */ /* 0x000fe20000010286 */
[----:B------:R-:W-:Y:S01]  /*1960*/  IMAD R29, R2, c[0x0][0x218], RZ ;  /* 0x00008600021d7a24 */ /* 0x000fe200078e02ff */
[----:B------:R-:W-:Y:S01]  /*1970*/  LOP3.LUT R43, R43, 0xf, RZ, 0xc0, !PT ;  /* 0x0000000f2b2b7812 */ /* 0x000fe200078ec0ff */
[----:B------:R-:W-:Y:S01]  /*1980*/  IMAD.IADD R31, R31, 0x1, R0 ;  /* 0x000000011f1f7824 */ /* 0x000fe200078e0200 */
[----:B------:R-:W-:Y:S01]  /*1990*/  IADD3 R0, -R144, 0x10, RZ ;  /* 0x0000001090007810 */ /* 0x000fe20007ffe1ff */
[----:B------:R-:W-:Y:S01]  /*19a0*/  IMAD R29, R196, c[0x0][0x21c], R29 ;  /* 0x00008700c41d7a24 */ /* 0x000fe200078e021d */
[----:B------:R-:W-:Y:S01]  /*19b0*/  SHF.L.U64.HI R2, R198, 0x1, R133 ;  /* 0x00000001c6027819 */ /* 0x000fe20000010285 */
[----:B------:R-:W-:Y:S01]  /*19c0*/  IMAD.WIDE.U32 R30, R196, c[0x0][0x218], R30 ;  /* 0x00008600c41e7a25 */ /* 0x000fe200078e001e */
[----:B------:R-:W-:-:S03]  /*19d0*/  LOP3.LUT R0, R0, 0xf, RZ, 0xc0, !PT ;  /* 0x0000000f00007812 */ /* 0x000fc600078ec0ff */
[----:B------:R-:W-:Y:S01]  /*19e0*/  IMAD.SHL.U32 R34, R206, 0x2, RZ ;  /* 0x00000002ce227824 */ /* 0x000fe200078e00ff */
[----:B------:R-:W-:Y:S02]  /*19f0*/  IADD3 R36, P0, R30, UR16, RZ ;  /* 0x000000101e247c10 */ /* 0x000fe4000ff1e0ff */
[----:B------:R-:W-:Y:S02]  /*1a00*/  SEL R30, RZ, 0x10, P4 ;  /* 0x00000010ff1e7807 */ /* 0x000fe40002000000 */
[----:B------:R-:W-:Y:S01]  /*1a10*/  IADD3.X R29, R31, UR10, R29, P0, !PT ;  /* 0x0000000a1f1d7c10 */ /* 0x000fe200087fe41d */
[----:B------:R-:W-:Y:S01]  /*1a20*/  IMAD.SHL.U32 R31, R199, 0x2, RZ ;  /* 0x00000002c71f7824 */ /* 0x000fe200078e00ff */
[----:B------:R-:W-:Y:S02]  /*1a30*/  LEA R37, P0, R36, c[0x0][0x1f8], 0x1 ;  /* 0x00007e0024257a11 */ /* 0x000fe400078008ff */
[----:B------:R-:W-:Y:S02]  /*1a40*/  IADD3 R40, -R30, 0x10, RZ ;  /* 0x000000101e287810 */ /* 0x000fe40007ffe1ff */
[----:B------:R-:W-:Y:S01]  /*1a50*/  LEA.HI.X R36, R36, c[0x0][0x1fc], R29, 0x1, P0 ;  /* 0x00007f0024247a11 */ /* 0x000fe200000f0c1d */
[----:B------:R-:W5:Y:S01]  /*1a60*/  SHFL.IDX PT, R38, R37, 0x1, 0x181f ;  /* 0x00381f0025267f89 */ /* 0x000f6200000e0000 */
[----:B------:R-:W-:Y:S01]  /*1a70*/  LOP3.LUT R40, R40, 0xf, RZ, 0xc0, !PT ;  /* 0x0000000f28287812 */ /* 0x000fe200078ec0ff */
[----:B------:R-:W-:-:S02]  /*1a80*/  IMAD.SHL.U32 R29, R198, 0x2, RZ ;  /* 0x00000002c61d7824 */ /* 0x000fc400078e00ff */
[----:B------:R-:W4:Y:S01]  /*1a90*/  SHFL.IDX PT, R39, R36, 0x1, 0x181f ;  /* 0x00381f0024277f89 */ /* 0x000f2200000e0000 */
[----:B-----5:R-:W-:-:S04]  /*1aa0*/  IADD3 R42, P2, P0, R43, R38, R34 ;  /* 0x000000262b2a7210 */ /* 0x020fc8000785e022 */
[----:B----4-:R-:W-:Y:S02]  /*1ab0*/  IADD3.X R43, RZ, R39, R35, P2, P0 ;  /* 0x00000027ff2b7210 */ /* 0x010fe400017e0423 */
[----:B------:R-:W-:-:S04]  /*1ac0*/  IADD3 R40, P2, P0, R40, R38, R31 ;  /* 0x0000002628287210 */ /* 0x000fc8000785e01f */
[-C--:B------:R-:W-:Y:S02]  /*1ad0*/  IADD3.X R41, RZ, R39.reuse, R32, P2, P0 ;  /* 0x00000027ff297210 */ /* 0x080fe400017e0420 */
[----:B------:R-:W-:Y:S02]  /*1ae0*/  IADD3 R44, P2, P0, R0, R38, R29 ;  /* 0x00000026002c7210 */ /* 0x000fe4000785e01d */
[----:B------:R-:W4:Y:S02]  /*1af0*/  SHFL.IDX PT, R0, R37, RZ, 0x181f ;  /* 0x00181fff25007589 */ /* 0x000f2400000e0000 */
[----:B------:R-:W-:Y:S02]  /*1b00*/  IADD3.X R45, RZ, R39, R2, P2, P0 ;  /* 0x00000027ff2d7210 */ /* 0x000fe400017e0402 */
[----:B------:R-:W5:Y:S01]  /*1b10*/  SHFL.IDX PT, R39, R36, RZ, 0x181f ;  /* 0x00181fff24277589 */ /* 0x000f6200000e0000 */
[----:B----4-:R-:W-:-:S05]  /*1b20*/  IADD3 R34, P0, R0, R34, RZ ;  /* 0x0000002200227210 */ /* 0x010fca0007f1e0ff */
[----:B-----5:R-:W-:Y:S01]  /*1b30*/  IMAD.X R35, R39, 0x1, R35, P0 ;  /* 0x0000000127237824 */ /* 0x020fe200000e0623 */
        /* <DEDUP_REMOVED lines=13> */
.L_x_735:
[----:B------:R-:W-:Y:S01]  /*1c10*/  IMAD.MOV.U32 R2, RZ, RZ, 0x40 ;  /* 0x00000040ff027424 */ /* 0x000fe200078e00ff */
[----:B------:R-:W-:Y:S01]  /*1c20*/  LOP3.LUT P0, RZ, R28, 0x4, RZ, 0xc0, !PT ;  /* 0x000000041cff7812 */ /* 0x000fe2000780c0ff */
[----:B-12-4-:R-:W-:Y:S01]  /*1c30*/  HMMA.16816.F32 R40, R24, R124, RZ ;  /* 0x0000007c1828723c */ /* 0x016fe200000018ff */
[----:B------:R-:W-:Y:S01]  /*1c40*/  LDSM.16.M88.4 R68, [R191+0x4000] ;  /* 0x00400000bf44783b */ /* 0x000fe20000000200 */
[----:B------:R-:W-:Y:S01]  /*1c50*/  IMAD.IADD R185, R129, 0x1, R128 ;  /* 0x0000000181b97824 */ /* 0x000fe200078e0280 */
[C---:B------:R-:W-:Y:S02]  /*1c60*/  SEL R0, R2.reuse, 0xffffffc0, !P0 ;  /* 0xffffffc002007807 */ /* 0x040fe40004000000 */
[----:B------:R-:W-:Y:S01]  /*1c70*/  LOP3.LUT P0, RZ, R3, 0x4, RZ, 0xc0, !PT ;  /* 0x0000000403ff7812 */ /* 0x000fe2000780c0ff */
[----:B------:R-:W-:Y:S01]  /*1c80*/  LDSM.16.M88.4 R100, [R192+0xe100] ;  /* 0x00e10000c064783b */ /* 0x000fe20000000200 */
[----:B------:R-:W-:Y:S02]  /*1c90*/  IMAD.SHL.U32 R185, R185, 0x2, RZ ;  /* 0x00000002b9b97824 */ /* 0x000fe400078e00ff */
[----:B------:R-:W-:Y:S01]  /*1ca0*/  SEL R187, R2, 0xffffffc0, !P0 ;  /* 0xffffffc002bb7807 */ /* 0x000fe20004000000 */
[--C-:B------:R-:W-:Y:S01]  /*1cb0*/  IMAD.IADD R188, R191, 0x1, R0.reuse ;  /* 0x00000001bfbc7824 */ /* 0x100fe200078e0200 */
[----:B------:R-:W-:Y:S01]  /*1cc0*/  LDSM.16.M88.4 R64, [R189+0x4000] ;  /* 0x00400000bd40783b */ /* 0x000fe20000000200 */
[----:B------:R-:W-:-:S02]  /*1cd0*/  IMAD.IADD R186, R189, 0x1, R0 ;  /* 0x00000001bdba7824 */ /* 0x000fc400078e0200 */
[----:B------:R-:W-:Y:S01]  /*1ce0*/  IMAD.IADD R3, R192, 0x1, R187 ;  /* 0x00000001c0037824 */ /* 0x000fe200078e02bb */
[----:B------:R-:W-:Y:S01]  /*1cf0*/  LDSM.16.M88.4 R76, [R188] ;  /* 0x00000000bc4c783b */ /* 0x000fe20000000200 */
[----:B------:R-:W-:Y:S02]  /*1d00*/  IMAD.IADD R2, R187, 0x1, R130 ;  /* 0x00000001bb027824 */ /* 0x000fe400078e0282 */
[--C-:B------:R-:W-:Y:S01]  /*1d10*/  IMAD.IADD R184, R0, 0x1, R185.reuse ;  /* 0x0000000100b87824 */ /* 0x100fe200078e02b9 */
[----:B------:R-:W1:Y:S01]  /*1d20*/  LDSM.16.M88.4 R108, [R3+0xc100] ;  /* 0x00c10000036c783b */ /* 0x000e620000000200 */
[C---:B------:R-:W-:Y:S02]  /*1d30*/  IMAD.IADD R171, R190.reuse, 0x1, R185 ;  /* 0x00000001beab7824 */ /* 0x040fe400078e02b9 */
[----:B------:R-:W-:Y:S01]  /*1d40*/  IMAD.IADD R162, R190, 0x1, R184 ;  /* 0x00000001bea27824 */ /* 0x000fe200078e02b8 */
[----:B------:R-:W-:Y:S01]  /*1d50*/  LDSM.16.M88.4 R72, [R186] ;  /* 0x00000000ba48783b */ /* 0x000fe20000000200 */
[----:B------:R-:W-:Y:S01]  /*1d60*/  HMMA.16816.F32 R40, R20, R120, R40 ;  /* 0x000000781428723c */ /* 0x000fe20000001828 */
[----:B------:R-:W-:-:S02]  /*1d70*/  IMAD.IADD R0, R0, 0x1, R171 ;  /* 0x0000000100007824 */ /* 0x000fc400078e02ab */
[----:B------:R-:W2:Y:S04]  /*1d80*/  LDSM.16.M88.4 R104, [R2+0xc100] ;  /* 0x00c100000268783b */ /* 0x000ea80000000200 */
[----:B------:R-:W4:Y:S04]  /*1d90*/  LDSM.16.M88.4 R96, [R130+0xe100] ;  /* 0x00e100008260783b */ /* 0x000f280000000200 */
[----:B------:R-:W-:Y:S04]  /*1da0*/  LDSM.16.M88.4 R60, [R188+0x4000] ;  /* 0x00400000bc3c783b */ /* 0x000fe80000000200 */
[----:B------:R-:W5:Y:S04]  /*1db0*/  LDSM.16.M88.4 R92, [R3+0xe100] ;  /* 0x00e10000035c783b */ /* 0x000f680000000200 */
[----:B------:R-:W-:Y:S04]  /*1dc0*/  LDSM.16.M88.4 R56, [R186+0x4000] ;  /* 0x00400000ba38783b */ /* 0x000fe80000000200 */
[----:B------:R-:W3:Y:S04]  /*1dd0*/  LDSM.16.M88.4 R88, [R2+0xe100] ;  /* 0x00e100000258783b */ /* 0x000ee80000000200 */
[----:B------:R-:W-:Y:S04]  /*1de0*/  LDSM.16.M88.4 R52, [R191+0x8000] ;  /* 0x00800000bf34783b */ /* 0x000fe80000000200 */
[----:B------:R-:W3:Y:S01]  /*1df0*/  LDSM.16.M88.4 R84, [R192+0x10100] ;  /* 0x01010000c054783b */ /* 0x000ee20000000200 */
[----:B-1----:R-:W-:Y:S03]  /*1e00*/  HMMA.16816.F32 R40, R76, R108, R40 ;  /* 0x0000006c4c28723c */ /* 0x002fe60000001828 */
[----:B------:R-:W-:Y:S04]  /*1e10*/  LDSM.16.M88.4 R48, [R189+0x8000] ;  /* 0x00800000bd30783b */ /* 0x000fe80000000200 */
[----:B------:R-:W1:Y:S04]  /*1e20*/  LDSM.16.M88.4 R80, [R130+0x10100] ;  /* 0x010100008250783b */ /* 0x000e680000000200 */
[----:B------:R-:W-:Y:S04]  /*1e30*/  LDSM.16.M88.4 R44, [R188+0x8000] ;  /* 0x00800000bc2c783b */ /* 0x000fe80000000200 */
[----:B------:R-:W1:Y:S04]  /*1e40*/  LDSM.16.M88.4 R36, [R3+0x10100] ;  /* 0x010100000324783b */ /* 0x000e680000000200 */
[----:B------:R-:W-:Y:S04]  /*1e50*/  LDSM.16.M88.4 R32, [R186+0x8000] ;  /* 0x00800000ba20783b */ /* 0x000fe80000000200 */
[----:B------:R-:W1:Y:S01]  /*1e60*/  LDSM.16.M88.4 R28, [R2+0x10100] ;  /* 0x01010000021c783b */ /* 0x000e620000000200 */
[----:B--2---:R-:W-:Y:S03]  /*1e70*/  HMMA.16816.F32 R40, R72, R104, R40 ;  /* 0x000000684828723c */ /* 0x004fe60000001828 */
[----:B------:R-:W0:Y:S11]  /*1e80*/  LDGDEPBAR ;  /* 0x00000000000079af */ /* 0x000e360000000000 */
[----:B------:R-:W-:Y:S10]  /*1e90*/  @!UPT UIADD3 URZ, URZ, URZ, URZ ;  /* 0x0000003f3f3ff290 */ /* 0x000ff4000fffe03f */
[----:B------:R-:W-:Y:S11]  /*1ea0*/  HMMA.16816.F32 R40, R68, R100, R40 ;  /* 0x000000644428723c */ /* 0x000ff60000001828 */
[----:B------:R-:W-:Y:S11]  /*1eb0*/  @!UPT UIADD3 URZ, URZ, URZ, URZ ;  /* 0x0000003f3f3ff290 */ /* 0x000ff6000fffe03f */
[----:B------:R-:W-:Y:S02]  /*1ec0*/  @!UPT UIADD3 URZ, URZ, URZ, URZ ;  /* 0x0000003f3f3ff290 */ /* 0x000fe4000fffe03f */
[----:B----4-:R-:W-:Y:S11]  /*1ed0*/  HMMA.16816.F32 R40, R64, R96, R40 ;  /* 0x000000604028723c */ /* 0x010ff60000001828 */
[----:B------:R-:W-:Y:S11]  /*1ee0*/  @!UPT UIADD3 URZ, URZ, URZ, URZ ;  /* 0x0000003f3f3ff290 */ /* 0x000ff6000fffe03f */
[----:B------:R-:W-:Y:S02]  /*1ef0*/  @!UPT UIADD3 URZ, URZ, URZ, URZ ;  /* 0x0000003f3f3ff290 */ /* 0x000fe4000fffe03f */
[----:B-----5:R-:W-:Y:S11]  /*1f00*/  HMMA.16816.F32 R40, R60, R92, R40 ;  /* 0x0000005c3c28723c */ /* 0x020ff60000001828 */
[----:B------:R-:W-:Y:S11]  /*1f10*/  @!UPT UIADD3 URZ, URZ, URZ, URZ ;  /* 0x0000003f3f3ff290 */ /* 0x000ff6000fffe03f */
[----:B------:R-:W-:Y:S02]  /*1f20*/  @!UPT UIADD3 URZ, URZ, URZ, URZ ;  /* 0x0000003f3f3ff290 */ /* 0x000fe4000fffe03f */
[----:B---3--:R-:W-:Y:S11]  /*1f30*/  HMMA.16816.F32 R40, R56, R88, R40 ;  /* 0x000000583828723c */ /* 0x008ff60000001828 */
[----:B------:R-:W-:Y:S11]  /*1f40*/  @!UPT UIADD3 URZ, URZ, URZ, URZ ;  /* 0x0000003f3f3ff290 */ /* 0x000ff6000fffe03f */
[----:B------:R-:W-:Y:S02]  /*1f50*/  @!UPT UIADD3 URZ, URZ, URZ, URZ ;  /* 0x0000003f3f3ff290 */ /* 0x000fe4000fffe03f */
[----:B------:R-:W-:Y:S11]  /*1f60*/  HMMA.16816.F32 R40, R52, R84, R40 ;  /* 0x000000543428723c */ /* 0x000ff60000001828 */
[----:B------:R-:W-:Y:S11]  /*1f70*/  @!UPT UIADD3 URZ, URZ, URZ, URZ ;  /* 0x0000003f3f3ff290 */ /* 0x000ff6000fffe03f */
[----:B------:R-:W-:Y:S02]  /*1f80*/  @!UPT UIADD3 URZ, URZ, URZ, URZ ;  /* 0x0000003f3f3ff290 */ /* 0x000fe4000fffe03f */
[----:B-1----:R-:W-:Y:S11]  /*1f90*/  HMMA.16816.F32 R40, R48, R80, R40 ;  /* 0x000000503028723c */ /* 0x002ff60000001828 */
[----:B------:R-:W-:Y:S11]  /*1fa0*/  @!UPT UIADD3 URZ, URZ, URZ, URZ ;  /* 0x0000003f3f3ff290 */ /* 0x000ff6000fffe03f */
[----:B------:R-:W-:Y:S02]  /*1fb0*/  @!UPT UIADD3 URZ, URZ, URZ, URZ ;  /* 0x0000003f3f3ff290 */ /* 0x000fe4000fffe03f */
[----:B------:R-:W-:Y:S11]  /*1fc0*/  HMMA.16816.F32 R40, R44, R36, R40 ;  /* 0x000000242c28723c */ /* 0x000ff60000001828 */
[----:B------:R-:W-:Y:S11]  /*1fd0*/  @!UPT UIADD3 URZ, URZ, URZ, URZ ;  /* 0x0000003f3f3ff290 */ /* 0x000ff6000fffe03f */
[----:B------:R-:W-:Y:S02]  /*1fe0*/  @!UPT UIADD3 URZ, URZ, URZ, URZ ;  /* 0x0000003f3f3ff290 */ /* 0x000fe4000fffe03f */
[----:B------:R-:W-:Y:S07]  /*1ff0*/  HMMA.16816.F32 R40, R32, R28, R40 ;  /* 0x0000001c2028723c */ /* 0x000fee0000001828 */
[----:B------:R-:W-:-:S04]  /*2000*/  SHF.R.S32.HI R29, RZ, 0x1f, R132 ;  /* 0x0000001fff1d7819 */ /* 0x000fc80000011484 */
[----:B------:R-:W-:-:S04]  /*2010*/  LEA.HI R210, R29, R132, RZ, 0x2 ;  /* 0x000000841dd27211 */ /* 0x000fc800078f10ff */
[----:B------:R-:W-:-:S05]  /*2020*/  LOP3.LUT R29, R210, 0x7ffffffc, RZ, 0xc0, !PT ;  /* 0x7ffffffcd21d7812 */ /* 0x000fca00078ec0ff */
[----:B------:R-:W-:-:S04]  /*2030*/  IMAD.IADD R132, R132, 0x1, -R29 ;  /* 0x0000000184847824 */ /* 0x000fc800078e0a1d */
[----:B------:R-:W-:Y:S02]  /*2040*/  FMUL.FTZ R42, R42, c[0x0][0x320] ;  /* 0x0000c8002a2a7a20 */ /* 0x000fe40000410000 */
[----:B------:R-:W-:Y:S02]  /*2050*/  FMUL.FTZ R40, R40, c[0x0][0x320] ;  /* 0x0000c80028287a20 */ /* 0x000fe40000410000 */
[----:B------:R-:W1:Y:S01]  /*2060*/  MUFU.TANH R120, R42 ;  /* 0x0000002a00787308 */ /* 0x000e620000002400 */
[----:B------:R-:W-:Y:S02]  /*2070*/  FMUL.FTZ R28, R43, c[0x0][0x320] ;  /* 0x0000c8002b1c7a20 */ /* 0x000fe40000410000 */
[----:B------:R-:W-:Y:S02]  /*2080*/  FMUL.FTZ R29, R41, c[0x0][0x320] ;  /* 0x0000c800291d7a20 */ /* 0x000fe40000410000 */
[----:B------:R-:W-:-:S03]  /*2090*/  IMAD R131, R132, -0x2, R131 ;  /* 0xfffffffe84837824 */ /* 0x000fc600078e0283 */
[----:B------:R2:W3:Y:S02]  /*20a0*/  MUFU.TANH R125, R40 ;  /* 0x00000028007d7308 */ /* 0x0004e40000002400 */
[----:B------:R-:W-:-:S06]  /*20b0*/  ISETP.GT.AND P0, PT, R131, RZ, PT ;  /* 0x000000ff8300720c */ /* 0x000fcc0003f04270 */
[----:B------:R-:W4:Y:S01]  /*20c0*/  MUFU.TANH R121, R28 ;  /* 0x0000001c00797308 */ /* 0x000f220000002400 */
[----:B-1----:R-:W-:Y:S01]  /*20d0*/  FSEL R120, R120, -INF , P0 ;  /* 0xff80000078787808 */ /* 0x002fe20000000000 */
[----:B--2---:R-:W-:Y:S06]  /*20e0*/  HMMA.16816.F32 R40, R24, R126, RZ ;  /* 0x0000007e1828723c */ /* 0x004fec00000018ff */
[----:B------:R-:W1:Y:S01]  /*20f0*/  MUFU.TANH R124, R29 ;  /* 0x0000001d007c7308 */ /* 0x000e620000002400 */
[----:B---3--:R-:W-:Y:S02]  /*2100*/  FSEL R125, R125, -INF , P0 ;  /* 0xff8000007d7d7808 */ /* 0x008fe40000000000 */
[----:B------:R-:W-:-:S04]  /*2110*/  ISETP.GT.AND P0, PT, R131, 0x1, PT ;  /* 0x000000018300780c */ /* 0x000fc80003f04270 */
[----:B----4-:R-:W-:Y:S02]  /*2120*/  FSEL R121, R121, -INF , P0 ;  /* 0xff80000079797808 */ /* 0x010fe40000000000 */
[----:B-1----:R-:W-:Y:S02]  /*2130*/  FSEL R124, R124, -INF , P0 ;  /* 0xff8000007c7c7808 */ /* 0x002fe40000000000 */
[----:B------:R-:W-:-:S07]  /*2140*/  ISETP.GT.AND P0, PT, R131, 0x8, PT ;  /* 0x000000088300780c */ /* 0x000fce0003f04270 */
[----:B------:R-:W-:Y:S11]  /*2150*/  HMMA.16816.F32 R40, R20, R122, R40 ;  /* 0x0000007a1428723c */ /* 0x000ff60000001828 */
[----:B------:R-:W-:Y:S11]  /*2160*/  @!UPT UIADD3 URZ, URZ, URZ, URZ ;  /* 0x0000003f3f3ff290 */ /* 0x000ff6000fffe03f */
[----:B------:R-:W-:Y:S02]  /*2170*/  @!UPT UIADD3 URZ, URZ, URZ, URZ ;  /* 0x0000003f3f3ff290 */ /* 0x000fe4000fffe03f */
[----:B------:R-:W-:Y:S01]  /*2180*/  HMMA.16816.F32 R40, R76, R110, R40 ;  /* 0x0000006e4c28723c */ /* 0x000fe20000001828 */
[----:B------:R-:W1:Y:S11]  /*2190*/  LDSM.16.M88.4 R108, [R3+0xc900] ;  /* 0x00c90000036c783b */ /* 0x000e760000000200 */
[----:B------:R-:W-:Y:S11]  /*21a0*/  @!UPT UIADD3 URZ, URZ, URZ, URZ ;  /* 0x0000003f3f3ff290 */ /* 0x000ff6000fffe03f */
[----:B------:R-:W-:Y:S01]  /*21b0*/  @!UPT UIADD3 URZ, URZ, URZ, URZ ;  /* 0x0000003f3f3ff290 */ /* 0x000fe2000fffe03f */
[----:B------:R-:W-:Y:S01]  /*21c0*/  HMMA.16816.F32 R40, R72, R106, R40 ;  /* 0x0000006a4828723c */ /* 0x000fe20000001828 */
[----:B------:R-:W2:Y:S11]  /*21d0*/  LDSM.16.M88.4 R104, [R2+0xc900] ;  /* 0x00c900000268783b */ /* 0x000eb60000000200 */
[----:B------:R-:W-:Y:S11]  /*21e0*/  @!UPT UIADD3 URZ, URZ, URZ, URZ ;  /* 0x0000003f3f3ff290 */ /* 0x000ff6000fffe03f */
[----:B------:R-:W-:Y:S01]  /*21f0*/  @!UPT UIADD3 URZ, URZ, URZ, URZ ;  /* 0x0000003f3f3ff290 */ /* 0x000fe2000fffe03f */
[----:B------:R-:W-:Y:S01]  /*2200*/  HMMA.16816.F32 R40, R68, R102, R40 ;  /* 0x000000664428723c */ /* 0x000fe20000001828 */
[----:B------:R-:W3:Y:S11]  /*2210*/  LDSM.16.M88.4 R100, [R192+0xe900] ;  /* 0x00e90000c064783b */ /* 0x000ef60000000200 */
[----:B------:R-:W-:Y:S11]  /*2220*/  @!UPT UIADD3 URZ, URZ, URZ, URZ ;  /* 0x0000003f3f3ff290 */ /* 0x000ff6000fffe03f */
[----:B------:R-:W-:Y:S01]  /*2230*/  @!UPT UIADD3 URZ, URZ, URZ, URZ ;  /* 0x0000003f3f3ff290 */ /* 0x000fe2000fffe03f */
[----:B------:R-:W-:Y:S01]  /*2240*/  HMMA.16816.F32 R40, R64, R98, R40 ;  /* 0x000000624028723c */ /* 0x000fe20000001828 */
[----:B------:R-:W4:Y:S11]  /*2250*/  LDSM.16.M88.4 R96, [R130+0xe900] ;  /* 0x00e900008260783b */ /* 0x000f360000000200 */
[----:B------:R-:W-:Y:S11]  /*2260*/  @!UPT UIADD3 URZ, URZ, URZ, URZ ;  /* 0x0000003f3f3ff290 */ /* 0x000ff6000fffe03f */
[----:B------:R-:W-:Y:S01]  /*2270*/  @!UPT UIADD3 URZ, URZ, URZ, URZ ;  /* 0x0000003f3f3ff290 */ /* 0x000fe2000fffe03f */
[----:B------:R-:W-:Y:S01]  /*2280*/  HMMA.16816.F32 R40, R60, R94, R40 ;  /* 0x0000005e3c28723c */ /* 0x000fe20000001828 */
[----:B------:R-:W5:Y:S11]  /*2290*/  LDSM.16.M88.4 R92, [R3+0xe900] ;  /* 0x00e90000035c783b */ /* 0x000f760000000200 */
[----:B------:R-:W-:Y:S11]  /*22a0*/  @!UPT UIADD3 URZ, URZ, URZ, URZ ;  /* 0x0000003f3f3ff290 */ /* 0x000ff6000fffe03f */
[----:B------:R-:W-:Y:S01]  /*22b0*/  @!UPT UIADD3 URZ, URZ, URZ, URZ ;  /* 0x0000003f3f3ff290 */ /* 0x000fe2000fffe03f */
[----:B------:R-:W-:Y:S01]  /*22c0*/  HMMA.16816.F32 R40, R56, R90, R40 ;  /* 0x0000005a3828723c */ /* 0x000fe20000001828 */
[----:B------:R-:W1:Y:S11]  /*22d0*/  LDSM.16.M88.4 R88, [R2+0xe900] ;  /* 0x00e900000258783b */ /* 0x000e760000000200 */
        /* <DEDUP_REMOVED lines=10> */
[----:B------:R-:W-:Y:S08]  /*2380*/  HMMA.16816.F32 R40, R44, R38, R40 ;  /* 0x000000262c28723c */ /* 0x000ff00000001828 */
[C---:B------:R-:W-:Y:S08]  /*2390*/  HMMA.16816.F32 R36, R24.reuse, R116, RZ ;  /* 0x000000741824723c */ /* 0x040ff000000018ff */
[----:B------:R-:W-:Y:S08]  /*23a0*/  HMMA.16816.F32 R116, R24, R118, RZ ;  /* 0x000000761874723c */ /* 0x000ff000000018ff */
[----:B------:R-:W-:Y:S01]  /*23b0*/  HMMA.16816.F32 R40, R32, R30, R40 ;  /* 0x0000001e2028723c */ /* 0x000fe20000001828 */
[----:B------:R-:W-:Y:S07]  /*23c0*/  LDSM.16.M88.4 R28, [R2+0x10900] ;  /* 0x01090000021c783b */ /* 0x000fee0000000200 */
[C---:B------:R-:W-:Y:S08]  /*23d0*/  HMMA.16816.F32 R36, R20.reuse, R112, R36 ;  /* 0x000000701424723c */ /* 0x040ff00000001824 */
[----:B------:R-:W-:Y:S08]  /*23e0*/  HMMA.16816.F32 R116, R20, R114, R116 ;  /* 0x000000721474723c */ /* 0x000ff00000001874 */
[----:B------:R-:W-:-:S02]  /*23f0*/  FMUL.FTZ R42, R42, c[0x0][0x320] ;  /* 0x0000c8002a2a7a20 */ /* 0x000fc40000410000 */
[----:B------:R-:W-:Y:S02]  /*2400*/  FMUL.FTZ R40, R40, c[0x0][0x320] ;  /* 0x0000c80028287a20 */ /* 0x000fe40000410000 */
[----:B------:R-:W-:Y:S01]  /*2410*/  FMUL.FTZ R43, R43, c[0x0][0x320] ;  /* 0x0000c8002b2b7a20 */ /* 0x000fe20000410000 */
[----:B------:R-:W2:Y:S01]  /*2420*/  MUFU.TANH R127, R42 ;  /* 0x0000002a007f7308 */ /* 0x000ea20000002400 */
[----:B------:R-:W-:Y:S02]  /*2430*/  FMUL.FTZ R41, R41, c[0x0][0x320] ;  /* 0x0000c80029297a20 */ /* 0x000fe40000410000 */
[C---:B-1----:R-:W-:Y:S05]  /*2440*/  HMMA.16816.F32 R36, R76.reuse, R108, R36 ;  /* 0x0000006c4c24723c */ /* 0x042fea0000001824 */
[----:B------:R-:W1:Y:S03]  /*2450*/  MUFU.TANH R155, R40 ;  /* 0x00000028009b7308 */ /* 0x000e660000002400 */
[----:B------:R-:W-:Y:S01]  /*2460*/  HMMA.16816.F32 R116, R76, R110, R116 ;  /* 0x0000006e4c74723c */ /* 0x000fe20000001874 */
[----:B------:R-:W-:Y:S04]  /*2470*/  LDSM.16.M88.4 R108, [R3+0xd100] ;  /* 0x00d10000036c783b */ /* 0x000fe80000000200 */
[----:B------:R-:W3:Y:S01]  /*2480*/  MUFU.TANH R123, R43 ;  /* 0x0000002b007b7308 */ /* 0x000ee20000002400 */
[----:B--2---:R-:W-:-:S07]  /*2490*/  FSEL R127, R127, -INF , P0 ;  /* 0xff8000007f7f7808 */ /* 0x004fce0000000000 */
[----:B------:R2:W2:Y:S01]  /*24a0*/  MUFU.TANH R153, R41 ;  /* 0x0000002900997308 */ /* 0x0004a20000002400 */
[----:B-1----:R-:W-:Y:S02]  /*24b0*/  FSEL R155, R155, -INF , P0 ;  /* 0xff8000009b9b7808 */ /* 0x002fe40000000000 */
[----:B------:R-:W-:Y:S01]  /*24c0*/  HMMA.16816.F32 R36, R72, R104, R36 ;  /* 0x000000684824723c */ /* 0x000fe20000001824 */
[----:B------:R-:W-:-:S04]  /*24d0*/  ISETP.GT.AND P0, PT, R131, 0x9, PT ;  /* 0x000000098300780c */ /* 0x000fc80003f04270 */
[----:B---3--:R-:W-:-:S03]  /*24e0*/  FSEL R123, R123, -INF , P0 ;  /* 0xff8000007b7b7808 */ /* 0x008fc60000000000 */
[----:B------:R-:W-:Y:S01]  /*24f0*/  HMMA.16816.F32 R116, R72, R106, R116 ;  /* 0x0000006a4874723c */ /* 0x000fe20000001874 */
[----:B------:R-:W-:Y:S04]  /*2500*/  LDSM.16.M88.4 R104, [R2+0xd100] ;  /* 0x00d100000268783b */ /* 0x000fe80000000200 */
[----:B--2---:R-:W1:Y:S01]  /*2510*/  LDSM.16.M88.4 R40, [R3+0x10900] ;  /* 0x010900000328783b */ /* 0x004e620000000200 */
[----:B------:R-:W-:Y:S02]  /*2520*/  FSEL R153, R153, -INF , P0 ;  /* 0xff80000099997808 */ /* 0x000fe40000000000 */
[----:B------:R-:W-:-:S08]  /*2530*/  ISETP.GT.AND P0, PT, R131, 0x10, PT ;  /* 0x000000108300780c */ /* 0x000fd00003f04270 */
[C---:B------:R-:W-:Y:S08]  /*2540*/  HMMA.16816.F32 R36, R68.reuse, R100, R36 ;  /* 0x000000644424723c */ /* 0x040ff00000001824 */
[----:B------:R-:W-:Y:S01]  /*2550*/  HMMA.16816.F32 R116, R68, R102, R116 ;  /* 0x000000664474723c */ /* 0x000fe20000001874 */
[----:B------:R-:W2:Y:S11]  /*2560*/  LDSM.16.M88.4 R100, [R192+0xf100] ;  /* 0x00f10000c064783b */ /* 0x000eb60000000200 */
[----:B------:R-:W-:Y:S04]  /*2570*/  @!UPT UIADD3 URZ, URZ, URZ, URZ ;  /* 0x0000003f3f3ff290 */ /* 0x000fe8000fffe03f */
[C---:B----4-:R-:W-:Y:S08]  /*2580*/  HMMA.16816.F32 R36, R64.reuse, R96, R36 ;  /* 0x000000604024723c */ /* 0x050ff00000001824 */
[----:B------:R-:W-:Y:S01]  /*2590*/  HMMA.16816.F32 R116, R64, R98, R116 ;  /* 0x000000624074723c */ /* 0x000fe20000001874 */
[----:B------:R-:W3:Y:S11]  /*25a0*/  LDSM.16.M88.4 R96, [R130+0xf100] ;  /* 0x00f100008260783b */ /* 0x000ef60000000200 */
[----:B------:R-:W-:Y:S04]  /*25b0*/  @!UPT UIADD3 URZ, URZ, URZ, URZ ;  /* 0x0000003f3f3ff290 */ /* 0x000fe8000fffe03f */
[C---:B-----5:R-:W-:Y:S08]  /*25c0*/  HMMA.16816.F32 R36, R60.reuse, R92, R36 ;  /* 0x0000005c3c24723c */ /* 0x060ff00000001824 */
[----:B------:R-:W-:Y:S01]  /*25d0*/  HMMA.16816.F32 R116, R60, R94, R116 ;  /* 0x0000005e3c74723c */ /* 0x000fe20000001874 */
[----:B------:R-:W4:Y:S11]  /*25e0*/  LDSM.16.M88.4 R92, [R3+0xf100] ;  /* 0x00f10000035c783b */ /* 0x000f360000000200 */
[----:B------:R-:W-:Y:S04]  /*25f0*/  @!UPT UIADD3 URZ, URZ, URZ, URZ ;  /* 0x0000003f3f3ff290 */ /* 0x000fe8000fffe03f */
[C---:B------:R-:W-:Y:S08]  /*2600*/  HMMA.16816.F32 R36, R56.reuse, R88, R36 ;  /* 0x000000583824723c */ /* 0x040ff00000001824 */
[----:B------:R-:W-:Y:S01]  /*2610*/  HMMA.16816.F32 R116, R56, R90, R116 ;  /* 0x0000005a3874723c */ /* 0x000fe20000001874 */
[----:B------:R-:W5:Y:S11]  /*2620*/  LDSM.16.M88.4 R88, [R2+0xf100] ;  /* 0x00f100000258783b */ /* 0x000f760000000200 */
[----:B------:R-:W-:Y:S04]  /*2630*/  @!UPT UIADD3 URZ, URZ, URZ, URZ ;  /* 0x0000003f3f3ff290 */ /* 0x000fe8000fffe03f */
[C---:B------:R-:W-:Y:S08]  /*2640*/  HMMA.16816.F32 R36, R52.reuse, R84, R36 ;  /* 0x000000543424723c */ /* 0x040ff00000001824 */
[----:B------:R-:W-:Y:S01]  /*2650*/  HMMA.16816.F32 R116, R52, R86, R116 ;  /* 0x000000563474723c */ /* 0x000fe20000001874 */
[----:B------:R-:W2:Y:S11]  /*2660*/  LDSM.16.M88.4 R84, [R192+0x11100] ;  /* 0x01110000c054783b */ /* 0x000eb60000000200 */
[----:B------:R-:W-:Y:S04]  /*2670*/  @!UPT UIADD3 URZ, URZ, URZ, URZ ;  /* 0x0000003f3f3ff290 */ /* 0x000fe8000fffe03f */
[C---:B------:R-:W-:Y:S08]  /*2680*/  HMMA.16816.F32 R36, R48.reuse, R80, R36 ;  /* 0x000000503024723c */ /* 0x040ff00000001824 */
[----:B------:R-:W-:Y:S01]  /*2690*/  HMMA.16816.F32 R116, R48, R82, R116 ;  /* 0x000000523074723c */ /* 0x000fe20000001874 */
[----:B------:R-:W2:Y:S11]  /*26a0*/  LDSM.16.M88.4 R80, [R130+0x11100] ;  /* 0x011100008250783b */ /* 0x000eb60000000200 */
[----:B------:R-:W-:Y:S04]  /*26b0*/  @!UPT UIADD3 URZ, URZ, URZ, URZ ;  /* 0x0000003f3f3ff290 */ /* 0x000fe8000fffe03f */
[C---:B-1----:R-:W-:Y:S08]  /*26c0*/  HMMA.16816.F32 R36, R44.reuse, R40, R36 ;  /* 0x000000282c24723c */ /* 0x042ff00000001824 */
[----:B------:R-:W-:Y:S01]  /*26d0*/  HMMA.16816.F32 R116, R44, R42, R116 ;  /* 0x0000002a2c74723c */ /* 0x000fe20000001874 */
[----:B------:R-:W1:Y:S11]  /*26e0*/  LDSM.16.M88.4 R40, [R3+0x11100] ;  /* 0x011100000328783b */ /* 0x000e760000000200 */
[----:B------:R-:W-:Y:S04]  /*26f0*/  @!UPT UIADD3 URZ, URZ, URZ, URZ ;  /* 0x0000003f3f3ff290 */ /* 0x000fe8000fffe03f */
[C---:B------:R-:W-:Y:S08]  /*2700*/  HMMA.16816.F32 R36, R32.reuse, R28, R36 ;  /* 0x0000001c2024723c */ /* 0x040ff00000001824 */
[----:B------:R-:W-:Y:S01]  /*2710*/  HMMA.16816.F32 R116, R32, R30, R116 ;  /* 0x0000001e2074723c */ /* 0x000fe20000001874 */
[----:B------:R-:W1:Y:S11]  /*2720*/  LDSM.16.M88.4 R28, [R2+0x11100] ;  /* 0x01110000021c783b */ /* 0x000e760000000200 */
[----:B------:R-:W-:Y:S04]  /*2730*/  @!UPT UIADD3 URZ, URZ, URZ, URZ ;  /* 0x0000003f3f3ff290 */ /* 0x000fe8000fffe03f */
[----:B------:R-:W-:Y:S02]  /*2740*/  FMUL.FTZ R38, R38, c[0x0][0x320] ;  /* 0x0000c80026267a20 */ /* 0x000fe40000410000 */
[----:B------:R-:W-:Y:S02]  /*2750*/  FMUL.FTZ R36, R36, c[0x0][0x320] ;  /* 0x0000c80024247a20 */ /* 0x000fe40000410000 */
[----:B------:R-:W-:Y:S01]  /*2760*/  FMUL.FTZ R39, R39, c[0x0][0x320] ;  /* 0x0000c80027277a20 */ /* 0x000fe20000410000 */
[----:B------:R-:W2:Y:S01]  /*2770*/  MUFU.TANH R139, R38 ;  /* 0x00000026008b7308 */ /* 0x000ea20000002400 */
[----:B------:R-:W-:Y:S02]  /*2780*/  FMUL.FTZ R37, R37, c[0x0][0x320] ;  /* 0x0000c80025257a20 */ /* 0x000fe40000410000 */
[----:B------:R-:W-:Y:S02]  /*2790*/  FMUL.FTZ R118, R118, c[0x0][0x320] ;  /* 0x0000c80076767a20 */ /* 0x000fe40000410000 */
[----:B------:R-:W-:-:S02]  /*27a0*/  FMUL.FTZ R116, R116, c[0x0][0x320] ;  /* 0x0000c80074747a20 */ /* 0x000fc40000410000 */
[----:B------:R-:W-:Y:S01]  /*27b0*/  FMUL.FTZ R119, R119, c[0x0][0x320] ;  /* 0x0000c80077777a20 */ /* 0x000fe20000410000 */
[----:B------:R-:W1:Y:S01]  /*27c0*/  MUFU.TANH R151, R36 ;  /* 0x0000002400977308 */ /* 0x000e620000002400 */
[----:B------:R-:W-:-:S07]  /*27d0*/  FMUL.FTZ R117, R117, c[0x0][0x320] ;  /* 0x0000c80075757a20 */ /* 0x000fce0000410000 */
[----:B------:R-:W3:Y:S01]  /*27e0*/  MUFU.TANH R137, R39 ;  /* 0x0000002700897308 */ /* 0x000ee20000002400 */
[----:B--2---:R-:W-:-:S07]  /*27f0*/  FSEL R139, R139, -INF , P0 ;  /* 0xff8000008b8b7808 */ /* 0x004fce0000000000 */
[----:B------:R2:W2:Y:S01]  /*2800*/  MUFU.TANH R149, R37 ;  /* 0x0000002500957308 */ /* 0x0004a20000002400 */
[----:B-1----:R-:W-:Y:S02]  /*2810*/  FSEL R151, R151, -INF , P0 ;  /* 0xff80000097977808 */ /* 0x002fe40000000000 */
[----:B------:R-:W-:-:S05]  /*2820*/  ISETP.GT.AND P0, PT, R131, 0x11, PT ;  /* 0x000000118300780c */ /* 0x000fca0003f04270 */
[----:B------:R-:W1:Y:S01]  /*2830*/  MUFU.TANH R217, R118 ;  /* 0x0000007600d97308 */ /* 0x000e620000002400 */
[----:B---3--:R-:W-:Y:S01]  /*2840*/  FSEL R137, R137, -INF , P0 ;  /* 0xff80000089897808 */ /* 0x008fe20000000000 */
[C---:B--2---:R-:W-:Y:S06]  /*2850*/  HMMA.16816.F32 R36, R24.reuse, R8, RZ ;  /* 0x000000081824723c */ /* 0x044fec00000018ff */
[----:B------:R-:W2:Y:S01]  /*2860*/  MUFU.TANH R221, R116 ;  /* 0x0000007400dd7308 */ /* 0x000ea20000002400 */
[----:B------:R-:W-:Y:S02]  /*2870*/  FSEL R149, R149, -INF , P0 ;  /* 0xff80000095957808 */ /* 0x000fe40000000000 */
[----:B------:R-:W-:Y:S01]  /*2880*/  ISETP.GT.AND P0, PT, R131, 0x18, PT ;  /* 0x000000188300780c */ /* 0x000fe20003f04270 */
[----:B------:R-:W-:Y:S04]  /*2890*/  HMMA.16816.F32 R8, R24, R10, RZ ;  /* 0x0000000a1808723c */ /* 0x000fe800000018ff */
[----:B------:R-:W3:Y:S01]  /*28a0*/  MUFU.TANH R215, R119 ;  /* 0x0000007700d77308 */ /* 0x000ee20000002400 */
[----:B-1----:R-:W-:-:S07]  /*28b0*/  FSEL R217, R217, -INF , P0 ;  /* 0xff800000d9d97808 */ /* 0x002fce0000000000 */
[----:B------:R-:W1:Y:S01]  /*28c0*/  MUFU.TANH R219, R117 ;  /* 0x0000007500db7308 */ /* 0x000e620000002400 */
[----:B--2---:R-:W-:Y:S02]  /*28d0*/  FSEL R221, R221, -INF , P0 ;  /* 0xff800000dddd7808 */ /* 0x004fe40000000000 */
[----:B------:R-:W-:Y:S01]  /*28e0*/  ISETP.GT.AND P0, PT, R131, 0x19, PT ;  /* 0x000000198300780c */ /* 0x000fe20003f04270 */
[----:B------:R-:W-:Y:S03]  /*28f0*/  HMMA.16816.F32 R36, R20, R16, R36 ;  /* 0x000000101424723c */ /* 0x000fe60000001824 */
[----:B---3--:R-:W-:-:S05]  /*2900*/  FSEL R215, R215, -INF , P0 ;  /* 0xff800000d7d77808 */ /* 0x008fca0000000000 */
[----:B------:R-:W-:Y:S01]  /*2910*/  HMMA.16816.F32 R8, R20, R18, R8 ;  /* 0x000000121408723c */ /* 0x000fe20000001808 */
[----:B------:R-:W-:Y:S01]  /*2920*/  LDSM.16.M88.4 R16, [R2+0xd900] ;  /* 0x00d900000210783b */ /* 0x000fe20000000200 */
[----:B-1----:R-:W-:Y:S02]  /*2930*/  FSEL R219, R219, -INF , P0 ;  /* 0xff800000dbdb7808 */ /* 0x002fe40000000000 */
[----:B------:R-:W-:Y:S11]  /*2940*/  ISETP.GT.AND P0, PT, R131, 0x20, PT ;  /* 0x000000208300780c */ /* 0x000ff60003f04270 */
[----:B------:R-:W-:Y:S01]  /*2950*/  @!UPT UIADD3 URZ, URZ, URZ, URZ ;  /* 0x0000003f3f3ff290 */ /* 0x000fe2000fffe03f */
[C---:B------:R-:W-:Y:S08]  /*2960*/  HMMA.16816.F32 R36, R76.reuse, R108, R36 ;  /* 0x0000006c4c24723c */ /* 0x040ff00000001824 */
[----:B------:R-:W-:Y:S11]  /*2970*/  HMMA.16816.F32 R8, R76, R110, R8 ;  /* 0x0000006e4c08723c */ /* 0x000ff60000001808 */
[----:B------:R-:W-:Y:S05]  /*2980*/  @!UPT UIADD3 URZ, URZ, URZ, URZ ;  /* 0x0000003f3f3ff290 */ /* 0x000fea000fffe03f */
[C---:B------:R-:W-:Y:S08]  /*2990*/  HMMA.16816.F32 R36, R72.reuse, R104, R36 ;  /* 0x000000684824723c */ /* 0x040ff00000001824 */
[----:B------:R-:W-:Y:S11]  /*29a0*/  HMMA.16816.F32 R8, R72, R106, R8 ;  /* 0x0000006a4808723c */ /* 0x000ff60000001808 */
[----:B------:R-:W-:Y:S05]  /*29b0*/  @!UPT UIADD3 URZ, URZ, URZ, URZ ;  /* 0x0000003f3f3ff290 */ /* 0x000fea000fffe03f */
[C---:B------:R-:W-:Y:S08]  /*29c0*/  HMMA.16816.F32 R36, R68.reuse, R100, R36 ;  /* 0x000000644424723c */ /* 0x040ff00000001824 */
[----:B------:R-:W-:Y:S08]  /*29d0*/  HMMA.16816.F32 R8, R68, R102, R8 ;  /* 0x000000664408723c */ /* 0x000ff00000001808 */
[----:B------:R-:W-:Y:S08]  /*29e0*/  HMMA.16816.F32 R100, R24, R4, RZ ;  /* 0x000000041864723c */ /* 0x000ff000000018ff */
[C---:B------:R-:W-:Y:S08]  /*29f0*/  HMMA.16816.F32 R36, R64.reuse, R96, R36 ;  /* 0x000000604024723c */ /* 0x040ff00000001824 */
[----:B------:R-:W-:Y:S01]  /*2a00*/  HMMA.16816.F32 R8, R64, R98, R8 ;  /* 0x000000624008723c */ /* 0x000fe20000001808 */
[----:B------:R-:W-:Y:S07]  /*2a10*/  LDSM.16.M88.4 R96, [R2+0x11900] ;  /* 0x011900000260783b */ /* 0x000fee0000000200 */
[----:B------:R-:W-:Y:S08]  /*2a20*/  HMMA.16816.F32 R4, R24, R6, RZ ;  /* 0x000000061804723c */ /* 0x000ff000000018ff */
[C---:B----4-:R-:W-:Y:S08]  /*2a30*/  HMMA.16816.F32 R36, R60.reuse, R92, R36 ;  /* 0x0000005c3c24723c */ /* 0x050ff00000001824 */
[----:B------:R-:W-:Y:S01]  /*2a40*/  HMMA.16816.F32 R8, R60, R94, R8 ;  /* 0x0000005e3c08723c */ /* 0x000fe20000001808 */
[----:B------:R-:W-:Y:S07]  /*2a50*/  LDSM.16.M88.4 R92, [R3+0x11900] ;  /* 0x01190000035c783b */ /* 0x000fee0000000200 */
[----:B------:R-:W-:Y:S08]  /*2a60*/  HMMA.16816.F32 R100, R20, R12, R100 ;  /* 0x0000000c1464723c */ /* 0x000ff00000001864 */
[C---:B-----5:R-:W-:Y:S08]  /*2a70*/  HMMA.16816.F32 R36, R56.reuse, R88, R36 ;  /* 0x000000583824723c */ /* 0x060ff00000001824 */
[----:B------:R-:W-:Y:S01]  /*2a80*/  HMMA.16816.F32 R8, R56, R90, R8 ;  /* 0x0000005a3808723c */ /* 0x000fe20000001808 */
[----:B------:R-:W-:Y:S07]  /*2a90*/  LDSM.16.M88.4 R88, [R130+0x11900] ;  /* 0x011900008258783b */ /* 0x000fee0000000200 */
[----:B------:R-:W-:Y:S08]  /*2aa0*/  HMMA.16816.F32 R4, R20, R14, R4 ;  /* 0x0000000e1404723c */ /* 0x000ff00000001804 */
[C---:B------:R-:W-:Y:S08]  /*2ab0*/  HMMA.16816.F32 R36, R52.reuse, R84, R36 ;  /* 0x000000543424723c */ /* 0x040ff00000001824 */
[----:B------:R-:W-:Y:S01]  /*2ac0*/  HMMA.16816.F32 R8, R52, R86, R8 ;  /* 0x000000563408723c */ /* 0x000fe20000001808 */
[----:B------:R-:W-:Y:S11]  /*2ad0*/  LDSM.16.M88.4 R84, [R192+0x11900] ;  /* 0x01190000c054783b */ /* 0x000ff60000000200 */
[----:B------:R-:W-:Y:S04]  /*2ae0*/  @!UPT UIADD3 URZ, URZ, URZ, URZ ;  /* 0x0000003f3f3ff290 */ /* 0x000fe8000fffe03f */
[C---:B------:R-:W-:Y:S08]  /*2af0*/  HMMA.16816.F32 R36, R48.reuse, R80, R36 ;  /* 0x000000503024723c */ /* 0x040ff00000001824 */
[----:B------:R-:W-:Y:S01]  /*2b00*/  HMMA.16816.F32 R8, R48, R82, R8 ;  /* 0x000000523008723c */ /* 0x000fe20000001808 */
[----:B------:R1:W-:Y:S11]  /*2b10*/  LDSM.16.M88.4 R80, [R2+0xf900] ;  /* 0x00f900000250783b */ /* 0x0003f60000000200 */
[----:B------:R-:W-:Y:S04]  /*2b20*/  @!UPT UIADD3 URZ, URZ, URZ, URZ ;  /* 0x0000003f3f3ff290 */ /* 0x000fe8000fffe03f */
[C---:B------:R-:W-:Y:S08]  /*2b30*/  HMMA.16816.F32 R36, R44.reuse, R40, R36 ;  /* 0x000000282c24723c */ /* 0x040ff00000001824 */
[----:B------:R-:W-:Y:S01]  /*2b40*/  HMMA.16816.F32 R8, R44, R42, R8 ;  /* 0x0000002a2c08723c */ /* 0x000fe20000001808 */
[----:B------:R-:W-:Y:S01]  /*2b50*/  LDSM.16.M88.4 R40, [R3+0xf900] ;  /* 0x00f900000328783b */ /* 0x000fe20000000200 */
[----:B-1----:R-:W-:-:S04]  /*2b60*/  FMNMX.FTZ R2, R125, R124, !PT ;  /* 0x0000007c7d027209 */ /* 0x002fc80007810000 */
[----:B------:R-:W-:-:S04]  /*2b70*/  FMNMX.FTZ R2, R155, R2, !PT ;  /* 0x000000029b027209 */ /* 0x000fc80007810000 */
[----:B------:R-:W-:-:S04]  /*2b80*/  FMNMX.FTZ R2, R153, R2, !PT ;  /* 0x0000000299027209 */ /* 0x000fc80007810000 */
[----:B------:R-:W-:Y:S02]  /*2b90*/  FMNMX.FTZ R2, R151, R2, !PT ;  /* 0x0000000297027209 */ /* 0x000fe40007810000 */
[----:B------:R-:W-:Y:S02]  /*2ba0*/  HMMA.16816.F32 R36, R32, R28, R36 ;  /* 0x0000001c2024723c */ /* 0x000fe40000001824 */
[----:B------:R-:W-:-:S04]  /*2bb0*/  FMNMX.FTZ R2, R149, R2, !PT ;  /* 0x0000000295027209 */ /* 0x000fc80007810000 */
[----:B------:R-:W-:Y:S02]  /*2bc0*/  FMNMX.FTZ R2, R221, R2, !PT ;  /* 0x00000002dd027209 */ /* 0x000fe40007810000 */
[----:B------:R-:W-:Y:S02]  /*2bd0*/  HMMA.16816.F32 R8, R32, R30, R8 ;  /* 0x0000001e2008723c */ /* 0x000fe40000001808 */
[----:B------:R-:W-:Y:S11]  /*2be0*/  FMNMX.FTZ R2, R219, R2, !PT ;  /* 0x00000002db027209 */ /* 0x000ff60007810000 */
[----:B------:R-:W-:Y:S03]  /*2bf0*/  @!UPT UIADD3 URZ, URZ, URZ, URZ ;  /* 0x0000003f3f3ff290 */ /* 0x000fe6000fffe03f */
[----:B------:R-:W-:Y:S02]  /*2c00*/  FMUL.FTZ R36, R36, c[0x0][0x320] ;  /* 0x0000c80024247a20 */ /* 0x000fe40000410000 */
[----:B------:R-:W-:Y:S02]  /*2c10*/  FMUL.FTZ R38, R38, c[0x0][0x320] ;  /* 0x0000c80026267a20 */ /* 0x000fe40000410000 */
[----:B------:R1:W2:Y:S01]  /*2c20*/  MUFU.TANH R165, R36 ;  /* 0x0000002400a57308 */ /* 0x0002a20000002400 */
[----:B------:R-:W-:Y:S02]  /*2c30*/  FMUL.FTZ R39, R39, c[0x0][0x320] ;  /* 0x0000c80027277a20 */ /* 0x000fe40000410000 */
[----:B------:R-:W-:Y:S02]  /*2c40*/  FMUL.FTZ R37, R37, c[0x0][0x320] ;  /* 0x0000c80025257a20 */ /* 0x000fe40000410000 */
[----:B------:R-:W-:Y:S02]  /*2c50*/  FMUL.FTZ R10, R10, c[0x0][0x320] ;  /* 0x0000c8000a0a7a20 */ /* 0x000fe40000410000 */
[----:B------:R-:W-:Y:S01]  /*2c60*/  FMUL.FTZ R8, R8, c[0x0][0x320] ;  /* 0x0000c80008087a20 */ /* 0x000fe20000410000 */
[----:B------:R-:W3:Y:S01]  /*2c70*/  MUFU.TANH R181, R38 ;  /* 0x0000002600b57308 */ /* 0x000ee20000002400 */
[----:B------:R-:W-:-:S07]  /*2c80*/  FMUL.FTZ R28, R11, c[0x0][0x320] ;  /* 0x0000c8000b1c7a20 */ /* 0x000fce0000410000 */
[----:B------:R-:W-:Y:S01]  /*2c90*/  MUFU.TANH R193, R10 ;  /* 0x0000000a00c17308 */ /* 0x000fe20000002400 */
[----:B-1----:R-:W-:Y:S01]  /*2ca0*/  FMUL.FTZ R36, R9, c[0x0][0x320] ;  /* 0x0000c80009247a20 */ /* 0x002fe20000410000 */
[----:B--2---:R-:W-:-:S04]  /*2cb0*/  FSEL R165, R165, -INF , P0 ;  /* 0xff800000a5a57808 */ /* 0x004fc80000000000 */
[----:B------:R-:W-:Y:S02]  /*2cc0*/  FMNMX.FTZ R2, R165, R2, !PT ;  /* 0x00000002a5027209 */ /* 0x000fe40007810000 */
[----:B------:R1:W-:Y:S01]  /*2cd0*/  MUFU.TANH R213, R8 ;  /* 0x0000000800d57308 */ /* 0x0003e20000002400 */
[----:B---3--:R-:W-:Y:S02]  /*2ce0*/  FSEL R181, R181, -INF , P0 ;  /* 0xff800000b5b57808 */ /* 0x008fe40000000000 */
[----:B------:R-:W-:-:S05]  /*2cf0*/  ISETP.GT.AND P0, PT, R131, 0x21, PT ;  /* 0x000000218300780c */ /* 0x000fca0003f04270 */
[----:B------:R2:W-:Y:S01]  /*2d00*/  MUFU.TANH R183, R28 ;  /* 0x0000001c00b77308 */ /* 0x0005e20000002400 */
[----:B-1----:R-:W1:Y:S07]  /*2d10*/  LDSM.16.M88.4 R8, [R3+0xd900] ;  /* 0x00d900000308783b */ /* 0x002e6e0000000200 */
[----:B------:R-:W3:Y:S01]  /*2d20*/  MUFU.TANH R179, R39 ;  /* 0x0000002700b37308 */ /* 0x000ee20000002400 */
[----:B--2---:R-:W2:Y:S07]  /*2d30*/  LDSM.16.M88.4 R28, [R192+0xf900] ;  /* 0x00f90000c01c783b */ /* 0x004eae0000000200 */
[----:B------:R-:W4:Y:S08]  /*2d40*/  MUFU.TANH R167, R37 ;  /* 0x0000002500a77308 */ /* 0x000f300000002400 */
[----:B------:R5:W1:Y:S01]  /*2d50*/  MUFU.TANH R211, R36 ;  /* 0x0000002400d37308 */ /* 0x000a620000002400 */
[----:B---3--:R-:W-:-:S02]  /*2d60*/  FSEL R179, R179, -INF , P0 ;  /* 0xff800000b3b37808 */ /* 0x008fc40000000000 */
[----:B----4-:R-:W-:Y:S02]  /*2d70*/  FSEL R167, R167, -INF , P0 ;  /* 0xff800000a7a77808 */ /* 0x010fe40000000000 */
[----:B------:R-:W-:Y:S02]  /*2d80*/  ISETP.GT.AND P0, PT, R131, 0x28, PT ;  /* 0x000000288300780c */ /* 0x000fe40003f04270 */
[----:B------:R-:W-:Y:S02]  /*2d90*/  FMNMX.FTZ R2, R167, R2, !PT ;  /* 0x00000002a7027209 */ /* 0x000fe40007810000 */
[----:B------:R-:W-:Y:S01]  /*2da0*/  FSEL R193, R193, -INF , P0 ;  /* 0xff800000c1c17808 */ /* 0x000fe20000000000 */
[----:B-----5:R-:W3:Y:S01]  /*2db0*/  LDSM.16.M88.4 R36, [R130+0xf900] ;  /* 0x00f900008224783b */ /* 0x020ee20000000200 */
[----:B------:R-:W-:Y:S01]  /*2dc0*/  FSEL R213, R213, -INF , P0 ;  /* 0xff800000d5d57808 */ /* 0x000fe20000000000 */
[----:B------:R-:W-:-:S04]  /*2dd0*/  DEPBAR.LE SB0, 0x2 ;  /* 0x000080800000791a */ /* 0x000fc80000000000 */
[----:B------:R-:W-:Y:S01]  /*2de0*/  BAR.SYNC.DEFER_BLOCKING 0x0 ;  /* 0x0000000000007b1d */ /* 0x000fe20000010000 */
[C---:B-1----:R-:W-:Y:S01]  /*2df0*/  HMMA.16816.F32 R100, R76.reuse, R8, R100 ;  /* 0x000000084c64723c */ /* 0x042fe20000001864 */
[----:B------:R-:W-:Y:S02]  /*2e00*/  ISETP.GT.AND P0, PT, R131, 0x29, PT ;  /* 0x000000298300780c */ /* 0x000fe40003f04270 */
[----:B------:R-:W-:Y:S02]  /*2e10*/  FMNMX.FTZ R2, R213, R2, !PT ;  /* 0x00000002d5027209 */ /* 0x000fe40007810000 */
[----:B------:R-:W-:Y:S02]  /*2e20*/  FSEL R183, R183, -INF , P0 ;  /* 0xff800000b7b77808 */ /* 0x000fe40000000000 */
[----:B------:R-:W-:Y:S01]  /*2e30*/  FSEL R211, R211, -INF , P0 ;  /* 0xff800000d3d37808 */ /* 0x000fe20000000000 */
[----:B------:R-:W-:Y:S01]  /*2e40*/  HMMA.16816.F32 R4, R76, R10, R4 ;  /* 0x0000000a4c04723c */ /* 0x000fe20000001804 */
[----:B------:R-:W-:-:S02]  /*2e50*/  ISETP.GT.AND P0, PT, R131, 0x30, PT ;  /* 0x000000308300780c */ /* 0x000fc40003f04270 */
[----:B------:R-:W-:Y:S01]  /*2e60*/  FMNMX.FTZ R2, R211, R2, !PT ;  /* 0x00000002d3027209 */ /* 0x000fe20007810000 */
[----:B------:R-:W-:Y:S11]  /*2e70*/  LDSM.16.MT88.4 R116, [R171+0x100] ;  /* 0x00010000ab74783b */ /* 0x000ff60000004200 */
[----:B------:R-:W-:Y:S01]  /*2e80*/  @!UPT UIADD3 URZ, URZ, URZ, URZ ;  /* 0x0000003f3f3ff290 */ /* 0x000fe2000fffe03f */
[C---:B------:R-:W-:Y:S01]  /*2e90*/  HMMA.16816.F32 R100, R72.reuse, R16, R100 ;  /* 0x000000104864723c */ /* 0x040fe20000001864 */
[----:B------:R-:W-:Y:S04]  /*2ea0*/  LDSM.16.MT88.4 R108, [R184+0x100] ;  /* 0x00010000b86c783b */ /* 0x000fe80000004200 */
[----:B------:R-:W-:Y:S03]  /*2eb0*/  LDSM.16.MT88.4 R8, [R185+0x2900] ;  /* 0x00290000b908783b */ /* 0x000fe60000004200 */
[----:B------:R-:W-:Y:S01]  /*2ec0*/  HMMA.16816.F32 R4, R72, R18, R4 ;  /* 0x000000124804723c */ /* 0x000fe20000001804 */
[----:B------:R-:W-:Y:S04]  /*2ed0*/  LDSM.16.MT88.4 R72, [R185+0x4100] ;  /* 0x00410000b948783b */ /* 0x000fe80000004200 */
[----:B------:R-:W-:Y:S04]  /*2ee0*/  LDSM.16.MT88.4 R16, [R184+0x2900] ;  /* 0x00290000b810783b */ /* 0x000fe80000004200 */
[----:B------:R-:W-:Y:S04]  /*2ef0*/  LDSM.16.MT88.4 R20, [R185+0x900] ;  /* 0x00090000b914783b */ /* 0x000fe80000004200 */
[----:B------:R-:W-:Y:S03]  /*2f00*/  LDSM.16.MT88.4 R12, [R162+0x2900] ;  /* 0x00290000a20c783b */ /* 0x000fe60000004200 */
[C---:B--2---:R-:W-:Y:S01]  /*2f10*/  HMMA.16816.F32 R100, R68.reuse, R28, R100 ;  /* 0x0000001c4464723c */ /* 0x044fe20000001864 */
[----:B------:R-:W-:Y:S07]  /*2f20*/  LDSM.16.MT88.4 R24, [R171+0x2900] ;  /* 0x00290000ab18783b */ /* 0x000fee0000004200 */
[----:B------:R-:W-:Y:S01]  /*2f30*/  HMMA.16816.F32 R4, R68, R30, R4 ;  /* 0x0000001e4404723c */ /* 0x000fe20000001804 */
[----:B------:R-:W-:Y:S11]  /*2f40*/  LDSM.16.MT88.4 R28, [R162+0x900] ;  /* 0x00090000a21c783b */ /* 0x000ff60000004200 */
[----:B------:R-:W-:Y:S04]  /*2f50*/  @!UPT UIADD3 URZ, URZ, URZ, URZ ;  /* 0x0000003f3f3ff290 */ /* 0x000fe8000fffe03f */
[C---:B---3--:R-:W-:Y:S08]  /*2f60*/  HMMA.16816.F32 R100, R64.reuse, R36, R100 ;  /* 0x000000244064723c */ /* 0x048ff00000001864 */
[----:B------:R-:W-:Y:S01]  /*2f70*/  HMMA.16816.F32 R4, R64, R38, R4 ;  /* 0x000000264004723c */ /* 0x000fe20000001804 */
[----:B------:R-:W-:Y:S11]  /*2f80*/  LDSM.16.MT88.4 R64, [R162+0x2100] ;  /* 0x00210000a240783b */ /* 0x000ff60000004200 */
[----:B------:R-:W-:Y:S04]  /*2f90*/  @!UPT UIADD3 URZ, URZ, URZ, URZ ;  /* 0x0000003f3f3ff290 */ /* 0x000fe8000fffe03f */
[C---:B------:R-:W-:Y:S08]  /*2fa0*/  HMMA.16816.F32 R100, R60.reuse, R40, R100 ;  /* 0x000000283c64723c */ /* 0x040ff00000001864 */
[----:B------:R-:W-:Y:S01]  /*2fb0*/  HMMA.16816.F32 R4, R60, R42, R4 ;  /* 0x0000002a3c04723c */ /* 0x000fe20000001804 */
[----:B------:R-:W-:Y:S11]  /*2fc0*/  LDSM.16.MT88.4 R40, [R185+0x2100] ;  /* 0x00210000b928783b */ /* 0x000ff60000004200 */
[----:B------:R-:W-:Y:S04]  /*2fd0*/  @!UPT UIADD3 URZ, URZ, URZ, URZ ;  /* 0x0000003f3f3ff290 */ /* 0x000fe8000fffe03f */
[C---:B------:R-:W-:Y:S08]  /*2fe0*/  HMMA.16816.F32 R100, R56.reuse, R80, R100 ;  /* 0x000000503864723c */ /* 0x040ff00000001864 */
[----:B------:R-:W-:Y:S01]  /*2ff0*/  HMMA.16816.F32 R4, R56, R82, R4 ;  /* 0x000000523804723c */ /* 0x000fe20000001804 */
[----:B------:R-:W-:Y:S04]  /*3000*/  LDSM.16.MT88.4 R56, [R184+0x2100] ;  /* 0x00210000b838783b */ /* 0x000fe80000004200 */
[----:B------:R-:W-:Y:S11]  /*3010*/  LDSM.16.MT88.4 R80, [R171+0x4100] ;  /* 0x00410000ab50783b */ /* 0x000ff60000004200 */
[C---:B------:R-:W-:Y:S08]  /*3020*/  HMMA.16816.F32 R100, R52.reuse, R84, R100 ;  /* 0x000000543464723c */ /* 0x040ff00000001864 */
[----:B------:R-:W-:Y:S11]  /*3030*/  HMMA.16816.F32 R4, R52, R86, R4 ;  /* 0x000000563404723c */ /* 0x000ff60000001804 */
[----:B------:R-:W-:Y:S05]  /*3040*/  @!UPT UIADD3 URZ, URZ, URZ, URZ ;  /* 0x0000003f3f3ff290 */ /* 0x000fea000fffe03f */
        /* <DEDUP_REMOVED lines=9> */
[----:B------:R-:W-:Y:S11]  /*30e0*/  LDSM.16.MT88.4 R32, [R184+0x900] ;  /* 0x00090000b820783b */ /* 0x000ff60000004200 */
[----:B------:R-:W-:Y:S04]  /*30f0*/  @!UPT UIADD3 URZ, URZ, URZ, URZ ;  /* 0x0000003f3f3ff290 */ /* 0x000fe8000fffe03f */
[----:B------:R-:W-:Y:S02]  /*3100*/  FMUL.FTZ R102, R102, c[0x0][0x320] ;  /* 0x0000c80066667a20 */ /* 0x000fe40000410000 */
[----:B------:R-:W-:Y:S02]  /*3110*/  FMUL.FTZ R100, R100, c[0x0][0x320] ;  /* 0x0000c80064647a20 */ /* 0x000fe40000410000 */
[----:B------:R-:W1:Y:S01]  /*3120*/  MUFU.TANH R141, R102 ;  /* 0x00000066008d7308 */ /* 0x000e620000002400 */
[----:B------:R-:W-:Y:S02]  /*3130*/  FMUL.FTZ R103, R103, c[0x0][0x320] ;  /* 0x0000c80067677a20 */ /* 0x000fe40000410000 */
[----:B------:R-:W-:Y:S02]  /*3140*/  FMUL.FTZ R101, R101, c[0x0][0x320] ;  /* 0x0000c80065657a20 */ /* 0x000fe40000410000 */
[----:B------:R-:W-:Y:S02]  /*3150*/  FMUL.FTZ R6, R6, c[0x0][0x320] ;  /* 0x0000c80006067a20 */ /* 0x000fe40000410000 */
[----:B------:R-:W-:Y:S01]  /*3160*/  FMUL.FTZ R4, R4, c[0x0][0x320] ;  /* 0x0000c80004047a20 */ /* 0x000fe20000410000 */
[----:B------:R-:W2:Y:S01]  /*3170*/  MUFU.TANH R143, R100 ;  /* 0x00000064008f7308 */ /* 0x000ea20000002400 */
[----:B------:R-:W-:-:S02]  /*3180*/  FMUL.FTZ R5, R5, c[0x0][0x320] ;  /* 0x0000c80005057a20 */ /* 0x000fc40000410000 */
[----:B------:R-:W-:-:S05]  /*3190*/  FMUL.FTZ R7, R7, c[0x0][0x320] ;  /* 0x0000c80007077a20 */ /* 0x000fca0000410000 */
[----:B------:R-:W3:Y:S01]  /*31a0*/  MUFU.TANH R140, R103 ;  /* 0x00000067008c7308 */ /* 0x000ee20000002400 */
[----:B-1----:R-:W-:-:S07]  /*31b0*/  FSEL R141, R141, -INF , P0 ;  /* 0xff8000008d8d7808 */ /* 0x002fce0000000000 */
[----:B------:R-:W1:Y:S01]  /*31c0*/  MUFU.TANH R142, R101 ;  /* 0x00000065008e7308 */ /* 0x000e620000002400 */
[----:B--2---:R-:W-:Y:S02]  /*31d0*/  FSEL R143, R143, -INF , P0 ;  /* 0xff8000008f8f7808 */ /* 0x004fe40000000000 */
[----:B------:R-:W-:Y:S02]  /*31e0*/  ISETP.GT.AND P0, PT, R131, 0x31, PT ;  /* 0x000000318300780c */ /* 0x000fe40003f04270 */
[----:B------:R-:W-:Y:S02]  /*31f0*/  FMNMX.FTZ R3, R143, R2, !PT ;  /* 0x000000028f037209 */ /* 0x000fe40007810000 */
[----:B------:R-:W-:Y:S01]  /*3200*/  FMNMX.FTZ R2, R120, R121, !PT ;  /* 0x0000007978027209 */ /* 0x000fe20007810000 */
[----:B------:R-:W2:Y:S01]  /*3210*/  MUFU.TANH R173, R6 ;  /* 0x0000000600ad7308 */ /* 0x000ea20000002400 */
[----:B---3--:R-:W-:Y:S02]  /*3220*/  FSEL R140, R140, -INF , P0 ;  /* 0xff8000008c8c7808 */ /* 0x008fe40000000000 */
[----:B------:R-:W-:-:S04]  /*3230*/  FMNMX.FTZ R2, R127, R2, !PT ;  /* 0x000000027f027209 */ /* 0x000fc80007810000 */
[----:B------:R-:W-:Y:S01]  /*3240*/  FMNMX.FTZ R2, R123, R2, !PT ;  /* 0x000000027b027209 */ /* 0x000fe20007810000 */
[----:B------:R-:W3:Y:S01]  /*3250*/  MUFU.TANH R177, R4 ;  /* 0x0000000400b17308 */ /* 0x000ee20000002400 */
[----:B-1----:R-:W-:Y:S01]  /*3260*/  FSEL R142, R142, -INF , P0 ;  /* 0xff8000008e8e7808 */ /* 0x002fe20000000000 */
[----:B------:R-:W-:Y:S01]  /*3270*/  LDSM.16.MT88.4 R100, [R0+0x100] ;  /* 0x000100000064783b */ /* 0x000fe20000004200 */
[----:B------:R-:W-:Y:S02]  /*3280*/  ISETP.GT.AND P0, PT, R131, 0x38, PT ;  /* 0x000000388300780c */ /* 0x000fe40003f04270 */
[----:B------:R-:W-:-:S03]  /*3290*/  FMNMX.FTZ R2, R139, R2, !PT ;  /* 0x000000028b027209 */ /* 0x000fc60007810000 */
[----:B------:R-:W1:Y:S01]  /*32a0*/  MUFU.TANH R175, R5 ;  /* 0x0000000500af7308 */ /* 0x000e620000002400 */
[----:B--2---:R-:W-:Y:S02]  /*32b0*/  FSEL R173, R173, -INF , P0 ;  /* 0xff800000adad7808 */ /* 0x004fe40000000000 */
[----:B------:R-:W-:-:S04]  /*32c0*/  FMNMX.FTZ R2, R137, R2, !PT ;  /* 0x0000000289027209 */ /* 0x000fc80007810000 */
[----:B------:R-:W-:Y:S01]  /*32d0*/  FMNMX.FTZ R2, R217, R2, !PT ;  /* 0x00000002d9027209 */ /* 0x000fe20007810000 */
[----:B------:R-:W2:Y:S01]  /*32e0*/  MUFU.TANH R169, R7 ;  /* 0x0000000700a97308 */ /* 0x000ea20000002400 */
[----:B---3--:R-:W-:Y:S02]  /*32f0*/  FSEL R177, R177, -INF , P0 ;  /* 0xff800000b1b17808 */ /* 0x008fe40000000000 */
[----:B------:R-:W-:Y:S02]  /*3300*/  ISETP.GT.AND P0, PT, R131, 0x39, PT ;  /* 0x000000398300780c */ /* 0x000fe40003f04270 */
[----:B------:R-:W-:Y:S02]  /*3310*/  FMNMX.FTZ R4, R142, R3, !PT ;  /* 0x000000038e047209 */ /* 0x000fe40007810000 */
[----:B------:R-:W-:Y:S02]  /*3320*/  FMNMX.FTZ R2, R215, R2, !PT ;  /* 0x00000002d7027209 */ /* 0x000fe40007810000 */
[----:B-1----:R-:W-:-:S02]  /*3330*/  FSEL R175, R175, -INF , P0 ;  /* 0xff800000afaf7808 */ /* 0x002fc40000000000 */
[----:B------:R-:W-:Y:S02]  /*3340*/  FMNMX.FTZ R4, R177, R4, !PT ;  /* 0x00000004b1047209 */ /* 0x000fe40007810000 */
[----:B------:R-:W-:Y:S02]  /*3350*/  FMNMX.FTZ R2, R181, R2, !PT ;  /* 0x00000002b5027209 */ /* 0x000fe40007810000 */
[----:B------:R-:W-:Y:S02]  /*3360*/  FMNMX.FTZ R4, R175, R4, !PT ;  /* 0x00000004af047209 */ /* 0x000fe40007810000 */
[----:B------:R-:W-:Y:S02]  /*3370*/  FMNMX.FTZ R2, R179, R2, !PT ;  /* 0x00000002b3027209 */ /* 0x000fe40007810000 */
[----:B--2---:R-:W-:Y:S01]  /*3380*/  FSEL R169, R169, -INF , P0 ;  /* 0xff800000a9a97808 */ /* 0x004fe20000000000 */
[----:B------:R-:W1:Y:S01]  /*3390*/  SHFL.BFLY PT, R3, R4, 0x2, 0x1f ;  /* 0x0c401f0004037f89 */ /* 0x000e6200000e0000 */
[----:B------:R-:W-:-:S04]  /*33a0*/  FMNMX.FTZ R2, R193, R2, !PT ;  /* 0x00000002c1027209 */ /* 0x000fc80007810000 */
[----:B------:R-:W-:Y:S02]  /*33b0*/  FMNMX.FTZ R2, R183, R2, !PT ;  /* 0x00000002b7027209 */ /* 0x000fe40007810000 */
[----:B-1----:R-:W-:-:S05]  /*33c0*/  FMNMX.FTZ R3, R4, R3, !PT ;  /* 0x0000000304037209 */ /* 0x002fca0007810000 */
[----:B------:R-:W1:Y:S02]  /*33d0*/  SHFL.BFLY PT, R132, R3, 0x1, 0x1f ;  /* 0x0c201f0003847f89 */ /* 0x000e6400000e0000 */
[----:B-1----:R-:W-:Y:S02]  /*33e0*/  FMNMX.FTZ R132, R3, R132, !PT ;  /* 0x0000008403847209 */ /* 0x002fe40007810000 */
[----:B------:R-:W-:Y:S02]  /*33f0*/  FMNMX.FTZ R3, R141, R2, !PT ;  /* 0x000000028d037209 */ /* 0x000fe40007810000 */
[C---:B------:R-:W-:Y:S01]  /*3400*/  FSETP.NEU.FTZ.AND P0, PT, R132.reuse, -INF , PT ;  /* 0xff8000008400780b */ /* 0x040fe20003f1d000 */
[----:B------:R-:W-:Y:S01]  /*3410*/  FMUL.FTZ R170, R132, c[0x0][0x2d0] ;  /* 0x0000b40084aa7a20 */ /* 0x000fe20000410000 */
[----:B------:R-:W-:-:S04]  /*3420*/  FMNMX.FTZ R2, R140, R3, !PT ;  /* 0x000000038c027209 */ /* 0x000fc80007810000 */
[----:B------:R-:W-:Y:S02]  /*3430*/  FMNMX.FTZ R2, R173, R2, !PT ;  /* 0x00000002ad027209 */ /* 0x000fe40007810000 */
[----:B------:R-:W-:Y:S02]  /*3440*/  FSEL R170, R170, RZ, P0 ;  /* 0x000000ffaaaa7208 */ /* 0x000fe40000000000 */
[----:B------:R-:W-:-:S03]  /*3450*/  FMNMX.FTZ R5, R169, R2, !PT ;  /* 0x00000002a9057209 */ /* 0x000fc60007810000 */
[--C-:B------:R-:W-:Y:S02]  /*3460*/  FFMA.FTZ R159, R125, c[0x0][0x2d0], -R170.reuse ;  /* 0x0000b4007d9f7a23 */ /* 0x100fe400000108aa */
[----:B------:R-:W1:Y:S01]  /*3470*/  SHFL.BFLY PT, R2, R5, 0x2, 0x1f ;  /* 0x0c401f0005027f89 */ /* 0x000e6200000e0000 */
[--C-:B------:R-:W-:Y:S02]  /*3480*/  FFMA.FTZ R158, R124, c[0x0][0x2d0], -R170.reuse ;  /* 0x0000b4007c9e7a23 */ /* 0x100fe400000108aa */
[--C-:B------:R-:W-:Y:S01]  /*3490*/  FFMA.FTZ R156, R155, c[0x0][0x2d0], -R170.reuse ;  /* 0x0000b4009b9c7a23 */ /* 0x100fe200000108aa */
[----:B------:R-:W-:Y:S01]  /*34a0*/  MUFU.EX2 R159, R159 ;  /* 0x0000009f009f7308 */ /* 0x000fe20000000800 */
[--C-:B------:R-:W-:Y:S02]  /*34b0*/  FFMA.FTZ R153, R153, c[0x0][0x2d0], -R170.reuse ;  /* 0x0000b40099997a23 */ /* 0x100fe400000108aa */
[--C-:B------:R-:W-:Y:S02]  /*34c0*/  FFMA.FTZ R157, R151, c[0x0][0x2d0], -R170.reuse ;  /* 0x0000b400979d7a23 */ /* 0x100fe400000108aa */
[----:B------:R-:W-:-:S02]  /*34d0*/  FFMA.FTZ R152, R149, c[0x0][0x2d0], -R170 ;  /* 0x0000b40095987a23 */ /* 0x000fc400000108aa */
[--C-:B------:R-:W-:Y:S01]  /*34e0*/  FFMA.FTZ R151, R221, c[0x0][0x2d0], -R170.reuse ;  /* 0x0000b400dd977a23 */ /* 0x100fe200000108aa */
[----:B------:R-:W2:Y:S01]  /*34f0*/  MUFU.EX2 R158, R158 ;  /* 0x0000009e009e7308 */ /* 0x000ea20000000800 */
[--C-:B------:R-:W-:Y:S02]  /*3500*/  FFMA.FTZ R164, R165, c[0x0][0x2d0], -R170.reuse ;  /* 0x0000b400a5a47a23 */ /* 0x100fe400000108aa */
[--C-:B------:R-:W-:Y:S02]  /*3510*/  FFMA.FTZ R167, R167, c[0x0][0x2d0], -R170.reuse ;  /* 0x0000b400a7a77a23 */ /* 0x100fe400000108aa */
[--C-:B------:R-:W-:Y:S02]  /*3520*/  FFMA.FTZ R165, R213, c[0x0][0x2d0], -R170.reuse ;  /* 0x0000b400d5a57a23 */ /* 0x100fe400000108aa */
[--C-:B------:R-:W-:Y:S01]  /*3530*/  FFMA.FTZ R166, R211, c[0x0][0x2d0], -R170.reuse ;  /* 0x0000b400d3a67a23 */ /* 0x100fe200000108aa */
[----:B------:R-:W-:Y:S01]  /*3540*/  MUFU.EX2 R156, R156 ;  /* 0x0000009c009c7308 */ /* 0x000fe20000000800 */
[----:B------:R-:W-:-:S02]  /*3550*/  FFMA.FTZ R176, R143, c[0x0][0x2d0], -R170 ;  /* 0x0000b4008fb07a23 */ /* 0x000fc400000108aa */
[----:B------:R-:W-:Y:S01]  /*3560*/  FFMA.FTZ R177, R177, c[0x0][0x2d0], -R170 ;  /* 0x0000b400b1b17a23 */ /* 0x000fe200000108aa */
[----:B-1----:R-:W-:Y:S02]  /*3570*/  FMNMX.FTZ R2, R5, R2, !PT ;  /* 0x0000000205027209 */ /* 0x002fe40007810000 */
[----:B------:R-:W-:Y:S02]  /*3580*/  LDSM.16.MT88.4 R4, [R185+0x100] ;  /* 0x00010000b904783b */ /* 0x000fe40000004200 */
[----:B------:R-:W1:Y:S01]  /*3590*/  MUFU.EX2 R153, R153 ;  /* 0x0000009900997308 */ /* 0x000e620000000800 */
[----:B--2---:R-:W-:Y:S01]  /*35a0*/  F2FP.PACK_AB R96, R158, R159 ;  /* 0x0000009f9e60723e */ /* 0x004fe200000000ff */
[----:B------:R-:W2:Y:S01]  /*35b0*/  SHFL.BFLY PT, R3, R2, 0x1, 0x1f ;  /* 0x0c201f0002037f89 */ /* 0x000ea200000e0000 */
[----:B------:R-:W-:-:S05]  /*35c0*/  FADD.FTZ R159, R159, R158 ;  /* 0x0000009e9f9f7221 */ /* 0x000fca0000010000 */
[----:B------:R-:W-:Y:S01]  /*35d0*/  MUFU.EX2 R157, R157 ;  /* 0x0000009d009d7308 */ /* 0x000fe20000000800 */
[----:B-1----:R-:W-:-:S07]  /*35e0*/  F2FP.PACK_AB R98, R153, R156 ;  /* 0x0000009c9962723e */ /* 0x002fce00000000ff */
[----:B------:R-:W-:Y:S01]  /*35f0*/  MUFU.EX2 R152, R152 ;  /* 0x0000009800987308 */ /* 0x000fe20000000800 */
[----:B------:R-:W-:-:S04]  /*3600*/  FADD.FTZ R156, R156, R159 ;  /* 0x0000009f9c9c7221 */ /* 0x000fc80000010000 */
[----:B------:R-:W-:-:S03]  /*3610*/  FADD.FTZ R156, R153, R156 ;  /* 0x0000009c999c7221 */ /* 0x000fc60000010000 */
[----:B------:R-:W-:Y:S01]  /*3620*/  MUFU.EX2 R151, R151 ;  /* 0x0000009700977308 */ /* 0x000fe20000000800 */
[----:B--2---:R-:W-:Y:S01]  /*3630*/  FMNMX.FTZ R3, R2, R3, !PT ;  /* 0x0000000302037209 */ /* 0x004fe20007810000 */
[----:B------:R-:W-:-:S03]  /*3640*/  FFMA.FTZ R2, R219, c[0x0][0x2d0], -R170 ;  /* 0x0000b400db027a23 */ /* 0x000fc600000108aa */
[C---:B------:R-:W-:Y:S01]  /*3650*/  FSETP.NEU.FTZ.AND P0, PT, R3.reuse, -INF , PT ;  /* 0xff8000000300780b */ /* 0x040fe20003f1d000 */
[----:B------:R-:W-:Y:S02]  /*3660*/  FMUL.FTZ R168, R3, c[0x0][0x2d0] ;  /* 0x0000b40003a87a20 */ /* 0x000fe40000410000 */
[----:B------:R-:W-:Y:S03]  /*3670*/  MUFU.EX2 R2, R2 ;  /* 0x0000000200027308 */ /* 0x000fe60000000800 */
[----:B------:R-:W-:Y:S02]  /*3680*/  FSEL R168, R168, RZ, P0 ;  /* 0x000000ffa8a87208 */ /* 0x000fe40000000000 */
[----:B------:R-:W-:-:S03]  /*3690*/  ISETP.GE.AND P0, PT, R148, 0x81, PT ;  /* 0x000000819400780c */ /* 0x000fc60003f06270 */
[--C-:B------:R-:W-:Y:S01]  /*36a0*/  FFMA.FTZ R161, R120, c[0x0][0x2d0], -R168.reuse ;  /* 0x0000b40078a17a23 */ /* 0x100fe200000108a8 */
[----:B------:R-:W-:Y:S01]  /*36b0*/  MUFU.EX2 R164, R164 ;  /* 0x000000a400a47308 */ /* 0x000fe20000000800 */
[--C-:B------:R-:W-:Y:S02]  /*36c0*/  FFMA.FTZ R160, R121, c[0x0][0x2d0], -R168.reuse ;  /* 0x0000b40079a07a23 */ /* 0x100fe400000108a8 */
[--C-:B------:R-:W-:Y:S02]  /*36d0*/  FFMA.FTZ R163, R127, c[0x0][0x2d0], -R168.reuse ;  /* 0x0000b4007fa37a23 */ /* 0x100fe400000108a8 */
[--C-:B------:R-:W-:Y:S02]  /*36e0*/  FFMA.FTZ R154, R123, c[0x0][0x2d0], -R168.reuse ;  /* 0x0000b4007b9a7a23 */ /* 0x100fe400000108a8 */
[--C-:B------:R-:W-:Y:S01]  /*36f0*/  FFMA.FTZ R155, R139, c[0x0][0x2d0], -R168.reuse ;  /* 0x0000b4008b9b7a23 */ /* 0x100fe200000108a8 */
[----:B------:R-:W-:Y:S01]  /*3700*/  MUFU.EX2 R161, R161 ;  /* 0x000000a100a17308 */ /* 0x000fe20000000800 */
[----:B------:R-:W-:-:S02]  /*3710*/  FFMA.FTZ R150, R137, c[0x0][0x2d0], -R168 ;  /* 0x0000b40089967a23 */ /* 0x000fc400000108a8 */
[--C-:B------:R-:W-:Y:S01]  /*3720*/  FFMA.FTZ R149, R217, c[0x0][0x2d0], -R168.reuse ;  /* 0x0000b400d9957a23 */ /* 0x100fe200000108a8 */
[----:B------:R-:W-:Y:S01]  /*3730*/  LDSM.16.MT88.4 R136, [R171+0x900] ;  /* 0x00090000ab88783b */ /* 0x000fe20000004200 */
[--C-:B------:R-:W-:Y:S02]  /*3740*/  FFMA.FTZ R172, R181, c[0x0][0x2d0], -R168.reuse ;  /* 0x0000b400b5ac7a23 */ /* 0x100fe400000108a8 */
[--C-:B------:R-:W-:Y:S01]  /*3750*/  FFMA.FTZ R179, R179, c[0x0][0x2d0], -R168.reuse ;  /* 0x0000b400b3b37a23 */ /* 0x100fe200000108a8 */
[----:B------:R-:W1:Y:S01]  /*3760*/  MUFU.EX2 R160, R160 ;  /* 0x000000a000a07308 */ /* 0x000e620000000800 */
[--C-:B------:R-:W-:Y:S02]  /*3770*/  FFMA.FTZ R174, R193, c[0x0][0x2d0], -R168.reuse ;  /* 0x0000b400c1ae7a23 */ /* 0x100fe400000108a8 */
[----:B------:R-:W-:Y:S02]  /*3780*/  FFMA.FTZ R181, R183, c[0x0][0x2d0], -R168 ;  /* 0x0000b400b7b57a23 */ /* 0x000fe400000108a8 */
[----:B------:R-:W-:-:S02]  /*3790*/  FFMA.FTZ R183, R142, c[0x0][0x2d0], -R170 ;  /* 0x0000b4008eb77a23 */ /* 0x000fc400000108aa */
[----:B------:R-:W-:Y:S01]  /*37a0*/  FFMA.FTZ R170, R175, c[0x0][0x2d0], -R170 ;  /* 0x0000b400afaa7a23 */ /* 0x000fe200000108aa */
[----:B------:R-:W-:Y:S01]  /*37b0*/  MUFU.EX2 R163, R163 ;  /* 0x000000a300a37308 */ /* 0x000fe20000000800 */
[--C-:B------:R-:W-:Y:S02]  /*37c0*/  FFMA.FTZ R175, R141, c[0x0][0x2d0], -R168.reuse ;  /* 0x0000b4008daf7a23 */ /* 0x100fe400000108a8 */
[--C-:B------:R-:W-:Y:S02]  /*37d0*/  FFMA.FTZ R178, R140, c[0x0][0x2d0], -R168.reuse ;  /* 0x0000b4008cb27a23 */ /* 0x100fe400000108a8 */
[----:B------:R-:W-:Y:S01]  /*37e0*/  FFMA.FTZ R173, R173, c[0x0][0x2d0], -R168 ;  /* 0x0000b400adad7a23 */ /* 0x000fe200000108a8 */
[----:B------:R-:W-:Y:S02]  /*37f0*/  LDSM.16.MT88.4 R140, [R171+0x3900] ;  /* 0x00390000ab8c783b */ /* 0x000fe40000004200 */
[----:B------:R-:W2:Y:S01]  /*3800*/  MUFU.EX2 R154, R154 ;  /* 0x0000009a009a7308 */ /* 0x000ea20000000800 */
[----:B-1----:R-:W-:Y:S01]  /*3810*/  F2FP.PACK_AB R97, R160, R161 ;  /* 0x000000a1a061723e */ /* 0x002fe200000000ff */
[----:B------:R-:W-:-:S06]  /*3820*/  FADD.FTZ R160, R161, R160 ;  /* 0x000000a0a1a07221 */ /* 0x000fcc0000010000 */
[----:B------:R-:W-:Y:S01]  /*3830*/  MUFU.EX2 R155, R155 ;  /* 0x0000009b009b7308 */ /* 0x000fe20000000800 */
[----:B--2---:R-:W-:-:S07]  /*3840*/  F2FP.PACK_AB R99, R154, R163 ;  /* 0x000000a39a63723e */ /* 0x004fce00000000ff */
[----:B------:R-:W1:Y:S01]  /*3850*/  MUFU.EX2 R150, R150 ;  /* 0x0000009600967308 */ /* 0x000e620000000800 */
[----:B------:R-:W-:-:S04]  /*3860*/  FADD.FTZ R163, R163, R160 ;  /* 0x000000a0a3a37221 */ /* 0x000fc80000010000 */
[----:B------:R-:W-:Y:S01]  /*3870*/  FADD.FTZ R154, R154, R163 ;  /* 0x000000a39a9a7221 */ /* 0x000fe20000010000 */
[C---:B------:R-:W-:Y:S02]  /*3880*/  HMMA.16816.F32 R128, R96.reuse, R4, RZ ;  /* 0x000000046080723c */ /* 0x040fe400000018ff */
[----:B------:R-:W-:Y:S06]  /*3890*/  MUFU.EX2 R149, R149 ;  /* 0x0000009500957308 */ /* 0x000fec0000000800 */
[C---:B------:R-:W-:Y:S01]  /*38a0*/  HMMA.16816.F32 R124, R96.reuse, R6, RZ ;  /* 0x00000006607c723c */ /* 0x040fe200000018ff */
[----:B------:R2:W3:Y:S01]  /*38b0*/  LDSM.16.MT88.4 R4, [R0+0x4100] ;  /* 0x004100000004783b */ /* 0x0004e20000004200 */
[----:B------:R-:W-:Y:S06]  /*38c0*/  MUFU.EX2 R167, R167 ;  /* 0x000000a700a77308 */ /* 0x000fec0000000800 */
[C---:B------:R-:W-:Y:S02]  /*38d0*/  HMMA.16816.F32 R36, R96.reuse, R40, RZ ;  /* 0x000000286024723c */ /* 0x040fe400000018ff */
[----:B------:R-:W-:Y:S06]  /*38e0*/  MUFU.EX2 R165, R165 ;  /* 0x000000a500a57308 */ /* 0x000fec0000000800 */
[----:B------:R-:W-:Y:S02]  /*38f0*/  HMMA.16816.F32 R52, R96, R56, RZ ;  /* 0x000000386034723c */ /* 0x000fe400000018ff */
[----:B------:R-:W-:Y:S01]  /*3900*/  MUFU.EX2 R166, R166 ;  /* 0x000000a600a67308 */ /* 0x000fe20000000800 */
[----:B--2---:R-:W-:-:S05]  /*3910*/  FFMA.FTZ R0, R215, c[0x0][0x2d0], -R168 ;  /* 0x0000b400d7007a23 */ /* 0x004fca00000108a8 */
[----:B------:R-:W-:Y:S02]  /*3920*/  HMMA.16816.F32 R40, R96, R42, RZ ;  /* 0x0000002a6028723c */ /* 0x000fe400000018ff */
[----:B------:R-:W-:Y:S01]  /*3930*/  MUFU.EX2 R172, R172 ;  /* 0x000000ac00ac7308 */ /* 0x000fe20000000800 */
[----:B------:R-:W-:-:S05]  /*3940*/  FFMA.FTZ R168, R169, c[0x0][0x2d0], -R168 ;  /* 0x0000b400a9a87a23 */ /* 0x000fca00000108a8 */
[C---:B------:R-:W-:Y:S02]  /*3950*/  HMMA.16816.F32 R56, R96.reuse, R58, RZ ;  /* 0x0000003a6038723c */ /* 0x040fe400000018ff */
[----:B------:R-:W2:Y:S06]  /*3960*/  MUFU.EX2 R0, R0 ;  /* 0x0000000000007308 */ /* 0x000eac0000000800 */
[C---:B------:R-:W-:Y:S02]  /*3970*/  HMMA.16816.F32 R120, R96.reuse, R116, RZ ;  /* 0x000000746078723c */ /* 0x040fe400000018ff */
[----:B------:R-:W4:Y:S06]  /*3980*/  MUFU.EX2 R179, R179 ;  /* 0x000000b300b37308 */ /* 0x000f2c0000000800 */
        /* <DEDUP_REMOVED lines=20> */
[C---:B------:R-:W-:Y:S08]  /*3ad0*/  HMMA.16816.F32 R48, R96.reuse, R50, RZ ;  /* 0x000000326030723c */ /* 0x040ff000000018ff */
[C---:B------:R-:W-:Y:S08]  /*3ae0*/  HMMA.16816.F32 R64, R96.reuse, R66, RZ ;  /* 0x000000426040723c */ /* 0x040ff000000018ff */
[C---:B------:R-:W-:Y:S08]  /*3af0*/  HMMA.16816.F32 R72, R96.reuse, R74, RZ ;  /* 0x0000004a6048723c */ /* 0x040ff000000018ff */
[C---:B------:R-:W-:Y:S08]  /*3b00*/  HMMA.16816.F32 R80, R96.reuse, R82, RZ ;  /* 0x000000526050723c */ /* 0x040ff000000018ff */
[C---:B------:R-:W-:Y:S08]  /*3b10*/  HMMA.16816.F32 R88, R96.reuse, R90, RZ ;  /* 0x0000005a6058723c */ /* 0x040ff000000018ff */
[C---:B---3--:R-:W-:Y:S07]  /*3b20*/  HMMA.16816.F32 R92, R96.reuse, R4, RZ ;  /* 0x00000004605c723c */ /* 0x048fee00000018ff */
[----:B------:R-:W-:Y:S01]  /*3b30*/  F2FP.PACK_AB R4, R152, R157 ;  /* 0x0000009d9804723e */ /* 0x000fe200000000ff */
[----:B------:R-:W-:Y:S01]  /*3b40*/  HMMA.16816.F32 R96, R96, R6, RZ ;  /* 0x000000066060723c */ /* 0x000fe200000018ff */
[----:B-1----:R-:W-:Y:S01]  /*3b50*/  F2FP.PACK_AB R5, R150, R155 ;  /* 0x0000009b9605723e */ /* 0x002fe200000000ff */
[----:B------:R-:W-:-:S02]  /*3b60*/  FADD.FTZ R157, R157, R156 ;  /* 0x0000009c9d9d7221 */ /* 0x000fc40000010000 */
[----:B------:R-:W-:Y:S02]  /*3b70*/  FADD.FTZ R155, R155, R154 ;  /* 0x0000009a9b9b7221 */ /* 0x000fe40000010000 */
[----:B------:R-:W-:Y:S01]  /*3b80*/  FADD.FTZ R152, R152, R157 ;  /* 0x0000009d98987221 */ /* 0x000fe20000010000 */
[----:B------:R-:W-:Y:S01]  /*3b90*/  F2FP.PACK_AB R6, R2, R151 ;  /* 0x000000970206723e */ /* 0x000fe200000000ff */
[----:B------:R-:W-:Y:S01]  /*3ba0*/  FADD.FTZ R150, R150, R155 ;  /* 0x0000009b96967221 */ /* 0x000fe20000010000 */
[----:B--2---:R-:W-:Y:S01]  /*3bb0*/  F2FP.PACK_AB R7, R0, R149 ;  /* 0x000000950007723e */ /* 0x004fe200000000ff */
[----:B------:R-:W-:Y:S02]  /*3bc0*/  FADD.FTZ R151, R151, R152 ;  /* 0x0000009897977221 */ /* 0x000fe40000010000 */
[----:B------:R-:W-:Y:S02]  /*3bd0*/  FADD.FTZ R149, R149, R150 ;  /* 0x0000009695957221 */ /* 0x000fe40000010000 */
[----:B------:R-:W-:-:S02]  /*3be0*/  FADD.FTZ R151, R2, R151 ;  /* 0x0000009702977221 */ /* 0x000fc40000010000 */
[----:B------:R-:W-:Y:S01]  /*3bf0*/  HMMA.16816.F32 R36, R4, R8, R36 ;  /* 0x000000080424723c */ /* 0x000fe20000001824 */
        /* <DEDUP_REMOVED lines=33> */
[C---:B------:R-:W-:Y:S08]  /*3e10*/  HMMA.16816.F32 R92, R4.reuse, R12, R92 ;  /* 0x0000000c045c723c */ /* 0x040ff0000000185c */
[----:B------:R-:W-:Y:S01]  /*3e20*/  HMMA.16816.F32 R96, R4, R14, R96 ;  /* 0x0000000e0460723c */ /* 0x000fe20000001860 */
[----:B------:R-:W3:Y:S06]  /*3e30*/  LDSM.16.MT88.4 R12, [R185+0x3100] ;  /* 0x00310000b90c783b */ /* 0x000eec0000004200 */
[----:B------:R-:W-:Y:S01]  /*3e40*/  F2FP.PACK_AB R4, R167, R164 ;  /* 0x000000a4a704723e */ /* 0x000fe200000000ff */
[----:B------:R-:W-:Y:S01]  /*3e50*/  FADD.FTZ R164, R164, R151 ;  /* 0x00000097a4a47221 */ /* 0x000fe20000010000 */
[----:B----4-:R-:W-:Y:S01]  /*3e60*/  F2FP.PACK_AB R5, R179, R172 ;  /* 0x000000acb305723e */ /* 0x010fe200000000ff */
[----:B------:R-:W-:Y:S01]  /*3e70*/  FADD.FTZ R172, R172, R149 ;  /* 0x00000095acac7221 */ /* 0x000fe20000010000 */
[----:B------:R-:W-:Y:S01]  /*3e80*/  F2FP.PACK_AB R6, R166, R165 ;  /* 0x000000a5a606723e */ /* 0x000fe200000000ff */
[----:B------:R-:W-:Y:S01]  /*3e90*/  FADD.FTZ R164, R167, R164 ;  /* 0x000000a4a7a47221 */ /* 0x000fe20000010000 */
[----:B-----5:R-:W-:Y:S01]  /*3ea0*/  F2FP.PACK_AB R7, R181, R174 ;  /* 0x000000aeb507723e */ /* 0x020fe200000000ff */
        /* <DEDUP_REMOVED lines=94> */
[----:B------:R-:W-:Y:S01]  /*4490*/  SEL R10, RZ, 0x10, P4 ;  /* 0x00000010ff0a7807 */ /* 0x000fe20002000000 */
[C---:B------:R-:W-:Y:S01]  /*44a0*/  IMAD.SHL.U32 R2, R206.reuse, 0x2, RZ ;  /* 0x00000002ce027824 */ /* 0x040fe200078e00ff */
[----:B------:R-:W-:Y:S01]  /*44b0*/  SHF.L.U64.HI R145, R206, 0x1, R145 ;  /* 0x00000001ce917819 */ /* 0x000fe20000010291 */
[----:B------:R-:W-:Y:S01]  /*44c0*/  IMAD R197, R0, c[0x0][0x2b8], R197 ;  /* 0x0000ae0000c57a24 */ /* 0x000fe200078e02c5 */
[----:B------:R-:W-:Y:S01]  /*44d0*/  IADD3 R14, -R10, 0x10, RZ ;  /* 0x000000100a0e7810 */ /* 0x000fe20007ffe1ff */
[C---:B------:R-:W-:Y:S01]  /*44e0*/  IMAD.SHL.U32 R12, R199.reuse, 0x2, RZ ;  /* 0x00000002c70c7824 */ /* 0x040fe200078e00ff */
[----:B------:R-:W-:Y:S01]  /*44f0*/  SHF.L.U64.HI R13, R199, 0x1, R134 ;  /* 0x00000001c70d7819 */ /* 0x000fe20000010286 */
[----:B------:R-:W-:Y:S01]  /*4500*/  IMAD.WIDE.U32 R4, R197, c[0x0][0x1e0], RZ ;  /* 0x00007800c5047a25 */ /* 0x000fe200078e00ff */
[----:B------:R-:W-:-:S02]  /*4510*/  SHF.R.S32.HI R0, RZ, 0x1f, R197 ;  /* 0x0000001fff007819 */ /* 0x000fc400000114c5 */
[----:B------:R-:W-:Y:S01]  /*4520*/  LOP3.LUT R14, R14, 0xf, RZ, 0xc0, !PT ;  /* 0x0000000f0e0e7812 */ /* 0x000fe200078ec0ff */
[----:B------:R-:W-:Y:S01]  /*4530*/  IMAD.MOV.U32 R8, RZ, RZ, R4 ;  /* 0x000000ffff087224 */ /* 0x000fe200078e0004 */
[----:B------:R-:W-:Y:S01]  /*4540*/  SHF.L.U64.HI R11, R198, 0x1, R133 ;  /* 0x00000001c60b7819 */ /* 0x000fe20000010285 */
[----:B------:R-:W-:-:S04]  /*4550*/  IMAD R0, R0, c[0x0][0x1e0], RZ ;  /* 0x0000780000007a24 */ /* 0x000fc800078e02ff */
[----:B------:R-:W-:-:S04]  /*4560*/  IMAD R0, R197, c[0x0][0x1e4], R0 ;  /* 0x00007900c5007a24 */ /* 0x000fc800078e0200 */
[----:B------:R-:W-:Y:S01]  /*4570*/  IMAD.IADD R9, R5, 0x1, R0 ;  /* 0x0000000105097824 */ /* 0x000fe200078e0200 */
[----:B------:R-:W-:-:S04]  /*4580*/  SEL R0, RZ, 0x10, P5 ;  /* 0x00000010ff007807 */ /* 0x000fc80002800000 */
[----:B------:R-:W-:-:S04]  /*4590*/  IADD3 R16, -R0, 0x10, RZ ;  /* 0x0000001000107810 */ /* 0x000fc80007ffe1ff */
[----:B------:R-:W-:Y:S02]  /*45a0*/  LOP3.LUT R16, R16, 0xf, RZ, 0xc0, !PT ;  /* 0x0000000f10107812 */ /* 0x000fe400078ec0ff */
[----:B--2---:R-:W-:Y:S01]  /*45b0*/  SHF.R.S32.HI R5, RZ, 0x1f, R196 ;  /* 0x0000001fff057819 */ /* 0x004fe200000114c4 */
[----:B------:R-:W-:-:S04]  /*45c0*/  IMAD.WIDE.U32 R8, R196, c[0x0][0x1f0], R8 ;  /* 0x00007c00c4087a25 */ /* 0x000fc800078e0008 */
[----:B------:R-:W-:Y:S01]  /*45d0*/  IMAD R5, R5, c[0x0][0x1f0], RZ ;  /* 0x00007c0005057a24 */ /* 0x000fe200078e02ff */
[----:B------:R-:W-:Y:S02]  /*45e0*/  IADD3 R7, P0, R8, UR14, RZ ;  /* 0x0000000e08077c10 */ /* 0x000fe4000ff1e0ff */
[----:B------:R-:W-:Y:S01]  /*45f0*/  IADD3 R8, -R144, 0x10, RZ ;  /* 0x0000001090087810 */ /* 0x000fe20007ffe1ff */
[----:B------:R-:W-:-:S03]  /*4600*/  IMAD R4, R196, c[0x0][0x1f4], R5 ;  /* 0x00007d00c4047a24 */ /* 0x000fc600078e0205 */
[----:B------:R-:W-:Y:S02]  /*4610*/  LOP3.LUT R8, R8, 0xf, RZ, 0xc0, !PT ;  /* 0x0000000f08087812 */ /* 0x000fe400078ec0ff */
[----:B------:R-:W-:Y:S01]  /*4620*/  IADD3.X R4, R9, UR7, R4, P0, !PT ;  /* 0x0000000709047c10 */ /* 0x000fe200087fe404 */
[----:B------:R-:W-:Y:S01]  /*4630*/  IMAD.SHL.U32 R9, R198, 0x2, RZ ;  /* 0x00000002c6097824 */ /* 0x000fe200078e00ff */
[----:B------:R-:W-:-:S04]  /*4640*/  LEA R5, P0, R7, c[0x0][0x1c8], 0x1 ;  /* 0x0000720007057a11 */ /* 0x000fc800078008ff */
[----:B------:R-:W-:Y:S02]  /*4650*/  LEA.HI.X R4, R7, c[0x0][0x1cc], R4, 0x1, P0 ;  /* 0x0000730007047a11 */ /* 0x000fe400000f0c04 */
[----:B------:R-:W1:Y:S04]  /*4660*/  SHFL.IDX PT, R7, R5, 0x1, 0x181f ;  /* 0x00381f0005077f89 */ /* 0x000e6800000e0000 */
[----:B------:R-:W2:Y:S04]  /*4670*/  SHFL.IDX PT, R6, R4, 0x1, 0x181f ;  /* 0x00381f0004067f89 */ /* 0x000ea800000e0000 */
[----:B------:R-:W3:Y:S04]  /*4680*/  SHFL.IDX PT, R5, R5, RZ, 0x181f ;  /* 0x00181fff05057589 */ /* 0x000ee800000e0000 */
[----:B------:R-:W4:Y:S01]  /*4690*/  SHFL.IDX PT, R4, R4, RZ, 0x181f ;  /* 0x00181fff04047589 */ /* 0x000f2200000e0000 */
[----:B-1----:R-:W-:-:S04]  /*46a0*/  IADD3 R16, P2, P0, R16, R7, R2 ;  /* 0x0000000710107210 */ /* 0x002fc8000785e002 */
[----:B--2---:R-:W-:Y:S02]  /*46b0*/  IADD3.X R17, RZ, R6, R145, P2, P0 ;  /* 0x00000006ff117210 */ /* 0x004fe400017e0491 */
[----:B------:R-:W-:-:S04]  /*46c0*/  IADD3 R14, P2, P0, R14, R7, R12 ;  /* 0x000000070e0e7210 */ /* 0x000fc8000785e00c */
[----:B------:R-:W-:Y:S02]  /*46d0*/  IADD3.X R15, RZ, R6, R13, P2, P0 ;  /* 0x00000006ff0f7210 */ /* 0x000fe400017e040d */
[----:B------:R-:W-:-:S04]  /*46e0*/  IADD3 R18, P2, P0, R8, R7, R9 ;  /* 0x0000000708127210 */ /* 0x000fc8000785e009 */
[----:B------:R-:W-:Y:S02]  /*46f0*/  IADD3.X R19, RZ, R6, R11, P2, P0 ;  /* 0x00000006ff137210 */ /* 0x000fe400017e040b */
[----:B---3--:R-:W-:-:S05]  /*4700*/  IADD3 R6, P0, R5, R2, RZ ;  /* 0x0000000205067210 */ /* 0x008fca0007f1e0ff */
[----:B----4-:R-:W-:Y:S01]  /*4710*/  IMAD.X R7, R4, 0x1, R145, P0 ;  /* 0x0000000104077824 */ /* 0x010fe200000e0691 */
        /* <DEDUP_REMOVED lines=13> */
.L_x_736:
[----:B------:R-:W-:Y:S01]  /*47f0*/  ISETP.GE.AND P0, PT, R148, 0x41, PT ;  /* 0x000000419400780c */ /* 0x000fe20003f06270 */
[----:B------:R-:W0:-:S12]  /*4800*/  LDGDEPBAR ;  /* 0x00000000000079af */ /* 0x000e180000000000 */
[----:B------:R-:W-:Y:S05]  /*4810*/  @!P0 BRA `(.L_x_737) ;  /* 0x0000306000008947 */ /* 0x000fea0003800000 */
[----:B------:R-:W-:Y:S01]  /*4820*/  SHF.L.U64.HI R212, R198, 0x1, R133 ;  /* 0x00000001c6d47819 */ /* 0x000fe20000010285 */
[----:B------:R-:W-:Y:S01]  /*4830*/  IMAD.MOV.U32 R0, RZ, RZ, R3 ;  /* 0x000000ffff007224 */ /* 0x000fe200078e0003 */
[----:B------:R-:W-:Y:S01]  /*4840*/  IADD3 R216, R146, -0x2, RZ ;  /* 0xfffffffe92d87810 */ /* 0x000fe20007ffe0ff */
[----:B------:R-:W-:Y:S01]  /*4850*/  IMAD.MOV.U32 R133, RZ, RZ, R132 ;  /* 0x000000ffff857224 */ /* 0x000fe200078e0084 */
[C---:B------:R-:W-:Y:S01]  /*4860*/  SHF.L.U64.HI R214, R199.reuse, 0x1, R134 ;  /* 0x00000001c7d67819 */ /* 0x040fe20000010286 */
[----:B------:R-:W-:Y:S01]  /*4870*/  IMAD.SHL.U32 R211, R198, 0x2, RZ ;  /* 0x00000002c6d37824 */ /* 0x000fe200078e00ff */
[----:B------:R-:W-:Y:S01]  /*4880*/  SHF.L.U32 R213, R199, 0x1, RZ ;  /* 0x00000001c7d57819 */ /* 0x000fe200000006ff */
[----:B------:R-:W-:Y:S02]  /*4890*/  UMOV UR11, URZ ;  /* 0x0000003f000b7c82 */ /* 0x000fe40008000000 */
[----:B------:R-:W-:Y:S02]  /*48a0*/  UMOV UR5, 0x1 ;  /* 0x0000000100057882 */ /* 0x000fe40000000000 */
[----:B------:R-:W-:-:S03]  /*48b0*/  SEL R134, R135, 0xffffffe0, !P1 ;  /* 0xffffffe087867807 */ /* 0x000fc60004800000 */
.L_x_740:
[----:B------:R-:W-:Y:S04]  /*48c0*/  DEPBAR.LE SB0, 0x2 ;  /* 0x000080800000791a */ /* 0x000fe80000000000 */
[----:B------:R-:W-:Y:S01]  /*48d0*/  BAR.SYNC.DEFER_BLOCKING 0x0 ;  /* 0x0000000000007b1d */ /* 0x000fe20000010000 */
[----:B------:R-:W-:Y:S01]  /*48e0*/  UIMAD UR4, UR5, 0x6000, URZ ;  /* 0x00006000050478a4 */ /* 0x000fe2000f8e023f */
[----:B------:R-:W-:Y:S05]  /*48f0*/  ISETP.NE.AND P0, PT, R216, RZ, PT ;  /* 0x000000ffd800720c */ /* 0x000fea0003f05270 */
[----:B------:R-:W-:Y:S05]  /*4900*/  IADD3 R180, R192, UR4, RZ ;  /* 0x00000004c0b47c10 */ /* 0x000fea000fffe0ff */
[----:B------:R-:W-:Y:S01]  /*4910*/  IMAD.IADD R132, R134, 0x1, R180 ;  /* 0x0000000186847824 */ /* 0x000fe200078e02b4 */
[----:B------:R2:W3:Y:S04]  /*4920*/  LDSM.16.M88.4 R136, [R191] ;  /* 0x00000000bf88783b */ /* 0x0004e80000000200 */
[----:B------:R2:W4:Y:S04]  /*4930*/  LDSM.16.M88.4 R140, [R192+UR4+0xc100] ;  /* 0x00c10004c08c783b */ /* 0x0005280008000200 */
[----:B-1----:R2:W1:Y:S04]  /*4940*/  LDSM.16.M88.4 R144, [R192+UR4+0xc900] ;  /* 0x00c90004c090783b */ /* 0x0024680008000200 */
[----:B------:R2:W1:Y:S04]  /*4950*/  LDSM.16.M88.4 R148, [R192+UR4+0xd100] ;  /* 0x00d10004c094783b */ /* 0x0004680008000200 */
[----:B------:R2:W1:Y:S04]  /*4960*/  LDSM.16.M88.4 R152, [R192+UR4+0xd900] ;  /* 0x00d90004c098783b */ /* 0x0004680008000200 */
[----:B------:R2:W1:Y:S04]  /*4970*/  LDSM.16.M88.4 R156, [R189] ;  /* 0x00000000bd9c783b */ /* 0x0004680000000200 */
[----:B------:R2:W1:Y:S04]  /*4980*/  LDSM.16.M88.4 R160, [R132+0xc100] ;  /* 0x00c1000084a0783b */ /* 0x0004680000000200 */
[----:B------:R2:W1:Y:S04]  /*4990*/  LDSM.16.M88.4 R164, [R132+0xc900] ;  /* 0x00c9000084a4783b */ /* 0x0004680000000200 */
[----:B------:R2:W1:Y:S04]  /*49a0*/  LDSM.16.M88.4 R168, [R132+0xd100] ;  /* 0x00d1000084a8783b */ /* 0x0004680000000200 */
[----:B------:R2:W1:Y:S01]  /*49b0*/  LDSM.16.M88.4 R172, [R132+0xd900] ;  /* 0x00d9000084ac783b */ /* 0x0004620000000200 */
[----:B------:R-:W-:-:S05]  /*49c0*/  @!P0 BRA `(.L_x_738) ;  /* 0x0000031000008947 */ /* 0x000fca0003800000 */
[----:B------:R-:W-:Y:S01]  /*49d0*/  SHF.R.S32.HI R3, RZ, 0x1f, R197 ;  /* 0x0000001fff037819 */ /* 0x000fe200000114c5 */
[----:B------:R-:W-:Y:S01]  /*49e0*/  IMAD.WIDE.U32 R4, R197, c[0x0][0x208], RZ ;  /* 0x00008200c5047a25 */ /* 0x000fe200078e00ff */
[----:B------:R-:W-:Y:S02]  /*49f0*/  SHF.R.S32.HI R2, RZ, 0x1f, R196 ;  /* 0x0000001fff027819 */ /* 0x000fe400000114c4 */
[----:B------:R-:W-:Y:S01]  /*4a00*/  SEL R6, RZ, 0x10, P5 ;  /* 0x00000010ff067807 */ /* 0x000fe20002800000 */
[----:B------:R-:W-:Y:S02]  /*4a10*/  IMAD R3, R3, c[0x0][0x208], RZ ;  /* 0x0000820003037a24 */ /* 0x000fe400078e02ff */
[----:B------:R-:W-:Y:S01]  /*4a20*/  IMAD R2, R2, c[0x0][0x218], RZ ;  /* 0x0000860002027a24 */ /* 0x000fe200078e02ff */
[C---:B------:R-:W-:Y:S01]  /*4a30*/  IADD3 R12, -R6.reuse, 0x10, RZ ;  /* 0x00000010060c7810 */ /* 0x040fe20007ffe1ff */
[----:B------:R-:W-:Y:S01]  /*4a40*/  IMAD R3, R197, c[0x0][0x20c], R3 ;  /* 0x00008300c5037a24 */ /* 0x000fe200078e0203 */
[----:B------:R-:W-:Y:S01]  /*4a50*/  ISETP.NE.U32.AND P2, PT, R6, RZ, PT ;  /* 0x000000ff0600720c */ /* 0x000fe20003f45070 */
[----:B------:R-:W-:Y:S01]  /*4a60*/  IMAD R2, R196, c[0x0][0x21c], R2 ;  /* 0x00008700c4027a24 */ /* 0x000fe200078e0202 */
[----:B------:R-:W-:Y:S01]  /*4a70*/  LOP3.LUT R12, R12, 0xf, RZ, 0xc0, !PT ;  /* 0x0000000f0c0c7812 */ /* 0x000fe200078ec0ff */
[----:B------:R-:W-:Y:S04]  /*4a80*/  IMAD.IADD R5, R5, 0x1, R3 ;  /* 0x0000000105057824 */ /* 0x000fe800078e0203 */
[----:B------:R-:W-:Y:S05]  /*4a90*/  IMAD.WIDE.U32 R4, R196, c[0x0][0x218], R4 ;  /* 0x00008600c4047a25 */ /* 0x000fea00078e0004 */
[----:B------:R-:W-:Y:S04]  /*4aa0*/  IADD3 R3, P0, R4, UR16, RZ ;  /* 0x0000001004037c10 */ /* 0x000fe8000ff1e0ff */
[----:B------:R-:W-:Y:S02]  /*4ab0*/  IADD3.X R2, R5, UR10, R2, P0, !PT ;  /* 0x0000000a05027c10 */ /* 0x000fe400087fe402 */
[C---:B------:R-:W-:Y:S02]  /*4ac0*/  LEA R14, P0, R3.reuse, c[0x0][0x1f8], 0x1 ;  /* 0x00007e00030e7a11 */ /* 0x040fe400078008ff */
[----:B------:R-:W-:Y:S02]  /*4ad0*/  SEL R5, RZ, 0x10, P4 ;  /* 0x00000010ff057807 */ /* 0x000fe40002000000 */
[----:B------:R-:W-:Y:S01]  /*4ae0*/  LEA.HI.X R10, R3, c[0x0][0x1fc], R2, 0x1, P0 ;  /* 0x00007f00030a7a11 */ /* 0x000fe200000f0c02 */
[----:B------:R-:W5:Y:S01]  /*4af0*/  SHFL.IDX PT, R7, R14, 0x1, 0x181f ;  /* 0x00381f000e077f89 */ /* 0x000f6200000e0000 */
[----:B------:R-:W-:Y:S02]  /*4b00*/  SEL R3, RZ, 0x10, P6 ;  /* 0x00000010ff037807 */ /* 0x000fe40003000000 */
[----:B------:R-:W-:Y:S01]  /*4b10*/  IADD3 R4, -R5, 0x10, RZ ;  /* 0x0000001005047810 */ /* 0x000fe20007ffe1ff */
[----:B------:R-:W2:Y:S01]  /*4b20*/  SHFL.IDX PT, R9, R10, 0x1, 0x181f ;  /* 0x00381f000a097f89 */ /* 0x000ea200000e0000 */
[----:B------:R-:W-:Y:S02]  /*4b30*/  IADD3 R2, -R3, 0x10, RZ ;  /* 0x0000001003027810 */ /* 0x000fe40007ffe1ff */
[----:B------:R-:W-:Y:S01]  /*4b40*/  LOP3.LUT R4, R4, 0xf, RZ, 0xc0, !PT ;  /* 0x0000000f04047812 */ /* 0x000fe200078ec0ff */
[----:B------:R4:W3:Y:S01]  /*4b50*/  SHFL.IDX PT, R8, R14, RZ, 0x181f ;  /* 0x00181fff0e087589 */ /* 0x0008e200000e0000 */
[----:B------:R-:W-:Y:S03]  /*4b60*/  LOP3.LUT R2, R2, 0xf, RZ, 0xc0, !PT ;  /* 0x0000000f02027812 */ /* 0x000fe600078ec0ff */
[----:B------:R-:W1:Y:S01]  /*4b70*/  SHFL.IDX PT, R11, R10, RZ, 0x181f ;  /* 0x00181fff0a0b7589 */ /* 0x000e6200000e0000 */
[----:B-----5:R-:W-:Y:S04]  /*4b80*/  IADD3 R12, P1, P0, R12, R7, R208 ;  /* 0x000000070c0c7210 */ /* 0x020fe8000783e0d0 */
[----:B--2---:R-:W-:Y:S02]  /*4b90*/  IADD3.X R13, RZ, R9, R209, P1, P0 ;  /* 0x00000009ff0d7210 */ /* 0x004fe40000fe04d1 */
[----:B----4-:R-:W-:Y:S04]  /*4ba0*/  IADD3 R14, P1, P0, R4, R7, R213 ;  /* 0x00000007040e7210 */ /* 0x010fe8000783e0d5 */
[----:B------:R-:W-:Y:S02]  /*4bb0*/  IADD3.X R15, RZ, R9, R214, P1, P0 ;  /* 0x00000009ff0f7210 */ /* 0x000fe40000fe04d6 */
[----:B------:R-:W-:Y:S01]  /*4bc0*/  IADD3 R16, P1, P0, R2, R7, R211 ;  /* 0x0000000702107210 */ /* 0x000fe2000783e0d3 */
[----:B------:R-:W-:Y:S03]  /*4bd0*/  IMAD.U32 R2, RZ, RZ, UR11 ;  /* 0x0000000bff027e24 */ /* 0x000fe6000f8e00ff */
[----:B------:R-:W-:Y:S01]  /*4be0*/  IADD3.X R17, RZ, R9, R212, P1, P0 ;  /* 0x00000009ff117210 */ /* 0x000fe20000fe04d4 */
[----:B------:R-:W-:Y:S01]  /*4bf0*/  IMAD R7, R2, 0x6000, R195 ;  /* 0x0000600002077824 */ /* 0x000fe200078e02c3 */
[----:B---3--:R-:W-:Y:S02]  /*4c00*/  IADD3 R20, P1, R208, R8, RZ ;  /* 0x00000008d0147210 */ /* 0x008fe40007f3e0ff */
[C---:B------:R-:W-:Y:S03]  /*4c10*/  IADD3 R18, P0, R8.reuse, R213, RZ ;  /* 0x000000d508127210 */ /* 0x040fe60007f1e0ff */
[----:B-1----:R-:W-:Y:S01]  /*4c20*/  IMAD.X R21, R209, 0x1, R11, P1 ;  /* 0x00000001d1157824 */ /* 0x002fe200008e060b */
[----:B------:R-:W-:Y:S01]  /*4c30*/  ISETP.NE.U32.AND P1, PT, R5, RZ, PT ;  /* 0x000000ff0500720c */ /* 0x000fe20003f25070 */
[C---:B------:R-:W-:Y:S01]  /*4c40*/  IMAD.X R19, R11.reuse, 0x1, R214, P0 ;  /* 0x000000010b137824 */ /* 0x040fe200000e06d6 */
[----:B------:R-:W-:Y:S02]  /*4c50*/  IADD3 R8, P0, R8, R211, RZ ;  /* 0x000000d308087210 */ /* 0x000fe40007f1e0ff */
[----:B------:R1:W-:Y:S03]  /*4c60*/  LDGSTS.E.BYPASS.LTC128B.128 [R7], [R20.64], !P5 ;  /* 0x0000000014077fae */ /* 0x0003e6000e901d4c */
[----:B------:R-:W-:Y:S01]  /*4c70*/  IMAD.X R9, R11, 0x1, R212, P0 ;  /* 0x000000010b097824 */ /* 0x000fe200000e06d4 */
[----:B------:R1:W-:Y:S01]  /*4c80*/  LDGSTS.E.BYPASS.LTC128B.128 [R7+0x2000], [R18.64], !P4 ;  /* 0x0200000012077fae */ /* 0x0003e2000e101d4c */
[----:B------:R-:W-:Y:S03]  /*4c90*/  ISETP.NE.U32.AND P0, PT, R3, RZ, PT ;  /* 0x000000ff0300720c */ /* 0x000fe60003f05070 */
[----:B------:R1:W-:Y:S04]  /*4ca0*/  LDGSTS.E.BYPASS.LTC128B.128 [R7+0x4000], [R8.64], !P6 ;  /* 0x0400000008077fae */ /* 0x0003e8000f101d4c */
[----:B------:R1:W-:Y:S04]  /*4cb0*/  LDGSTS.E.BYPASS.LTC128B.128.ZFILL [R7+0x1000], [R12.64], P2 ;  /* 0x010000000c077fae */ /* 0x0003e80009141d4c */
[----:B------:R1:W-:Y:S04]  /*4cc0*/  LDGSTS.E.BYPASS.LTC128B.128.ZFILL [R7+0x3000], [R14.64], P1 ;  /* 0x030000000e077fae */ /* 0x0003e80008941d4c */
[----:B------:R1:W-:Y:S02]  /*4cd0*/  LDGSTS.E.BYPASS.LTC128B.128.ZFILL [R7+0x5000], [R16.64], P0 ;  /* 0x0500000010077fae */ /* 0x0003e40008141d4c */
.L_x_738:
[C---:B-1-34-:R-:W-:Y:S01]  /*4ce0*/  HMMA.16816.F32 R4, R136.reuse, R140, RZ ;  /* 0x0000008c8804723c */ /* 0x05afe200000018ff */
[----:B------:R-:W0:Y:S01]  /*4cf0*/  LDGDEPBAR ;  /* 0x00000000000079af */ /* 0x000e220000000000 */
[----:B------:R-:W-:Y:S01]  /*4d00*/  UIADD3 UR18, UR11, 0x1, URZ ;  /* 0x000000010b127890 */ /* 0x000fe2000fffe03f */
[----:B------:R-:W-:Y:S01]  /*4d10*/  ISETP.GE.AND P0, PT, R216, 0x2, PT ;  /* 0x00000002d800780c */ /* 0x000fe20003f06270 */
[----:B------:R-:W-:Y:S01]  /*4d20*/  UISETP.GE.AND UP0, UPT, UR11, 0x1, UPT ;  /* 0x000000010b00788c */ /* 0x000fe2000bf06270 */
[C---:B------:R-:W-:Y:S02]  /*4d30*/  IADD3 R193, R187.reuse, R180, RZ ;  /* 0x000000b4bbc17210 */ /* 0x040fe40007ffe0ff */
[----:B------:R-:W-:Y:S01]  /*4d40*/  IADD3 R2, R187, R132, RZ ;  /* 0x00000084bb027210 */ /* 0x000fe20007ffe0ff */
[C---:B------:R-:W-:Y:S01]  /*4d50*/  HMMA.16816.F32 R8, R136.reuse, R142, RZ ;  /* 0x0000008e8808723c */ /* 0x040fe200000018ff */
[----:B------:R-:W-:Y:S01]  /*4d60*/  LDSM.16.M88.4 R140, [R188] ;  /* 0x00000000bc8c783b */ /* 0x000fe20000000200 */
[----:B------:R-:W-:Y:S02]  /*4d70*/  USEL UR11, UR18, URZ, !UP0 ;  /* 0x0000003f120b7287 */ /* 0x000fe4000c000000 */
[----:B------:R-:W-:Y:S04]  /*4d80*/  IADD3 R3, R134, R180, R187 ;  /* 0x000000b486037210 */ /* 0x000fe80007ffe0bb */
[C---:B------:R-:W-:Y:S01]  /*4d90*/  HMMA.16816.F32 R12, R136.reuse, R144, RZ ;  /* 0x00000090880c723c */ /* 0x040fe200000018ff */
[----:B------:R-:W-:Y:S07]  /*4da0*/  LDSM.16.M88.4 R176, [R193+0xe100] ;  /* 0x00e10000c1b0783b */ /* 0x000fee0000000200 */
[C---:B------:R-:W-:Y:S01]  /*4db0*/  HMMA.16816.F32 R16, R136.reuse, R146, RZ ;  /* 0x000000928810723c */ /* 0x040fe200000018ff */
[----:B------:R-:W1:Y:S07]  /*4dc0*/  LDSM.16.M88.4 R144, [R193+0xc100] ;  /* 0x00c10000c190783b */ /* 0x000e6e0000000200 */
[C---:B------:R-:W-:Y:S01]  /*4dd0*/  HMMA.16816.F32 R20, R136.reuse, R148, RZ ;  /* 0x000000948814723c */ /* 0x040fe200000018ff */
[----:B------:R-:W-:Y:S07]  /*4de0*/  LDSM.16.M88.4 R180, [R192+UR4+0x10100] ;  /* 0x01010004c0b4783b */ /* 0x000fee0008000200 */
[C---:B------:R-:W-:Y:S01]  /*4df0*/  HMMA.16816.F32 R24, R136.reuse, R150, RZ ;  /* 0x000000968818723c */ /* 0x040fe200000018ff */
[----:B------:R-:W-:Y:S07]  /*4e00*/  LDSM.16.M88.4 R148, [R193+0xd100] ;  /* 0x00d10000c194783b */ /* 0x000fee0000000200 */
[C---:B------:R-:W-:Y:S08]  /*4e10*/  HMMA.16816.F32 R28, R136.reuse, R152, RZ ;  /* 0x00000098881c723c */ /* 0x040ff000000018ff */
[----:B------:R-:W-:Y:S01]  /*4e20*/  HMMA.16816.F32 R32, R136, R154, RZ ;  /* 0x0000009a8820723c */ /* 0x000fe200000018ff */
[----:B------:R-:W3:Y:S07]  /*4e30*/  LDSM.16.M88.4 R136, [R193+0xc900] ;  /* 0x00c90000c188783b */ /* 0x000eee0000000200 */
[C---:B------:R-:W-:Y:S01]  /*4e40*/  HMMA.16816.F32 R4, R156.reuse, R160, R4 ;  /* 0x000000a09c04723c */ /* 0x040fe20000001804 */
[----:B------:R-:W4:Y:S07]  /*4e50*/  LDSM.16.M88.4 R152, [R193+0xd900] ;  /* 0x00d90000c198783b */ /* 0x000f2e0000000200 */
[C---:B------:R-:W-:Y:S01]  /*4e60*/  HMMA.16816.F32 R8, R156.reuse, R162, R8 ;  /* 0x000000a29c08723c */ /* 0x040fe20000001808 */
[----:B------:R-:W-:Y:S07]  /*4e70*/  LDSM.16.M88.4 R160, [R186] ;  /* 0x00000000baa0783b */ /* 0x000fee0000000200 */
[C---:B------:R-:W-:Y:S08]  /*4e80*/  HMMA.16816.F32 R12, R156.reuse, R164, R12 ;  /* 0x000000a49c0c723c */ /* 0x040ff0000000180c */
[C---:B------:R-:W-:Y:S01]  /*4e90*/  HMMA.16816.F32 R16, R156.reuse, R166, R16 ;  /* 0x000000a69c10723c */ /* 0x040fe20000001810 */
[----:B------:R-:W5:Y:S07]  /*4ea0*/  LDSM.16.M88.4 R164, [R2+0xc100] ;  /* 0x00c1000002a4783b */ /* 0x000f6e0000000200 */
[C---:B------:R-:W-:Y:S08]  /*4eb0*/  HMMA.16816.F32 R20, R156.reuse, R168, R20 ;  /* 0x000000a89c14723c */ /* 0x040ff00000001814 */
[C---:B------:R-:W-:Y:S01]  /*4ec0*/  HMMA.16816.F32 R24, R156.reuse, R170, R24 ;  /* 0x000000aa9c18723c */ /* 0x040fe20000001818 */
[----:B------:R-:W-:Y:S07]  /*4ed0*/  LDSM.16.M88.4 R168, [R132+0xe100] ;  /* 0x00e1000084a8783b */ /* 0x000fee0000000200 */
[C---:B------:R-:W-:Y:S08]  /*4ee0*/  HMMA.16816.F32 R28, R156.reuse, R172, R28 ;  /* 0x000000ac9c1c723c */ /* 0x040ff0000000181c */
[----:B------:R-:W-:Y:S01]  /*4ef0*/  HMMA.16816.F32 R32, R156, R174, R32 ;  /* 0x000000ae9c20723c */ /* 0x000fe20000001820 */
[----:B------:R-:W2:Y:S07]  /*4f00*/  LDSM.16.M88.4 R156, [R2+0xc900] ;  /* 0x00c90000029c783b */ /* 0x000eae0000000200 */
[C---:B-1----:R-:W-:Y:S01]  /*4f10*/  HMMA.16816.F32 R4, R140.reuse, R144, R4 ;  /* 0x000000908c04723c */ /* 0x042fe20000001804 */
[----:B------:R-:W-:Y:S07]  /*4f20*/  LDSM.16.M88.4 R172, [R132+0xe900] ;  /* 0x00e9000084ac783b */ /* 0x000fee0000000200 */
[C---:B------:R-:W-:Y:S01]  /*4f30*/  HMMA.16816.F32 R8, R140.reuse, R146, R8 ;  /* 0x000000928c08723c */ /* 0x040fe20000001808 */
[----:B------:R-:W1:Y:S07]  /*4f40*/  LDSM.16.M88.4 R144, [R2+0xd100] ;  /* 0x00d100000290783b */ /* 0x000e6e0000000200 */
[C---:B---3--:R-:W-:Y:S08]  /*4f50*/  HMMA.16816.F32 R12, R140.reuse, R136, R12 ;  /* 0x000000888c0c723c */ /* 0x048ff0000000180c */
[C---:B------:R-:W-:Y:S01]  /*4f60*/  HMMA.16816.F32 R16, R140.reuse, R138, R16 ;  /* 0x0000008a8c10723c */ /* 0x040fe20000001810 */
[----:B------:R-:W3:Y:S07]  /*4f70*/  LDSM.16.M88.4 R136, [R2+0xd900] ;  /* 0x00d900000288783b */ /* 0x000eee0000000200 */
[C---:B------:R-:W-:Y:S08]  /*4f80*/  HMMA.16816.F32 R20, R140.reuse, R148, R20 ;  /* 0x000000948c14723c */ /* 0x040ff00000001814 */
[C---:B------:R-:W-:Y:S01]  /*4f90*/  HMMA.16816.F32 R24, R140.reuse, R150, R24 ;  /* 0x000000968c18723c */ /* 0x040fe20000001818 */
[----:B------:R-:W-:Y:S07]  /*4fa0*/  LDSM.16.M88.4 R148, [R192+UR4+0xe100] ;  /* 0x00e10004c094783b */ /* 0x000fee0008000200 */
[C---:B----4-:R-:W-:Y:S08]  /*4fb0*/  HMMA.16816.F32 R28, R140.reuse, R152, R28 ;  /* 0x000000988c1c723c */ /* 0x050ff0000000181c */
[----:B------:R-:W-:Y:S01]  /*4fc0*/  HMMA.16816.F32 R32, R140, R154, R32 ;  /* 0x0000009a8c20723c */ /* 0x000fe20000001820 */
[----:B------:R-:W4:Y:S07]  /*4fd0*/  LDSM.16.M88.4 R140, [R191+0x4000] ;  /* 0x00400000bf8c783b */ /* 0x000f2e0000000200 */
[C---:B-----5:R-:W-:Y:S01]  /*4fe0*/  HMMA.16816.F32 R4, R160.reuse, R164, R4 ;  /* 0x000000a4a004723c */ /* 0x060fe20000001804 */
[----:B------:R-:W5:Y:S07]  /*4ff0*/  LDSM.16.M88.4 R152, [R192+UR4+0xe900] ;  /* 0x00e90004c098783b */ /* 0x000f6e0008000200 */
[C---:B------:R-:W-:Y:S01]  /*5000*/  HMMA.16816.F32 R8, R160.reuse, R166, R8 ;  /* 0x000000a6a008723c */ /* 0x040fe20000001808 */
[----:B------:R-:W-:Y:S07]  /*5010*/  LDSM.16.M88.4 R164, [R192+UR4+0xf900] ;  /* 0x00f90004c0a4783b */ /* 0x000fee0008000200 */
[C---:B--2---:R-:W-:Y:S08]  /*5020*/  HMMA.16816.F32 R12, R160.reuse, R156, R12 ;  /* 0x0000009ca00c723c */ /* 0x044ff0000000180c */
[C---:B------:R-:W-:Y:S01]  /*5030*/  HMMA.16816.F32 R16, R160.reuse, R158, R16 ;  /* 0x0000009ea010723c */ /* 0x040fe20000001810 */
[----:B------:R-:W2:Y:S07]  /*5040*/  LDSM.16.M88.4 R156, [R192+UR4+0xf100] ;  /* 0x00f10004c09c783b */ /* 0x000eae0008000200 */
[C---:B-1----:R-:W-:Y:S08]  /*5050*/  HMMA.16816.F32 R20, R160.reuse, R144, R20 ;  /* 0x00000090a014723c */ /* 0x042ff00000001814 */
[C---:B------:R-:W-:Y:S01]  /*5060*/  HMMA.16816.F32 R24, R160.reuse, R146, R24 ;  /* 0x00000092a018723c */ /* 0x040fe20000001818 */
[----:B------:R-:W1:Y:S07]  /*5070*/  LDSM.16.M88.4 R144, [R189+0x4000] ;  /* 0x00400000bd90783b */ /* 0x000e6e0000000200 */
[C---:B---3--:R-:W-:Y:S08]  /*5080*/  HMMA.16816.F32 R28, R160.reuse, R136, R28 ;  /* 0x00000088a01c723c */ /* 0x048ff0000000181c */
[----:B------:R-:W-:Y:S01]  /*5090*/  HMMA.16816.F32 R32, R160, R138, R32 ;  /* 0x0000008aa020723c */ /* 0x000fe20000001820 */
[----:B------:R-:W3:Y:S07]  /*50a0*/  LDSM.16.M88.4 R136, [R132+0xf100] ;  /* 0x00f100008488783b */ /* 0x000eee0000000200 */
[C---:B----4-:R-:W-:Y:S01]  /*50b0*/  HMMA.16816.F32 R4, R140.reuse, R148, R4 ;  /* 0x000000948c04723c */ /* 0x050fe20000001804 */
[----:B------:R-:W-:Y:S07]  /*50c0*/  LDSM.16.M88.4 R160, [R188+0x4000] ;  /* 0x00400000bca0783b */ /* 0x000fee0000000200 */
[C---:B------:R-:W-:Y:S01]  /*50d0*/  HMMA.16816.F32 R8, R140.reuse, R150, R8 ;  /* 0x000000968c08723c */ /* 0x040fe20000001808 */
[----:B------:R-:W4:Y:S07]  /*50e0*/  LDSM.16.M88.4 R148, [R132+0xf900] ;  /* 0x00f900008494783b */ /* 0x000f2e0000000200 */
[C---:B-----5:R-:W-:Y:S08]  /*50f0*/  HMMA.16816.F32 R12, R140.reuse, R152, R12 ;  /* 0x000000988c0c723c */ /* 0x060ff0000000180c */
[C---:B------:R-:W-:Y:S01]  /*5100*/  HMMA.16816.F32 R16, R140.reuse, R154, R16 ;  /* 0x0000009a8c10723c */ /* 0x040fe20000001810 */
[----:B------:R-:W-:Y:S07]  /*5110*/  LDSM.16.M88.4 R152, [R193+0xf100] ;  /* 0x00f10000c198783b */ /* 0x000fee0000000200 */
[C---:B--2---:R-:W-:Y:S08]  /*5120*/  HMMA.16816.F32 R20, R140.reuse, R156, R20 ;  /* 0x0000009c8c14723c */ /* 0x044ff00000001814 */
        /* <DEDUP_REMOVED lines=9> */
[C---:B------:R-:W-:Y:S08]  /*51c0*/  HMMA.16816.F32 R12, R144.reuse, R172, R12 ;  /* 0x000000ac900c723c */ /* 0x040ff0000000180c */
[C---:B------:R-:W-:Y:S01]  /*51d0*/  HMMA.16816.F32 R16, R144.reuse, R174, R16 ;  /* 0x000000ae9010723c */ /* 0x040fe20000001810 */
[----:B------:R-:W-:Y:S07]  /*51e0*/  LDSM.16.M88.4 R172, [R191+0x8000] ;  /* 0x00800000bfac783b */ /* 0x000fee0000000200 */
[C---:B---3--:R-:W-:Y:S08]  /*51f0*/  HMMA.16816.F32 R20, R144.reuse, R136, R20 ;  /* 0x000000889014723c */ /* 0x048ff00000001814 */
[C---:B------:R-:W-:Y:S01]  /*5200*/  HMMA.16816.F32 R24, R144.reuse, R138, R24 ;  /* 0x0000008a9018723c */ /* 0x040fe20000001818 */
[----:B------:R-:W3:Y:S07]  /*5210*/  LDSM.16.M88.4 R136, [R3+0xe900] ;  /* 0x00e900000388783b */ /* 0x000eee0000000200 */
[C---:B----4-:R-:W-:Y:S08]  /*5220*/  HMMA.16816.F32 R28, R144.reuse, R148, R28 ;  /* 0x00000094901c723c */ /* 0x050ff0000000181c */
[----:B------:R-:W-:Y:S01]  /*5230*/  HMMA.16816.F32 R32, R144, R150, R32 ;  /* 0x000000969020723c */ /* 0x000fe20000001820 */
[----:B------:R-:W4:Y:S07]  /*5240*/  LDSM.16.M88.4 R144, [R3+0xf100] ;  /* 0x00f100000390783b */ /* 0x000f2e0000000200 */
[C---:B------:R-:W-:Y:S01]  /*5250*/  HMMA.16816.F32 R4, R160.reuse, R176, R4 ;  /* 0x000000b0a004723c */ /* 0x040fe20000001804 */
[----:B------:R-:W5:Y:S07]  /*5260*/  LDSM.16.M88.4 R148, [R3+0xf900] ;  /* 0x00f900000394783b */ /* 0x000f6e0000000200 */
[C---:B------:R-:W-:Y:S01]  /*5270*/  HMMA.16816.F32 R8, R160.reuse, R178, R8 ;  /* 0x000000b2a008723c */ /* 0x040fe20000001808 */
[----:B------:R-:W-:Y:S07]  /*5280*/  LDSM.16.M88.4 R176, [R132+0x10100] ;  /* 0x0101000084b0783b */ /* 0x000fee0000000200 */
[C---:B--2---:R-:W-:Y:S08]  /*5290*/  HMMA.16816.F32 R12, R160.reuse, R140, R12 ;  /* 0x0000008ca00c723c */ /* 0x044ff0000000180c */
[C---:B------:R-:W-:Y:S01]  /*52a0*/  HMMA.16816.F32 R16, R160.reuse, R142, R16 ;  /* 0x0000008ea010723c */ /* 0x040fe20000001810 */
[----:B------:R-:W2:Y:S07]  /*52b0*/  LDSM.16.M88.4 R140, [R192+UR4+0x10900] ;  /* 0x01090004c08c783b */ /* 0x000eae0008000200 */
[C---:B------:R-:W-:Y:S08]  /*52c0*/  HMMA.16816.F32 R20, R160.reuse, R152, R20 ;  /* 0x00000098a014723c */ /* 0x040ff00000001814 */
[C---:B------:R-:W-:Y:S01]  /*52d0*/  HMMA.16816.F32 R24, R160.reuse, R154, R24 ;  /* 0x0000009aa018723c */ /* 0x040fe20000001818 */
[----:B------:R-:W2:Y:S07]  /*52e0*/  LDSM.16.M88.4 R152, [R192+UR4+0x11100] ;  /* 0x01110004c098783b */ /* 0x000eae0008000200 */
[C---:B------:R-:W-:Y:S08]  /*52f0*/  HMMA.16816.F32 R28, R160.reuse, R156, R28 ;  /* 0x0000009ca01c723c */ /* 0x040ff0000000181c */
[----:B------:R-:W-:Y:S01]  /*5300*/  HMMA.16816.F32 R32, R160, R158, R32 ;  /* 0x0000009ea020723c */ /* 0x000fe20000001820 */
[----:B------:R-:W2:Y:S07]  /*5310*/  LDSM.16.M88.4 R156, [R192+UR4+0x11900] ;  /* 0x01190004c09c783b */ /* 0x000eae0008000200 */
[C---:B-1----:R-:W-:Y:S01]  /*5320*/  HMMA.16816.F32 R4, R164.reuse, R168, R4 ;  /* 0x000000a8a404723c */ /* 0x042fe20000001804 */
[----:B------:R-:W1:Y:S07]  /*5330*/  LDSM.16.M88.4 R160, [R189+0x8000] ;  /* 0x00800000bda0783b */ /* 0x000e6e0000000200 */
        /* <DEDUP_REMOVED lines=21> */
[C---:B------:R-:W-:Y:S08]  /*5490*/  HMMA.16816.F32 R28, R172.reuse, R156, R28 ;  /* 0x0000009cac1c723c */ /* 0x040ff0000000181c */
[----:B------:R-:W-:Y:S01]  /*54a0*/  HMMA.16816.F32 R32, R172, R158, R32 ;  /* 0x0000009eac20723c */ /* 0x000fe20000001820 */
[----:B------:R-:W2:Y:S07]  /*54b0*/  LDSM.16.M88.4 R156, [R193+0x11900] ;  /* 0x01190000c19c783b */ /* 0x000eae0000000200 */
[C---:B-1----:R-:W-:Y:S01]  /*54c0*/  HMMA.16816.F32 R4, R160.reuse, R176, R4 ;  /* 0x000000b0a004723c */ /* 0x042fe20000001804 */
[----:B------:R-:W1:Y:S07]  /*54d0*/  LDSM.16.M88.4 R172, [R186+0x8000] ;  /* 0x00800000baac783b */ /* 0x000e6e0000000200 */
[C---:B------:R-:W-:Y:S08]  /*54e0*/  HMMA.16816.F32 R8, R160.reuse, R178, R8 ;  /* 0x000000b2a008723c */ /* 0x040ff00000001808 */
[C---:B---3--:R-:W-:Y:S08]  /*54f0*/  HMMA.16816.F32 R12, R160.reuse, R136, R12 ;  /* 0x00000088a00c723c */ /* 0x048ff0000000180c */
[C---:B------:R-:W-:Y:S01]  /*5500*/  HMMA.16816.F32 R16, R160.reuse, R138, R16 ;  /* 0x0000008aa010723c */ /* 0x040fe20000001810 */
[----:B------:R-:W3:Y:S07]  /*5510*/  LDSM.16.M88.4 R136, [R3+0x10900] ;  /* 0x010900000388783b */ /* 0x000eee0000000200 */
[C---:B----4-:R-:W-:Y:S08]  /*5520*/  HMMA.16816.F32 R20, R160.reuse, R144, R20 ;  /* 0x00000090a014723c */ /* 0x050ff00000001814 */
[C---:B------:R-:W-:Y:S08]  /*5530*/  HMMA.16816.F32 R24, R160.reuse, R146, R24 ;  /* 0x00000092a018723c */ /* 0x040ff00000001818 */
[C---:B-----5:R-:W-:Y:S08]  /*5540*/  HMMA.16816.F32 R28, R160.reuse, R148, R28 ;  /* 0x00000094a01c723c */ /* 0x060ff0000000181c */
[----:B------:R-:W-:Y:S08]  /*5550*/  HMMA.16816.F32 R32, R160, R150, R32 ;  /* 0x00000096a020723c */ /* 0x000ff00000001820 */
[C---:B------:R-:W-:Y:S08]  /*5560*/  HMMA.16816.F32 R4, R164.reuse, R168, R4 ;  /* 0x000000a8a404723c */ /* 0x040ff00000001804 */
[C---:B------:R-:W-:Y:S08]  /*5570*/  HMMA.16816.F32 R8, R164.reuse, R170, R8 ;  /* 0x000000aaa408723c */ /* 0x040ff00000001808 */
[C---:B--2---:R-:W-:Y:S08]  /*5580*/  HMMA.16816.F32 R12, R164.reuse, R140, R12 ;  /* 0x0000008ca40c723c */ /* 0x044ff0000000180c */
[C---:B------:R-:W-:Y:S01]  /*5590*/  HMMA.16816.F32 R16, R164.reuse, R142, R16 ;  /* 0x0000008ea410723c */ /* 0x040fe20000001810 */
[----:B------:R-:W2:Y:S07]  /*55a0*/  LDSM.16.M88.4 R140, [R3+0x11100] ;  /* 0x01110000038c783b */ /* 0x000eae0000000200 */
        /* <DEDUP_REMOVED lines=8> */
[----:B------:R-:W1:Y:S01]  /*5630*/  LDSM.16.M88.4 R136, [R3+0x11900] ;  /* 0x011900000388783b */ /* 0x000e620000000200 */
[----:B------:R-:W-:Y:S04]  /*5640*/  DEPBAR.LE SB0, 0x2 ;  /* 0x000080800000791a */ /* 0x000fe80000000000 */
[----:B------:R-:W-:Y:S02]  /*5650*/  FMUL.FTZ R170, R4, c[0x0][0x320] ;  /* 0x0000c80004aa7a20 */ /* 0x000fe40000410000 */
[C---:B--2---:R-:W-:Y:S04]  /*5660*/  HMMA.16816.F32 R20, R172.reuse, R140, R20 ;  /* 0x0000008cac14723c */ /* 0x044fe80000001814 */
[----:B------:R-:W2:Y:S01]  /*5670*/  MUFU.TANH R170, R170 ;  /* 0x000000aa00aa7308 */ /* 0x000ea20000002400 */
[----:B------:R-:W-:Y:S01]  /*5680*/  FMUL.FTZ R155, R5, c[0x0][0x320] ;  /* 0x0000c800059b7a20 */ /* 0x000fe20000410000 */
[----:B------:R-:W-:Y:S01]  /*5690*/  BAR.SYNC.DEFER_BLOCKING 0x0 ;  /* 0x0000000000007b1d */ /* 0x000fe20000010000 */
[----:B------:R-:W-:Y:S01]  /*56a0*/  FMUL.FTZ R169, R6, c[0x0][0x320] ;  /* 0x0000c80006a97a20 */ /* 0x000fe20000410000 */
[C---:B------:R-:W-:Y:S04]  /*56b0*/  HMMA.16816.F32 R24, R172.reuse, R142, R24 ;  /* 0x0000008eac18723c */ /* 0x040fe80000001818 */
[----:B------:R-:W-:Y:S02]  /*56c0*/  FMUL.FTZ R171, R8, c[0x0][0x320] ;  /* 0x0000c80008ab7a20 */ /* 0x000fe40000410000 */
[----:B------:R-:W-:Y:S02]  /*56d0*/  FMUL.FTZ R168, R7, c[0x0][0x320] ;  /* 0x0000c80007a87a20 */ /* 0x000fe40000410000 */
[----:B------:R-:W-:Y:S04]  /*56e0*/  FMUL.FTZ R223, R9, c[0x0][0x320] ;  /* 0x0000c80009df7a20 */ /* 0x000fe80000410000 */
[----:B------:R-:W-:Y:S02]  /*56f0*/  FMUL.FTZ R228, R10, c[0x0][0x320] ;  /* 0x0000c8000ae47a20 */ /* 0x000fe40000410000 */
[----:B------:R-:W-:Y:S02]  /*5700*/  FMUL.FTZ R178, R11, c[0x0][0x320] ;  /* 0x0000c8000bb27a20 */ /* 0x000fe40000410000 */
[----:B------:R-:W-:Y:S02]  /*5710*/  FMUL.FTZ R177, R12, c[0x0][0x320] ;  /* 0x0000c8000cb17a20 */ /* 0x000fe40000410000 */
[----:B------:R-:W-:Y:S02]  /*5720*/  FMUL.FTZ R179, R13, c[0x0][0x320] ;  /* 0x0000c8000db37a20 */ /* 0x000fe40000410000 */
[----:B------:R-:W-:Y:S01]  /*5730*/  FMUL.FTZ R218, R14, c[0x0][0x320] ;  /* 0x0000c8000eda7a20 */ /* 0x000fe20000410000 */
[----:B--2---:R-:W-:Y:S01]  /*5740*/  FMNMX.FTZ R2, R170, R133, !PT ;  /* 0x00000085aa027209 */ /* 0x004fe20007810000 */
[----:B------:R-:W2:Y:S01]  /*5750*/  MUFU.TANH R155, R155 ;  /* 0x0000009b009b7308 */ /* 0x000ea20000002400 */
[----:B------:R-:W-:Y:S01]  /*5760*/  LDSM.16.MT88.4 R140, [R184+UR4+0x2900] ;  /* 0x00290004b88c783b */ /* 0x000fe20008004200 */
[----:B------:R-:W-:Y:S01]  /*5770*/  FMUL.FTZ R182, R15, c[0x0][0x320] ;  /* 0x0000c8000fb67a20 */ /* 0x000fe20000410000 */
[C---:B-1----:R-:W-:Y:S03]  /*5780*/  HMMA.16816.F32 R28, R172.reuse, R136, R28 ;  /* 0x00000088ac1c723c */ /* 0x042fe6000000181c */
[----:B------:R-:W-:Y:S02]  /*5790*/  FMUL.FTZ R181, R16, c[0x0][0x320] ;  /* 0x0000c80010b57a20 */ /* 0x000fe40000410000 */
[----:B------:R-:W-:Y:S01]  /*57a0*/  FMUL.FTZ R183, R17, c[0x0][0x320] ;  /* 0x0000c80011b77a20 */ /* 0x000fe20000410000 */
[----:B------:R-:W-:Y:S01]  /*57b0*/  LDSM.16.MT88.4 R144, [R185+UR4+0x3900] ;  /* 0x00390004b990783b */ /* 0x000fe20008004200 */
[----:B------:R-:W1:Y:S01]  /*57c0*/  MUFU.TANH R169, R169 ;  /* 0x000000a900a97308 */ /* 0x000e620000002400 */
[----:B------:R-:W-:Y:S04]  /*57d0*/  HMMA.16816.F32 R32, R172, R138, R32 ;  /* 0x0000008aac20723c */ /* 0x000fe80000001820 */
[----:B------:R-:W-:Y:S01]  /*57e0*/  FMUL.FTZ R226, R18, c[0x0][0x320] ;  /* 0x0000c80012e27a20 */ /* 0x000fe20000410000 */
[----:B------:R-:W-:Y:S01]  /*57f0*/  IADD3 R137, R185, UR4, RZ ;  /* 0x00000004b9897c10 */ /* 0x000fe2000fffe0ff */
[----:B------:R-:W-:Y:S02]  /*5800*/  FMUL.FTZ R220, R19, c[0x0][0x320] ;  /* 0x0000c80013dc7a20 */ /* 0x000fe40000410000 */
[----:B------:R-:W-:Y:S01]  /*5810*/  FMUL.FTZ R221, R20, c[0x0][0x320] ;  /* 0x0000c80014dd7a20 */ /* 0x000fe20000410000 */
[----:B------:R-:W3:Y:S03]  /*5820*/  MUFU.TANH R168, R168 ;  /* 0x000000a800a87308 */ /* 0x000ee60000002400 */
[----:B------:R-:W-:Y:S01]  /*5830*/  FMUL.FTZ R219, R21, c[0x0][0x320] ;  /* 0x0000c80015db7a20 */ /* 0x000fe20000410000 */
[----:B--2---:R-:W-:Y:S01]  /*5840*/  FMNMX.FTZ R2, R155, R2, !PT ;  /* 0x000000029b027209 */ /* 0x004fe20007810000 */
[----:B------:R-:W-:Y:S02]  /*5850*/  FMUL.FTZ R224, R22, c[0x0][0x320] ;  /* 0x0000c80016e07a20 */ /* 0x000fe40000410000 */
[----:B------:R-:W-:Y:S02]  /*5860*/  FMUL.FTZ R222, R23, c[0x0][0x320] ;  /* 0x0000c80017de7a20 */ /* 0x000fe40000410000 */
[----:B------:R-:W-:Y:S01]  /*5870*/  FMUL.FTZ R167, R24, c[0x0][0x320] ;  /* 0x0000c80018a77a20 */ /* 0x000fe20000410000 */
[----:B------:R-:W2:Y:S01]  /*5880*/  MUFU.TANH R171, R171 ;  /* 0x000000ab00ab7308 */ /* 0x000ea20000002400 */
[----:B------:R-:W-:Y:S02]  /*5890*/  FMUL.FTZ R165, R25, c[0x0][0x320] ;  /* 0x0000c80019a57a20 */ /* 0x000fe40000410000 */
[----:B------:R-:W-:Y:S01]  /*58a0*/  FMUL.FTZ R166, R26, c[0x0][0x320] ;  /* 0x0000c8001aa67a20 */ /* 0x000fe20000410000 */
[----:B-1----:R-:W-:Y:S01]  /*58b0*/  FMNMX.FTZ R3, R169, R0, !PT ;  /* 0x00000000a9037209 */ /* 0x002fe20007810000 */
[----:B------:R-:W-:Y:S02]  /*58c0*/  FMUL.FTZ R164, R27, c[0x0][0x320] ;  /* 0x0000c8001ba47a20 */ /* 0x000fe40000410000 */
[----:B------:R-:W-:Y:S02]  /*58d0*/  FMUL.FTZ R163, R28, c[0x0][0x320] ;  /* 0x0000c8001ca37a20 */ /* 0x000fe40000410000 */
[----:B------:R-:W-:Y:S01]  /*58e0*/  FMUL.FTZ R161, R29, c[0x0][0x320] ;  /* 0x0000c8001da17a20 */ /* 0x000fe20000410000 */
[----:B------:R-:W1:Y:S01]  /*58f0*/  MUFU.TANH R223, R223 ;  /* 0x000000df00df7308 */ /* 0x000e620000002400 */
[----:B------:R-:W-:Y:S02]  /*5900*/  FMUL.FTZ R162, R30, c[0x0][0x320] ;  /* 0x0000c8001ea27a20 */ /* 0x000fe40000410000 */
[----:B------:R-:W-:Y:S01]  /*5910*/  FMUL.FTZ R160, R31, c[0x0][0x320] ;  /* 0x0000c8001fa07a20 */ /* 0x000fe20000410000 */
[----:B---3--:R-:W-:Y:S01]  /*5920*/  FMNMX.FTZ R3, R168, R3, !PT ;  /* 0x00000003a8037209 */ /* 0x008fe20007810000 */
[----:B------:R-:W-:Y:S02]  /*5930*/  FMUL.FTZ R32, R32, c[0x0][0x320] ;  /* 0x0000c80020207a20 */ /* 0x000fe40000410000 */
[----:B------:R-:W-:Y:S02]  /*5940*/  FMUL.FTZ R33, R33, c[0x0][0x320] ;  /* 0x0000c80021217a20 */ /* 0x000fe40000410000 */
[----:B------:R-:W-:Y:S01]  /*5950*/  FMUL.FTZ R34, R34, c[0x0][0x320] ;  /* 0x0000c80022227a20 */ /* 0x000fe20000410000 */
[----:B------:R-:W3:Y:S01]  /*5960*/  MUFU.TANH R228, R228 ;  /* 0x000000e400e47308 */ /* 0x000ee20000002400 */
[----:B------:R-:W-:Y:S01]  /*5970*/  FMUL.FTZ R154, R35, c[0x0][0x320] ;  /* 0x0000c800239a7a20 */ /* 0x000fe20000410000 */
[----:B--2---:R-:W-:Y:S08]  /*5980*/  FMNMX.FTZ R2, R171, R2, !PT ;  /* 0x00000002ab027209 */ /* 0x004ff00007810000 */
[----:B------:R-:W2:Y:S01]  /*5990*/  MUFU.TANH R178, R178 ;  /* 0x000000b200b27308 */ /* 0x000ea20000002400 */
[----:B-1----:R-:W-:Y:S09]  /*59a0*/  FMNMX.FTZ R2, R223, R2, !PT ;  /* 0x00000002df027209 */ /* 0x002ff20007810000 */
[----:B------:R-:W1:Y:S01]  /*59b0*/  MUFU.TANH R177, R177 ;  /* 0x000000b100b17308 */ /* 0x000e620000002400 */
[----:B---3--:R-:W-:Y:S09]  /*59c0*/  FMNMX.FTZ R3, R228, R3, !PT ;  /* 0x00000003e4037209 */ /* 0x008ff20007810000 */
[----:B------:R-:W3:Y:S01]  /*59d0*/  MUFU.TANH R179, R179 ;  /* 0x000000b300b37308 */ /* 0x000ee20000002400 */
[----:B--2---:R-:W-:Y:S09]  /*59e0*/  FMNMX.FTZ R3, R178, R3, !PT ;  /* 0x00000003b2037209 */ /* 0x004ff20007810000 */
        /* <DEDUP_REMOVED lines=43> */
[----:B-1----:R-:W-:Y:S05]  /*5ca0*/  FMNMX.FTZ R35, R157, R2, !PT ;  /* 0x000000029d237209 */ /* 0x002fea0007810000 */
[----:B------:R-:W1:Y:S01]  /*5cb0*/  SHFL.BFLY PT, R2, R35, 0x2, 0x1f ;  /* 0x0c401f0023027f89 */ /* 0x000e6200000e0000 */
[----:B---3--:R-:W-:Y:S04]  /*5cc0*/  FMNMX.FTZ R3, R156, R3, !PT ;  /* 0x000000039c037209 */ /* 0x008fe80007810000 */
[----:B--2---:R-:W-:Y:S05]  /*5cd0*/  FMNMX.FTZ R34, R154, R3, !PT ;  /* 0x000000039a227209 */ /* 0x004fea0007810000 */
[----:B------:R-:W2:Y:S01]  /*5ce0*/  SHFL.BFLY PT, R3, R34, 0x2, 0x1f ;  /* 0x0c401f0022037f89 */ /* 0x000ea200000e0000 */
[----:B-1----:R-:W-:Y:S07]  /*5cf0*/  FMNMX.FTZ R33, R35, R2, !PT ;  /* 0x0000000223217209 */ /* 0x002fee0007810000 */
[----:B------:R-:W1:Y:S01]  /*5d00*/  SHFL.BFLY PT, R132, R33, 0x1, 0x1f ;  /* 0x0c201f0021847f89 */ /* 0x000e6200000e0000 */
[----:B--2---:R-:W-:Y:S07]  /*5d10*/  FMNMX.FTZ R32, R34, R3, !PT ;  /* 0x0000000322207209 */ /* 0x004fee0007810000 */
[----:B------:R-:W2:Y:S01]  /*5d20*/  SHFL.BFLY PT, R3, R32, 0x1, 0x1f ;  /* 0x0c201f0020037f89 */ /* 0x000ea200000e0000 */
[----:B-1----:R-:W-:Y:S05]  /*5d30*/  FMNMX.FTZ R132, R33, R132, !PT ;  /* 0x0000008421847209 */ /* 0x002fea0007810000 */
[----:B------:R-:W-:Y:S01]  /*5d40*/  FADD.FTZ R4, -R132, R133 ;  /* 0x0000008584047221 */ /* 0x000fe20000010100 */
[----:B------:R-:W-:Y:S01]  /*5d50*/  IADD3 R133, R190, R137, RZ ;  /* 0x00000089be857210 */ /* 0x000fe20007ffe0ff */
[----:B------:R-:W-:Y:S02]  /*5d60*/  FMUL.FTZ R158, R132, c[0x0][0x2d0] ;  /* 0x0000b400849e7a20 */ /* 0x000fe40000410000 */
[----:B------:R-:W-:Y:S02]  /*5d70*/  FMUL.FTZ R2, R4, c[0x0][0x2d0] ;  /* 0x0000b40004027a20 */ /* 0x000fe40000410000 */
[--C-:B------:R-:W-:Y:S01]  /*5d80*/  FFMA.FTZ R175, R155, c[0x0][0x2d0], -R158.reuse ;  /* 0x0000b4009baf7a23 */ /* 0x100fe2000001089e */
[----:B------:R-:W-:Y:S01]  /*5d90*/  LDSM.16.MT88.4 R136, [R133+0x100] ;  /* 0x000100008588783b */ /* 0x000fe20000004200 */
[--C-:B------:R-:W-:Y:S02]  /*5da0*/  FFMA.FTZ R176, R170, c[0x0][0x2d0], -R158.reuse ;  /* 0x0000b400aab07a23 */ /* 0x100fe4000001089e */
[--C-:B------:R-:W-:Y:S01]  /*5db0*/  FFMA.FTZ R174, R171, c[0x0][0x2d0], -R158.reuse ;  /* 0x0000b400abae7a23 */ /* 0x100fe2000001089e */
[----:B------:R-:W1:Y:S01]  /*5dc0*/  MUFU.EX2 R2, R2 ;  /* 0x0000000200027308 */ /* 0x000e620000000800 */
[--C-:B------:R-:W-:Y:S02]  /*5dd0*/  FFMA.FTZ R173, R223, c[0x0][0x2d0], -R158.reuse ;  /* 0x0000b400dfad7a23 */ /* 0x100fe4000001089e */
[--C-:B------:R-:W-:Y:S01]  /*5de0*/  FFMA.FTZ R223, R167, c[0x0][0x2d0], -R158.reuse ;  /* 0x0000b400a7df7a23 */ /* 0x100fe2000001089e */
[----:B--2---:R-:W-:Y:S01]  /*5df0*/  FMNMX.FTZ R3, R32, R3, !PT ;  /* 0x0000000320037209 */ /* 0x004fe20007810000 */
[----:B------:R-:W-:Y:S01]  /*5e00*/  LDSM.16.MT88.4 R148, [R133+0x3900] ;  /* 0x003900008594783b */ /* 0x000fe20000004200 */
[--C-:B------:R-:W-:Y:S02]  /*5e10*/  FFMA.FTZ R227, R163, c[0x0][0x2d0], -R158.reuse ;  /* 0x0000b400a3e37a23 */ /* 0x100fe4000001089e */
[----:B------:R-:W-:Y:S02]  /*5e20*/  FFMA.FTZ R230, R161, c[0x0][0x2d0], -R158 ;  /* 0x0000b400a1e67a23 */ /* 0x000fe4000001089e */
[C---:B------:R-:W-:Y:S01]  /*5e30*/  FMUL.FTZ R155, R3.reuse, c[0x0][0x2d0] ;  /* 0x0000b400039b7a20 */ /* 0x040fe20000410000 */
[----:B------:R-:W-:Y:S01]  /*5e40*/  MUFU.EX2 R176, R176 ;  /* 0x000000b000b07308 */ /* 0x000fe20000000800 */
[----:B------:R-:W-:Y:S01]  /*5e50*/  FADD.FTZ R4, -R3, R0 ;  /* 0x0000000003047221 */ /* 0x000fe20000010100 */
[----:B------:R-:W2:Y:S01]  /*5e60*/  LDSM.16.MT88.4 R32, [R185+UR4+0x100] ;  /* 0x00010004b920783b */ /* 0x000ea20008004200 */
[--C-:B------:R-:W-:Y:S02]  /*5e70*/  FFMA.FTZ R172, R169, c[0x0][0x2d0], -R155.reuse ;  /* 0x0000b400a9ac7a23 */ /* 0x100fe4000001089b */
[--C-:B------:R-:W-:Y:S02]  /*5e80*/  FFMA.FTZ R171, R168, c[0x0][0x2d0], -R155.reuse ;  /* 0x0000b400a8ab7a23 */ /* 0x100fe4000001089b */
[--C-:B------:R-:W-:Y:S02]  /*5e90*/  FFMA.FTZ R170, R228, c[0x0][0x2d0], -R155.reuse ;  /* 0x0000b400e4aa7a23 */ /* 0x100fe4000001089b */
[--C-:B------:R-:W-:Y:S01]  /*5ea0*/  FFMA.FTZ R169, R178, c[0x0][0x2d0], -R155.reuse ;  /* 0x0000b400b2a97a23 */ /* 0x100fe2000001089b */
[----:B------:R-:W3:Y:S01]  /*5eb0*/  MUFU.EX2 R175, R175 ;  /* 0x000000af00af7308 */ /* 0x000ee20000000800 */
[----:B------:R-:W-:Y:S02]  /*5ec0*/  FMUL.FTZ R0, R4, c[0x0][0x2d0] ;  /* 0x0000b40004007a20 */ /* 0x000fe40000410000 */
[C---:B-1----:R-:W-:Y:S02]  /*5ed0*/  FMUL.FTZ R4, R2.reuse, R128 ;  /* 0x0000008002047220 */ /* 0x042fe40000410000 */
[C---:B------:R-:W-:Y:S02]  /*5ee0*/  FMUL.FTZ R5, R2.reuse, R129 ;  /* 0x0000008102057220 */ /* 0x040fe40000410000 */
[C---:B------:R-:W-:Y:S02]  /*5ef0*/  FMUL.FTZ R8, R2.reuse, R124 ;  /* 0x0000007c02087220 */ /* 0x040fe40000410000 */
[C---:B------:R-:W-:Y:S01]  /*5f00*/  FMUL.FTZ R9, R2.reuse, R125 ;  /* 0x0000007d02097220 */ /* 0x040fe20000410000 */
        /* <DEDUP_REMOVED lines=12> */
[----:B------:R-:W-:Y:S01]  /*5fd0*/  FMUL.FTZ R29, R2, R105 ;  /* 0x00000069021d7220 */ /* 0x000fe20000410000 */
[----:B------:R-:W3:Y:S01]  /*5fe0*/  MUFU.EX2 R173, R173 ;  /* 0x000000ad00ad7308 */ /* 0x000ee20000000800 */
[--C-:B------:R-:W-:Y:S02]  /*5ff0*/  FFMA.FTZ R225, R166, c[0x0][0x2d0], -R155.reuse ;  /* 0x0000b400a6e17a23 */ /* 0x100fe4000001089b */
[--C-:B------:R-:W-:Y:S02]  /*6000*/  FFMA.FTZ R228, R164, c[0x0][0x2d0], -R155.reuse ;  /* 0x0000b400a4e47a23 */ /* 0x100fe4000001089b */
[C---:B-1----:R-:W-:Y:S02]  /*6010*/  FMUL.FTZ R6, R0.reuse, R130 ;  /* 0x0000008200067220 */ /* 0x042fe40000410000 */
[C---:B------:R-:W-:Y:S02]  /*6020*/  FMUL.FTZ R7, R0.reuse, R131 ;  /* 0x0000008300077220 */ /* 0x040fe40000410000 */
[C---:B------:R-:W-:Y:S01]  /*6030*/  FMUL.FTZ R10, R0.reuse, R126 ;  /* 0x0000007e000a7220 */ /* 0x040fe20000410000 */
[----:B------:R-:W-:Y:S01]  /*6040*/  MUFU.EX2 R172, R172 ;  /* 0x000000ac00ac7308 */ /* 0x000fe20000000800 */
[C---:B------:R-:W-:Y:S02]  /*6050*/  FMUL.FTZ R11, R0.reuse, R127 ;  /* 0x0000007f000b7220 */ /* 0x040fe40000410000 */
[----:B------:R-:W1:Y:S01]  /*6060*/  LDSM.16.MT88.4 R124, [R184+UR4+0x100] ;  /* 0x00010004b87c783b */ /* 0x000e620008004200 */
[C---:B------:R-:W-:Y:S02]  /*6070*/  FMUL.FTZ R14, R0.reuse, R122 ;  /* 0x0000007a000e7220 */ /* 0x040fe40000410000 */
[C---:B------:R-:W-:Y:S02]  /*6080*/  FMUL.FTZ R15, R0.reuse, R123 ;  /* 0x0000007b000f7220 */ /* 0x040fe40000410000 */
[C---:B------:R-:W-:Y:S02]  /*6090*/  FMUL.FTZ R18, R0.reuse, R118 ;  /* 0x0000007600127220 */ /* 0x040fe40000410000 */
[----:B------:R-:W4:Y:S01]  /*60a0*/  MUFU.EX2 R171, R171 ;  /* 0x000000ab00ab7308 */ /* 0x000f220000000800 */
[C---:B------:R-:W-:Y:S02]  /*60b0*/  FMUL.FTZ R19, R0.reuse, R119 ;  /* 0x0000007700137220 */ /* 0x040fe40000410000 */
[----:B------:R-:W-:Y:S01]  /*60c0*/  LDSM.16.MT88.4 R116, [R184+UR4+0x900] ;  /* 0x00090004b874783b */ /* 0x000fe20008004200 */
[----:B---3--:R-:W-:Y:S01]  /*60d0*/  F2FP.PACK_AB R130, R173, R174 ;  /* 0x000000aead82723e */ /* 0x008fe200000000ff */
[C---:B------:R-:W-:Y:S02]  /*60e0*/  FMUL.FTZ R22, R0.reuse, R114 ;  /* 0x0000007200167220 */ /* 0x040fe40000410000 */
[C---:B------:R-:W-:Y:S02]  /*60f0*/  FMUL.FTZ R23, R0.reuse, R115 ;  /* 0x0000007300177220 */ /* 0x040fe40000410000 */
[C---:B------:R-:W-:Y:S01]  /*6100*/  FMUL.FTZ R26, R0.reuse, R110 ;  /* 0x0000006e001a7220 */ /* 0x040fe20000410000 */
[----:B------:R-:W-:Y:S01]  /*6110*/  MUFU.EX2 R170, R170 ;  /* 0x000000aa00aa7308 */ /* 0x000fe20000000800 */
[----:B------:R-:W-:Y:S01]  /*6120*/  LDSM.16.MT88.4 R112, [R185+UR4+0x2100] ;  /* 0x00210004b970783b */ /* 0x000fe20008004200 */
[C---:B------:R-:W-:Y:S02]  /*6130*/  FMUL.FTZ R27, R0.reuse, R111 ;  /* 0x0000006f001b7220 */ /* 0x040fe40000410000 */
[C---:B------:R-:W-:Y:S02]  /*6140*/  FMUL.FTZ R30, R0.reuse, R106 ;  /* 0x0000006a001e7220 */ /* 0x040fe40000410000 */
[----:B------:R-:W-:Y:S02]  /*6150*/  FMUL.FTZ R31, R0, R107 ;  /* 0x0000006b001f7220 */ /* 0x000fe40000410000 */
[--C-:B------:R-:W-:Y:S01]  /*6160*/  FFMA.FTZ R229, R162, c[0x0][0x2d0], -R155.reuse ;  /* 0x0000b400a2e57a23 */ /* 0x100fe2000001089b */
[----:B------:R-:W-:Y:S01]  /*6170*/  LDSM.16.MT88.4 R104, [R133+0x2100] ;  /* 0x002100008568783b */ /* 0x000fe20000004200 */
[----:B------:R-:W3:Y:S01]  /*6180*/  MUFU.EX2 R169, R169 ;  /* 0x000000a900a97308 */ /* 0x000ee20000000800 */
[--C-:B------:R-:W-:Y:S02]  /*6190*/  FFMA.FTZ R232, R160, c[0x0][0x2d0], -R155.reuse ;  /* 0x0000b400a0e87a23 */ /* 0x100fe4000001089b */
[--C-:B------:R-:W-:Y:S01]  /*61a0*/  FFMA.FTZ R231, R159, c[0x0][0x2d0], -R158.reuse ;  /* 0x0000b4009fe77a23 */ /* 0x100fe2000001089e */
[----:B----4-:R-:W-:Y:S01]  /*61b0*/  F2FP.PACK_AB R129, R171, R172 ;  /* 0x000000acab81723e */ /* 0x010fe200000000ff */
[--C-:B------:R-:W-:Y:S02]  /*61c0*/  FFMA.FTZ R233, R156, c[0x0][0x2d0], -R155.reuse ;  /* 0x0000b4009ce97a23 */ /* 0x100fe4000001089b */
[----:B------:R-:W-:Y:S01]  /*61d0*/  LDSM.16.MT88.4 R160, [R185+UR4+0x5900] ;  /* 0x00590004b9a0783b */ /* 0x000fe20008004200 */
[C---:B------:R-:W-:Y:S02]  /*61e0*/  FMUL.FTZ R36, R2.reuse, R36 ;  /* 0x0000002402247220 */ /* 0x040fe40000410000 */
[----:B------:R-:W-:Y:S01]  /*61f0*/  FMUL.FTZ R37, R2, R37 ;  /* 0x0000002502257220 */ /* 0x000fe20000410000 */
[----:B------:R-:W-:Y:S01]  /*6200*/  MUFU.EX2 R223, R223 ;  /* 0x000000df00df7308 */ /* 0x000fe20000000800 */
[C---:B------:R-:W-:Y:S02]  /*6210*/  FMUL.FTZ R38, R0.reuse, R38 ;  /* 0x0000002600267220 */ /* 0x040fe40000410000 */
[----:B------:R-:W-:Y:S02]  /*6220*/  FMUL.FTZ R39, R0, R39 ;  /* 0x0000002700277220 */ /* 0x000fe40000410000 */
[C---:B------:R-:W-:Y:S02]  /*6230*/  FMUL.FTZ R40, R2.reuse, R40 ;  /* 0x0000002802287220 */ /* 0x040fe40000410000 */
[----:B------:R-:W-:Y:S02]  /*6240*/  FMUL.FTZ R41, R2, R41 ;  /* 0x0000002902297220 */ /* 0x000fe40000410000 */
[C---:B------:R-:W-:Y:S01]  /*6250*/  FMUL.FTZ R42, R0.reuse, R42 ;  /* 0x0000002a002a7220 */ /* 0x040fe20000410000 */
[----:B------:R-:W-:Y:S01]  /*6260*/  MUFU.EX2 R225, R225 ;  /* 0x000000e100e17308 */ /* 0x000fe20000000800 */
[----:B------:R-:W-:Y:S01]  /*6270*/  FMUL.FTZ R43, R0, R43 ;  /* 0x0000002b002b7220 */ /* 0x000fe20000410000 */
[----:B---3--:R-:W-:Y:S01]  /*6280*/  F2FP.PACK_AB R131, R169, R170 ;  /* 0x000000aaa983723e */ /* 0x008fe200000000ff */
[C---:B------:R-:W-:Y:S02]  /*6290*/  FMUL.FTZ R44, R2.reuse, R44 ;  /* 0x0000002c022c7220 */ /* 0x040fe40000410000 */
[----:B------:R-:W-:Y:S02]  /*62a0*/  FMUL.FTZ R45, R2, R45 ;  /* 0x0000002d022d7220 */ /* 0x000fe40000410000 */
[C---:B------:R-:W-:Y:S02]  /*62b0*/  FMUL.FTZ R46, R0.reuse, R46 ;  /* 0x0000002e002e7220 */ /* 0x040fe40000410000 */
[C---:B--2---:R-:W-:Y:S01]  /*62c0*/  HMMA.16816.F32 R4, R128.reuse, R32, R4 ;  /* 0x000000208004723c */ /* 0x044fe20000001804 */
[----:B------:R-:W-:Y:S04]  /*62d0*/  MUFU.EX2 R228, R228 ;  /* 0x000000e400e47308 */ /* 0x000fe80000000800 */
[----:B------:R-:W-:Y:S02]  /*62e0*/  FMUL.FTZ R47, R0, R47 ;  /* 0x0000002f002f7220 */ /* 0x000fe40000410000 */
[----:B------:R-:W-:Y:S01]  /*62f0*/  IADD3 R33, R184, UR4, RZ ;  /* 0x00000004b8217c10 */ /* 0x000fe2000fffe0ff */
[C---:B------:R-:W-:Y:S03]  /*6300*/  HMMA.16816.F32 R8, R128.reuse, R34, R8 ;  /* 0x000000228008723c */ /* 0x040fe60000001808 */
[----:B------:R-:W-:Y:S01]  /*6310*/  MUFU.EX2 R227, R227 ;  /* 0x000000e300e37308 */ /* 0x000fe20000000800 */
[----:B------:R-:W-:Y:S01]  /*6320*/  IADD3 R168, R190, R33, RZ ;  /* 0x00000021bea87210 */ /* 0x000fe20007ffe0ff */
[C---:B------:R-:W-:Y:S02]  /*6330*/  FMUL.FTZ R32, R2.reuse, R100 ;  /* 0x0000006402207220 */ /* 0x040fe40000410000 */
[----:B------:R-:W-:Y:S01]  /*6340*/  FMUL.FTZ R33, R2, R101 ;  /* 0x0000006502217220 */ /* 0x000fe20000410000 */
[C---:B------:R-:W-:Y:S01]  /*6350*/  HMMA.16816.F32 R12, R128.reuse, R136, R12 ;  /* 0x00000088800c723c */ /* 0x040fe2000000180c */
[----:B------:R-:W2:Y:S03]  /*6360*/  LDSM.16.MT88.4 R120, [R168+0x100] ;  /* 0x00010000a878783b */ /* 0x000ea60000004200 */
[C---:B------:R-:W-:Y:S01]  /*6370*/  FMUL.FTZ R34, R0.reuse, R102 ;  /* 0x0000006600227220 */ /* 0x040fe20000410000 */
[----:B------:R-:W-:Y:S01]  /*6380*/  MUFU.EX2 R230, R230 ;  /* 0x000000e600e67308 */ /* 0x000fe20000000800 */
[----:B------:R-:W-:Y:S02]  /*6390*/  FMUL.FTZ R35, R0, R103 ;  /* 0x0000006700237220 */ /* 0x000fe40000410000 */
[C---:B------:R-:W-:Y:S01]  /*63a0*/  HMMA.16816.F32 R16, R128.reuse, R138, R16 ;  /* 0x0000008a8010723c */ /* 0x040fe20000001810 */
[----:B------:R-:W3:Y:S03]  /*63b0*/  LDSM.16.MT88.4 R100, [R184+UR4+0x2100] ;  /* 0x00210004b864783b */ /* 0x000ee60008004200 */
[C---:B------:R-:W-:Y:S02]  /*63c0*/  FMUL.FTZ R48, R2.reuse, R48 ;  /* 0x0000003002307220 */ /* 0x040fe40000410000 */
[----:B------:R-:W-:Y:S01]  /*63d0*/  FMUL.FTZ R49, R2, R49 ;  /* 0x0000003102317220 */ /* 0x000fe20000410000 */
[----:B------:R-:W-:Y:S01]  /*63e0*/  MUFU.EX2 R229, R229 ;  /* 0x000000e500e57308 */ /* 0x000fe20000000800 */
[C---:B-1----:R-:W-:Y:S01]  /*63f0*/  HMMA.16816.F32 R20, R128.reuse, R124, R20 ;  /* 0x0000007c8014723c */ /* 0x042fe20000001814 */
[----:B------:R-:W1:Y:S03]  /*6400*/  LDSM.16.MT88.4 R108, [R168+0x2100] ;  /* 0x00210000a86c783b */ /* 0x000e660000004200 */
[C---:B------:R-:W-:Y:S02]  /*6410*/  FMUL.FTZ R50, R0.reuse, R50 ;  /* 0x0000003200327220 */ /* 0x040fe40000410000 */
[----:B------:R-:W-:Y:S02]  /*6420*/  FMUL.FTZ R51, R0, R51 ;  /* 0x0000003300337220 */ /* 0x000fe40000410000 */
[C---:B------:R-:W-:Y:S01]  /*6430*/  HMMA.16816.F32 R24, R128.reuse, R126, R24 ;  /* 0x0000007e8018723c */ /* 0x040fe20000001818 */
[----:B------:R-:W-:Y:S01]  /*6440*/  LDSM.16.MT88.4 R124, [R185+UR4+0x2900] ;  /* 0x00290004b97c783b */ /* 0x000fe20008004200 */
[----:B------:R-:W-:Y:S02]  /*6450*/  MUFU.EX2 R232, R232 ;  /* 0x000000e800e87308 */ /* 0x000fe40000000800 */
[C---:B------:R-:W-:Y:S02]  /*6460*/  FMUL.FTZ R52, R2.reuse, R52 ;  /* 0x0000003402347220 */ /* 0x040fe40000410000 */
[----:B------:R-:W-:Y:S02]  /*6470*/  FMUL.FTZ R53, R2, R53 ;  /* 0x0000003502357220 */ /* 0x000fe40000410000 */
[C---:B------:R-:W-:Y:S01]  /*6480*/  FMUL.FTZ R54, R0.reuse, R54 ;  /* 0x0000003600367220 */ /* 0x040fe20000410000 */
[----:B------:R-:W-:Y:S03]  /*6490*/  LDSM.16.MT88.4 R136, [R133+0x2900] ;  /* 0x002900008588783b */ /* 0x000fe60000004200 */
[----:B------:R-:W-:Y:S01]  /*64a0*/  FMUL.FTZ R55, R0, R55 ;  /* 0x0000003700377220 */ /* 0x000fe20000410000 */
[----:B------:R-:W-:Y:S01]  /*64b0*/  MUFU.EX2 R231, R231 ;  /* 0x000000e700e77308 */ /* 0x000fe20000000800 */
[C---:B------:R-:W-:Y:S02]  /*64c0*/  FMUL.FTZ R56, R2.reuse, R56 ;  /* 0x0000003802387220 */ /* 0x040fe40000410000 */
[----:B------:R-:W-:Y:S01]  /*64d0*/  FMUL.FTZ R57, R2, R57 ;  /* 0x0000003902397220 */ /* 0x000fe20000410000 */
[C---:B--2---:R-:W-:Y:S03]  /*64e0*/  HMMA.16816.F32 R28, R128.reuse, R120, R28 ;  /* 0x00000078801c723c */ /* 0x044fe6000000181c */
[C---:B------:R-:W-:Y:S02]  /*64f0*/  FMUL.FTZ R58, R0.reuse, R58 ;  /* 0x0000003a003a7220 */ /* 0x040fe40000410000 */
[----:B------:R-:W-:Y:S01]  /*6500*/  FMUL.FTZ R59, R0, R59 ;  /* 0x0000003b003b7220 */ /* 0x000fe20000410000 */
[----:B------:R-:W-:Y:S01]  /*6510*/  MUFU.EX2 R233, R233 ;  /* 0x000000e900e97308 */ /* 0x000fe20000000800 */
[C---:B------:R-:W-:Y:S01]  /*6520*/  FMUL.FTZ R60, R2.reuse, R60 ;  /* 0x0000003c023c7220 */ /* 0x040fe20000410000 */
[C---:B------:R-:W-:Y:S01]  /*6530*/  HMMA.16816.F32 R32, R128.reuse, R122, R32 ;  /* 0x0000007a8020723c */ /* 0x040fe20000001820 */
[----:B------:R-:W-:Y:S03]  /*6540*/  LDSM.16.MT88.4 R120, [R168+0x900] ;  /* 0x00090000a878783b */ /* 0x000fe60000004200 */
[----:B------:R-:W-:Y:S02]  /*6550*/  FMUL.FTZ R61, R2, R61 ;  /* 0x0000003d023d7220 */ /* 0x000fe40000410000 */
[C---:B------:R-:W-:Y:S02]  /*6560*/  FMUL.FTZ R62, R0.reuse, R62 ;  /* 0x0000003e003e7220 */ /* 0x040fe40000410000 */
[C---:B------:R-:W-:Y:S04]  /*6570*/  HMMA.16816.F32 R36, R128.reuse, R112, R36 ;  /* 0x000000708024723c */ /* 0x040fe80000001824 */
[----:B------:R-:W-:Y:S02]  /*6580*/  FMUL.FTZ R63, R0, R63 ;  /* 0x0000003f003f7220 */ /* 0x000fe40000410000 */
[C---:B------:R-:W-:Y:S02]  /*6590*/  FMUL.FTZ R64, R2.reuse, R64 ;  /* 0x0000004002407220 */ /* 0x040fe40000410000 */
[C---:B------:R-:W-:Y:S01]  /*65a0*/  HMMA.16816.F32 R40, R128.reuse, R114, R40 ;  /* 0x000000728028723c */ /* 0x040fe20000001828 */
[----:B------:R-:W-:Y:S03]  /*65b0*/  LDSM.16.MT88.4 R112, [R185+UR4+0x900] ;  /* 0x00090004b970783b */ /* 0x000fe60008004200 */
[----:B------:R-:W-:Y:S02]  /*65c0*/  FMUL.FTZ R65, R2, R65 ;  /* 0x0000004102417220 */ /* 0x000fe40000410000 */
[C---:B------:R-:W-:Y:S02]  /*65d0*/  FMUL.FTZ R66, R0.reuse, R66 ;  /* 0x0000004200427220 */ /* 0x040fe40000410000 */
[C---:B------:R-:W-:Y:S04]  /*65e0*/  HMMA.16816.F32 R44, R128.reuse, R104, R44 ;  /* 0x00000068802c723c */ /* 0x040fe8000000182c */
[----:B------:R-:W-:Y:S02]  /*65f0*/  FMUL.FTZ R67, R0, R67 ;  /* 0x0000004300437220 */ /* 0x000fe40000410000 */
[C---:B------:R-:W-:Y:S02]  /*6600*/  FMUL.FTZ R68, R2.reuse, R68 ;  /* 0x0000004402447220 */ /* 0x040fe40000410000 */
[C---:B------:R-:W-:Y:S01]  /*6610*/  HMMA.16816.F32 R48, R128.reuse, R106, R48 ;  /* 0x0000006a8030723c */ /* 0x040fe20000001830 */
[----:B------:R-:W2:Y:S03]  /*6620*/  LDSM.16.MT88.4 R104, [R185+UR4+0x4100] ;  /* 0x00410004b968783b */ /* 0x000ea60008004200 */
[----:B------:R-:W-:Y:S02]  /*6630*/  FMUL.FTZ R69, R2, R69 ;  /* 0x0000004502457220 */ /* 0x000fe40000410000 */
[C---:B------:R-:W-:Y:S02]  /*6640*/  FMUL.FTZ R70, R0.reuse, R70 ;  /* 0x0000004600467220 */ /* 0x040fe40000410000 */
[C---:B---3--:R-:W-:Y:S04]  /*6650*/  HMMA.16816.F32 R52, R128.reuse, R100, R52 ;  /* 0x000000648034723c */ /* 0x048fe80000001834 */
[----:B------:R-:W-:Y:S02]  /*6660*/  FMUL.FTZ R71, R0, R71 ;  /* 0x0000004700477220 */ /* 0x000fe40000410000 */
[C---:B------:R-:W-:Y:S02]  /*6670*/  FMUL.FTZ R72, R2.reuse, R72 ;  /* 0x0000004802487220 */ /* 0x040fe40000410000 */
[C---:B------:R-:W-:Y:S01]  /*6680*/  HMMA.16816.F32 R56, R128.reuse, R102, R56 ;  /* 0x000000668038723c */ /* 0x040fe20000001838 */
[----:B------:R-:W3:Y:S03]  /*6690*/  LDSM.16.MT88.4 R100, [R133+0x4100] ;  /* 0x004100008564783b */ /* 0x000ee60000004200 */
[----:B------:R-:W-:Y:S02]  /*66a0*/  FMUL.FTZ R73, R2, R73 ;  /* 0x0000004902497220 */ /* 0x000fe40000410000 */
[C---:B------:R-:W-:Y:S02]  /*66b0*/  FMUL.FTZ R74, R0.reuse, R74 ;  /* 0x0000004a004a7220 */ /* 0x040fe40000410000 */
[C---:B-1----:R-:W-:Y:S04]  /*66c0*/  HMMA.16816.F32 R60, R128.reuse, R108, R60 ;  /* 0x0000006c803c723c */ /* 0x042fe8000000183c */
[----:B------:R-:W-:Y:S02]  /*66d0*/  FMUL.FTZ R75, R0, R75 ;  /* 0x0000004b004b7220 */ /* 0x000fe40000410000 */
[C---:B------:R-:W-:Y:S02]  /*66e0*/  FMUL.FTZ R84, R2.reuse, R84 ;  /* 0x0000005402547220 */ /* 0x040fe40000410000 */
[C---:B------:R-:W-:Y:S01]  /*66f0*/  HMMA.16816.F32 R64, R128.reuse, R110, R64 ;  /* 0x0000006e8040723c */ /* 0x040fe20000001840 */
[----:B------:R-:W1:Y:S03]  /*6700*/  LDSM.16.MT88.4 R108, [R184+UR4+0x4100] ;  /* 0x00410004b86c783b */ /* 0x000e660008004200 */
[----:B------:R-:W-:Y:S02]  /*6710*/  FMUL.FTZ R85, R2, R85 ;  /* 0x0000005502557220 */ /* 0x000fe40000410000 */
[C---:B------:R-:W-:Y:S02]  /*6720*/  FMUL.FTZ R86, R0.reuse, R86 ;  /* 0x0000005600567220 */ /* 0x040fe40000410000 */
[----:B------:R-:W-:Y:S01]  /*6730*/  FMUL.FTZ R87, R0, R87 ;  /* 0x0000005700577220 */ /* 0x000fe20000410000 */
[C---:B--2---:R-:W-:Y:S03]  /*6740*/  HMMA.16816.F32 R68, R128.reuse, R104, R68 ;  /* 0x000000688044723c */ /* 0x044fe60000001844 */
[--C-:B------:R-:W-:Y:S02]  /*6750*/  FFMA.FTZ R177, R177, c[0x0][0x2d0], -R158.reuse ;  /* 0x0000b400b1b17a23 */ /* 0x100fe4000001089e */
[--C-:B------:R-:W-:Y:S02]  /*6760*/  FFMA.FTZ R178, R179, c[0x0][0x2d0], -R158.reuse ;  /* 0x0000b400b3b27a23 */ /* 0x100fe4000001089e */
[--C-:B------:R-:W-:Y:S01]  /*6770*/  FFMA.FTZ R179, R218, c[0x0][0x2d0], -R155.reuse ;  /* 0x0000b400dab37a23 */ /* 0x100fe2000001089b */
[C---:B------:R-:W-:Y:S01]  /*6780*/  HMMA.16816.F32 R72, R128.reuse, R106, R72 ;  /* 0x0000006a8048723c */ /* 0x040fe20000001848 */
[----:B------:R-:W2:Y:S01]  /*6790*/  LDSM.16.MT88.4 R104, [R168+0x4100] ;  /* 0x00410000a868783b */ /* 0x000ea20000004200 */
[----:B------:R-:W-:Y:S02]  /*67a0*/  MUFU.EX2 R177, R177 ;  /* 0x000000b100b17308 */ /* 0x000fe40000000800 */
[C---:B------:R-:W-:Y:S02]  /*67b0*/  FMUL.FTZ R76, R2.reuse, R76 ;  /* 0x0000004c024c7220 */ /* 0x040fe40000410000 */
[----:B------:R-:W-:Y:S02]  /*67c0*/  FMUL.FTZ R77, R2, R77 ;  /* 0x0000004d024d7220 */ /* 0x000fe40000410000 */
[C---:B------:R-:W-:Y:S04]  /*67d0*/  FMUL.FTZ R78, R0.reuse, R78 ;  /* 0x0000004e004e7220 */ /* 0x040fe80000410000 */
[----:B------:R-:W-:Y:S01]  /*67e0*/  FMUL.FTZ R79, R0, R79 ;  /* 0x0000004f004f7220 */ /* 0x000fe20000410000 */
[----:B------:R-:W4:Y:S01]  /*67f0*/  MUFU.EX2 R178, R178 ;  /* 0x000000b200b27308 */ /* 0x000f220000000800 */
[--C-:B------:R-:W-:Y:S02]  /*6800*/  FFMA.FTZ R182, R182, c[0x0][0x2d0], -R155.reuse ;  /* 0x0000b400b6b67a23 */ /* 0x100fe4000001089b */
[--C-:B------:R-:W-:Y:S02]  /*6810*/  FFMA.FTZ R181, R181, c[0x0][0x2d0], -R158.reuse ;  /* 0x0000b400b5b57a23 */ /* 0x100fe4000001089e */
[--C-:B------:R-:W-:Y:S01]  /*6820*/  FFMA.FTZ R218, R183, c[0x0][0x2d0], -R158.reuse ;  /* 0x0000b400b7da7a23 */ /* 0x100fe2000001089e */
[C---:B---3--:R-:W-:Y:S03]  /*6830*/  HMMA.16816.F32 R76, R128.reuse, R100, R76 ;  /* 0x00000064804c723c */ /* 0x048fe6000000184c */
[C---:B------:R-:W-:Y:S01]  /*6840*/  FMUL.FTZ R80, R2.reuse, R80 ;  /* 0x0000005002507220 */ /* 0x040fe20000410000 */
[----:B------:R-:W-:Y:S01]  /*6850*/  MUFU.EX2 R179, R179 ;  /* 0x000000b300b37308 */ /* 0x000fe20000000800 */
[----:B------:R-:W-:Y:S02]  /*6860*/  FMUL.FTZ R81, R2, R81 ;  /* 0x0000005102517220 */ /* 0x000fe40000410000 */
[C---:B------:R-:W-:Y:S02]  /*6870*/  FMUL.FTZ R82, R0.reuse, R82 ;  /* 0x0000005200527220 */ /* 0x040fe40000410000 */
[----:B------:R-:W-:Y:S03]  /*6880*/  FMUL.FTZ R83, R0, R83 ;  /* 0x0000005300537220 */ /* 0x000fe60000410000 */
[--C-:B------:R-:W-:Y:S02]  /*6890*/  FFMA.FTZ R183, R226, c[0x0][0x2d0], -R155.reuse ;  /* 0x0000b400e2b77a23 */ /* 0x100fe4000001089b */
[--C-:B------:R-:W-:Y:S01]  /*68a0*/  FFMA.FTZ R220, R220, c[0x0][0x2d0], -R155.reuse ;  /* 0x0000b400dcdc7a23 */ /* 0x100fe2000001089b */
[----:B------:R-:W3:Y:S01]  /*68b0*/  MUFU.EX2 R182, R182 ;  /* 0x000000b600b67308 */ /* 0x000ee20000000800 */
[C---:B------:R-:W-:Y:S03]  /*68c0*/  HMMA.16816.F32 R80, R128.reuse, R102, R80 ;  /* 0x000000668050723c */ /* 0x040fe60000001850 */
[----:B------:R-:W-:Y:S01]  /*68d0*/  FMUL.FTZ R88, R2, R88 ;  /* 0x0000005802587220 */ /* 0x000fe20000410000 */
[----:B----4-:R-:W-:Y:S01]  /*68e0*/  F2FP.PACK_AB R100, R178, R177 ;  /* 0x000000b1b264723e */ /* 0x010fe200000000ff */
[----:B------:R-:W-:Y:S02]  /*68f0*/  FMUL.FTZ R89, R2, R89 ;  /* 0x0000005902597220 */ /* 0x000fe40000410000 */
[C---:B------:R-:W-:Y:S01]  /*6900*/  FMUL.FTZ R90, R0.reuse, R90 ;  /* 0x0000005a005a7220 */ /* 0x040fe20000410000 */
[C---:B-1----:R-:W-:Y:S01]  /*6910*/  HMMA.16816.F32 R84, R128.reuse, R108, R84 ;  /* 0x0000006c8054723c */ /* 0x042fe20000001854 */
[----:B------:R-:W-:Y:S03]  /*6920*/  MUFU.EX2 R181, R181 ;  /* 0x000000b500b57308 */ /* 0x000fe60000000800 */
[----:B------:R-:W-:Y:S02]  /*6930*/  FMUL.FTZ R91, R0, R91 ;  /* 0x0000005b005b7220 */ /* 0x000fe40000410000 */
[C---:B------:R-:W-:Y:S02]  /*6940*/  FMUL.FTZ R92, R2.reuse, R92 ;  /* 0x0000005c025c7220 */ /* 0x040fe40000410000 */
[----:B------:R-:W-:Y:S03]  /*6950*/  FMUL.FTZ R93, R2, R93 ;  /* 0x0000005d025d7220 */ /* 0x000fe60000410000 */
[C---:B------:R-:W-:Y:S01]  /*6960*/  HMMA.16816.F32 R88, R128.reuse, R110, R88 ;  /* 0x0000006e8058723c */ /* 0x040fe20000001858 */
[----:B------:R-:W1:Y:S01]  /*6970*/  MUFU.EX2 R218, R218 ;  /* 0x000000da00da7308 */ /* 0x000e620000000800 */
[----:B------:R-:W4:Y:S01]  /*6980*/  LDSM.16.MT88.4 R108, [R133+0x900] ;  /* 0x00090000856c783b */ /* 0x000f220000004200 */
[----:B------:R-:W-:Y:S01]  /*6990*/  FMUL.FTZ R94, R0, R94 ;  /* 0x0000005e005e7220 */ /* 0x000fe20000410000 */
[----:B---3--:R-:W-:Y:S01]  /*69a0*/  F2FP.PACK_AB R101, R182, R179 ;  /* 0x000000b3b665723e */ /* 0x008fe200000000ff */
[----:B------:R-:W-:Y:S02]  /*69b0*/  FMUL.FTZ R95, R0, R95 ;  /* 0x0000005f005f7220 */ /* 0x000fe40000410000 */
[C---:B------:R-:W-:Y:S02]  /*69c0*/  FMUL.FTZ R96, R2.reuse, R96 ;  /* 0x0000006002607220 */ /* 0x040fe40000410000 */
[----:B------:R-:W-:Y:S02]  /*69d0*/  FMUL.FTZ R97, R2, R97 ;  /* 0x0000006102617220 */ /* 0x000fe40000410000 */
[----:B------:R-:W-:Y:S01]  /*69e0*/  MUFU.EX2 R183, R183 ;  /* 0x000000b700b77308 */ /* 0x000fe20000000800 */
[C---:B--2---:R-:W-:Y:S03]  /*69f0*/  HMMA.16816.F32 R92, R128.reuse, R104, R92 ;  /* 0x00000068805c723c */ /* 0x044fe6000000185c */
[C---:B------:R-:W-:Y:S02]  /*6a00*/  FMUL.FTZ R98, R0.reuse, R98 ;  /* 0x0000006200627220 */ /* 0x040fe40000410000 */
[----:B------:R-:W-:Y:S02]  /*6a10*/  FMUL.FTZ R99, R0, R99 ;  /* 0x0000006300637220 */ /* 0x000fe40000410000 */
[--C-:B------:R-:W-:Y:S02]  /*6a20*/  FFMA.FTZ R221, R221, c[0x0][0x2d0], -R158.reuse ;  /* 0x0000b400dddd7a23 */ /* 0x100fe4000001089e */
[----:B------:R-:W2:Y:S03]  /*6a30*/  MUFU.EX2 R220, R220 ;  /* 0x000000dc00dc7308 */ /* 0x000ea60000000800 */
[----:B------:R-:W-:Y:S01]  /*6a40*/  HMMA.16816.F32 R96, R128, R106, R96 ;  /* 0x0000006a8060723c */ /* 0x000fe20000001860 */
[----:B------:R-:W3:Y:S02]  /*6a50*/  LDSM.16.MT88.4 R104, [R168+0x2900] ;  /* 0x00290000a868783b */ /* 0x000ee40000004200 */
[----:B-1----:R-:W-:Y:S01]  /*6a60*/  F2FP.PACK_AB R102, R218, R181 ;  /* 0x000000b5da66723e */ /* 0x002fe200000000ff */
[--C-:B------:R-:W-:Y:S02]  /*6a70*/  FFMA.FTZ R226, R219, c[0x0][0x2d0], -R158.reuse ;  /* 0x0000b400dbe27a23 */ /* 0x100fe4000001089e */
[--C-:B------:R-:W-:Y:S01]  /*6a80*/  FFMA.FTZ R219, R224, c[0x0][0x2d0], -R155.reuse ;  /* 0x0000b400e0db7a23 */ /* 0x100fe2000001089b */
[----:B------:R-:W-:Y:S01]  /*6a90*/  MUFU.EX2 R221, R221 ;  /* 0x000000dd00dd7308 */ /* 0x000fe20000000800 */
[--C-:B------:R-:W-:Y:S02]  /*6aa0*/  FFMA.FTZ R224, R165, c[0x0][0x2d0], -R158.reuse ;  /* 0x0000b400a5e07a23 */ /* 0x100fe4000001089e */
[----:B------:R-:W-:Y:S02]  /*6ab0*/  LDSM.16.MT88.4 R164, [R133+0x5900] ;  /* 0x0059000085a4783b */ /* 0x000fe40000004200 */
[----:B------:R-:W-:Y:S02]  /*6ac0*/  FFMA.FTZ R158, R157, c[0x0][0x2d0], -R158 ;  /* 0x0000b4009d9e7a23 */ /* 0x000fe4000001089e */
[--C-:B------:R-:W-:Y:S02]  /*6ad0*/  FFMA.FTZ R222, R222, c[0x0][0x2d0], -R155.reuse ;  /* 0x0000b400dede7a23 */ /* 0x100fe4000001089b */
[----:B------:R-:W-:Y:S01]  /*6ae0*/  FFMA.FTZ R155, R154, c[0x0][0x2d0], -R155 ;  /* 0x0000b4009a9b7a23 */ /* 0x000fe2000001089b */
[----:B------:R1:W5:Y:S01]  /*6af0*/  MUFU.EX2 R234, R158 ;  /* 0x0000009e00ea7308 */ /* 0x0003620000000800 */
[----:B------:R-:W-:Y:S02]  /*6b00*/  FFMA.FTZ R176, R2, R217, R176 ;  /* 0x000000d902b07223 */ /* 0x000fe400000100b0 */
[----:B------:R-:W-:Y:S01]  /*6b10*/  FFMA.FTZ R172, R0, R215, R172 ;  /* 0x000000d700ac7223 */ /* 0x000fe200000100ac */
[----:B--2---:R-:W-:Y:S01]  /*6b20*/  F2FP.PACK_AB R103, R220, R183 ;  /* 0x000000b7dc67723e */ /* 0x004fe200000000ff */
[----:B------:R-:W-:Y:S02]  /*6b30*/  FADD.FTZ R175, R175, R176 ;  /* 0x000000b0afaf7221 */ /* 0x000fe40000010000 */
[----:B------:R-:W-:Y:S02]  /*6b40*/  FADD.FTZ R171, R171, R172 ;  /* 0x000000acabab7221 */ /* 0x000fe40000010000 */
[----:B------:R-:W-:Y:S01]  /*6b50*/  FADD.FTZ R0, R174, R175 ;  /* 0x000000afae007221 */ /* 0x000fe20000010000 */
[----:B------:R2:W2:Y:S01]  /*6b60*/  MUFU.EX2 R236, R155 ;  /* 0x0000009b00ec7308 */ /* 0x0004a20000000800 */
[C---:B------:R-:W-:Y:S05]  /*6b70*/  HMMA.16816.F32 R4, R100.reuse, R112, R4 ;  /* 0x000000706404723c */ /* 0x040fea0000001804 */
[----:B------:R-:W-:Y:S02]  /*6b80*/  FADD.FTZ R170, R170, R171 ;  /* 0x000000abaaaa7221 */ /* 0x000fe40000010000 */
[----:B------:R-:W-:Y:S01]  /*6b90*/  FADD.FTZ R0, R173, R0 ;  /* 0x00000000ad007221 */ /* 0x000fe20000010000 */
[C---:B------:R-:W-:Y:S01]  /*6ba0*/  HMMA.16816.F32 R8, R100.reuse, R114, R8 ;  /* 0x000000726408723c */ /* 0x040fe20000001808 */
[----:B------:R-:W-:Y:S01]  /*6bb0*/  LDSM.16.MT88.4 R112, [R133+0x4900] ;  /* 0x004900008570783b */ /* 0x000fe20000004200 */
[----:B------:R-:W3:Y:S02]  /*6bc0*/  MUFU.EX2 R226, R226 ;  /* 0x000000e200e27308 */ /* 0x000ee40000000800 */
[----:B------:R-:W-:Y:S02]  /*6bd0*/  FADD.FTZ R170, R169, R170 ;  /* 0x000000aaa9aa7221 */ /* 0x000fe40000010000 */
[----:B------:R-:W-:Y:S02]  /*6be0*/  FADD.FTZ R177, R177, R0 ;  /* 0x00000000b1b17221 */ /* 0x000fe40000010000 */
[C---:B----4-:R-:W-:Y:S01]  /*6bf0*/  HMMA.16816.F32 R12, R100.reuse, R108, R12 ;  /* 0x0000006c640c723c */ /* 0x050fe2000000180c */
[----:B-1----:R-:W-:Y:S03]  /*6c00*/  LDSM.16.MT88.4 R156, [R168+0x3900] ;  /* 0x00390000a89c783b */ /* 0x002fe60000004200 */
[----:B------:R-:W-:Y:S01]  /*6c10*/  MUFU.EX2 R219, R219 ;  /* 0x000000db00db7308 */ /* 0x000fe20000000800 */
[----:B------:R-:W-:Y:S02]  /*6c20*/  FADD.FTZ R179, R179, R170 ;  /* 0x000000aab3b37221 */ /* 0x000fe40000010000 */
[----:B------:R-:W-:Y:S01]  /*6c30*/  FADD.FTZ R178, R178, R177 ;  /* 0x000000b1b2b27221 */ /* 0x000fe20000010000 */
[C---:B------:R-:W-:Y:S01]  /*6c40*/  HMMA.16816.F32 R16, R100.reuse, R110, R16 ;  /* 0x0000006e6410723c */ /* 0x040fe20000001810 */
[----:B------:R-:W1:Y:S03]  /*6c50*/  LDSM.16.MT88.4 R108, [R185+UR4+0x4900] ;  /* 0x00490004b96c783b */ /* 0x000e660008004200 */
[----:B------:R-:W-:Y:S02]  /*6c60*/  FADD.FTZ R182, R182, R179 ;  /* 0x000000b3b6b67221 */ /* 0x000fe40000010000 */
[----:B------:R-:W4:Y:S01]  /*6c70*/  MUFU.EX2 R222, R222 ;  /* 0x000000de00de7308 */ /* 0x000f220000000800 */
[----:B------:R-:W-:Y:S01]  /*6c80*/  FADD.FTZ R181, R181, R178 ;  /* 0x000000b2b5b57221 */ /* 0x000fe20000010000 */
[C---:B------:R-:W-:Y:S01]  /*6c90*/  HMMA.16816.F32 R20, R100.reuse, R116, R20 ;  /* 0x000000746414723c */ /* 0x040fe20000001814 */
[----:B--2---:R-:W-:Y:S03]  /*6ca0*/  LDSM.16.MT88.4 R152, [R184+UR4+0x3900] ;  /* 0x00390004b898783b */ /* 0x004fe60008004200 */
[----:B------:R-:W-:Y:S02]  /*6cb0*/  FADD.FTZ R183, R183, R182 ;  /* 0x000000b6b7b77221 */ /* 0x000fe40000010000 */
[----:B------:R-:W-:Y:S02]  /*6cc0*/  FADD.FTZ R218, R218, R181 ;  /* 0x000000b5dada7221 */ /* 0x000fe40000010000 */
[C---:B------:R-:W-:Y:S01]  /*6cd0*/  HMMA.16816.F32 R24, R100.reuse, R118, R24 ;  /* 0x000000766418723c */ /* 0x040fe20000001818 */
[----:B------:R-:W-:Y:S01]  /*6ce0*/  LDSM.16.MT88.4 R116, [R168+0x4900] ;  /* 0x00490000a874783b */ /* 0x000fe20000004200 */
[----:B------:R-:W2:Y:S02]  /*6cf0*/  MUFU.EX2 R224, R224 ;  /* 0x000000e000e07308 */ /* 0x000ea40000000800 */
[----:B------:R-:W-:Y:S04]  /*6d00*/  FADD.FTZ R220, R220, R183 ;  /* 0x000000b7dcdc7221 */ /* 0x000fe80000010000 */
        /* <DEDUP_REMOVED lines=10> */
[----:B-----5:R-:W-:Y:S01]  /*6db0*/  F2FP.PACK_AB R138, R234, R231 ;  /* 0x000000e7ea8a723e */ /* 0x020fe200000000ff */
[C---:B------:R-:W-:Y:S04]  /*6dc0*/  HMMA.16816.F32 R52, R100.reuse, R140, R52 ;  /* 0x0000008c6434723c */ /* 0x040fe80000001834 */
[----:B------:R-:W-:Y:S04]  /*6dd0*/  F2FP.PACK_AB R139, R236, R233 ;  /* 0x000000e9ec8b723e */ /* 0x000fe800000000ff */
[C---:B------:R-:W-:Y:S01]  /*6de0*/  HMMA.16816.F32 R56, R100.reuse, R142, R56 ;  /* 0x0000008e6438723c */ /* 0x040fe20000001838 */
[----:B------:R-:W-:Y:S07]  /*6df0*/  LDSM.16.MT88.4 R140, [R168+0x1900] ;  /* 0x00190000a88c783b */ /* 0x000fee0000004200 */
[C---:B---3--:R-:W-:Y:S08]  /*6e00*/  HMMA.16816.F32 R60, R100.reuse, R104, R60 ;  /* 0x00000068643c723c */ /* 0x048ff0000000183c */
[C---:B------:R-:W-:Y:S01]  /*6e10*/  HMMA.16816.F32 R64, R100.reuse, R106, R64 ;  /* 0x0000006a6440723c */ /* 0x040fe20000001840 */
[----:B------:R-:W3:Y:S07]  /*6e20*/  LDSM.16.MT88.4 R104, [R184+UR4+0x4900] ;  /* 0x00490004b868783b */ /* 0x000eee0008004200 */
[C---:B-1----:R-:W-:Y:S08]  /*6e30*/  HMMA.16816.F32 R68, R100.reuse, R108, R68 ;  /* 0x0000006c6444723c */ /* 0x042ff00000001844 */
[C---:B------:R-:W-:Y:S01]  /*6e40*/  HMMA.16816.F32 R72, R100.reuse, R110, R72 ;  /* 0x0000006e6448723c */ /* 0x040fe20000001848 */
[----:B------:R-:W1:Y:S07]  /*6e50*/  LDSM.16.MT88.4 R108, [R185+UR4+0x1100] ;  /* 0x00110004b96c783b */ /* 0x000e6e0008004200 */
[C---:B------:R-:W-:Y:S08]  /*6e60*/  HMMA.16816.F32 R76, R100.reuse, R112, R76 ;  /* 0x00000070644c723c */ /* 0x040ff0000000184c */
[C---:B------:R-:W-:Y:S01]  /*6e70*/  HMMA.16816.F32 R80, R100.reuse, R114, R80 ;  /* 0x000000726450723c */ /* 0x040fe20000001850 */
[----:B------:R-:W5:Y:S07]  /*6e80*/  LDSM.16.MT88.4 R112, [R184+UR4+0x1100] ;  /* 0x00110004b870783b */ /* 0x000f6e0008004200 */
[C---:B---3--:R-:W-:Y:S08]  /*6e90*/  HMMA.16816.F32 R84, R100.reuse, R104, R84 ;  /* 0x000000686454723c */ /* 0x048ff00000001854 */
[C---:B------:R-:W-:Y:S01]  /*6ea0*/  HMMA.16816.F32 R88, R100.reuse, R106, R88 ;  /* 0x0000006a6458723c */ /* 0x040fe20000001858 */
[----:B------:R-:W3:Y:S07]  /*6eb0*/  LDSM.16.MT88.4 R104, [R185+UR4+0x3100] ;  /* 0x00310004b968783b */ /* 0x000eee0008004200 */
[C---:B------:R-:W-:Y:S08]  /*6ec0*/  HMMA.16816.F32 R92, R100.reuse, R116, R92 ;  /* 0x00000074645c723c */ /* 0x040ff0000000185c */
[----:B------:R-:W-:Y:S01]  /*6ed0*/  HMMA.16816.F32 R96, R100, R118, R96 ;  /* 0x000000766460723c */ /* 0x000fe20000001860 */
[----:B------:R-:W3:Y:S06]  /*6ee0*/  LDSM.16.MT88.4 R116, [R133+0x3100] ;  /* 0x003100008574783b */ /* 0x000eec0000004200 */
[----:B------:R-:W-:Y:S01]  /*6ef0*/  F2FP.PACK_AB R100, R226, R221 ;  /* 0x000000dde264723e */ /* 0x000fe200000000ff */
[----:B------:R-:W-:Y:S01]  /*6f00*/  FADD.FTZ R221, R221, R218 ;  /* 0x000000dadddd7221 */ /* 0x000fe20000010000 */
[----:B----4-:R-:W-:Y:S03]  /*6f10*/  F2FP.PACK_AB R101, R222, R219 ;  /* 0x000000dbde65723e */ /* 0x010fe600000000ff */
[----:B--2---:R-:W-:Y:S01]  /*6f20*/  F2FP.PACK_AB R102, R224, R223 ;  /* 0x000000dfe066723e */ /* 0x004fe200000000ff */
        /* <DEDUP_REMOVED lines=10> */
[----:B------:R-:W1:Y:S03]  /*6fd0*/  LDSM.16.MT88.4 R108, [R184+UR4+0x3100] ;  /* 0x00310004b86c783b */ /* 0x000e660008004200 */
        /* <DEDUP_REMOVED lines=8> */
[C---:B-----5:R-:W-:Y:S04]  /*7060*/  HMMA.16816.F32 R20, R100.reuse, R112, R20 ;  /* 0x000000706414723c */ /* 0x060fe80000001814 */
[----:B------:R-:W-:Y:S02]  /*7070*/  FADD.FTZ R217, R234, R217 ;  /* 0x000000d9ead97221 */ /* 0x000fe40000010000 */
[----:B------:R-:W-:Y:S02]  /*7080*/  FADD.FTZ R215, R236, R215 ;  /* 0x000000d7ecd77221 */ /* 0x000fe40000010000 */
[C---:B------:R-:W-:Y:S01]  /*7090*/  HMMA.16816.F32 R24, R100.reuse, R114, R24 ;  /* 0x000000726418723c */ /* 0x040fe20000001818 */
[----:B------:R-:W2:Y:S07]  /*70a0*/  LDSM.16.MT88.4 R112, [R168+0x3100] ;  /* 0x00310000a870783b */ /* 0x000eae0000004200 */
[C---:B------:R-:W-:Y:S08]  /*70b0*/  HMMA.16816.F32 R28, R100.reuse, R124, R28 ;  /* 0x0000007c641c723c */ /* 0x040ff0000000181c */
[C---:B------:R-:W-:Y:S01]  /*70c0*/  HMMA.16816.F32 R32, R100.reuse, R126, R32 ;  /* 0x0000007e6420723c */ /* 0x040fe20000001820 */
[----:B------:R-:W-:Y:S07]  /*70d0*/  LDSM.16.MT88.4 R124, [R185+UR4+0x1900] ;  /* 0x00190004b97c783b */ /* 0x000fee0008004200 */
[C---:B---3--:R-:W-:Y:S08]  /*70e0*/  HMMA.16816.F32 R36, R100.reuse, R104, R36 ;  /* 0x000000686424723c */ /* 0x048ff00000001824 */
[C---:B------:R-:W-:Y:S01]  /*70f0*/  HMMA.16816.F32 R40, R100.reuse, R106, R40 ;  /* 0x0000006a6428723c */ /* 0x040fe20000001828 */
[----:B------:R-:W3:Y:S07]  /*7100*/  LDSM.16.MT88.4 R104, [R185+UR4+0x5100] ;  /* 0x00510004b968783b */ /* 0x000eee0008004200 */
[C---:B------:R-:W-:Y:S08]  /*7110*/  HMMA.16816.F32 R44, R100.reuse, R116, R44 ;  /* 0x00000074642c723c */ /* 0x040ff0000000182c */
[C---:B------:R-:W-:Y:S01]  /*7120*/  HMMA.16816.F32 R48, R100.reuse, R118, R48 ;  /* 0x000000766430723c */ /* 0x040fe20000001830 */
[----:B------:R-:W4:Y:S07]  /*7130*/  LDSM.16.MT88.4 R116, [R133+0x5100] ;  /* 0x005100008574783b */ /* 0x000f2e0000004200 */
[C---:B-1----:R-:W-:Y:S08]  /*7140*/  HMMA.16816.F32 R52, R100.reuse, R108, R52 ;  /* 0x0000006c6434723c */ /* 0x042ff00000001834 */
[C---:B------:R-:W-:Y:S01]  /*7150*/  HMMA.16816.F32 R56, R100.reuse, R110, R56 ;  /* 0x0000006e6438723c */ /* 0x040fe20000001838 */
[----:B------:R-:W1:Y:S07]  /*7160*/  LDSM.16.MT88.4 R108, [R184+UR4+0x5100] ;  /* 0x00510004b86c783b */ /* 0x000e6e0008004200 */
[C---:B--2---:R-:W-:Y:S08]  /*7170*/  HMMA.16816.F32 R60, R100.reuse, R112, R60 ;  /* 0x00000070643c723c */ /* 0x044ff0000000183c */
[C---:B------:R-:W-:Y:S01]  /*7180*/  HMMA.16816.F32 R64, R100.reuse, R114, R64 ;  /* 0x000000726440723c */ /* 0x040fe20000001840 */
[----:B------:R-:W2:Y:S07]  /*7190*/  LDSM.16.MT88.4 R112, [R168+0x5100] ;  /* 0x00510000a870783b */ /* 0x000eae0000004200 */
[C---:B---3--:R-:W-:Y:S08]  /*71a0*/  HMMA.16816.F32 R68, R100.reuse, R104, R68 ;  /* 0x000000686444723c */ /* 0x048ff00000001844 */
[C---:B------:R-:W-:Y:S01]  /*71b0*/  HMMA.16816.F32 R72, R100.reuse, R106, R72 ;  /* 0x0000006a6448723c */ /* 0x040fe20000001848 */
[----:B------:R-:W-:Y:S07]  /*71c0*/  LDSM.16.MT88.4 R104, [R184+UR4+0x1900] ;  /* 0x00190004b868783b */ /* 0x000fee0008004200 */
[C---:B----4-:R-:W-:Y:S08]  /*71d0*/  HMMA.16816.F32 R76, R100.reuse, R116, R76 ;  /* 0x00000074644c723c */ /* 0x050ff0000000184c */
[C---:B------:R-:W-:Y:S01]  /*71e0*/  HMMA.16816.F32 R80, R100.reuse, R118, R80 ;  /* 0x000000766450723c */ /* 0x040fe20000001850 */
[----:B------:R-:W3:Y:S07]  /*71f0*/  LDSM.16.MT88.4 R116, [R133+0x1900] ;  /* 0x001900008574783b */ /* 0x000eee0000004200 */
[C---:B-1----:R-:W-:Y:S08]  /*7200*/  HMMA.16816.F32 R84, R100.reuse, R108, R84 ;  /* 0x0000006c6454723c */ /* 0x042ff00000001854 */
[C---:B------:R-:W-:Y:S08]  /*7210*/  HMMA.16816.F32 R88, R100.reuse, R110, R88 ;  /* 0x0000006e6458723c */ /* 0x040ff00000001858 */
[C---:B--2---:R-:W-:Y:S08]  /*7220*/  HMMA.16816.F32 R92, R100.reuse, R112, R92 ;  /* 0x00000070645c723c */ /* 0x044ff0000000185c */
[----:B------:R-:W-:Y:S08]  /*7230*/  HMMA.16816.F32 R96, R100, R114, R96 ;  /* 0x000000726460723c */ /* 0x000ff00000001860 */
[C---:B------:R-:W-:Y:S08]  /*7240*/  HMMA.16816.F32 R128, R136.reuse, R124, R4 ;  /* 0x0000007c8880723c */ /* 0x040ff00000001804 */
[C---:B------:R-:W-:Y:S08]  /*7250*/  HMMA.16816.F32 R124, R136.reuse, R126, R8 ;  /* 0x0000007e887c723c */ /* 0x040ff00000001808 */
[C---:B---3--:R-:W-:Y:S08]  /*7260*/  HMMA.16816.F32 R120, R136.reuse, R116, R12 ;  /* 0x000000748878723c */ /* 0x048ff0000000180c */
[C---:B------:R-:W-:Y:S08]  /*7270*/  HMMA.16816.F32 R116, R136.reuse, R118, R16 ;  /* 0x000000768874723c */ /* 0x040ff00000001810 */
[C---:B------:R-:W-:Y:S08]  /*7280*/  HMMA.16816.F32 R112, R136.reuse, R104, R20 ;  /* 0x000000688870723c */ /* 0x040ff00000001814 */
[C---:B------:R-:W-:Y:S08]  /*7290*/  HMMA.16816.F32 R108, R136.reuse, R106, R24 ;  /* 0x0000006a886c723c */ /* 0x040ff00000001818 */
[C---:B------:R-:W-:Y:S08]  /*72a0*/  HMMA.16816.F32 R104, R136.reuse, R140, R28 ;  /* 0x0000008c8868723c */ /* 0x040ff0000000181c */
[C---:B------:R-:W-:Y:S01]  /*72b0*/  HMMA.16816.F32 R100, R136.reuse, R142, R32 ;  /* 0x0000008e8864723c */ /* 0x040fe20000001820 */
[----:B------:R-:W1:Y:S07]  /*72c0*/  LDSM.16.MT88.4 R32, [R184+UR4+0x5900] ;  /* 0x00590004b820783b */ /* 0x000e6e0008004200 */
        /* <DEDUP_REMOVED lines=15> */
[C---:B--2---:R-:W-:Y:S08]  /*73c0*/  HMMA.16816.F32 R92, R136.reuse, R140, R92 ;  /* 0x0000008c885c723c */ /* 0x044ff0000000185c */
[----:B------:R-:W-:Y:S01]  /*73d0*/  HMMA.16816.F32 R96, R136, R142, R96 ;  /* 0x0000008e8860723c */ /* 0x000fe20000001860 */
[----:B------:R-:W-:-:S07]  /*73e0*/  @!P0 BRA `(.L_x_739) ;  /* 0x0000040000008947 */ /* 0x000fce0003800000 */
[----:B------:R-:W-:Y:S01]  /*73f0*/  ISETP.NE.AND P1, PT, R194, 0x1, PT ;  /* 0x00000001c200780c */ /* 0x000fe20003f25270 */
[----:B------:R-:W-:Y:S01]  /*7400*/  IMAD R0, R216, 0x40, R207 ;  /* 0x00000040d8007824 */ /* 0x000fe200078e02cf */
[----:B------:R-:W-:Y:S01]  /*7410*/  SEL R4, RZ, 0x10, P4 ;  /* 0x00000010ff047807 */ /* 0x000fe20002000000 */
[----:B------:R-:W-:Y:S03]  /*7420*/  IMAD.MOV.U32 R196, RZ, RZ, RZ ;  /* 0x000000ffffc47224 */ /* 0x000fe600078e00ff */
[----:B------:R-:W-:Y:S02]  /*7430*/  IADD3 R197, R0, -0x80, R203 ;  /* 0xffffff8000c57810 */ /* 0x000fe40007ffe0cb */
[----:B------:R-:W-:Y:S03]  /*7440*/  IADD3 R10, -R4, 0x10, RZ ;  /* 0x00000010040a7810 */ /* 0x000fe60007ffe1ff */
[--C-:B------:R-:W-:Y:S01]  /*7450*/  IMAD.MOV.U32 R0, RZ, RZ, R197.reuse ;  /* 0x000000ffff007224 */ /* 0x100fe200078e00c5 */
[----:B------:R-:W-:Y:S01]  /*7460*/  LOP3.LUT R10, R10, 0xf, RZ, 0xc0, !PT ;  /* 0x0000000f0a0a7812 */ /* 0x000fe200078ec0ff */
[----:B------:R-:W-:Y:S05]  /*7470*/  @P1 IMAD.HI.U32 R2, R197, c[0x0][0x2bc], RZ ;  /* 0x0000af00c5021a27 */ /* 0x000fea00078e00ff */
[----:B------:R-:W-:Y:S04]  /*7480*/  @P1 SHF.R.U32.HI R0, RZ, c[0x0][0x2c0], R2 ;  /* 0x0000b000ff001a19 */ /* 0x000fe80000011602 */
[C---:B------:R-:W-:Y:S04]  /*7490*/  @!P3 IADD3 R5, P0, R0.reuse, UR8, RZ ;  /* 0x000000080005bc10 */ /* 0x040fe8000ff1e0ff */
[----:B------:R-:W-:Y:S01]  /*74a0*/  @!P3 LEA.HI.X.SX32 R2, R0, UR6, 0x1, P0 ;  /* 0x000000060002bc11 */ /* 0x000fe200080f0eff */
[----:B------:R-:W-:Y:S01]  /*74b0*/  IMAD.MOV R0, RZ, RZ, -R0 ;  /* 0x000000ffff007224 */ /* 0x000fe200078e0a00 */
[C---:B------:R-:W-:Y:S03]  /*74c0*/  @!P3 LEA R8, P0, R5.reuse, c[0x0][0x2a0], 0x2 ;  /* 0x0000a8000508ba11 */ /* 0x040fe600078010ff */
[----:B------:R-:W-:Y:S01]  /*74d0*/  IMAD R197, R0, c[0x0][0x2b8], R197 ;  /* 0x0000ae0000c57a24 */ /* 0x000fe200078e02c5 */
[----:B------:R-:W-:Y:S02]  /*74e0*/  @!P3 LEA.HI.X R9, R5, c[0x0][0x2a4], R2, 0x2, P0 ;  /* 0x0000a9000509ba11 */ /* 0x000fe400000f1402 */
[----:B------:R-:W-:Y:S01]  /*74f0*/  SEL R2, RZ, 0x10, P6 ;  /* 0x00000010ff027807 */ /* 0x000fe20003000000 */
        /* <DEDUP_REMOVED lines=14> */
[----:B------:R-:W1:Y:S01]  /*75e0*/  SHFL.IDX PT, R6, R11, 0x1, 0x181f ;  /* 0x00381f000b067f89 */ /* 0x000e6200000e0000 */
[----:B------:R-:W-:Y:S02]  /*75f0*/  SEL R5, RZ, 0x10, P5 ;  /* 0x00000010ff057807 */ /* 0x000fe40002800000 */
[----:B------:R-:W-:Y:S01]  /*7600*/  IADD3 R0, -R2, 0x10, RZ ;  /* 0x0000001002007810 */ /* 0x000fe20007ffe1ff */
[----:B------:R-:W2:Y:S01]  /*7610*/  SHFL.IDX PT, R7, R14, 0x1, 0x181f ;  /* 0x00381f000e077f89 */ /* 0x000ea200000e0000 */
[C---:B------:R-:W-:Y:S02]  /*7620*/  ISETP.NE.U32.AND P2, PT, R5.reuse, RZ, PT ;  /* 0x000000ff0500720c */ /* 0x040fe40003f45070 */
[----:B------:R-:W-:Y:S01]  /*7630*/  IADD3 R13, -R5, 0x10, RZ ;  /* 0x00000010050d7810 */ /* 0x000fe20007ffe1ff */
[----:B------:R3:W4:Y:S01]  /*7640*/  SHFL.IDX PT, R8, R11, RZ, 0x181f ;  /* 0x00181fff0b087589 */ /* 0x00072200000e0000 */
[----:B------:R-:W-:Y:S02]  /*7650*/  LOP3.LUT R0, R0, 0xf, RZ, 0xc0, !PT ;  /* 0x0000000f00007812 */ /* 0x000fe400078ec0ff */
[----:B------:R-:W-:Y:S01]  /*7660*/  LOP3.LUT R13, R13, 0xf, RZ, 0xc0, !PT ;  /* 0x0000000f0d0d7812 */ /* 0x000fe200078ec0ff */
[----:B------:R5:W4:Y:S03]  /*7670*/  SHFL.IDX PT, R9, R14, RZ, 0x181f ;  /* 0x00181fff0e097589 */ /* 0x000b2600000e0000 */
[-C--:B-1----:R-:W-:Y:S04]  /*7680*/  IADD3 R12, P1, P0, R13, R6.reuse, R208 ;  /* 0x000000060d0c7210 */ /* 0x082fe8000783e0d0 */
[-C--:B--2---:R-:W-:Y:S02]  /*7690*/  IADD3.X R13, RZ, R7.reuse, R209, P1, P0 ;  /* 0x00000007ff0d7210 */ /* 0x084fe40000fe04d1 */
[-C--:B------:R-:W-:Y:S04]  /*76a0*/  IADD3 R10, P1, P0, R10, R6.reuse, R213 ;  /* 0x000000060a0a7210 */ /* 0x080fe8000783e0d5 */
[-C--:B---3--:R-:W-:Y:S02]  /*76b0*/  IADD3.X R11, RZ, R7.reuse, R214, P1, P0 ;  /* 0x00000007ff0b7210 */ /* 0x088fe40000fe04d6 */
[----:B------:R-:W-:Y:S01]  /*76c0*/  IADD3 R6, P1, P0, R0, R6, R211 ;  /* 0x0000000600067210 */ /* 0x000fe2000783e0d3 */
[----:B------:R-:W-:Y:S03]  /*76d0*/  IMAD.U32 R0, RZ, RZ, UR11 ;  /* 0x0000000bff007e24 */ /* 0x000fe6000f8e00ff */
[----:B------:R-:W-:Y:S01]  /*76e0*/  IADD3.X R7, RZ, R7, R212, P1, P0 ;  /* 0x00000007ff077210 */ /* 0x000fe20000fe04d4 */
[----:B------:R-:W-:Y:S01]  /*76f0*/  IMAD R0, R0, 0x3000, R201 ;  /* 0x0000300000007824 */ /* 0x000fe200078e02c9 */
[----:B----4-:R-:W-:Y:S02]  /*7700*/  IADD3 R16, P1, R208, R8, RZ ;  /* 0x00000008d0107210 */ /* 0x010fe40007f3e0ff */
[----:B-----5:R-:W-:Y:S01]  /*7710*/  IADD3 R14, P0, R8, R213, RZ ;  /* 0x000000d5080e7210 */ /* 0x020fe20007f1e0ff */
[----:B------:R-:W-:Y:S02]  /*7720*/  IMAD.SHL.U32 R5, R0, 0x2, RZ ;  /* 0x0000000200057824 */ /* 0x000fe400078e00ff */
[----:B------:R-:W-:Y:S01]  /*7730*/  IMAD.X R17, R209, 0x1, R9, P1 ;  /* 0x00000001d1117824 */ /* 0x000fe200008e0609 */
[----:B------:R-:W-:Y:S01]  /*7740*/  ISETP.NE.U32.AND P1, PT, R4, RZ, PT ;  /* 0x000000ff0400720c */ /* 0x000fe20003f25070 */
[C---:B------:R-:W-:Y:S01]  /*7750*/  IMAD.X R15, R9.reuse, 0x1, R214, P0 ;  /* 0x00000001090f7824 */ /* 0x040fe200000e06d6 */
[----:B------:R-:W-:Y:S02]  /*7760*/  IADD3 R8, P0, R8, R211, RZ ;  /* 0x000000d308087210 */ /* 0x000fe40007f1e0ff */
[----:B------:R1:W-:Y:S03]  /*7770*/  LDGSTS.E.BYPASS.LTC128B.128 [R5+0xc100], [R16.64], !P5 ;  /* 0x0c10000010057fae */ /* 0x0003e6000e901d4c */
[----:B------:R-:W-:Y:S01]  /*7780*/  IMAD.X R9, R9, 0x1, R212, P0 ;  /* 0x0000000109097824 */ /* 0x000fe200000e06d4 */
[----:B------:R1:W-:Y:S01]  /*7790*/  LDGSTS.E.BYPASS.LTC128B.128 [R5+0xe100], [R14.64], !P4 ;  /* 0x0e1000000e057fae */ /* 0x0003e2000e101d4c */
[----:B------:R-:W-:Y:S03]  /*77a0*/  ISETP.NE.U32.AND P0, PT, R2, RZ, PT ;  /* 0x000000ff0200720c */ /* 0x000fe60003f05070 */
[----:B------:R1:W-:Y:S04]  /*77b0*/  LDGSTS.E.BYPASS.LTC128B.128 [R5+0x10100], [R8.64], !P6 ;  /* 0x1010000008057fae */ /* 0x0003e8000f101d4c */
[----:B------:R1:W-:Y:S04]  /*77c0*/  LDGSTS.E.BYPASS.LTC128B.128.ZFILL [R5+0xd100], [R12.64], P2 ;  /* 0x0d1000000c057fae */ /* 0x0003e80009141d4c */
[----:B------:R1:W-:Y:S04]  /*77d0*/  LDGSTS.E.BYPASS.LTC128B.128.ZFILL [R5+0xf100], [R10.64], P1 ;  /* 0x0f1000000a057fae */ /* 0x0003e80008941d4c */
[----:B------:R1:W-:Y:S02]  /*77e0*/  LDGSTS.E.BYPASS.LTC128B.128.ZFILL [R5+0x11100], [R6.64], P0 ;  /* 0x1110000006057fae */ /* 0x0003e40008141d4c */
.L_x_739:
[----:B------:R-:W-:Y:S01]  /*77f0*/  UIADD3 UR4, UR5, 0x1, URZ ;  /* 0x0000000105047890 */ /* 0x000fe2000fffe03f */
[----:B------:R-:W0:Y:S01]  /*7800*/  LDGDEPBAR ;  /* 0x00000000000079af */ /* 0x000e220000000000 */
[----:B------:R-:W-:Y:S01]  /*7810*/  UISETP.GE.AND UP0, UPT, UR5, 0x1, UPT ;  /* 0x000000010500788c */ /* 0x000fe2000bf06270 */
[C---:B------:R-:W-:Y:S01]  /*7820*/  ISETP.GT.AND P0, PT, R216.reuse, RZ, PT ;  /* 0x000000ffd800720c */ /* 0x040fe20003f04270 */
[----:B------:R-:W-:Y:S01]  /*7830*/  IMAD.MOV.U32 R0, RZ, RZ, R3 ;  /* 0x000000ffff007224 */ /* 0x000fe200078e0003 */
[----:B------:R-:W-:Y:S01]  /*7840*/  IADD3 R216, R216, -0x1, RZ ;  /* 0xffffffffd8d87810 */ /* 0x000fe20007ffe0ff */
[----:B------:R-:W-:Y:S01]  /*7850*/  USEL UR5, UR4, URZ, !UP0 ;  /* 0x0000003f04057287 */ /* 0x000fe2000c000000 */
[----:B------:R-:W-:Y:S09]  /*7860*/  IMAD.MOV.U32 R133, RZ, RZ, R132 ;  /* 0x000000ffff857224 */ /* 0x000ff200078e0084 */
[----:B------:R-:W-:-:S05]  /*7870*/  @P0 BRA `(.L_x_740) ;  /* 0xffffd04000000947 */ /* 0x000fca000383ffff */
.L_x_737:
[----:B------:R-:W2:Y:S01]  /*7880*/  SHFL.BFLY PT, R0, R215, 0x2, 0x1f ;  /* 0x0c401f00d7007f89 */ /* 0x000ea200000e0000 */
[----:B-1----:R-:W-:Y:S01]  /*7890*/  MOV R5, c[0x0][0x4e8] ;  /* 0x00013a0000057a02 */ /* 0x002fe20000000f00 */
[----:B------:R-:W1:Y:S01]  /*78a0*/  S2UR UR7, SR_CTAID.Y ;  /* 0x00000000000779c3 */ /* 0x000e620000002600 */
[----:B------:R-:W-:Y:S01]  /*78b0*/  MOV R6, R202 ;  /* 0x000000ca00067202 */ /* 0x000fe20000000f00 */
[----:B------:R-:W3:Y:S01]  /*78c0*/  SHFL.BFLY PT, R2, R217, 0x2, 0x1f ;  /* 0x0c401f00d9027f89 */ /* 0x000ee200000e0000 */
[C---:B------:R-:W-:Y:S01]  /*78d0*/  ISETP.NE.AND P4, PT, R5.reuse, 0x1, PT ;  /* 0x000000010500780c */ /* 0x040fe20003f85270 */
[----:B------:R-:W-:Y:S01]  /*78e0*/  ULDC.64 UR4, c[0x0][0x490] ;  /* 0x0001240000047ab9 */ /* 0x000fe20000000a00 */
[----:B------:R-:W-:Y:S01]  /*78f0*/  MOV R10, RZ ;  /* 0x000000ff000a7202 */ /* 0x000fe20000000f00 */
[----:B------:R-:W4:Y:S01]  /*7900*/  S2R R7, SR_TID.X ;  /* 0x0000000000077919 */ /* 0x000f220000002100 */
[----:B------:R-:W-:Y:S01]  /*7910*/  SHF.R.S32.HI R210, RZ, 0x2, R210 ;  /* 0x00000002ffd27819 */ /* 0x000fe200000114d2 */
[----:B------:R-:W-:Y:S01]  /*7920*/  IMAD R5, R5, c[0x0][0x388], RZ ;  /* 0x0000e20005057a24 */ /* 0x000fe200078e02ff */
[----:B------:R-:W-:Y:S01]  /*7930*/  SHF.L.U32 R201, R201, 0x1, RZ ;  /* 0x00000001c9c97819 */ /* 0x000fe200000006ff */
[----:B------:R-:W-:Y:S01]  /*7940*/  BSSY B0, `(.L_x_741) ;  /* 0x0000168000007945 */ /* 0x000fe20003800000 */
[----:B--2---:R-:W-:Y:S01]  /*7950*/  FADD.FTZ R11, R0, R215 ;  /* 0x000000d7000b7221 */ /* 0x004fe20000010000 */
[----:B-1----:R-:W-:Y:S01]  /*7960*/  USHF.R.S32.HI UR6, URZ, 0x1f, UR7 ;  /* 0x0000001f3f067899 */ /* 0x002fe20008011407 */
[----:B---3--:R-:W-:Y:S01]  /*7970*/  FADD.FTZ R9, R2, R217 ;  /* 0x000000d902097221 */ /* 0x008fe20000010000 */
[----:B------:R-:W-:-:S02]  /*7980*/  UIMAD.WIDE.U32 UR10, UR7, UR4, URZ ;  /* 0x00000004070a72a5 */ /* 0x000fc4000f8e003f */
[----:B------:R-:W1:Y:S01]  /*7990*/  SHFL.BFLY PT, R2, R11, 0x1, 0x1f ;  /* 0x0c201f000b027f89 */ /* 0x000e6200000e0000 */
[----:B------:R-:W-:Y:S01]  /*79a0*/  UIMAD UR8, UR6, UR4, URZ ;  /* 0x00000004060872a4 */ /* 0x000fe2000f8e023f */
[----:B----4-:R-:W-:Y:S02]  /*79b0*/  SHF.R.S32.HI R8, RZ, 0x1f, R7 ;  /* 0x0000001fff087819 */ /* 0x010fe40000011407 */
[----:B------:R-:W2:Y:S01]  /*79c0*/  SHFL.BFLY PT, R4, R9, 0x1, 0x1f ;  /* 0x0c201f0009047f89 */ /* 0x000ea200000e0000 */
[----:B------:R-:W-:Y:S01]  /*79d0*/  UIMAD UR8, UR7, UR5, UR8 ;  /* 0x00000005070872a4 */ /* 0x000fe2000f8e0208 */
[CC--:B------:R-:W-:Y:S02]  /*79e0*/  LEA.HI R0, R8.reuse, R7.reuse, RZ, 0x5 ;  /* 0x0000000708007211 */ /* 0x0c0fe400078f28ff */
[----:B------:R-:W-:Y:S01]  /*79f0*/  LEA.HI R8, R8, R7, RZ, 0x2 ;  /* 0x0000000708087211 */ /* 0x000fe200078f10ff */
[----:B------:R-:W-:Y:S01]  /*7a00*/  ULDC.64 UR4, c[0x0][0x3e8] ;  /* 0x0000fa0000047ab9 */ /* 0x000fe20000000a00 */
[----:B------:R-:W-:Y:S01]  /*7a10*/  LOP3.LUT R14, R0, 0xffffffe0, RZ, 0xc0, !PT ;  /* 0xffffffe0000e7812 */ /* 0x000fe200078ec0ff */
[----:B------:R-:W-:Y:S01]  /*7a20*/  UIMAD UR6, UR6, UR4, URZ ;  /* 0x00000004060672a4 */ /* 0x000fe2000f8e023f */
[----:B------:R-:W-:Y:S01]  /*7a30*/  LOP3.LUT R12, R8, 0xfffffffc, RZ, 0xc0, !PT ;  /* 0xfffffffc080c7812 */ /* 0x000fe200078ec0ff */
[----:B------:R-:W-:Y:S01]  /*7a40*/  UIMAD.WIDE.U32 UR14, UR7, UR4, URZ ;  /* 0x00000004070e72a5 */ /* 0x000fe2000f8e003f */
[----:B------:R-:W-:Y:S01]  /*7a50*/  SHF.R.S32.HI R0, RZ, 0x5, R0 ;  /* 0x00000005ff007819 */ /* 0x000fe20000011400 */
[----:B------:R-:W-:Y:S01]  /*7a60*/  UIMAD UR5, UR7, UR5, UR6 ;  /* 0x00000005070572a4 */ /* 0x000fe2000f8e0206 */
[----:B------:R-:W-:Y:S01]  /*7a70*/  MOV R19, UR11 ;  /* 0x0000000b00137c02 */ /* 0x000fe20008000f00 */
[----:B------:R-:W-:Y:S01]  /*7a80*/  UIADD3 UR8, UR11, UR8, URZ ;  /* 0x000000080b087290 */ /* 0x000fe2000fffe03f */
[----:B------:R-:W-:Y:S01]  /*7a90*/  MOV R18, UR10 ;  /* 0x0000000a00127c02 */ /* 0x000fe20008000f00 */
[----:B------:R-:W-:Y:S01]  /*7aa0*/  UIADD3 UR5, UR15, UR5, URZ ;  /* 0x000000050f057290 */ /* 0x000fe2000fffe03f */
[----:B------:R-:W-:Y:S01]  /*7ab0*/  MOV R17, UR15 ;  /* 0x0000000f00117c02 */ /* 0x000fe20008000f00 */
[----:B------:R-:W-:-:S02]  /*7ac0*/  IMAD.U32 R16, RZ, RZ, UR14 ;  /* 0x0000000eff107e24 */ /* 0x000fc4000f8e00ff */
[----:B------:R-:W-:Y:S01]  /*7ad0*/  MOV R19, UR8 ;  /* 0x0000000800137c02 */ /* 0x000fe20008000f00 */
[----:B-1----:R-:W-:Y:S01]  /*7ae0*/  FADD.FTZ R2, R11, R2 ;  /* 0x000000020b027221 */ /* 0x002fe20000010000 */
[----:B------:R-:W-:Y:S01]  /*7af0*/  IADD3 R11, -R14, R7, RZ ;  /* 0x000000070e0b7210 */ /* 0x000fe20007ffe1ff */
[----:B------:R-:W-:Y:S01]  /*7b00*/  IMAD.IADD R7, R7, 0x1, -R12 ;  /* 0x0000000107077824 */ /* 0x000fe200078e0a0c */
[----:B------:R-:W-:Y:S01]  /*7b10*/  MOV R14, 0xff800000 ;  /* 0xff800000000e7802 */ /* 0x000fe20000000f00 */
[----:B--2---:R-:W-:Y:S01]  /*7b20*/  FADD.FTZ R4, R9, R4 ;  /* 0x0000000409047221 */ /* 0x004fe20000010000 */
[----:B------:R-:W-:Y:S01]  /*7b30*/  BAR.SYNC.DEFER_BLOCKING 0x1, 0x100 ;  /* 0x0044000000007b1d */ /* 0x000fe20000010000 */
[----:B------:R-:W-:Y:S01]  /*7b40*/  FSETP.NE.FTZ.AND P0, PT, R2, RZ, PT ;  /* 0x000000ff0200720b */ /* 0x000fe20003f15000 */
[----:B------:R-:W-:Y:S01]  /*7b50*/  @P4 IMAD.HI.U32 R9, R202, c[0x0][0x4ec], RZ ;  /* 0x00013b00ca094a27 */ /* 0x000fe200078e00ff */
[----:B------:R-:W-:Y:S02]  /*7b60*/  LOP3.LUT P3, RZ, R11, 0x3, RZ, 0xc0, !PT ;  /* 0x000000030bff7812 */ /* 0x000fe4000786c0ff */
[----:B------:R-:W-:-:S02]  /*7b70*/  FSETP.NE.FTZ.AND P1, PT, R4, RZ, PT ;  /* 0x000000ff0400720b */ /* 0x000fc40003f35000 */
[----:B------:R-:W-:Y:S02]  /*7b80*/  @P4 SHF.R.U32.HI R6, RZ, c[0x0][0x4f0], R9 ;  /* 0x00013c00ff064a19 */ /* 0x000fe40000011609 */
[----:B------:R-:W-:Y:S02]  /*7b90*/  MOV R9, RZ ;  /* 0x000000ff00097202 */ /* 0x000fe40000000f00 */
[----:B------:R-:W-:Y:S02]  /*7ba0*/  IADD3 R13, -R6, RZ, RZ ;  /* 0x000000ff060d7210 */ /* 0x000fe40007ffe1ff */
[----:B------:R-:W-:Y:S01]  /*7bb0*/  MOV R17, UR5 ;  /* 0x0000000500117c02 */ /* 0x000fe20008000f00 */
[----:B------:R-:W1:Y:S02]  /*7bc0*/  @P0 MUFU.LG2 R12, R2 ;  /* 0x00000002000c0308 */ /* 0x000e640000000c00 */
[----:B------:R-:W-:Y:S01]  /*7bd0*/  IMAD R11, R13, c[0x0][0x4e8], R202 ;  /* 0x00013a000d0b7a24 */ /* 0x000fe200078e02ca */
[----:B------:R-:W-:-:S02]  /*7be0*/  SHF.R.S32.HI R13, RZ, 0x2, R8 ;  /* 0x00000002ff0d7819 */ /* 0x000fc40000011408 */
[----:B------:R-:W-:-:S03]  /*7bf0*/  SHF.R.S32.HI R8, RZ, 0x1f, R8 ;  /* 0x0000001fff087819 */ /* 0x000fc60000011408 */
[----:B------:R2:W3:Y:S01]  /*7c00*/  @P0 MUFU.RCP R9, R2 ;  /* 0x0000000200090308 */ /* 0x0004e20000001000 */
[----:B------:R-:W-:-:S04]  /*7c10*/  LEA.HI R8, R8, R13, RZ, 0x3 ;  /* 0x0000000d08087211 */ /* 0x000fc800078f18ff */
[----:B------:R-:W-:-:S03]  /*7c20*/  LOP3.LUT R8, R8, 0xfffffff8, RZ, 0xc0, !PT ;  /* 0xfffffff808087812 */ /* 0x000fc600078ec0ff */
[----:B------:R-:W-:Y:S01]  /*7c30*/  @P1 MUFU.RCP R10, R4 ;  /* 0x00000004000a1308 */ /* 0x000fe20000001000 */
[----:B-1----:R-:W-:Y:S01]  /*7c40*/  @P0 FMUL.FTZ R12, R12, 0.69314718246459960938 ;  /* 0x3f3172180c0c0820 */ /* 0x002fe20000410000 */
[----:B--2---:R-:W-:-:S06]  /*7c50*/  @P0 MOV R2, 0x3f317218 ;  /* 0x3f31721800020802 */ /* 0x004fcc0000000f00 */
[----:B------:R-:W1:Y:S01]  /*7c60*/  @P1 MUFU.LG2 R4, R4 ;  /* 0x0000000400041308 */ /* 0x000e620000000c00 */
[C---:B---3--:R-:W-:Y:S02]  /*7c70*/  FMUL.FTZ R131, R9.reuse, R131 ;  /* 0x0000008309837220 */ /* 0x048fe40000410000 */
[C---:B------:R-:W-:Y:S02]  /*7c80*/  FMUL.FTZ R130, R9.reuse, R130 ;  /* 0x0000008209827220 */ /* 0x040fe40000410000 */
[----:B------:R-:W-:Y:S02]  /*7c90*/  @P0 FMUL.FTZ R2, R2, c[0x0][0x2d0] ;  /* 0x0000b40002020a20 */ /* 0x000fe40000410000 */
[----:B------:R-:W-:Y:S01]  /*7ca0*/  FMUL.FTZ R127, R9, R127 ;  /* 0x0000007f097f7220 */ /* 0x000fe20000410000 */
[----:B------:R-:W-:Y:S01]  /*7cb0*/  F2FP.PACK_AB R130, R131, R130 ;  /* 0x000000828382723e */ /* 0x000fe200000000ff */
[C---:B------:R-:W-:Y:S02]  /*7cc0*/  FMUL.FTZ R126, R9.reuse, R126 ;  /* 0x0000007e097e7220 */ /* 0x040fe40000410000 */
[----:B------:R-:W-:-:S02]  /*7cd0*/  FMUL.FTZ R123, R9, R123 ;  /* 0x0000007b097b7220 */ /* 0x000fc40000410000 */
[----:B------:R-:W-:Y:S01]  /*7ce0*/  FMUL.FTZ R122, R9, R122 ;  /* 0x0000007a097a7220 */ /* 0x000fe20000410000 */
[----:B------:R-:W-:Y:S01]  /*7cf0*/  F2FP.PACK_AB R126, R127, R126 ;  /* 0x0000007e7f7e723e */ /* 0x000fe200000000ff */
[C---:B------:R-:W-:Y:S02]  /*7d00*/  FMUL.FTZ R119, R9.reuse, R119 ;  /* 0x0000007709777220 */ /* 0x040fe40000410000 */
[----:B------:R-:W-:Y:S01]  /*7d10*/  FMUL.FTZ R118, R9, R118 ;  /* 0x0000007609767220 */ /* 0x000fe20000410000 */
[----:B------:R-:W-:Y:S01]  /*7d20*/  F2FP.PACK_AB R122, R123, R122 ;  /* 0x0000007a7b7a723e */ /* 0x000fe200000000ff */
[C---:B------:R-:W-:Y:S02]  /*7d30*/  FMUL.FTZ R115, R9.reuse, R115 ;  /* 0x0000007309737220 */ /* 0x040fe40000410000 */
[----:B------:R-:W-:Y:S01]  /*7d40*/  FMUL.FTZ R114, R9, R114 ;  /* 0x0000007209727220 */ /* 0x000fe20000410000 */
[----:B------:R-:W-:Y:S01]  /*7d50*/  F2FP.PACK_AB R118, R119, R118 ;  /* 0x000000767776723e */ /* 0x000fe200000000ff */
        /* <DEDUP_REMOVED lines=56> */
[----:B------:R-:W-:Y:S01]  /*80e0*/  IADD3 R9, R13, -R8, RZ ;  /* 0x800000080d097210 */ /* 0x000fe20007ffe0ff */
[----:B-1----:R-:W-:Y:S01]  /*80f0*/  @P1 FMUL.FTZ R15, R4, 0.69314718246459960938 ;  /* 0x3f317218040f1820 */ /* 0x002fe20000410000 */
[----:B------:R-:W-:Y:S01]  /*8100*/  MOV R13, 0xff800000 ;  /* 0xff800000000d7802 */ /* 0x000fe20000000f00 */
[----:B------:R-:W-:Y:S01]  /*8110*/  @P0 FFMA.FTZ R13, R2, R3, R12 ;  /* 0x00000003020d0223 */ /* 0x000fe2000001000c */
[----:B------:R-:W-:Y:S01]  /*8120*/  @P1 MOV R8, 0x3f317218 ;  /* 0x3f31721800081802 */ /* 0x000fe20000000f00 */
[----:B------:R-:W1:Y:S01]  /*8130*/  S2R R3, SR_CTAID.Z ;  /* 0x0000000000037919 */ /* 0x000e620000002700 */
[----:B------:R-:W-:Y:S01]  /*8140*/  LEA.HI R4, R7, R7, RZ, 0x1 ;  /* 0x0000000707047211 */ /* 0x000fe200078f08ff */
[----:B------:R-:W-:Y:S01]  /*8150*/  FMUL.FTZ R129, R10, R129 ;  /* 0x000000810a817220 */ /* 0x000fe20000410000 */
[----:B------:R-:W-:Y:S01]  /*8160*/  F2FP.PACK_AB R94, R95, R94 ;  /* 0x0000005e5f5e723e */ /* 0x000fe200000000ff */
[----:B------:R-:W-:Y:S01]  /*8170*/  @P1 FMUL.FTZ R8, R8, c[0x0][0x2d0] ;  /* 0x0000b40008081a20 */ /* 0x000fe20000410000 */
[----:B------:R-:W-:Y:S01]  /*8180*/  LOP3.LUT R12, R4, 0x1ffffffe, RZ, 0xc0, !PT ;  /* 0x1ffffffe040c7812 */ /* 0x000fe200078ec0ff */
[----:B------:R-:W-:Y:S01]  /*8190*/  FMUL.FTZ R128, R10, R128 ;  /* 0x000000800a807220 */ /* 0x000fe20000410000 */
[----:B------:R-:W-:Y:S01]  /*81a0*/  F2FP.PACK_AB R98, R99, R98 ;  /* 0x000000626362723e */ /* 0x000fe200000000ff */
[----:B------:R-:W-:Y:S01]  /*81b0*/  @P1 FFMA.FTZ R14, R8, R132, R15 ;  /* 0x00000084080e1223 */ /* 0x000fe2000001000f */
[----:B------:R-:W-:Y:S01]  /*81c0*/  SHF.R.S32.HI R15, RZ, 0x1f, R0 ;  /* 0x0000001fff0f7819 */ /* 0x000fe20000011400 */
[----:B------:R-:W2:Y:S01]  /*81d0*/  S2R R8, SR_CTAID.X ;  /* 0x0000000000087919 */ /* 0x000ea20000002500 */
[----:B------:R-:W-:Y:S01]  /*81e0*/  IADD3 R12, R7, -R12, RZ ;  /* 0x8000000c070c7210 */ /* 0x000fe20007ffe0ff */
[C---:B------:R-:W-:Y:S01]  /*81f0*/  FMUL.FTZ R125, R10.reuse, R125 ;  /* 0x0000007d0a7d7220 */ /* 0x040fe20000410000 */
[----:B------:R-:W-:Y:S01]  /*8200*/  LEA.HI R15, R15, R0, RZ, 0x3 ;  /* 0x000000000f0f7211 */ /* 0x000fe200078f18ff */
[C---:B------:R-:W-:Y:S01]  /*8210*/  FMUL.FTZ R124, R10.reuse, R124 ;  /* 0x0000007c0a7c7220 */ /* 0x040fe20000410000 */
[----:B------:R-:W-:Y:S01]  /*8220*/  R2P PR, R9, 0x6 ;  /* 0x0000000609007804 */ /* 0x000fe20000000000 */
[C---:B------:R-:W-:Y:S01]  /*8230*/  FMUL.FTZ R121, R10.reuse, R121 ;  /* 0x000000790a797220 */ /* 0x040fe20000410000 */
[----:B------:R-:W-:Y:S01]  /*8240*/  LOP3.LUT R15, R15, 0xffffff8, RZ, 0xc0, !PT ;  /* 0x0ffffff80f0f7812 */ /* 0x000fe200078ec0ff */
[C---:B------:R-:W-:Y:S01]  /*8250*/  FMUL.FTZ R120, R10.reuse, R120 ;  /* 0x000000780a787220 */ /* 0x040fe20000410000 */
[----:B------:R-:W-:Y:S01]  /*8260*/  F2FP.PACK_AB R128, R129, R128 ;  /* 0x000000808180723e */ /* 0x000fe200000000ff */
[----:B------:R-:W-:Y:S01]  /*8270*/  FMUL.FTZ R117, R10, R117 ;  /* 0x000000750a757220 */ /* 0x000fe20000410000 */
[----:B------:R-:W-:Y:S01]  /*8280*/  F2FP.PACK_AB R124, R125, R124 ;  /* 0x0000007c7d7c723e */ /* 0x000fe200000000ff */
[C---:B------:R-:W-:Y:S01]  /*8290*/  IMAD.IADD R15, R0.reuse, 0x1, -R15 ;  /* 0x00000001000f7824 */ /* 0x040fe200078e0a0f */
[----:B------:R-:W-:Y:S01]  /*82a0*/  LEA R0, R0, R7, 0x9 ;  /* 0x0000000700007211 */ /* 0x000fe200078e48ff */
[----:B-1----:R-:W-:Y:S01]  /*82b0*/  IMAD.WIDE.U32 R16, R3, c[0x0][0x3f0], R16 ;  /* 0x0000fc0003107a25 */ /* 0x002fe200078e0010 */
[----:B------:R-:W-:-:S02]  /*82c0*/  SHF.R.S32.HI R2, RZ, 0x1f, R3 ;  /* 0x0000001fff027819 */ /* 0x000fc40000011403 */
[----:B------:R-:W-:Y:S01]  /*82d0*/  LOP3.LUT R7, R9, 0x1, RZ, 0xc0, !PT ;  /* 0x0000000109077812 */ /* 0x000fe200078ec0ff */
[----:B------:R-:W-:Y:S01]  /*82e0*/  IMAD.WIDE.U32 R18, R3, c[0x0][0x498], R18 ;  /* 0x0001260003127a25 */ /* 0x000fe200078e0012 */
[----:B------:R-:W-:Y:S02]  /*82f0*/  SHF.L.U32 R9, R9, 0x6, RZ ;  /* 0x0000000609097819 */ /* 0x000fe400000006ff */
[----:B------:R-:W-:Y:S01]  /*8300*/  LEA R15, R15, R210, 0x4 ;  /* 0x000000d20f0f7211 */ /* 0x000fe200078e20ff */
[C---:B------:R-:W-:Y:S01]  /*8310*/  IMAD R4, R2.reuse, c[0x0][0x3f0], RZ ;  /* 0x0000fc0002047a24 */ /* 0x040fe200078e02ff */
[----:B------:R-:W-:Y:S01]  /*8320*/  LOP3.LUT R9, R9, 0x1c0, RZ, 0xc0, !PT ;  /* 0x000001c009097812 */ /* 0x000fe200078ec0ff */
[----:B------:R-:W-:Y:S01]  /*8330*/  IMAD R2, R2, c[0x0][0x498], RZ ;  /* 0x0001260002027a24 */ /* 0x000fe200078e02ff */
[----:B------:R-:W-:Y:S01]  /*8340*/  ISETP.NE.U32.AND P0, PT, R7, 0x1, PT ;  /* 0x000000010700780c */ /* 0x000fe20003f05070 */
[----:B------:R-:W-:Y:S01]  /*8350*/  IMAD R4, R3, c[0x0][0x3f4], R4 ;  /* 0x0000fd0003047a24 */ /* 0x000fe200078e0204 */
[----:B------:R-:W-:Y:S01]  /*8360*/  LEA.HI R9, R9, R9, RZ, 0x1d ;  /* 0x0000000909097211 */ /* 0x000fe200078fe8ff */
[----:B------:R-:W-:Y:S01]  /*8370*/  IMAD R7, R12, 0x8, R15 ;  /* 0x000000080c077824 */ /* 0x000fe200078e020f */
[----:B------:R-:W-:Y:S01]  /*8380*/  F2FP.PACK_AB R120, R121, R120 ;  /* 0x000000787978723e */ /* 0x000fe200000000ff */
[----:B------:R-:W-:Y:S01]  /*8390*/  IMAD R2, R3, c[0x0][0x49c], R2 ;  /* 0x0001270003027a24 */ /* 0x000fe200078e0202 */
[----:B------:R-:W-:Y:S01]  /*83a0*/  IADD3 R17, R17, R4, RZ ;  /* 0x0000000411117210 */ /* 0x000fe20007ffe0ff */
[----:B------:R-:W-:Y:S01]  /*83b0*/  FMUL.FTZ R116, R10, R116 ;  /* 0x000000740a747220 */ /* 0x000fe20000410000 */
[----:B--2---:R-:W-:Y:S01]  /*83c0*/  LEA R4, R8, R15, 0x7 ;  /* 0x0000000f08047211 */ /* 0x004fe200078e38ff */
[----:B------:R-:W-:Y:S01]  /*83d0*/  FMUL.FTZ R113, R10, R113 ;  /* 0x000000710a717220 */ /* 0x000fe20000410000 */
[----:B------:R-:W-:Y:S01]  /*83e0*/  LEA R0, R0, R9, 0x1 ;  /* 0x0000000900007211 */ /* 0x000fe200078e08ff */
[----:B------:R-:W-:Y:S01]  /*83f0*/  IMAD.WIDE.U32 R16, R6, c[0x0][0x3e0], R16 ;  /* 0x0000f80006107a25 */ /* 0x000fe200078e0010 */
[----:B------:R-:W-:-:S02]  /*8400*/  LEA R7, R8, R7, 0x7 ;  /* 0x0000000708077211 */ /* 0x000fc400078e38ff */
[----:B------:R-:W-:Y:S01]  /*8410*/  ISETP.GE.OR P5, PT, R4, R5, P3 ;  /* 0x000000050400720c */ /* 0x000fe20001fa6670 */
[C---:B------:R-:W-:Y:S01]  /*8420*/  FMUL.FTZ R112, R10.reuse, R112 ;  /* 0x000000700a707220 */ /* 0x040fe20000410000 */
[----:B------:R-:W-:Y:S01]  /*8430*/  SHF.R.S32.HI R3, RZ, 0x1f, R6 ;  /* 0x0000001fff037819 */ /* 0x000fe20000011406 */
[----:B------:R-:W-:Y:S01]  /*8440*/  FMUL.FTZ R109, R10, R109 ;  /* 0x0000006d0a6d7220 */ /* 0x000fe20000410000 */
[----:B------:R-:W-:Y:S01]  /*8450*/  IADD3 R4, R4, 0x8, RZ ;  /* 0x0000000804047810 */ /* 0x000fe20007ffe0ff */
[----:B------:R-:W-:Y:S01]  /*8460*/  FMUL.FTZ R108, R10, R108 ;  /* 0x0000006c0a6c7220 */ /* 0x000fe20000410000 */
[----:B------:R-:W-:Y:S01]  /*8470*/  SHF.L.U32 R9, R0, 0x1, RZ ;  /* 0x0000000100097819 */ /* 0x000fe200000006ff */
[----:B------:R-:W-:Y:S01]  /*8480*/  @P4 IMAD.HI.U32 R0, R7, c[0x0][0x4ec], RZ ;  /* 0x00013b0007004a27 */ /* 0x000fe200078e00ff */
[----:B------:R-:W-:Y:S02]  /*8490*/  ISETP.GE.OR P3, PT, R4, R5, P3 ;  /* 0x000000050400720c */ /* 0x000fe40001f66670 */
[----:B------:R-:W-:Y:S01]  /*84a0*/  MOV R15, R7 ;  /* 0x00000007000f7202 */ /* 0x000fe20000000f00 */
[----:B------:R-:W-:Y:S01]  /*84b0*/  IMAD R3, R3, c[0x0][0x3e0], RZ ;  /* 0x0000f80003037a24 */ /* 0x000fe200078e02ff */
[C---:B------:R-:W-:Y:S01]  /*84c0*/  IADD3 R4, R9.reuse, 0x80, RZ ;  /* 0x0000008009047810 */ /* 0x040fe20007ffe0ff */
[----:B------:R-:W-:Y:S01]  /*84d0*/  FMUL.FTZ R105, R10, R105 ;  /* 0x000000690a697220 */ /* 0x000fe20000410000 */
[----:B------:R-:W-:Y:S01]  /*84e0*/  @P4 SHF.R.U32.HI R15, RZ, c[0x0][0x4f0], R0 ;  /* 0x00013c00ff0f4a19 */ /* 0x000fe20000011600 */
[----:B------:R-:W-:Y:S01]  /*84f0*/  IMAD R3, R6, c[0x0][0x3e4], R3 ;  /* 0x0000f90006037a24 */ /* 0x000fe200078e0203 */
[----:B------:R-:W-:Y:S01]  /*8500*/  IADD3 R21, R9, 0x70, RZ ;  /* 0x0000007009157810 */ /* 0x000fe20007ffe0ff */
[----:B------:R-:W-:Y:S01]  /*8510*/  FMUL.FTZ R104, R10, R104 ;  /* 0x000000680a687220 */ /* 0x000fe20000410000 */
[----:B------:R-:W-:Y:S01]  /*8520*/  @P0 IADD3 R21, R4, 0x10, RZ ;  /* 0x0000001004150810 */ /* 0x000fe20007ffe0ff */
[----:B------:R-:W-:Y:S01]  /*8530*/  IMAD.IADD R17, R17, 0x1, R3 ;  /* 0x0000000111117824 */ /* 0x000fe200078e0203 */
[C---:B------:R-:W-:Y:S01]  /*8540*/  IADD3 R4, -R15.reuse, RZ, RZ ;  /* 0x000000ff0f047210 */ /* 0x040fe20007ffe1ff */
[C---:B------:R-:W-:Y:S01]  /*8550*/  FMUL.FTZ R101, R10.reuse, R101 ;  /* 0x000000650a657220 */ /* 0x040fe20000410000 */
[----:B------:R-:W-:Y:S01]  /*8560*/  SHF.R.S32.HI R3, RZ, 0x1f, R15 ;  /* 0x0000001fff037819 */ /* 0x000fe2000001140f */
[----:B------:R-:W-:Y:S01]  /*8570*/  FMUL.FTZ R100, R10, R100 ;  /* 0x000000640a647220 */ /* 0x000fe20000410000 */
[----:B------:R-:W-:Y:S01]  /*8580*/  IADD3 R18, P0, R15, R18, RZ ;  /* 0x000000120f127210 */ /* 0x000fe20007f1e0ff */
[----:B------:R-:W-:Y:S01]  /*8590*/  IMAD R7, R4, c[0x0][0x4e8], R7 ;  /* 0x00013a0004077a24 */ /* 0x000fe200078e0207 */
[----:B------:R-:W-:Y:S01]  /*85a0*/  SEL R0, R135, 0xffffffe0, !P1 ;  /* 0xffffffe087007807 */ /* 0x000fe20004800000 */
[C---:B------:R-:W-:Y:S01]  /*85b0*/  FMUL.FTZ R37, R10.reuse, R37 ;  /* 0x000000250a257220 */ /* 0x040fe20000410000 */
[----:B------:R-:W-:Y:S01]  /*85c0*/  IADD3.X R19, R3, R19, R2, P0, !PT ;  /* 0x0000001303137210 */ /* 0x000fe200007fe402 */
[C---:B------:R-:W-:Y:S01]  /*85d0*/  FMUL.FTZ R36, R10.reuse, R36 ;  /* 0x000000240a247220 */ /* 0x040fe20000410000 */
[----:B------:R-:W-:Y:S01]  /*85e0*/  IADD3 R3, R9, R0, RZ ;  /* 0x0000000009037210 */ /* 0x000fe20007ffe0ff */
[----:B------:R-:W-:Y:S01]  /*85f0*/  FMUL.FTZ R41, R10, R41 ;  /* 0x000000290a297220 */ /* 0x000fe20000410000 */
[----:B------:R-:W-:Y:S01]  /*8600*/  IADD3 R15, R0, R21, RZ ;  /* 0x00000015000f7210 */ /* 0x000fe20007ffe0ff */
[----:B------:R-:W-:Y:S01]  /*8610*/  FMUL.FTZ R40, R10, R40 ;  /* 0x000000280a287220 */ /* 0x000fe20000410000 */
[----:B------:R-:W-:Y:S01]  /*8620*/  SHF.R.S32.HI R0, RZ, 0x1f, R7 ;  /* 0x0000001fff007819 */ /* 0x000fe20000011407 */
[----:B------:R-:W-:Y:S01]  /*8630*/  IMAD.WIDE.U32 R18, R7, c[0x0][0x488], R18 ;  /* 0x0001220007127a25 */ /* 0x000fe200078e0012 */
[----:B------:R-:W-:Y:S01]  /*8640*/  MOV R2, 0x40 ;  /* 0x0000004000027802 */ /* 0x000fe20000000f00 */
[----:B------:R-:W-:Y:S01]  /*8650*/  STS [R9+0x80], R128 ;  /* 0x0000808009007388 */ /* 0x000fe20000000800 */
[----:B------:R-:W-:Y:S01]  /*8660*/  F2FP.PACK_AB R116, R117, R116 ;  /* 0x000000747574723e */ /* 0x000fe200000000ff */
[----:B------:R-:W-:Y:S01]  /*8670*/  IMAD R0, R0, c[0x0][0x488], RZ ;  /* 0x0001220000007a24 */ /* 0x000fe200078e02ff */
[----:B------:R-:W-:Y:S01]  /*8680*/  SEL R2, R2, 0xffffffc0, !P2 ;  /* 0xffffffc002027807 */ /* 0x000fe20005000000 */
[C---:B------:R-:W-:Y:S01]  /*8690*/  FMUL.FTZ R45, R10.reuse, R45 ;  /* 0x0000002d0a2d7220 */ /* 0x040fe20000410000 */
[----:B------:R-:W-:Y:S01]  /*86a0*/  F2FP.PACK_AB R112, R113, R112 ;  /* 0x000000707170723e */ /* 0x000fe200000000ff */
[----:B------:R-:W-:Y:S01]  /*86b0*/  IMAD R0, R7, c[0x0][0x48c], R0 ;  /* 0x0001230007007a24 */ /* 0x000fe200078e0200 */
[----:B------:R-:W-:Y:S01]  /*86c0*/  IADD3 R23, R9, R2, RZ ;  /* 0x0000000209177210 */ /* 0x000fe20007ffe0ff */
[----:B------:R-:W-:Y:S01]  /*86d0*/  FMUL.FTZ R44, R10, R44 ;  /* 0x0000002c0a2c7220 */ /* 0x000fe20000410000 */
[----:B------:R-:W-:Y:S01]  /*86e0*/  F2FP.PACK_AB R108, R109, R108 ;  /* 0x0000006c6d6c723e */ /* 0x000fe200000000ff */
[----:B------:R-:W-:Y:S01]  /*86f0*/  STS [R9+0x480], R130 ;  /* 0x0004808209007388 */ /* 0x000fe20000000800 */
[----:B------:R-:W-:Y:S01]  /*8700*/  IMAD.IADD R7, R2, 0x1, R21 ;  /* 0x0000000102077824 */ /* 0x000fe200078e0215 */
[----:B------:R-:W-:Y:S01]  /*8710*/  F2FP.PACK_AB R104, R105, R104 ;  /* 0x000000686968723e */ /* 0x000fe200000000ff */
[C---:B------:R-:W-:Y:S01]  /*8720*/  FMUL.FTZ R49, R10.reuse, R49 ;  /* 0x000000310a317220 */ /* 0x040fe20000410000 */
[----:B------:R-:W-:Y:S01]  /*8730*/  STS [R21], R124 ;  /* 0x0000007c15007388 */ /* 0x000fe20000000800 */
[----:B------:R-:W-:Y:S01]  /*8740*/  FMUL.FTZ R48, R10, R48 ;  /* 0x000000300a307220 */ /* 0x000fe20000410000 */
[----:B------:R-:W-:Y:S01]  /*8750*/  IADD3 R25, R2, R3, RZ ;  /* 0x0000000302197210 */ /* 0x000fe20007ffe0ff */
[C---:B------:R-:W-:Y:S01]  /*8760*/  FMUL.FTZ R53, R10.reuse, R53 ;  /* 0x000000350a357220 */ /* 0x040fe20000410000 */
[----:B------:R-:W-:Y:S01]  /*8770*/  STS [R21+0x400], R126 ;  /* 0x0004007e15007388 */ /* 0x000fe20000000800 */
[C---:B------:R-:W-:Y:S01]  /*8780*/  FMUL.FTZ R52, R10.reuse, R52 ;  /* 0x000000340a347220 */ /* 0x040fe20000410000 */
[----:B------:R-:W-:Y:S01]  /*8790*/  F2FP.PACK_AB R100, R101, R100 ;  /* 0x000000646564723e */ /* 0x000fe200000000ff */
[C---:B------:R-:W-:Y:S01]  /*87a0*/  FMUL.FTZ R57, R10.reuse, R57 ;  /* 0x000000390a397220 */ /* 0x040fe20000410000 */
[----:B------:R-:W-:Y:S01]  /*87b0*/  STS [R3+0x80], R120 ;  /* 0x0000807803007388 */ /* 0x000fe20000000800 */
[----:B------:R-:W-:Y:S01]  /*87c0*/  IADD3 R27, R15, R2, RZ ;  /* 0x000000020f1b7210 */ /* 0x000fe20007ffe0ff */
[C---:B------:R-:W-:Y:S01]  /*87d0*/  FMUL.FTZ R56, R10.reuse, R56 ;  /* 0x000000380a387220 */ /* 0x040fe20000410000 */
[----:B------:R-:W-:Y:S01]  /*87e0*/  F2FP.PACK_AB R36, R37, R36 ;  /* 0x000000242524723e */ /* 0x000fe200000000ff */
        /* <DEDUP_REMOVED lines=39> */
[----:B------:R-:W-:Y:S01]  /*8a60*/  FMUL.FTZ R10, R10, R96 ;  /* 0x000000600a0a7220 */ /* 0x000fe20000410000 */
[----:B------:R-:W-:Y:S01]  /*8a70*/  STS [R27+0x400], R102 ;  /* 0x000400661b007388 */ /* 0x000fe20000000800 */
[----:B------:R-:W-:-:S02]  /*8a80*/  F2FP.PACK_AB R80, R81, R80 ;  /* 0x000000505150723e */ /* 0x000fc400000000ff */
[----:B------:R-:W-:Y:S01]  /*8a90*/  F2FP.PACK_AB R84, R85, R84 ;  /* 0x000000545554723e */ /* 0x000fe200000000ff */
[----:B------:R-:W-:Y:S01]  /*8aa0*/  STS [R9+0x4080], R36 ;  /* 0x0040802409007388 */ /* 0x000fe20000000800 */
[----:B------:R-:W-:Y:S02]  /*8ab0*/  LEA R4, P0, R18, c[0x0][0x450], 0x2 ;  /* 0x0001140012047a11 */ /* 0x000fe400078010ff */
[----:B------:R-:W-:Y:S01]  /*8ac0*/  IADD3 R19, R19, R0, RZ ;  /* 0x0000000013137210 */ /* 0x000fe20007ffe0ff */
[----:B------:R-:W-:Y:S01]  /*8ad0*/  STS [R9+0x4480], R38 ;  /* 0x0044802609007388 */ /* 0x000fe20000000800 */
[----:B------:R-:W-:Y:S02]  /*8ae0*/  F2FP.PACK_AB R88, R89, R88 ;  /* 0x000000585958723e */ /* 0x000fe400000000ff */
[----:B------:R-:W-:Y:S01]  /*8af0*/  F2FP.PACK_AB R92, R93, R92 ;  /* 0x0000005c5d5c723e */ /* 0x000fe200000000ff */
[----:B------:R-:W-:Y:S01]  /*8b00*/  STS [R21+0x4000], R40 ;  /* 0x0040002815007388 */ /* 0x000fe20000000800 */
[----:B------:R-:W-:-:S02]  /*8b10*/  F2FP.PACK_AB R10, R97, R10 ;  /* 0x0000000a610a723e */ /* 0x000fc400000000ff */
[----:B------:R-:W-:Y:S01]  /*8b20*/  LEA.HI.X R19, R18, c[0x0][0x454], R19, 0x2, P0 ;  /* 0x0001150012137a11 */ /* 0x000fe200000f1413 */
[----:B------:R-:W-:Y:S01]  /*8b30*/  STS [R21+0x4400], R42 ;  /* 0x0044002a15007388 */ /* 0x000fe20000000800 */
[----:B------:R-:W-:-:S03]  /*8b40*/  SHF.R.S32.HI R0, RZ, 0x1f, R11 ;  /* 0x0000001fff007819 */ /* 0x000fc6000001140b */
[----:B------:R-:W-:Y:S02]  /*8b50*/  STS [R3+0x4080], R44 ;  /* 0x0040802c03007388 */ /* 0x000fe40000000800 */
[----:B------:R-:W-:Y:S02]  /*8b60*/  IMAD R0, R0, c[0x0][0x3d8], RZ ;  /* 0x0000f60000007a24 */ /* 0x000fe400078e02ff */
[----:B------:R-:W-:Y:S02]  /*8b70*/  STS [R3+0x4480], R46 ;  /* 0x0044802e03007388 */ /* 0x000fe40000000800 */
[C---:B------:R-:W-:Y:S02]  /*8b80*/  IMAD R0, R11.reuse, c[0x0][0x3dc], R0 ;  /* 0x0000f7000b007a24 */ /* 0x040fe400078e0200 */
        /* <DEDUP_REMOVED lines=22> */
[----:B-1----:R-:W-:-:S03]  /*8cf0*/  IMAD.WIDE.U32 R2, R11, c[0x0][0x3d8], R16 ;  /* 0x0000f6000b027a25 */ /* 0x002fc600078e0010 */
[----:B------:R-:W-:Y:S02]  /*8d00*/  STS [R25+0x8080], R92 ;  /* 0x0080805c19007388 */ /* 0x000fe40000000800 */
[----:B------:R-:W-:Y:S02]  /*8d10*/  IADD3 R0, R3, R0, RZ ;  /* 0x0000000003007210 */ /* 0x000fe40007ffe0ff */
[----:B------:R-:W-:Y:S01]  /*8d20*/  STS [R25+0x8480], R94 ;  /* 0x0084805e19007388 */ /* 0x000fe20000000800 */
[----:B------:R-:W-:-:S03]  /*8d30*/  SHF.R.S32.HI R3, RZ, 0x1f, R198 ;  /* 0x0000001fff037819 */ /* 0x000fc600000114c6 */
[----:B------:R-:W-:Y:S04]  /*8d40*/  STS [R27+0x8000], R10 ;  /* 0x0080000a1b007388 */ /* 0x000fe80000000800 */
[----:B------:R-:W-:Y:S04]  /*8d50*/  STS [R27+0x8400], R98 ;  /* 0x008400621b007388 */ /* 0x000fe80000000800 */
[----:B------:R-:W-:Y:S04]  /*8d60*/  SHFL.IDX PT, R96, R4, RZ, 0x1c1f ;  /* 0x001c1fff04607589 */ /* 0x000fe800000e0000 */
[----:B------:R-:W1:Y:S04]  /*8d70*/  SHFL.IDX PT, R97, R19, RZ, 0x1c1f ;  /* 0x001c1fff13617589 */ /* 0x000e6800000e0000 */
[----:B------:R-:W-:Y:S06]  /*8d80*/  BAR.SYNC.DEFER_BLOCKING 0x1, 0x100 ;  /* 0x0044000000007b1d */ /* 0x000fec0000010000 */
[----:B------:R2:W-:Y:S04]  /*8d90*/  SHFL.IDX PT, R100, R4, 0x1, 0x1c1f ;  /* 0x003c1f0004647f89 */ /* 0x0005e800000e0000 */
[----:B------:R-:W3:Y:S04]  /*8da0*/  SHFL.IDX PT, R101, R19, 0x1, 0x1c1f ;  /* 0x003c1f0013657f89 */ /* 0x000ee800000e0000 */
[----:B-1----:R1:W-:Y:S01]  /*8db0*/  @!P5 ST.E [R96.64], R14 ;  /* 0x0000000e6000d985 */ /* 0x0023e2000c10190c */
[----:B--2---:R-:W-:-:S04]  /*8dc0*/  LEA R4, P0, R2, c[0x0][0x380], 0x1 ;  /* 0x0000e00002047a11 */ /* 0x004fc800078008ff */
[----:B------:R-:W-:Y:S01]  /*8dd0*/  LEA.HI.X R2, R2, c[0x0][0x384], R0, 0x1, P0 ;  /* 0x0000e10002027a11 */ /* 0x000fe200000f0c00 */
[----:B---3--:R1:W-:Y:S01]  /*8de0*/  @!P3 ST.E [R100.64], R13 ;  /* 0x0000000d6400b985 */ /* 0x0083e2000c10190c */
[----:B------:R-:W-:Y:S02]  /*8df0*/  ISETP.GE.AND P0, PT, R200, R5, PT ;  /* 0x00000005c800720c */ /* 0x000fe40003f06270 */
[----:B------:R-:W-:Y:S01]  /*8e00*/  SHF.R.S32.HI R0, RZ, 0x1f, R199 ;  /* 0x0000001fff007819 */ /* 0x000fe200000114c7 */
[----:B------:R1:W2:Y:S04]  /*8e10*/  LDS.128 R52, [R201+0x1080] ;  /* 0x00108000c9347984 */ /* 0x0002a80000000c00 */
[----:B------:R1:W3:Y:S04]  /*8e20*/  LDS.128 R48, [R201+0x2080] ;  /* 0x00208000c9307984 */ /* 0x0002e80000000c00 */
        /* <DEDUP_REMOVED lines=11> */
[----:B------:R-:W-:-:S02]  /*8ee0*/  ISETP.GE.AND P2, PT, R206, c[0x0][0x3c8], PT ;  /* 0x0000f200ce007a0c */ /* 0x000fc40003f46270 */
[----:B------:R-:W-:Y:S01]  /*8ef0*/  ISETP.GE.AND P1, PT, R205, c[0x0][0x3c8], PT ;  /* 0x0000f200cd007a0c */ /* 0x000fe20003f26270 */
[----:B-1----:R-:W1:Y:S01]  /*8f00*/  LDS.128 R12, [R201+0x4080] ;  /* 0x00408000c90c7984 */ /* 0x002e620000000c00 */
[----:B------:R-:W-:-:S03]  /*8f10*/  ISETP.GE.AND P0, PT, R204, c[0x0][0x3c8], PT ;  /* 0x0000f200cc007a0c */ /* 0x000fc60003f06270 */
[----:B------:R-:W5:Y:S06]  /*8f20*/  LDS.128 R8, [R201+0x8080] ;  /* 0x00808000c9087984 */ /* 0x000f6c0000000c00 */
[-C--:B------:R-:W-:Y:S02]  /*8f30*/  @!P2 IADD3 R58, P5, R208, R7.reuse, RZ ;  /* 0x00000007d03aa210 */ /* 0x080fe40007fbe0ff */
[-C--:B------:R-:W-:Y:S02]  /*8f40*/  @!P1 LEA R6, P4, R199, R7.reuse, 0x1 ;  /* 0x00000007c7069211 */ /* 0x080fe400078808ff */
[----:B------:R-:W-:Y:S01]  /*8f50*/  @!P0 LEA R56, P3, R198, R7, 0x1 ;  /* 0x00000007c6388211 */ /* 0x000fe200078608ff */
[----:B------:R-:W-:Y:S01]  /*8f60*/  @!P2 IMAD.X R59, R209, 0x1, R57, P5 ;  /* 0x00000001d13ba824 */ /* 0x000fe200028e0639 */
[----:B------:R-:W-:-:S02]  /*8f70*/  @!P1 LEA.HI.X R7, R199, R57, R0, 0x1, P4 ;  /* 0x00000039c7079211 */ /* 0x000fc400020f0c00 */
[----:B------:R-:W-:Y:S02]  /*8f80*/  @!P0 LEA.HI.X R57, R198, R57, R3, 0x1, P3 ;  /* 0x00000039c6398211 */ /* 0x000fe400018f0c03 */
[----:B--2---:R2:W-:Y:S04]  /*8f90*/  @!P2 ST.E.128 [R58.64], R16 ;  /* 0x000000103a00a985 */ /* 0x0045e8000c101d0c */
[----:B-1----:R2:W-:Y:S04]  /*8fa0*/  @!P1 ST.E.128 [R6.64], R12 ;  /* 0x0000000c06009985 */ /* 0x0025e8000c101d0c */
[----:B-----5:R2:W-:Y:S02]  /*8fb0*/  @!P0 ST.E.128 [R56.64], R8 ;  /* 0x0000000838008985 */ /* 0x0205e4000c101d0c */
.L_x_742:
[----:B--2---:R-:W-:Y:S05]  /*8fc0*/  BSYNC B0 ;  /* 0x0000000000007941 */ /* 0x004fea0003800000 */
.L_x_741:
[----:B------:R-:W-:Y:S01]  /*8fd0*/  IADD3 R6, R200, 0x20, RZ ;  /* 0x00000020c8067810 */ /* 0x000fe20007ffe0ff */
[----:B------:R2:W4:Y:S01]  /*8fe0*/  SHFL.IDX PT, R9, R2, 0x1, 0x181f ;  /* 0x00381f0002097f89 */ /* 0x00052200000e0000 */
[----:B------:R-:W-:Y:S02]  /*8ff0*/  BSSY B0, `(.L_x_743) ;  /* 0x0000010000007945 */ /* 0x000fe40003800000 */
[----:B------:R-:W-:Y:S01]  /*9000*/  ISETP.GE.AND P0, PT, R6, R5, PT ;  /* 0x000000050600720c */ /* 0x000fe20003f06270 */
[----:B-1----:R2:W1:-:S12]  /*9010*/  SHFL.IDX PT, R7, R4, 0x1, 0x181f ;  /* 0x00381f0004077f89 */ /* 0x00245800000e0000 */
[----:B------:R-:W-:Y:S05]  /*9020*/  @P0 BRA `(.L_x_744) ;  /* 0x000000c000000947 */ /* 0x000fea0003800000 */
[----:B------:R-:W-:Y:S02]  /*9030*/  ISETP.GE.AND P2, PT, R206, c[0x0][0x3c8], PT ;  /* 0x0000f200ce007a0c */ /* 0x000fe40003f46270 */
[----:B------:R-:W-:Y:S02]  /*9040*/  ISETP.GE.AND P1, PT, R205, c[0x0][0x3c8], PT ;  /* 0x0000f200cd007a0c */ /* 0x000fe40003f26270 */
[----:B------:R-:W-:-:S09]  /*9050*/  ISETP.GE.AND P0, PT, R204, c[0x0][0x3c8], PT ;  /* 0x0000f200cc007a0c */ /* 0x000fd20003f06270 */
[-C--:B-1----:R-:W-:Y:S02]  /*9060*/  @!P2 IADD3 R10, P5, R208, R7.reuse, RZ ;  /* 0x00000007d00aa210 */ /* 0x082fe40007fbe0ff */
[-C--:B------:R-:W-:Y:S02]  /*9070*/  @!P1 LEA R6, P4, R199, R7.reuse, 0x1 ;  /* 0x00000007c7069211 */ /* 0x080fe400078808ff */
[C---:B------:R-:W-:Y:S01]  /*9080*/  @!P0 LEA R8, P3, R198.reuse, R7, 0x1 ;  /* 0x00000007c6088211 */ /* 0x040fe200078608ff */
[----:B----4-:R-:W-:Y:S01]  /*9090*/  @!P2 IMAD.X R11, R209, 0x1, R9, P5 ;  /* 0x00000001d10ba824 */ /* 0x010fe200028e0609 */
[-C--:B------:R-:W-:Y:S02]  /*90a0*/  @!P1 LEA.HI.X R7, R199, R9.reuse, R0, 0x1, P4 ;  /* 0x00000009c7079211 */ /* 0x080fe400020f0c00 */
[----:B------:R-:W-:Y:S02]  /*90b0*/  @!P0 LEA.HI.X R9, R198, R9, R3, 0x1, P3 ;  /* 0x00000009c6098211 */ /* 0x000fe400018f0c03 */
[----:B------:R1:W-:Y:S04]  /*90c0*/  @!P2 ST.E.128 [R10.64], R52 ;  /* 0x000000340a00a985 */ /* 0x0003e8000c101d0c */
[----:B------:R1:W-:Y:S04]  /*90d0*/  @!P1 ST.E.128 [R6.64], R40 ;  /* 0x0000002806009985 */ /* 0x0003e8000c101d0c */
[----:B------:R1:W-:Y:S02]  /*90e0*/  @!P0 ST.E.128 [R8.64], R28 ;  /* 0x0000001c08008985 */ /* 0x0003e4000c101d0c */
.L_x_744:
[----:B------:R-:W-:Y:S05]  /*90f0*/  BSYNC B0 ;  /* 0x0000000000007941 */ /* 0x000fea0003800000 */
.L_x_743:
[----:B-1----:R-:W-:Y:S01]  /*9100*/  IADD3 R6, R200, 0x40, RZ ;  /* 0x00000040c8067810 */ /* 0x002fe20007ffe0ff */
[----:B----4-:R1:W4:Y:S01]  /*9110*/  SHFL.IDX PT, R9, R2, 0x2, 0x181f ;  /* 0x00581f0002097f89 */ /* 0x01032200000e0000 */
[----:B------:R-:W-:Y:S02]  /*9120*/  BSSY B0, `(.L_x_745) ;  /* 0x0000010000007945 */ /* 0x000fe40003800000 */
[----:B------:R-:W-:Y:S01]  /*9130*/  ISETP.GE.AND P0, PT, R6, R5, PT ;  /* 0x000000050600720c */ /* 0x000fe20003f06270 */
[----:B------:R1:W2:-:S12]  /*9140*/  SHFL.IDX PT, R7, R4, 0x2, 0x181f ;  /* 0x00581f0004077f89 */ /* 0x00029800000e0000 */
[----:B------:R-:W-:Y:S05]  /*9150*/  @P0 BRA `(.L_x_746) ;  /* 0x000000c000000947 */ /* 0x000fea0003800000 */
[----:B------:R-:W-:Y:S02]  /*9160*/  ISETP.GE.AND P2, PT, R206, c[0x0][0x3c8], PT ;  /* 0x0000f200ce007a0c */ /* 0x000fe40003f46270 */
[----:B------:R-:W-:Y:S02]  /*9170*/  ISETP.GE.AND P1, PT, R205, c[0x0][0x3c8], PT ;  /* 0x0000f200cd007a0c */ /* 0x000fe40003f26270 */
[----:B------:R-:W-:-:S09]  /*9180*/  ISETP.GE.AND P0, PT, R204, c[0x0][0x3c8], PT ;  /* 0x0000f200cc007a0c */ /* 0x000fd20003f06270 */
[-C--:B--2---:R-:W-:Y:S02]  /*9190*/  @!P2 IADD3 R10, P5, R208, R7.reuse, RZ ;  /* 0x00000007d00aa210 */ /* 0x084fe40007fbe0ff */
[-C--:B------:R-:W-:Y:S02]  /*91a0*/  @!P1 LEA R6, P4, R199, R7.reuse, 0x1 ;  /* 0x00000007c7069211 */ /* 0x080fe400078808ff */
[C---:B------:R-:W-:Y:S01]  /*91b0*/  @!P0 LEA R8, P3, R198.reuse, R7, 0x1 ;  /* 0x00000007c6088211 */ /* 0x040fe200078608ff */
[----:B----4-:R-:W-:Y:S01]  /*91c0*/  @!P2 IMAD.X R11, R209, 0x1, R9, P5 ;  /* 0x00000001d10ba824 */ /* 0x010fe200028e0609 */
[-C--:B------:R-:W-:Y:S02]  /*91d0*/  @!P1 LEA.HI.X R7, R199, R9.reuse, R0, 0x1, P4 ;  /* 0x00000009c7079211 */ /* 0x080fe400020f0c00 */
[----:B------:R-:W-:Y:S02]  /*91e0*/  @!P0 LEA.HI.X R9, R198, R9, R3, 0x1, P3 ;  /* 0x00000009c6098211 */ /* 0x000fe400018f0c03 */
[----:B---3--:R2:W-:Y:S04]  /*91f0*/  @!P2 ST.E.128 [R10.64], R48 ;  /* 0x000000300a00a985 */ /* 0x0085e8000c101d0c */
[----:B------:R2:W-:Y:S04]  /*9200*/  @!P1 ST.E.128 [R6.64], R36 ;  /* 0x0000002406009985 */ /* 0x0005e8000c101d0c */
[----:B------:R2:W-:Y:S02]  /*9210*/  @!P0 ST.E.128 [R8.64], R24 ;  /* 0x0000001808008985 */ /* 0x0005e4000c101d0c */
.L_x_746:
[----:B------:R-:W-:Y:S05]  /*9220*/  BSYNC B0 ;  /* 0x0000000000007941 */ /* 0x000fea0003800000 */
.L_x_745:
[----:B------:R-:W-:Y:S01]  /*9230*/  IADD3 R200, R200, 0x60, RZ ;  /* 0x00000060c8c87810 */ /* 0x000fe20007ffe0ff */
[----:B--2---:R2:W1:Y:S03]  /*9240*/  SHFL.IDX PT, R7, R2, 0x3, 0x181f ;  /* 0x00781f0002077f89 */ /* 0x00446600000e0000 */
[----:B------:R-:W-:Y:S01]  /*9250*/  ISETP.GE.AND P0, PT, R200, R5, PT ;  /* 0x00000005c800720c */ /* 0x000fe20003f06270 */
[----:B----4-:R2:W4:-:S12]  /*9260*/  SHFL.IDX PT, R9, R4, 0x3, 0x181f ;  /* 0x00781f0004097f89 */ /* 0x01051800000e0000 */
[----:B------:R-:W-:Y:S05]  /*9270*/  @P0 EXIT ;  /* 0x000000000000094d */ /* 0x000fea0003800000 */
[----:B------:R-:W-:Y:S02]  /*9280*/  ISETP.GE.AND P1, PT, R206, c[0x0][0x3c8], PT ;  /* 0x0000f200ce007a0c */ /* 0x000fe40003f26270 */
[----:B------:R-:W-:-:S11]  /*9290*/  ISETP.GE.AND P0, PT, R205, c[0x0][0x3c8], PT ;  /* 0x0000f200cd007a0c */ /* 0x000fd60003f06270 */
[-C--:B----4-:R-:W-:Y:S02]  /*92a0*/  @!P1 IADD3 R10, P3, R208, R9.reuse, RZ ;  /* 0x00000009d00a9210 */ /* 0x090fe40007f7e0ff */
[----:B-12---:R-:W-:-:S03]  /*92b0*/  @!P0 LEA R4, P2, R199, R9, 0x1 ;  /* 0x00000009c7048211 */ /* 0x006fc600078408ff */
[----:B------:R-:W-:Y:S01]  /*92c0*/  @!P1 IMAD.X R11, R209, 0x1, R7, P3 ;  /* 0x00000001d10b9824 */ /* 0x000fe200018e0607 */
[----:B------:R-:W-:-:S04]  /*92d0*/  @!P0 LEA.HI.X R5, R199, R7, R0, 0x1, P2 ;  /* 0x00000007c7058211 */ /* 0x000fc800010f0c00 */
[----:B------:R1:W-:Y:S04]  /*92e0*/  @!P1 ST.E.128 [R10.64], R44 ;  /* 0x0000002c0a009985 */ /* 0x0003e8000c101d0c */
[----:B------:R1:W-:Y:S01]  /*92f0*/  @!P0 ST.E.128 [R4.64], R32 ;  /* 0x0000002004008985 */ /* 0x0003e2000c101d0c */
[----:B------:R-:W-:-:S13]  /*9300*/  ISETP.GE.AND P0, PT, R204, c[0x0][0x3c8], PT ;  /* 0x0000f200cc007a0c */ /* 0x000fda0003f06270 */
[----:B------:R-:W-:Y:S05]  /*9310*/  @P0 EXIT ;  /* 0x000000000000094d */ /* 0x000fea0003800000 */
[----:B------:R-:W-:-:S04]  /*9320*/  LEA R2, P0, R198, R9, 0x1 ;  /* 0x00000009c6027211 */ /* 0x000fc800078008ff */
[----:B------:R-:W-:-:S05]  /*9330*/  LEA.HI.X R3, R198, R7, R3, 0x1, P0 ;  /* 0x00000007c6037211 */ /* 0x000fca00000f0c03 */
[----:B------:R-:W-:Y:S01]  /*9340*/  ST.E.128 [R2.64], R20 ;  /* 0x0000001402007985 */ /* 0x000fe2000c101d0c */
[----:B------:R-:W-:Y:S05]  /*9350*/  EXIT ;  /* 0x000000000000794d */ /* 0x000fea0003800000 */
.L_x_747:
        /* <DEDUP_REMOVED lines=10> */
.L_x_1505:


//--------------------- .text._ZN7cutlass13device_kernelIN5flash19enable_sm80_to_sm89INS1_16FlashAttnFwdSm80INS1_25CollectiveMainloopFwdSm80ILi8ELi2ELb0EN4cute5tupleIJNS5_1CILi128EEENS7_ILi64EEENS7_ILi192EEEEEELi192ENS_6half_tEfNS_4arch4Sm80ELb0ELb0ELb1ELb1ELb1ELb0ELb1ELb0EEENS1_21CollectiveEpilogueFwdINS6_IJS8_SA_S9_EEENS6_IJNS7_ILi1EEESI_SI_EEESC_SE_Li256ELb1ELb1ELb0ELb0EEENS1_19SingleTileSchedulerILb1ELb0ELb1ELi128EEEEEEEEEvNT_6ParamsE --------------------------
	.section	.text._ZN7cutlass13device_kernelIN5flash19enable_sm80_to_sm89INS1_16FlashAttnFwdSm80INS1_25CollectiveMainloopFwdSm80ILi8ELi2ELb0EN4cute5tupleIJNS5_1CILi128EEENS7_ILi64EEENS7_ILi192EEEEEELi192ENS_6half_tEfNS_4arch4Sm80ELb0ELb0ELb1ELb1ELb1ELb0ELb1ELb0EEENS1_21CollectiveEpilogueFwdINS6_IJS8_SA_S9_EEENS6_IJNS7_ILi1EEESI_SI_EEESC_SE_Li256ELb1ELb1ELb0ELb0EEENS1_19SingleTileSchedulerILb1ELb0ELb1ELi128EEEEEEEEEvNT_6ParamsE,"ax",@progbits
	.sectioninfo	@"SHI_REGISTERS=241"
	.align	128
.text._ZN7cutlass13device_kernelIN5flash19enable_sm80_to_sm89INS1_16FlashAttnFwdSm80INS1_25CollectiveMainloopFwdSm80ILi8ELi2ELb0EN4cute5tupleIJNS5_1CILi128EEENS7_ILi64EEENS7_ILi192EEEEEELi192ENS_6half_tEfNS_4arch4Sm80ELb0ELb0ELb1ELb1ELb1ELb0ELb1ELb0EEENS1_21CollectiveEpilogueFwdINS6_IJS8_SA_S9_EEENS6_IJNS7_ILi1EEESI_SI_EEESC_SE_Li256ELb1ELb1ELb0ELb0EEENS1_19SingleTileSchedulerILb1ELb0ELb1ELi128EEEEEEEEEvNT_6ParamsE:
        .type           _ZN7cutlass13device_kernelIN5flash19enable_sm80_to_sm89INS1_16FlashAttnFwdSm80INS1_25CollectiveMainloopFwdSm80ILi8ELi2ELb0EN4cute5tupleIJNS5_1CILi128EEENS7_ILi64EEENS7_ILi192EEEEEELi192ENS_6half_tEfNS_4arch4Sm80ELb0ELb0ELb1ELb1ELb1ELb0ELb1ELb0EEENS1_21CollectiveEpilogueFwdINS6_IJS8_SA_S9_EEENS6_IJNS7_ILi1EEESI_SI_EEESC_SE_Li256ELb1ELb1ELb0ELb0EEENS1_19SingleTileSchedulerILb1ELb0ELb1ELi128EEEEEEEEEvNT_6ParamsE,@function
        .size           _ZN7cutlass13device_kernelIN5flash19enable_sm80_to_sm89INS1_16FlashAttnFwdSm80INS1_25CollectiveMainloopFwdSm80ILi8ELi2ELb0EN4cute5tupleIJNS5_1CILi128EEENS7_ILi64EEENS7_ILi192EEEEEELi192ENS_6half_tEfNS_4arch4Sm80ELb0ELb0ELb1ELb1ELb1ELb0ELb1ELb0EEENS1_21CollectiveEpilogueFwdINS6_IJS8_SA_S9_EEENS6_IJNS7_ILi1EEESI_SI_EEESC_SE_Li256ELb1ELb1ELb0ELb0EEENS1_19SingleTileSchedulerILb1ELb0ELb1ELi128EEEEEEEEEvNT_6ParamsE,(.L_x_1506 - _ZN7cutlass13device_kernelIN5flash19enable_sm80_to_sm89INS1_16FlashAttnFwdSm80INS1_25CollectiveMainloopFwdSm80ILi8ELi2ELb0EN4cute5tupleIJNS5_1CILi128EEENS7_ILi64EEENS7_ILi192EEEEEELi192ENS_6half_tEfNS_4arch4Sm80ELb0ELb0ELb1ELb1ELb1ELb0ELb1ELb0EEENS1_21CollectiveEpilogueFwdINS6_IJS8_SA_S9_EEENS6_IJNS7_ILi1EEESI_SI_EEESC_SE_Li256ELb1ELb1ELb0ELb0EEENS1_19SingleTileSchedulerILb1ELb0ELb1ELi128EEEEEEEEEvNT_6ParamsE)
        .other          _ZN7cutlass13device_kernelIN5flash19enable_sm80_to_sm89INS1_16FlashAttnFwdSm80INS1_25CollectiveMainloopFwdSm80ILi8ELi2ELb0EN4cute5tupleIJNS5_1CILi128EEENS7_ILi64EEENS7_ILi192EEEEEELi192ENS_6half_tEfNS_4arch4Sm80ELb0ELb0ELb1ELb1ELb1ELb0ELb1ELb0EEENS1_21CollectiveEpilogueFwdINS6_IJS8_SA_S9_EEENS6_IJNS7_ILi1EEESI_SI_EEESC_SE_Li256ELb1ELb1ELb0ELb0EEENS1_19SingleTileSchedulerILb1ELb0ELb1ELi128EEEEEEEEEvNT_6ParamsE,@"STO_CUDA_ENTRY STV_DEFAULT"
_ZN7cutlass13device_kernelIN5flash19enable_sm80_to_sm89INS1_16FlashAttnFwdSm80INS1_25CollectiveMainloopFwdSm80ILi8ELi2ELb0EN4cute5tupleIJNS5_1CILi128EEENS7_ILi64EEENS7_ILi192EEEEEELi192ENS_6half_tEfNS_4arch4Sm80ELb0ELb0ELb1ELb1ELb1ELb0ELb1ELb0EEENS1_21CollectiveEpilogueFwdINS6_IJS8_SA_S9_EEENS6_IJNS7_ILi1EEESI_SI_EEESC_SE_Li256ELb1ELb1ELb0ELb0EEENS1_19SingleTileSchedulerILb1ELb0ELb1ELi128EEEEEEEEEvNT_6ParamsE:
        /* <DEDUP_REMOVED lines=16> */
.L_x_749:
        /* <DEDUP_REMOVED lines=8> */
.L_x_751:
[----:B------:R-:W-:-:S05]  /*0180*/  MOV R7, c[0x0][0x54c] ;  /* 0x0001530000077a02 */ /* 0x000fca0000000f00 */
.L_x_750:
[----:B-----5:R-:W-:Y:S01]  /*0190*/  IMAD R7, R7, c[0x0][0x548], RZ ;  /* 0x0001520007077a24 */ /* 0x020fe200078e02ff */
[----:B------:R-:W-:-:S04]  /*01a0*/  SHF.L.U32 R0, R3, 0x7, RZ ;  /* 0x0000000703007819 */ /* 0x000fc800000006ff */
[----:B------:R-:W-:-:S04]  /*01b0*/  ISETP.GE.AND P0, PT, R0, R7, PT ;  /* 0x000000070000720c */ /* 0x000fc80003f06270 */
[----:B------:R-:W-:Y:S01]  /*01c0*/  SEL R204, R204, 0xffffffff, !P0 ;  /* 0xffffffffcccc7807 */ /* 0x000fe20004000000 */
[----:B------:R-:W-:Y:S05]  /*01d0*/  BRA `(.L_x_752) ;  /* 0x0000012000007947 */ /* 0x000fea0003800000 */
.L_x_748:
[----:B---3--:R-:W-:-:S04]  /*01e0*/  ISETP.NE.U32.AND P0, PT, RZ, c[0x0][0x568], PT ;  /* 0x00015a00ff007a0c */ /* 0x008fc80003f05070 */
[----:B------:R-:W-:-:S13]  /*01f0*/  ISETP.NE.AND.EX P0, PT, RZ, c[0x0][0x56c], PT, P0 ;  /* 0x00015b00ff007a0c */ /* 0x000fda0003f05300 */
[----:B------:R-:W-:Y:S05]  /*0200*/  @!P0 BRA `(.L_x_753) ;  /* 0x0000002000008947 */ /* 0x000fea0003800000 */
[----:B------:R1:W5:Y:S01]  /*0210*/  LDG.E R7, [R8.64] ;  /* 0x0000000608077981 */ /* 0x000362000c1e1900 */
[----:B------:R-:W-:Y:S05]  /*0220*/  BRA `(.L_x_754) ;  /* 0x0000009000007947 */ /* 0x000fea0003800000 */
.L_x_753:
        /* <DEDUP_REMOVED lines=8> */
.L_x_755:
[----:B------:R-:W-:-:S05]  /*02b0*/  MOV R7, c[0x0][0x54c] ;  /* 0x0001530000077a02 */ /* 0x000fca0000000f00 */
.L_x_754:
[----:B-----5:R-:W-:Y:S01]  /*02c0*/  IMAD R7, R7, c[0x0][0x548], RZ ;  /* 0x0001520007077a24 */ /* 0x020fe200078e02ff */
[----:B------:R-:W-:-:S04]  /*02d0*/  SHF.L.U32 R0, R3, 0x7, RZ ;  /* 0x0000000703007819 */ /* 0x000fc800000006ff */
[----:B------:R-:W-:-:S04]  /*02e0*/  ISETP.GE.AND P0, PT, R0, R7, PT ;  /* 0x000000070000720c */ /* 0x000fc80003f06270 */
[----:B------:R-:W-:-:S04]  /*02f0*/  SEL R204, R204, 0xffffffff, !P0 ;  /* 0xffffffffcccc7807 */ /* 0x000fc80004000000 */
.L_x_752:
[----:B------:R-:W-:-:S13]  /*0300*/  ISETP.GE.AND P0, PT, R204, RZ, PT ;  /* 0x000000ffcc00720c */ /* 0x000fda0003f06270 */
[----:B------:R-:W-:Y:S05]  /*0310*/  @!P0 EXIT ;  /* 0x000000000000894d */ /* 0x000fea0003800000 */
[----:B------:R-:W-:Y:S01]  /*0320*/  ISETP.NE.U32.AND P0, PT, RZ, c[0x0][0x370], PT ;  /* 0x0000dc00ff007a0c */ /* 0x000fe20003f05070 */
[----:B------:R-:W-:Y:S01]  /*0330*/  IMAD.MOV.U32 R203, RZ, RZ, RZ ;  /* 0x000000ffffcb7224 */ /* 0x000fe200078e00ff */
[----:B------:R-:W-:Y:S01]  /*0340*/  ISETP.NE.U32.AND P2, PT, RZ, c[0x0][0x360], PT ;  /* 0x0000d800ff007a0c */ /* 0x000fe20003f45070 */
[----:B------:R-:W-:Y:S01]  /*0350*/  IMAD.MOV.U32 R2, RZ, RZ, c[0x0][0x168] ;  /* 0x00005a00ff027624 */ /* 0x000fe200078e00ff */
[----:B------:R-:W-:Y:S01]  /*0360*/  ISETP.NE.AND.EX P1, PT, RZ, c[0x0][0x374], PT, P0 ;  /* 0x0000dd00ff007a0c */ /* 0x000fe20003f25300 */
[----:B-1----:R-:W-:Y:S01]  /*0370*/  IMAD.MOV.U32 R8, RZ, RZ, RZ ;  /* 0x000000ffff087224 */ /* 0x002fe200078e00ff */
[----:B------:R-:W-:Y:S01]  /*0380*/  ISETP.NE.AND.EX P0, PT, RZ, c[0x0][0x364], PT, P2 ;  /* 0x0000d900ff007a0c */ /* 0x000fe20003f05320 */
[----:B------:R-:W-:Y:S01]  /*0390*/  IMAD.WIDE R10, R204, R5, c[0x0][0x348] ;  /* 0x0000d200cc0a7625 */ /* 0x000fe200078e0205 */
[----:B------:R-:W-:-:S04]  /*03a0*/  ISETP.NE.U32.AND P3, PT, RZ, c[0x0][0x348], PT ;  /* 0x0000d200ff007a0c */ /* 0x000fc80003f65070 */
[----:B------:R-:W-:-:S05]  /*03b0*/  ISETP.NE.AND.EX P3, PT, RZ, c[0x0][0x34c], PT, P3 ;  /* 0x0000d300ff007a0c */ /* 0x000fca0003f65330 */
[----:B------:R-:W-:-:S04]  /*03c0*/  @P1 IMAD.WIDE R14, R204, R5, c[0x0][0x370] ;  /* 0x0000dc00cc0e1625 */ /* 0x000fc800078e0205 */
[----:B------:R-:W-:Y:S01]  /*03d0*/  @P0 IMAD.WIDE R12, R204, R5, c[0x0][0x360] ;  /* 0x0000d800cc0c0625 */ /* 0x000fe200078e0205 */
[----:B------:R1:W5:Y:S04]  /*03e0*/  @P1 LDG.E R203, [R14.64] ;  /* 0x000000060ecb1981 */ /* 0x000368000c1e1900 */
[----:B------:R1:W5:Y:S04]  /*03f0*/  @P3 LDG.E R8, [R10.64] ;  /* 0x000000060a083981 */ /* 0x000368000c1e1900 */
[----:B------:R1:W5:Y:S01]  /*0400*/  @P0 LDG.E R2, [R12.64] ;  /* 0x000000060c020981 */ /* 0x000362000c1e1900 */
[----:B------:R-:W-:-:S02]  /*0410*/  ULDC UR5, c[0x0][0x2ac] ;  /* 0x0000ab0000057ab9 */ /* 0x000fc40000000800 */
[----:B------:R-:W-:Y:S01]  /*0420*/  ULDC UR4, c[0x0][0x1d0] ;  /* 0x0000740000047ab9 */ /* 0x000fe20000000800 */
[----:B------:R-:W2:Y:S01]  /*0430*/  S2R R197, SR_CTAID.Y ;  /* 0x0000000000c57919 */ /* 0x000ea20000002600 */
[----:B------:R-:W-:-:S06]  /*0440*/  UIMAD UR4, UR5, UR4, URZ ;  /* 0x00000004050472a4 */ /* 0x000fcc000f8e023f */
[----:B------:R-:W-:Y:S01]  /*0450*/  IMAD.U32 R150, RZ, RZ, UR4 ;  /* 0x00000004ff967e24 */ /* 0x000fe2000f8e00ff */
[----:B--2---:R-:W-:Y:S01]  /*0460*/  SHF.R.S32.HI R0, RZ, 0x1f, R197 ;  /* 0x0000001fff007819 */ /* 0x004fe200000114c5 */
[----:B------:R-:W-:Y:S05]  /*0470*/  @P0 BRA `(.L_x_756) ;  /* 0x0000004000000947 */ /* 0x000fea0003800000 */
[----:B-1----:R-:W-:Y:S05]  /*0480*/  @!P3 BRA `(.L_x_756) ;  /* 0x000000300000b947 */ /* 0x002fea0003800000 */
[----:B-----5:R-:W2:Y:S04]  /*0490*/  LDG.E R2, [R10.64] ;  /* 0x000000060a027981 */ /* 0x020ea8000c1e1900 */
[----:B------:R-:W2:Y:S02]  /*04a0*/  LDG.E R7, [R10.64+0x4] ;  /* 0x000004060a077981 */ /* 0x000ea4000c1e1900 */
[----:B--2---:R-:W-:Y:S02]  /*04b0*/  IADD3 R2, -R2, R7, RZ ;  /* 0x0000000702027210 */ /* 0x004fe40007ffe1ff */
.L_x_756:
[----:B-1----:R-:W-:-:S04]  /*04c0*/  ISETP.NE.U32.AND P0, PT, RZ, c[0x0][0x368], PT ;  /* 0x0000da00ff007a0c */ /* 0x002fc80003f05070 */
[----:B------:R-:W-:-:S13]  /*04d0*/  ISETP.NE.AND.EX P0, PT, RZ, c[0x0][0x36c], PT, P0 ;  /* 0x0000db00ff007a0c */ /* 0x000fda0003f05300 */
[----:B------:R-:W-:Y:S05]  /*04e0*/  @!P0 BRA `(.L_x_757) ;  /* 0x0000003000008947 */ /* 0x000fea0003800000 */
[----:B------:R-:W-:-:S06]  /*04f0*/  IMAD.WIDE R150, R204, R5, c[0x0][0x368] ;  /* 0x0000da00cc967625 */ /* 0x000fcc00078e0205 */
[----:B------:R1:W5:Y:S01]  /*0500*/  LDG.E R150, [R150.64] ;  /* 0x0000000696967981 */ /* 0x000362000c1e1900 */
[----:B------:R-:W-:Y:S05]  /*0510*/  BRA `(.L_x_758) ;  /* 0x0000007000007947 */ /* 0x000fea0003800000 */
.L_x_757:
[----:B------:R-:W-:-:S04]  /*0520*/  ISETP.NE.U32.AND P0, PT, RZ, c[0x0][0x350], PT ;  /* 0x0000d400ff007a0c */ /* 0x000fc80003f05070 */
[----:B------:R-:W-:-:S13]  /*0530*/  ISETP.NE.AND.EX P0, PT, RZ, c[0x0][0x354], PT, P0 ;  /* 0x0000d500ff007a0c */ /* 0x000fda0003f05300 */
[----:B------:R-:W-:Y:S05]  /*0540*/  @!P0 BRA `(.L_x_758) ;  /* 0x0000004000008947 */ /* 0x000fea0003800000 */
[----:B------:R-:W-:-:S05]  /*0550*/  IMAD.WIDE R10, R204, R5, c[0x0][0x350] ;  /* 0x0000d400cc0a7625 */ /* 0x000fca00078e0205 */
[----:B------:R-:W2:Y:S04]  /*0560*/  LDG.E R7, [R10.64] ;  /* 0x000000060a077981 */ /* 0x000ea8000c1e1900 */
[----:B------:R-:W2:Y:S02]  /*0570*/  LDG.E R150, [R10.64+0x4] ;  /* 0x000004060a967981 */ /* 0x000ea4000c1e1900 */
[----:B--2---:R-:W-:-:S05]  /*0580*/  IADD3 R150, -R7, R150, RZ ;  /* 0x0000009607967210 */ /* 0x004fca0007ffe1ff */
.L_x_758:
[----:B-----5:R-:W-:Y:S01]  /*0590*/  IMAD.IADD R144, R150, 0x1, -R203 ;  /* 0x0000000196907824 */ /* 0x020fe200078e0acb */
[----:B------:R-:W-:Y:S01]  /*05a0*/  PLOP3.LUT P2, PT, PT, PT, PT, 0x80, 0x0 ;  /* 0x000000000000781c */ /* 0x000fe20003f4f070 */
[----:B------:R-:W-:Y:S01]  /*05b0*/  CS2R R98, SRZ ;  /* 0x0000000000627805 */ /* 0x000fe2000001ff00 */
[----:B------:R-:W-:Y:S01]  /*05c0*/  CS2R R96, SRZ ;  /* 0x0000000000607805 */ /* 0x000fe2000001ff00 */
[----:B------:R-:W-:Y:S01]  /*05d0*/  CS2R R94, SRZ ;  /* 0x00000000005e7805 */ /* 0x000fe2000001ff00 */
[----:B------:R-:W-:Y:S01]  /*05e0*/  ISETP.GE.AND P0, PT, R144, 0x1, PT ;  /* 0x000000019000780c */ /* 0x000fe20003f06270 */
        /* <DEDUP_REMOVED lines=48> */
[----:B------:R-:W-:-:S04]  /*08f0*/  ISETP.NE.U32.AND P2, PT, RZ, c[0x0][0x340], PT ;  /* 0x0000d000ff007a0c */ /* 0x000fc80003f45070 */
[----:B------:R-:W-:-:S13]  /*0900*/  ISETP.NE.AND.EX P2, PT, RZ, c[0x0][0x344], PT, P2 ;  /* 0x0000d100ff007a0c */ /* 0x000fda0003f45320 */
[----:B------:R-:W-:-:S06]  /*0910*/  @P2 IMAD.WIDE R206, R204, R5, c[0x0][0x340] ;  /* 0x0000d000ccce2625 */ /* 0x000fcc00078e0205 */
[----:B------:R2:W5:Y:S01]  /*0920*/  @P2 LDG.E R206, [R206.64] ;  /* 0x00000006cece2981 */ /* 0x000562000c1e1900 */
[----:B------:R-:W-:Y:S01]  /*0930*/  SHF.R.S32.HI R9, RZ, 0x1f, R8 ;  /* 0x0000001fff097819 */ /* 0x000fe20000011408 */
[----:B------:R-:W-:Y:S01]  /*0940*/  IMAD.WIDE.U32 R16, R8, c[0x0][0x178], RZ ;  /* 0x00005e0008107a25 */ /* 0x000fe200078e00ff */
[----:B------:R-:W-:Y:S01]  /*0950*/  SHF.R.S32.HI R7, RZ, 0x1f, R6 ;  /* 0x0000001fff077819 */ /* 0x000fe20000011406 */
[----:B------:R-:W-:Y:S01]  /*0960*/  BSSY B0, `(.L_x_760) ;  /* 0x0000054000007945 */ /* 0x000fe20003800000 */
[----:B------:R-:W-:Y:S01]  /*0970*/  SHF.R.S32.HI R13, RZ, 0x1f, R204 ;  /* 0x0000001fff0d7819 */ /* 0x000fe200000114cc */
[----:B------:R-:W-:Y:S01]  /*0980*/  IMAD R9, R9, c[0x0][0x178], RZ ;  /* 0x00005e0009097a24 */ /* 0x000fe200078e02ff */
[----:B------:R-:W-:Y:S01]  /*0990*/  LEA.HI R4, R7, R6, RZ, 0x3 ;  /* 0x0000000607047211 */ /* 0x000fe200078f18ff */
[----:B------:R-:W-:Y:S01]  /*09a0*/  IMAD R10, R0, c[0x0][0x1b8], RZ ;  /* 0x00006e00000a7a24 */ /* 0x000fe200078e02ff */
[----:B------:R-:W-:Y:S01]  /*09b0*/  SEL R13, R13, RZ, !P3 ;  /* 0x000000ff0d0d7207 */ /* 0x000fe20005800000 */
[----:B------:R-:W-:Y:S01]  /*09c0*/  IMAD R9, R8, c[0x0][0x17c], R9 ;  /* 0x00005f0008097a24 */ /* 0x000fe200078e0209 */
[----:B------:R-:W-:Y:S01]  /*09d0*/  LOP3.LUT R5, R4, 0xfffffff8, RZ, 0xc0, !PT ;  /* 0xfffffff804057812 */ /* 0x000fe200078ec0ff */
[----:B------:R-:W-:Y:S01]  /*09e0*/  IMAD.MOV.U32 R8, RZ, RZ, c[0x0][0x2c4] ;  /* 0x0000b100ff087624 */ /* 0x000fe200078e00ff */
[----:B------:R-:W-:Y:S01]  /*09f0*/  SHF.R.S32.HI R4, RZ, 0x3, R4 ;  /* 0x00000003ff047819 */ /* 0x000fe20000011404 */
[----:B------:R-:W-:Y:S01]  /*0a00*/  IMAD.IADD R17, R17, 0x1, R9 ;  /* 0x0000000111117824 */ /* 0x000fe200078e0209 */
[----:B------:R-:W-:Y:S01]  /*0a10*/  SEL R14, R204, RZ, !P3 ;  /* 0x000000ffcc0e7207 */ /* 0x000fe20005800000 */
[----:B------:R-:W-:Y:S01]  /*0a20*/  IMAD R13, R13, c[0x0][0x1c0], RZ ;  /* 0x000070000d0d7a24 */ /* 0x000fe200078e02ff */
[----:B------:R-:W-:Y:S01]  /*0a30*/  ISETP.NE.AND P0, PT, R8, 0x1, PT ;  /* 0x000000010800780c */ /* 0x000fe20003f05270 */
[----:B------:R-:W-:Y:S01]  /*0a40*/  IMAD.IADD R8, R6, 0x1, -R5 ;  /* 0x0000000106087824 */ /* 0x000fe200078e0a05 */
[----:B------:R-:W-:Y:S01]  /*0a50*/  SHF.L.U32 R201, R4, 0x6, RZ ;  /* 0x0000000604c97819 */ /* 0x000fe200000006ff */
[----:B------:R-:W-:-:S02]  /*0a60*/  IMAD R5, R197, c[0x0][0x1bc], R10 ;  /* 0x00006f00c5057a24 */ /* 0x000fc400078e020a */
[----:B------:R-:W-:Y:S01]  /*0a70*/  IMAD R202, R8, 0x20, R4 ;  /* 0x0000002008ca7824 */ /* 0x000fe200078e0204 */
[----:B------:R-:W-:Y:S01]  /*0a80*/  LOP3.LUT R201, R201, 0x1c0, RZ, 0xc0, !PT ;  /* 0x000001c0c9c97812 */ /* 0x000fe200078ec0ff */
[----:B------:R-:W-:-:S04]  /*0a90*/  IMAD.WIDE.U32 R16, R197, c[0x0][0x1b8], R16 ;  /* 0x00006e00c5107a25 */ /* 0x000fc800078e0010 */
[----:B------:R-:W-:Y:S02]  /*0aa0*/  IMAD R12, R3, 0x80, R202 ;  /* 0x00000080030c7824 */ /* 0x000fe400078e02ca */
[----:B------:R-:W-:Y:S02]  /*0ab0*/  IMAD.IADD R17, R17, 0x1, R5 ;  /* 0x0000000111117824 */ /* 0x000fe400078e0205 */
[----:B------:R-:W-:Y:S01]  /*0ac0*/  @P0 IMAD.HI.U32 R5, R12, c[0x0][0x2c8], RZ ;  /* 0x0000b2000c050a27 */ /* 0x000fe200078e00ff */
[----:B------:R-:W-:-:S03]  /*0ad0*/  MOV R10, R12 ;  /* 0x0000000c000a7202 */ /* 0x000fc60000000f00 */
[C---:B------:R-:W-:Y:S01]  /*0ae0*/  IMAD R13, R14.reuse, c[0x0][0x1c4], R13 ;  /* 0x000071000e0d7a24 */ /* 0x040fe200078e020d */
[----:B------:R-:W-:Y:S01]  /*0af0*/  @P0 SHF.R.U32.HI R10, RZ, c[0x0][0x2cc], R5 ;  /* 0x0000b300ff0a0a19 */ /* 0x000fe20000011605 */
[----:B------:R-:W-:-:S03]  /*0b00*/  IMAD.WIDE.U32 R14, R14, c[0x0][0x1c0], R16 ;  /* 0x000070000e0e7a25 */ /* 0x000fc600078e0010 */
[--C-:B------:R-:W-:Y:S01]  /*0b10*/  SHF.R.S32.HI R9, RZ, 0x1f, R10.reuse ;  /* 0x0000001fff097819 */ /* 0x100fe2000001140a */
[----:B------:R-:W-:Y:S02]  /*0b20*/  IMAD.MOV R5, RZ, RZ, -R10 ;  /* 0x000000ffff057224 */ /* 0x000fe400078e0a0a */
[----:B------:R-:W-:Y:S02]  /*0b30*/  IMAD.IADD R13, R15, 0x1, R13 ;  /* 0x000000010f0d7824 */ /* 0x000fe400078e020d */
[----:B------:R-:W-:Y:S02]  /*0b40*/  IMAD R5, R5, c[0x0][0x2c4], R12 ;  /* 0x0000b10005057a24 */ /* 0x000fe400078e020c */
[----:B------:R-:W-:Y:S02]  /*0b50*/  IMAD R9, R9, c[0x0][0x1b0], RZ ;  /* 0x00006c0009097a24 */ /* 0x000fe400078e02ff */
[----:B------:R-:W-:Y:S01]  /*0b60*/  IMAD.MOV.U32 R12, RZ, RZ, R14 ;  /* 0x000000ffff0c7224 */ /* 0x000fe200078e000e */
[----:B------:R-:W-:Y:S01]  /*0b70*/  SHF.R.S32.HI R11, RZ, 0x1f, R5 ;  /* 0x0000001fff0b7819 */ /* 0x000fe20000011405 */
[----:B------:R-:W-:-:S02]  /*0b80*/  IMAD R9, R10, c[0x0][0x1b4], R9 ;  /* 0x00006d000a097a24 */ /* 0x000fc400078e0209 */
[----:B------:R-:W-:-:S04]  /*0b90*/  IMAD.WIDE.U32 R12, R10, c[0x0][0x1b0], R12 ;  /* 0x00006c000a0c7a25 */ /* 0x000fc800078e000c */
[----:B------:R-:W-:Y:S02]  /*0ba0*/  IMAD R10, R11, c[0x0][0x1a8], RZ ;  /* 0x00006a000b0a7a24 */ /* 0x000fe400078e02ff */
[----:B------:R-:W-:Y:S02]  /*0bb0*/  IMAD.IADD R13, R13, 0x1, R9 ;  /* 0x000000010d0d7824 */ /* 0x000fe400078e0209 */
[C---:B------:R-:W-:Y:S02]  /*0bc0*/  IMAD R15, R5.reuse, c[0x0][0x1ac], R10 ;  /* 0x00006b00050f7a24 */ /* 0x040fe400078e020a */
[----:B------:R-:W-:Y:S01]  /*0bd0*/  IMAD.WIDE.U32 R10, R5, c[0x0][0x1a8], R12 ;  /* 0x00006a00050a7a25 */ /* 0x000fe200078e000c */
[----:B------:R-:W-:-:S03]  /*0be0*/  LEA.HI R12, R7, R6, RZ, 0x6 ;  /* 0x00000006070c7211 */ /* 0x000fc600078f30ff */
[----:B------:R-:W-:Y:S01]  /*0bf0*/  IMAD.IADD R15, R11, 0x1, R15 ;  /* 0x000000010b0f7824 */ /* 0x000fe200078e020f */
[----:B------:R-:W-:Y:S01]  /*0c00*/  LEA.HI R11, R7, R6, RZ, 0x4 ;  /* 0x00000006070b7211 */ /* 0x000fe200078f20ff */
[----:B------:R-:W-:Y:S01]  /*0c10*/  IMAD.SHL.U32 R148, R8, 0x8, RZ ;  /* 0x0000000808947824 */ /* 0x000fe200078e00ff */
[----:B------:R-:W-:Y:S01]  /*0c20*/  LEA R9, P0, R10, c[0x0][0x160], 0x1 ;  /* 0x000058000a097a11 */ /* 0x000fe200078008ff */
[----:B------:R-:W-:Y:S01]  /*0c30*/  IMAD R2, R2, c[0x0][0x2c4], RZ ;  /* 0x0000b10002027a24 */ /* 0x000fe200078e02ff */
[----:B------:R-:W-:Y:S01]  /*0c40*/  LOP3.LUT R5, R11, 0xfffffff0, RZ, 0xc0, !PT ;  /* 0xfffffff00b057812 */ /* 0x000fe200078ec0ff */
[----:B------:R-:W-:Y:S01]  /*0c50*/  IMAD R3, R3, 0x80, R4 ;  /* 0x0000008003037824 */ /* 0x000fe200078e0204 */
[----:B------:R-:W-:Y:S01]  /*0c60*/  LEA.HI.X R15, R10, c[0x0][0x164], R15, 0x1, P0 ;  /* 0x000059000a0f7a11 */ /* 0x000fe200000f0c0f */
[----:B------:R2:W3:Y:S01]  /*0c70*/  SHFL.IDX PT, R16, R9, RZ, 0x181f ;  /* 0x00181fff09107589 */ /* 0x0004e200000e0000 */
[----:B------:R-:W-:Y:S01]  /*0c80*/  SHF.R.U32.HI R10, RZ, 0x3, R201 ;  /* 0x00000003ff0a7819 */ /* 0x000fe200000116c9 */
[----:B------:R-:W-:Y:S01]  /*0c90*/  IMAD.IADD R5, R6, 0x1, -R5 ;  /* 0x0000000106057824 */ /* 0x000fe200078e0a05 */
[----:B------:R-:W-:Y:S01]  /*0ca0*/  LOP3.LUT R201, R201, 0x38, R148, 0xf8, !PT ;  /* 0x00000038c9c97812 */ /* 0x000fe200078ef894 */
[----:B------:R2:W4:Y:S01]  /*0cb0*/  SHFL.IDX PT, R17, R15, RZ, 0x181f ;  /* 0x00181fff0f117589 */ /* 0x00052200000e0000 */
[----:B------:R-:W-:-:S02]  /*0cc0*/  ISETP.GE.AND P1, PT, R3, R2, PT ;  /* 0x000000020300720c */ /* 0x000fc40003f26270 */
[----:B------:R-:W-:Y:S02]  /*0cd0*/  LOP3.LUT R201, R201, R10, RZ, 0x3c, !PT ;  /* 0x0000000ac9c97212 */ /* 0x000fe400078e3cff */
[----:B------:R-:W-:Y:S02]  /*0ce0*/  SHF.R.S32.HI R10, RZ, 0x1f, R5 ;  /* 0x0000001fff0a7819 */ /* 0x000fe40000011405 */
[----:B------:R-:W-:Y:S02]  /*0cf0*/  IADD3 R14, R148, 0x40, RZ ;  /* 0x00000040940e7810 */ /* 0x000fe40007ffe0ff */
[----:B------:R-:W-:Y:S02]  /*0d00*/  LEA.HI R10, R10, R5, RZ, 0x3 ;  /* 0x000000050a0a7211 */ /* 0x000fe400078f18ff */
[----:B------:R-:W-:Y:S02]  /*0d10*/  IADD3 R13, R148, 0x80, RZ ;  /* 0x00000080940d7810 */ /* 0x000fe40007ffe0ff */
[----:B------:R-:W-:-:S02]  /*0d20*/  LOP3.LUT R18, R10, 0xfffffff8, RZ, 0xc0, !PT ;  /* 0xfffffff80a127812 */ /* 0x000fc400078ec0ff */
[----:B------:R-:W-:Y:S02]  /*0d30*/  SHF.L.U32 R12, R12, 0x3, RZ ;  /* 0x000000030c0c7819 */ /* 0x000fe400000006ff */
[----:B------:R-:W-:Y:S01]  /*0d40*/  LOP3.LUT P0, RZ, R8, 0x2, RZ, 0xc0, !PT ;  /* 0x0000000208ff7812 */ /* 0x000fe2000780c0ff */
[----:B------:R-:W-:Y:S01]  /*0d50*/  IMAD.IADD R5, R5, 0x1, -R18 ;  /* 0x0000000105057824 */ /* 0x000fe200078e0a12 */
[----:B------:R-:W-:Y:S02]  /*0d60*/  ISETP.GE.AND P5, PT, R148, c[0x0][0x198], PT ;  /* 0x0000660094007a0c */ /* 0x000fe40003fa6270 */
[----:B------:R-:W-:Y:S02]  /*0d70*/  ISETP.GE.AND P4, PT, R14, c[0x0][0x198], PT ;  /* 0x000066000e007a0c */ /* 0x000fe40003f86270 */
[----:B------:R-:W-:Y:S02]  /*0d80*/  ISETP.GE.AND P3, PT, R13, c[0x0][0x198], PT ;  /* 0x000066000d007a0c */ /* 0x000fe40003f66270 */
[----:B------:R-:W-:Y:S01]  /*0d90*/  LOP3.LUT R201, R201, 0xfffffe00, R12, 0xf8, !PT ;  /* 0xfffffe00c9c97812 */ /* 0x000fe200078ef80c */
[----:B------:R-:W-:Y:S01]  /*0da0*/  @!P2 IMAD.MOV.U32 R206, RZ, RZ, R204 ;  /* 0x000000ffffcea224 */ /* 0x000fe200078e00cc */
[----:B------:R-:W-:Y:S05]  /*0db0*/  @P1 BRA `(.L_x_761) ;  /* 0x000000e000001947 */ /* 0x000fea0003800000 */
[----:B--234-:R-:W-:Y:S01]  /*0dc0*/  SHF.R.S32.HI R21, RZ, 0x1f, R14 ;  /* 0x0000001fff157819 */ /* 0x01cfe2000001140e */
[----:B------:R-:W-:Y:S01]  /*0dd0*/  IMAD.WIDE R22, R148, 0x2, R16 ;  /* 0x0000000294167825 */ /* 0x000fe200078e0210 */
[----:B------:R-:W-:-:S02]  /*0de0*/  SHF.R.S32.HI R12, RZ, 0x1f, R13 ;  /* 0x0000001fff0c7819 */ /* 0x000fc4000001140d */
[----:B------:R-:W-:Y:S02]  /*0df0*/  LEA.HI R21, R21, R14, RZ, 0x3 ;  /* 0x0000000e15157211 */ /* 0x000fe400078f18ff */
[----:B------:R-:W-:Y:S01]  /*0e00*/  LEA.HI R19, R12, R13, RZ, 0x3 ;  /* 0x0000000d0c137211 */ /* 0x000fe200078f18ff */
[----:B------:R-:W-:Y:S01]  /*0e10*/  IMAD.SHL.U32 R12, R201, 0x2, RZ ;  /* 0x00000002c90c7824 */ /* 0x000fe200078e00ff */
[----:B------:R-:W-:Y:S02]  /*0e20*/  LOP3.LUT R21, R21, 0xfffffff8, RZ, 0xc0, !PT ;  /* 0xfffffff815157812 */ /* 0x000fe400078ec0ff */
[----:B------:R-:W-:Y:S02]  /*0e30*/  LOP3.LUT R19, R19, 0xfffffff8, RZ, 0xc0, !PT ;  /* 0xfffffff813137812 */ /* 0x000fe400078ec0ff */
[----:B------:R-:W-:Y:S01]  /*0e40*/  @!PT LDS RZ, [RZ] ;  /* 0x00000000fffff984 */ /* 0x000fe20000000800 */
[----:B------:R2:W-:Y:S01]  /*0e50*/  LDGSTS.E.BYPASS.LTC128B.128 [R12+0x18100], [R22.64], !P5 ;  /* 0x18100000160c7fae */ /* 0x0005e2000e901d46 */
[----:B------:R-:W-:-:S04]  /*0e60*/  IMAD.WIDE R20, R21, 0x2, R16 ;  /* 0x0000000215147825 */ /* 0x000fc800078e0210 */
[----:B------:R-:W-:Y:S01]  /*0e70*/  IMAD.WIDE R16, R19, 0x2, R16 ;  /* 0x0000000213107825 */ /* 0x000fe200078e0210 */
[----:B------:R2:W-:Y:S04]  /*0e80*/  LDGSTS.E.BYPASS.LTC128B.128 [R12+0x1c100], [R20.64], !P4 ;  /* 0x1c100000140c7fae */ /* 0x0005e8000e101d46 */
[----:B------:R2:W-:Y:S02]  /*0e90*/  LDGSTS.E.BYPASS.LTC128B.128 [R12+0x20100], [R16.64], !P3 ;  /* 0x20100000100c7fae */ /* 0x0005e4000d901d46 */
.L_x_761:
[----:B--234-:R-:W-:Y:S05]  /*0ea0*/  BSYNC B0 ;  /* 0x0000000000007941 */ /* 0x01cfea0003800000 */
.L_x_760:
[----:B------:R-:W-:Y:S01]  /*0eb0*/  IADD3 R17, R3, 0x20, RZ ;  /* 0x0000002003117810 */ /* 0x000fe20007ffe0ff */
[----:B------:R2:W3:Y:S01]  /*0ec0*/  SHFL.IDX PT, R19, R15, 0x1, 0x181f ;  /* 0x00381f000f137f89 */ /* 0x0004e200000e0000 */
[----:B------:R-:W-:Y:S02]  /*0ed0*/  BSSY B0, `(.L_x_762) ;  /* 0x0000012000007945 */ /* 0x000fe40003800000 */
[----:B------:R-:W-:Y:S01]  /*0ee0*/  ISETP.GE.AND P1, PT, R17, R2, PT ;  /* 0x000000021100720c */ /* 0x000fe20003f26270 */
[----:B------:R2:W4:-:S12]  /*0ef0*/  SHFL.IDX PT, R18, R9, 0x1, 0x181f ;  /* 0x00381f0009127f89 */ /* 0x00051800000e0000 */
        /* <DEDUP_REMOVED lines=15> */
.L_x_763:
[----:B------:R-:W-:Y:S05]  /*0ff0*/  BSYNC B0 ;  /* 0x0000000000007941 */ /* 0x000fea0003800000 */
.L_x_762:
[----:B---3--:R-:W-:Y:S01]  /*1000*/  IADD3 R17, R3, 0x40, RZ ;  /* 0x0000004003117810 */ /* 0x008fe20007ffe0ff */
[----:B------:R3:W1:Y:S01]  /*1010*/  SHFL.IDX PT, R19, R15, 0x2, 0x181f ;  /* 0x00581f000f137f89 */ /* 0x00066200000e0000 */
[----:B------:R-:W-:Y:S02]  /*1020*/  BSSY B0, `(.L_x_764) ;  /* 0x0000012000007945 */ /* 0x000fe40003800000 */
[----:B------:R-:W-:Y:S01]  /*1030*/  ISETP.GE.AND P1, PT, R17, R2, PT ;  /* 0x000000021100720c */ /* 0x000fe20003f26270 */
[----:B----4-:R3:W4:-:S12]  /*1040*/  SHFL.IDX PT, R18, R9, 0x2, 0x181f ;  /* 0x00581f0009127f89 */ /* 0x01071800000e0000 */
[----:B------:R-:W-:Y:S05]  /*1050*/  @P1 BRA `(.L_x_765) ;  /* 0x000000e000001947 */ /* 0x000fea0003800000 */
[----:B------:R-:W-:Y:S01]  /*1060*/  SHF.R.S32.HI R17, RZ, 0x1f, R14 ;  /* 0x0000001fff117819 */ /* 0x000fe2000001140e */
[----:B-1--4-:R-:W-:Y:S01]  /*1070*/  IMAD.WIDE R20, R148, 0x2, R18 ;  /* 0x0000000294147825 */ /* 0x012fe200078e0212 */
        /* <DEDUP_REMOVED lines=12> */
.L_x_765:
[----:B------:R-:W-:Y:S05]  /*1140*/  BSYNC B0 ;  /* 0x0000000000007941 */ /* 0x000fea0003800000 */
.L_x_764:
[----:B-1--4-:R1:W-:Y:S01]  /*1150*/  SHFL.IDX PT, R18, R9, 0x3, 0x181f ;  /* 0x00781f0009127f89 */ /* 0x0123e200000e0000 */
[----:B------:R-:W-:Y:S01]  /*1160*/  IADD3 R12, R144, 0x3f, RZ ;  /* 0x0000003f900c7810 */ /* 0x000fe20007ffe0ff */
[----:B------:R-:W-:Y:S01]  /*1170*/  IMAD.MOV.U32 R194, RZ, RZ, c[0x0][0x2b8] ;  /* 0x0000ae00ffc27624 */ /* 0x000fe200078e00ff */
[----:B------:R-:W-:Y:S01]  /*1180*/  IADD3 R3, R3, 0x60, RZ ;  /* 0x0000006003037810 */ /* 0x000fe20007ffe0ff */
[----:B------:R-:W4:Y:S01]  /*1190*/  SHFL.IDX PT, R19, R15, 0x3, 0x181f ;  /* 0x00781f000f137f89 */ /* 0x000f2200000e0000 */
[----:B------:R-:W-:Y:S01]  /*11a0*/  SHF.R.S32.HI R17, RZ, 0x1f, R12 ;  /* 0x0000001fff117819 */ /* 0x000fe2000001140c */
[----:B------:R-:W-:Y:S01]  /*11b0*/  IMAD.MOV.U32 R199, RZ, RZ, RZ ;  /* 0x000000ffffc77224 */ /* 0x000fe200078e00ff */
[----:B------:R-:W-:-:S02]  /*11c0*/  ISETP.NE.AND P6, PT, R194, 0x1, PT ;  /* 0x00000001c200780c */ /* 0x000fc40003fc5270 */
[----:B------:R-:W-:Y:S02]  /*11d0*/  LEA.HI R12, R17, R12, RZ, 0x6 ;  /* 0x0000000c110c7211 */ /* 0x000fe400078f30ff */
[----:B------:R-:W-:Y:S02]  /*11e0*/  ISETP.GE.AND P1, PT, R3, R2, PT ;  /* 0x000000020300720c */ /* 0x000fe40003f26270 */
[----:B------:R-:W-:Y:S02]  /*11f0*/  SHF.R.S32.HI R3, RZ, 0x1f, R14 ;  /* 0x0000001fff037819 */ /* 0x000fe4000001140e */
[----:B------:R-:W-:Y:S02]  /*1200*/  P2R R2, PR, RZ, 0x40 ;  /* 0x00000040ff027803 */ /* 0x000fe40000000000 */
[----:B------:R-:W-:Y:S02]  /*1210*/  SHF.R.S32.HI R12, RZ, 0x6, R12 ;  /* 0x00000006ff0c7819 */ /* 0x000fe4000001140c */
[----:B------:R-:W-:-:S02]  /*1220*/  SHF.R.S32.HI R2, RZ, 0x1f, R13 ;  /* 0x0000001fff027819 */ /* 0x000fc4000001140d */
[----:B------:R-:W-:Y:S01]  /*1230*/  LEA.HI R134, R3, R14, RZ, 0x3 ;  /* 0x0000000e03867211 */ /* 0x000fe200078f18ff */
[----:B------:R-:W-:Y:S01]  /*1240*/  IMAD R200, R12, 0x40, R202 ;  /* 0x000000400cc87824 */ /* 0x000fe200078e02ca */
[----:B------:R-:W-:Y:S01]  /*1250*/  LEA.HI R2, R2, R13, RZ, 0x3 ;  /* 0x0000000d02027211 */ /* 0x000fe200078f18ff */
[----:B-123--:R-:W-:Y:S01]  /*1260*/  IMAD.SHL.U32 R9, R201, 0x2, RZ ;  /* 0x00000002c9097824 */ /* 0x00efe200078e00ff */
[----:B------:R-:W-:Y:S02]  /*1270*/  LOP3.LUT R134, R134, 0xfffffff8, RZ, 0xc0, !PT ;  /* 0xfffffff886867812 */ /* 0x000fe400078ec0ff */
[----:B------:R-:W-:Y:S01]  /*1280*/  LOP3.LUT R2, R2, 0xfffffff8, RZ, 0xc0, !PT ;  /* 0xfffffff802027812 */ /* 0x000fe200078ec0ff */
[----:B----4-:R-:W-:Y:S01]  /*1290*/  @!P1 IMAD.WIDE R22, R148, 0x2, R18 ;  /* 0x0000000294169825 */ /* 0x010fe200078e0212 */
[----:B------:R-:W-:Y:S02]  /*12a0*/  IADD3 R200, R200, -0x40, RZ ;  /* 0xffffffc0c8c87810 */ /* 0x000fe40007ffe0ff */
[----:B-----5:R-:W-:Y:S01]  /*12b0*/  SHF.R.S32.HI R193, RZ, 0x1f, R206 ;  /* 0x0000001fffc17819 */ /* 0x020fe200000114ce */
[--C-:B------:R-:W-:Y:S01]  /*12c0*/  @!P1 IMAD.WIDE R20, R134, 0x2, R18.reuse ;  /* 0x0000000286149825 */ /* 0x100fe200078e0212 */
[----:B------:R-:W-:Y:S01]  /*12d0*/  ISETP.GE.AND P2, PT, R200, R144, PT ;  /* 0x00000090c800720c */ /* 0x000fe20003f46270 */
[----:B------:R-:W-:Y:S01]  /*12e0*/  @!PT LDS RZ, [RZ] ;  /* 0x00000000fffff984 */ /* 0x000fe20000000800 */
[----:B------:R1:W-:Y:S02]  /*12f0*/  @!P1 LDGSTS.E.BYPASS.LTC128B.128 [R9+0x1b100], [R22.64], !P5 ;  /* 0x1b10000016099fae */ /* 0x0003e4000e901d46 */
[----:B------:R-:W-:Y:S01]  /*1300*/  @!P1 IMAD.WIDE R18, R2, 0x2, R18 ;  /* 0x0000000202129825 */ /* 0x000fe200078e0212 */
[----:B------:R-:W-:Y:S01]  /*1310*/  ISETP.GT.OR P2, PT, R202, 0x3f, P2 ;  /* 0x0000003fca00780c */ /* 0x000fe20001744670 */
[----:B------:R2:W-:Y:S02]  /*1320*/  @!P1 LDGSTS.E.BYPASS.LTC128B.128 [R9+0x1f100], [R20.64], !P4 ;  /* 0x1f10000014099fae */ /* 0x0005e4000e101d46 */
[----:B------:R-:W-:-:S02]  /*1330*/  IMAD.IADD R200, R200, 0x1, R203 ;  /* 0x00000001c8c87824 */ /* 0x000fc400078e02cb */
[----:B------:R3:W-:Y:S01]  /*1340*/  @!P1 LDGSTS.E.BYPASS.LTC128B.128 [R9+0x23100], [R18.64], !P3 ;  /* 0x2310000012099fae */ /* 0x0007e2000d901d46 */
[----:B------:R-:W-:Y:S02]  /*1350*/  IMAD R193, R193, c[0x0][0x2b0], RZ ;  /* 0x0000ac00c1c17a24 */ /* 0x000fe400078e02ff */
[----:B------:R-:W-:Y:S01]  /*1360*/  @P6 IMAD.HI.U32 R15, R200, c[0x0][0x2bc], RZ ;  /* 0x0000af00c80f6a27 */ /* 0x000fe200078e00ff */
[----:B------:R-:W0:Y:S03]  /*1370*/  LDGDEPBAR ;  /* 0x00000000000079af */ /* 0x000e260000000000 */
[C---:B------:R-:W-:Y:S02]  /*1380*/  IMAD R193, R206.reuse, c[0x0][0x2b4], R193 ;  /* 0x0000ad00cec17a24 */ /* 0x040fe400078e02c1 */
[----:B------:R-:W-:Y:S01]  /*1390*/  IMAD.MOV.U32 R3, RZ, RZ, R200 ;  /* 0x000000ffff037224 */ /* 0x000fe200078e00c8 */
[----:B------:R-:W-:Y:S01]  /*13a0*/  @P6 SHF.R.U32.HI R3, RZ, c[0x0][0x2c0], R15 ;  /* 0x0000b000ff036a19 */ /* 0x000fe2000001160f */
[----:B------:R-:W-:-:S04]  /*13b0*/  IMAD.WIDE.U32 R206, R206, c[0x0][0x2b0], RZ ;  /* 0x0000ac00cece7a25 */ /* 0x000fc800078e00ff */
[----:B------:R-:W-:Y:S01]  /*13c0*/  IMAD.IADD R193, R207, 0x1, R193 ;  /* 0x00000001cfc17824 */ /* 0x000fe200078e02c1 */
[----:B------:R-:W-:-:S04]  /*13d0*/  @!P2 IADD3 R16, P5, R3, R206, RZ ;  /* 0x000000ce0310a210 */ /* 0x000fc80007fbe0ff */
[----:B------:R-:W-:Y:S02]  /*13e0*/  @!P2 LEA.HI.X.SX32 R15, R3, R193, 0x1, P5 ;  /* 0x000000c1030fa211 */ /* 0x000fe400028f0eff */
[----:B------:R-:W-:-:S04]  /*13f0*/  @!P2 LEA R24, P4, R16, c[0x0][0x2a0], 0x2 ;  /* 0x0000a8001018aa11 */ /* 0x000fc800078810ff */
[----:B------:R-:W-:Y:S01]  /*1400*/  @!P2 LEA.HI.X R25, R16, c[0x0][0x2a4], R15, 0x2, P4 ;  /* 0x0000a9001019aa11 */ /* 0x000fe200020f140f */
[----:B------:R-:W-:Y:S06]  /*1410*/  BAR.SYNC.DEFER_BLOCKING 0x0 ;  /* 0x0000000000007b1d */ /* 0x000fec0000010000 */
[----:B------:R-:W4:Y:S01]  /*1420*/  @!P2 LDG.E R199, [R24.64] ;  /* 0x0000000618c7a981 */ /* 0x000f22000c1e1900 */
[----:B------:R-:W-:Y:S01]  /*1430*/  IMAD.MOV R3, RZ, RZ, -R3 ;  /* 0x000000ffff037224 */ /* 0x000fe200078e0a03 */
[----:B------:R-:W-:Y:S01]  /*1440*/  ISETP.GE.AND P5, PT, R148, c[0x0][0x1d4], PT ;  /* 0x0000750094007a0c */ /* 0x000fe20003fa6270 */
[----:B---3--:R-:W-:Y:S01]  /*1450*/  IMAD R18, R0, c[0x0][0x1e8], RZ ;  /* 0x00007a0000127a24 */ /* 0x008fe200078e02ff */
[----:B------:R-:W-:Y:S01]  /*1460*/  ISETP.GE.AND P4, PT, R14, c[0x0][0x1d4], PT ;  /* 0x000075000e007a0c */ /* 0x000fe20003f86270 */
[----:B------:R-:W-:Y:S01]  /*1470*/  IMAD R200, R3, c[0x0][0x2b8], R200 ;  /* 0x0000ae0003c87a24 */ /* 0x000fe200078e02c8 */
[----:B------:R-:W-:Y:S01]  /*1480*/  ISETP.GE.AND P6, PT, R13, c[0x0][0x1d4], PT ;  /* 0x000075000d007a0c */ /* 0x000fe20003fc6270 */
[----:B------:R-:W-:Y:S01]  /*1490*/  IMAD R195, R197, c[0x0][0x1ec], R18 ;  /* 0x00007b00c5c37a24 */ /* 0x000fe200078e0212 */
[----:B------:R-:W-:Y:S01]  /*14a0*/  ISETP.GE.AND P3, PT, R148, c[0x0][0x1d4], PT ;  /* 0x0000750094007a0c */ /* 0x000fe20003f66270 */
[----:B--2---:R-:W-:Y:S01]  /*14b0*/  IMAD.WIDE.U32 R20, R200, c[0x0][0x1e0], RZ ;  /* 0x00007800c8147a25 */ /* 0x004fe200078e00ff */
[----:B------:R-:W-:-:S02]  /*14c0*/  SHF.R.S32.HI R3, RZ, 0x1f, R200 ;  /* 0x0000001fff037819 */ /* 0x000fc400000114c8 */
[----:B------:R-:W-:Y:S01]  /*14d0*/  SHF.R.S32.HI R145, RZ, 0x1f, R148 ;  /* 0x0000001fff917819 */ /* 0x000fe20000011494 */
[----:B------:R-:W-:Y:S01]  /*14e0*/  IMAD.WIDE.U32 R210, R197, c[0x0][0x1e8], RZ ;  /* 0x00007a00c5d27a25 */ /* 0x000fe200078e00ff */
[----:B------:R-:W-:Y:S02]  /*14f0*/  SEL R146, RZ, 0x10, P6 ;  /* 0x00000010ff927807 */ /* 0x000fe40003000000 */
[----:B------:R-:W-:Y:S01]  /*1500*/  IADD3 R198, R9, 0x100, RZ ;  /* 0x0000010009c67810 */ /* 0x000fe20007ffe0ff */
[----:B------:R-:W-:Y:S01]  /*1510*/  IMAD R15, R3, c[0x0][0x1e0], RZ ;  /* 0x00007800030f7a24 */ /* 0x000fe200078e02ff */
[----:B------:R-:W-:Y:S01]  /*1520*/  SHF.R.S32.HI R147, RZ, 0x1f, R134 ;  /* 0x0000001fff937819 */ /* 0x000fe20000011486 */
[----:B------:R-:W-:Y:S01]  /*1530*/  IMAD.IADD R195, R211, 0x1, R195 ;  /* 0x00000001d3c37824 */ /* 0x000fe200078e02c3 */
[----:B------:R-:W-:Y:S01]  /*1540*/  SHF.R.S32.HI R133, RZ, 0x1f, R2 ;  /* 0x0000001fff857819 */ /* 0x000fe20000011402 */
[----:B-1----:R-:W-:Y:S02]  /*1550*/  IMAD R22, R200, c[0x0][0x1e4], R15 ;  /* 0x00007900c8167a24 */ /* 0x002fe400078e020f */
[----:B------:R-:W-:-:S02]  /*1560*/  IMAD R3, R3, c[0x0][0x208], RZ ;  /* 0x0000820003037a24 */ /* 0x000fc400078e02ff */
[----:B------:R-:W-:Y:S02]  /*1570*/  IMAD.IADD R23, R21, 0x1, R22 ;  /* 0x0000000115177824 */ /* 0x000fe400078e0216 */
[----:B------:R-:W-:Y:S02]  /*1580*/  IMAD.MOV.U32 R22, RZ, RZ, R20 ;  /* 0x000000ffff167224 */ /* 0x000fe400078e0014 */
[----:B------:R-:W-:-:S04]  /*1590*/  IMAD.WIDE.U32 R20, R200, c[0x0][0x208], RZ ;  /* 0x00008200c8147a25 */ /* 0x000fc800078e00ff */
[----:B------:R-:W-:Y:S01]  /*15a0*/  IMAD R26, R200, c[0x0][0x20c], R3 ;  /* 0x00008300c81a7a24 */ /* 0x000fe200078e0203 */
[----:B------:R-:W-:Y:S01]  /*15b0*/  LEA R3, R12, 0xffffffc0, 0x6 ;  /* 0xffffffc00c037811 */ /* 0x000fe200078e30ff */
[----:B------:R-:W-:Y:S02]  /*15c0*/  IMAD R0, R0, c[0x0][0x210], RZ ;  /* 0x0000840000007a24 */ /* 0x000fe400078e02ff */
[----:B------:R-:W-:Y:S02]  /*15d0*/  IMAD.IADD R27, R21, 0x1, R26 ;  /* 0x00000001151b7824 */ /* 0x000fe400078e021a */
[----:B------:R-:W-:Y:S02]  /*15e0*/  IMAD.MOV.U32 R26, RZ, RZ, R20 ;  /* 0x000000ffff1a7224 */ /* 0x000fe400078e0014 */
[----:B------:R-:W-:-:S04]  /*15f0*/  IMAD.WIDE.U32 R208, R197, c[0x0][0x210], RZ ;  /* 0x00008400c5d07a25 */ /* 0x000fc800078e00ff */
[----:B------:R-:W-:Y:S02]  /*1600*/  IMAD.IADD R3, R144, 0x1, -R3 ;  /* 0x0000000190037824 */ /* 0x000fe400078e0a03 */
[----:B------:R-:W-:-:S04]  /*1610*/  IMAD.WIDE R212, R148, 0x2, RZ ;  /* 0x0000000294d47825 */ /* 0x000fc800078e02ff */
[----:B------:R-:W-:Y:S01]  /*1620*/  IMAD.MOV.U32 R189, RZ, RZ, 0x10 ;  /* 0x00000010ffbd7424 */ /* 0x000fe200078e00ff */
[----:B----4-:R-:W-:Y:S01]  /*1630*/  SHF.R.S32.HI R16, RZ, 0x1f, R199 ;  /* 0x0000001fff107819 */ /* 0x010fe200000114c7 */
[----:B------:R-:W-:-:S04]  /*1640*/  IMAD.WIDE.U32 R22, R199, c[0x0][0x1f0], R22 ;  /* 0x00007c00c7167a25 */ /* 0x000fc800078e0016 */
[----:B------:R-:W-:Y:S01]  /*1650*/  IMAD R18, R16, c[0x0][0x1f0], RZ ;  /* 0x00007c0010127a24 */ /* 0x000fe200078e02ff */
[----:B------:R-:W-:Y:S01]  /*1660*/  IADD3 R15, P1, R210, R22, RZ ;  /* 0x00000016d20f7210 */ /* 0x000fe20007f3e0ff */
[----:B------:R-:W-:Y:S02]  /*1670*/  IMAD R16, R16, c[0x0][0x218], RZ ;  /* 0x0000860010107a24 */ /* 0x000fe400078e02ff */
[C---:B------:R-:W-:Y:S02]  /*1680*/  IMAD R18, R199.reuse, c[0x0][0x1f4], R18 ;  /* 0x00007d00c7127a24 */ /* 0x040fe400078e0212 */
[----:B------:R-:W-:-:S03]  /*1690*/  IMAD.WIDE.U32 R26, R199, c[0x0][0x218], R26 ;  /* 0x00008600c71a7a25 */ /* 0x000fc600078e001a */
[----:B------:R-:W-:Y:S01]  /*16a0*/  IADD3.X R18, R195, R23, R18, P1, !PT ;  /* 0x00000017c3127210 */ /* 0x000fe20000ffe412 */
[----:B------:R-:W-:Y:S01]  /*16b0*/  IMAD R17, R199, c[0x0][0x21c], R16 ;  /* 0x00008700c7117a24 */ /* 0x000fe200078e0210 */
[----:B------:R-:W-:-:S04]  /*16c0*/  LEA R24, P1, R15, c[0x0][0x1c8], 0x1 ;  /* 0x000072000f187a11 */ /* 0x000fc800078208ff */
[----:B------:R-:W-:Y:S01]  /*16d0*/  LEA.HI.X R18, R15, c[0x0][0x1cc], R18, 0x1, P1 ;  /* 0x000073000f127a11 */ /* 0x000fe200008f0c12 */
[----:B------:R-:W-:Y:S01]  /*16e0*/  IMAD R15, R197, c[0x0][0x214], R0 ;  /* 0x00008500c50f7a24 */ /* 0x000fe200078e0200 */
[----:B------:R-:W-:Y:S01]  /*16f0*/  SHFL.IDX PT, R22, R24, RZ, 0x181f ;  /* 0x00181fff18167589 */ /* 0x000fe200000e0000 */
[----:B------:R-:W-:Y:S02]  /*1700*/  IMAD.IADD R0, R3, 0x1, -R4 ;  /* 0x0000000103007824 */ /* 0x000fe400078e0a04 */
[----:B------:R-:W-:Y:S01]  /*1710*/  IMAD.IADD R196, R209, 0x1, R15 ;  /* 0x00000001d1c47824 */ /* 0x000fe200078e020f */
[----:B------:R-:W1:Y:S01]  /*1720*/  SHFL.IDX PT, R23, R18, RZ, 0x181f ;  /* 0x00181fff12177589 */ /* 0x000e6200000e0000 */
[----:B------:R-:W-:Y:S02]  /*1730*/  IADD3 R15, P1, R208, R26, RZ ;  /* 0x0000001ad00f7210 */ /* 0x000fe40007f3e0ff */
[----:B------:R-:W-:Y:S01]  /*1740*/  ISETP.GE.AND P2, PT, R0, 0x1, PT ;  /* 0x000000010000780c */ /* 0x000fe20003f46270 */
[----:B------:R-:W-:Y:S01]  /*1750*/  SHFL.IDX PT, R20, R24, 0x1, 0x181f ;  /* 0x00381f0018147f89 */ /* 0x000fe200000e0000 */
[----:B------:R-:W-:-:S02]  /*1760*/  IADD3.X R26, R196, R27, R17, P1, !PT ;  /* 0x0000001bc41a7210 */ /* 0x000fc40000ffe411 */
[C---:B------:R-:W-:Y:S01]  /*1770*/  LEA R16, P1, R15.reuse, c[0x0][0x1f8], 0x1 ;  /* 0x00007e000f107a11 */ /* 0x040fe200078208ff */
[----:B------:R-:W2:Y:S03]  /*1780*/  SHFL.IDX PT, R21, R18, 0x1, 0x181f ;  /* 0x00381f0012157f89 */ /* 0x000ea600000e0000 */
[----:B------:R-:W-:Y:S01]  /*1790*/  LEA.HI.X R15, R15, c[0x0][0x1fc], R26, 0x1, P1 ;  /* 0x00007f000f0f7a11 */ /* 0x000fe200008f0c1a */
[----:B------:R-:W3:Y:S01]  /*17a0*/  SHFL.IDX PT, R17, R16, RZ, 0x181f ;  /* 0x00181fff10117589 */ /* 0x000ee200000e0000 */
[----:B------:R-:W-:-:S03]  /*17b0*/  ISETP.GT.AND P1, PT, R0, 0x20, PT ;  /* 0x000000200000780c */ /* 0x000fc60003f24270 */
[----:B------:R-:W4:Y:S04]  /*17c0*/  SHFL.IDX PT, R19, R15, RZ, 0x181f ;  /* 0x00181fff0f137589 */ /* 0x000f2800000e0000 */
[----:B------:R-:W-:Y:S01]  /*17d0*/  SHFL.IDX PT, R15, R15, 0x1, 0x181f ;  /* 0x00381f000f0f7f89 */ /* 0x000fe200000e0000 */
[----:B-1----:R-:W-:-:S04]  /*17e0*/  @P2 IMAD.WIDE R34, R148, 0x2, R22 ;  /* 0x0000000294222825 */ /* 0x002fc800078e0216 */
[--C-:B------:R-:W-:Y:S01]  /*17f0*/  @P2 IMAD.WIDE R32, R134, 0x2, R22.reuse ;  /* 0x0000000286202825 */ /* 0x100fe200078e0216 */
[----:B------:R1:W-:Y:S03]  /*1800*/  @P2 LDGSTS.E.BYPASS.LTC128B.128 [R9+0xc100], [R34.64], !P5 ;  /* 0x0c10000022092fae */ /* 0x0003e6000e901d46 */
[----:B------:R-:W-:Y:S01]  /*1810*/  @P2 IMAD.WIDE R26, R2, 0x2, R22 ;  /* 0x00000002021a2825 */ /* 0x000fe200078e0216 */
[----:B------:R1:W-:Y:S03]  /*1820*/  @P2 LDGSTS.E.BYPASS.LTC128B.128 [R9+0xe100], [R32.64], !P4 ;  /* 0x0e10000020092fae */ /* 0x0003e6000e101d46 */
[----:B--2---:R-:W-:Y:S01]  /*1830*/  @P1 IMAD.WIDE R24, R148, 0x2, R20 ;  /* 0x0000000294181825 */ /* 0x004fe200078e0214 */
[----:B------:R2:W-:Y:S01]  /*1840*/  @P2 LDGSTS.E.BYPASS.LTC128B.128 [R9+0x10100], [R26.64], !P6 ;  /* 0x101000001a092fae */ /* 0x0005e2000f101d46 */
[----:B---3--:R-:W-:-:S02]  /*1850*/  IADD3 R30, P2, R17, R212, RZ ;  /* 0x000000d4111e7210 */ /* 0x008fc40007f5e0ff */
[--C-:B------:R-:W-:Y:S01]  /*1860*/  @P1 IMAD.WIDE R22, R134, 0x2, R20.reuse ;  /* 0x0000000286161825 */ /* 0x100fe200078e0214 */
[----:B------:R3:W-:Y:S03]  /*1870*/  @P1 LDGSTS.E.BYPASS.LTC128B.128 [R9+0xd100], [R24.64], !P5 ;  /* 0x0d10000018091fae */ /* 0x0007e6000e901d46 */
[----:B------:R-:W-:Y:S01]  /*1880*/  @P1 IMAD.WIDE R28, R2, 0x2, R20 ;  /* 0x00000002021c1825 */ /* 0x000fe200078e0214 */
[----:B------:R2:W-:Y:S03]  /*1890*/  @P1 LDGSTS.E.BYPASS.LTC128B.128 [R9+0xf100], [R22.64], !P4 ;  /* 0x0f10000016091fae */ /* 0x0005e6000e101d46 */
[----:B----4-:R-:W-:Y:S01]  /*18a0*/  IMAD.X R31, R19, 0x1, R213, P2 ;  /* 0x00000001131f7824 */ /* 0x010fe200010e06d5 */
[----:B------:R4:W-:Y:S01]  /*18b0*/  @P1 LDGSTS.E.BYPASS.LTC128B.128 [R9+0x11100], [R28.64], !P6 ;  /* 0x111000001c091fae */ /* 0x0009e2000f101d46 */
[----:B------:R-:W-:-:S02]  /*18c0*/  ISETP.LT.OR P1, PT, R0, 0x1, P3 ;  /* 0x000000010000780c */ /* 0x000fc40001f21670 */
[----:B------:R-:W-:Y:S01]  /*18d0*/  ISETP.GE.AND P3, PT, R14, c[0x0][0x1d4], PT ;  /* 0x000075000e007a0c */ /* 0x000fe20003f66270 */
[----:B------:R-:W4:Y:S04]  /*18e0*/  SHFL.IDX PT, R21, R16, 0x1, 0x181f ;  /* 0x00381f0010157f89 */ /* 0x000f2800000e0000 */
[----:B------:R-:W0:Y:S01]  /*18f0*/  LDGDEPBAR ;  /* 0x00000000000079af */ /* 0x000e220000000000 */
[----:B-1----:R-:W-:-:S05]  /*1900*/  IMAD.WIDE R32, R134, 0x2, RZ ;  /* 0x0000000286207825 */ /* 0x002fca00078e02ff */
[----:B------:R1:W-:Y:S01]  /*1910*/  LDGSTS.E.BYPASS.LTC128B.128 [R9+0x100], [R30.64], !P1 ;  /* 0x001000001e097fae */ /* 0x0003e2000c901d46 */
[----:B---3--:R-:W-:Y:S01]  /*1920*/  IMAD.WIDE R24, R2, 0x2, RZ ;  /* 0x0000000202187825 */ /* 0x008fe200078e02ff */
[----:B--2---:R-:W-:-:S05]  /*1930*/  IADD3 R22, P1, R17, R32, RZ ;  /* 0x0000002011167210 */ /* 0x004fca0007f3e0ff */
[----:B------:R-:W-:Y:S01]  /*1940*/  IMAD.X R23, R19, 0x1, R33, P1 ;  /* 0x0000000113177824 */ /* 0x000fe200008e0621 */
[----:B------:R-:W-:-:S05]  /*1950*/  IADD3 R18, P1, R17, R24, RZ ;  /* 0x0000001811127210 */ /* 0x000fca0007f3e0ff */
[----:B------:R-:W-:Y:S01]  /*1960*/  IMAD.X R19, R19, 0x1, R25, P1 ;  /* 0x0000000113137824 */ /* 0x000fe200008e0619 */
[----:B----4-:R-:W-:-:S05]  /*1970*/  IADD3 R26, P1, R32, R21, RZ ;  /* 0x00000015201a7210 */ /* 0x010fca0007f3e0ff */
[----:B------:R-:W-:Y:S01]  /*1980*/  IMAD.X R27, R33, 0x1, R15, P1 ;  /* 0x00000001211b7824 */ /* 0x000fe200008e060f */
[----:B------:R-:W-:-:S05]  /*1990*/  IADD3 R16, P1, R24, R21, RZ ;  /* 0x0000001518107210 */ /* 0x000fca0007f3e0ff */
[----:B------:R-:W-:Y:S01]  /*19a0*/  IMAD.X R17, R25, 0x1, R15, P1 ;  /* 0x0000000119117824 */ /* 0x000fe200008e060f */
[----:B------:R-:W-:-:S13]  /*19b0*/  ISETP.LT.OR P1, PT, R0, 0x1, P3 ;  /* 0x000000010000780c */ /* 0x000fda0001f21670 */
[----:B------:R1:W-:Y:S01]  /*19c0*/  LDGSTS.E.BYPASS.LTC128B.128 [R9+0x2100], [R22.64], !P1 ;  /* 0x0210000016097fae */ /* 0x0003e2000c901d46 */
[----:B------:R-:W-:-:S04]  /*19d0*/  ISETP.GE.AND P1, PT, R13, c[0x0][0x1d4], PT ;  /* 0x000075000d007a0c */ /* 0x000fc80003f26270 */
[C---:B------:R-:W-:Y:S02]  /*19e0*/  ISETP.LT.OR P2, PT, R0.reuse, 0x1, P1 ;  /* 0x000000010000780c */ /* 0x040fe40000f41670 */
[----:B------:R-:W-:-:S11]  /*19f0*/  ISETP.LT.OR P1, PT, R0, 0x21, P1 ;  /* 0x000000210000780c */ /* 0x000fd60000f21670 */
[----:B------:R1:W-:Y:S01]  /*1a00*/  LDGSTS.E.BYPASS.LTC128B.128 [R9+0x4100], [R18.64], !P2 ;  /* 0x0410000012097fae */ /* 0x0003e2000d101d46 */
[----:B------:R-:W-:-:S05]  /*1a10*/  IADD3 R14, P2, R212, R21, RZ ;  /* 0x00000015d40e7210 */ /* 0x000fca0007f5e0ff */
[----:B------:R-:W-:Y:S01]  /*1a20*/  IMAD.X R15, R213, 0x1, R15, P2 ;  /* 0x00000001d50f7824 */ /* 0x000fe200010e060f */
[----:B------:R-:W-:-:S04]  /*1a30*/  ISETP.GE.AND P2, PT, R148, c[0x0][0x1d4], PT ;  /* 0x0000750094007a0c */ /* 0x000fc80003f46270 */
[----:B------:R-:W-:-:S13]  /*1a40*/  ISETP.LT.OR P2, PT, R0, 0x21, P2 ;  /* 0x000000210000780c */ /* 0x000fda0001741670 */
[----:B------:R1:W-:Y:S01]  /*1a50*/  LDGSTS.E.BYPASS.LTC128B.128 [R9+0x1100], [R14.64], !P2 ;  /* 0x011000000e097fae */ /* 0x0003e2000d101d46 */
[----:B------:R-:W-:Y:S02]  /*1a60*/  ISETP.LT.OR P2, PT, R0, 0x21, P3 ;  /* 0x000000210000780c */ /* 0x000fe40001f41670 */
[----:B------:R-:W-:-:S11]  /*1a70*/  ISETP.GT.AND P3, PT, R202, 0x3f, PT ;  /* 0x0000003fca00780c */ /* 0x000fd60003f64270 */
[----:B------:R1:W-:Y:S01]  /*1a80*/  LDGSTS.E.BYPASS.LTC128B.128 [R9+0x3100], [R26.64], !P2 ;  /* 0x031000001a097fae */ /* 0x0003e2000d101d46 */
[----:B------:R-:W-:-:S03]  /*1a90*/  ISETP.GE.AND P2, PT, R144, 0x41, PT ;  /* 0x000000419000780c */ /* 0x000fc60003f46270 */
[----:B------:R1:W-:Y:S01]  /*1aa0*/  LDGSTS.E.BYPASS.LTC128B.128 [R9+0x5100], [R16.64], !P1 ;  /* 0x0510000010097fae */ /* 0x0003e2000c901d46 */
[----:B------:R-:W-:Y:S02]  /*1ab0*/  LOP3.LUT P1, RZ, R5, 0x2, RZ, 0xc0, !PT ;  /* 0x0000000205ff7812 */ /* 0x000fe4000782c0ff */
[----:B------:R-:W-:Y:S01]  /*1ac0*/  P2R R24, PR, RZ, 0x4 ;  /* 0x00000004ff187803 */ /* 0x000fe20000000000 */
[----:B------:R-:W0:Y:S01]  /*1ad0*/  LDGDEPBAR ;  /* 0x00000000000079af */ /* 0x000e220000000000 */
[----:B------:R-:W-:-:S05]  /*1ae0*/  SEL R189, R189, 0xfffffff0, !P1 ;  /* 0xfffffff0bdbd7807 */ /* 0x000fca0004800000 */
[----:B------:R-:W-:Y:S05]  /*1af0*/  @!P2 BRA `(.L_x_766) ;  /* 0x000004200000a947 */ /* 0x000fea0003800000 */
[----:B------:R-:W-:Y:S01]  /*1b00*/  ISETP.NE.AND P2, PT, R194, 0x1, PT ;  /* 0x00000001c200780c */ /* 0x000fe20003f45270 */
[----:B------:R-:W-:Y:S02]  /*1b10*/  IMAD R13, R12, 0x40, R203 ;  /* 0x000000400c0d7824 */ /* 0x000fe400078e02cb */
[----:B------:R-:W-:-:S03]  /*1b20*/  IMAD.MOV.U32 R199, RZ, RZ, RZ ;  /* 0x000000ffffc77224 */ /* 0x000fc600078e00ff */
[----:B------:R-:W-:-:S05]  /*1b30*/  IADD3 R200, R13, -0x80, R202 ;  /* 0xffffff800dc87810 */ /* 0x000fca0007ffe0ca */
[----:B------:R-:W-:Y:S02]  /*1b40*/  IMAD.MOV.U32 R0, RZ, RZ, R200 ;  /* 0x000000ffff007224 */ /* 0x000fe400078e00c8 */
[----:B------:R-:W-:-:S05]  /*1b50*/  @P2 IMAD.HI.U32 R12, R200, c[0x0][0x2bc], RZ ;  /* 0x0000af00c80c2a27 */ /* 0x000fca00078e00ff */
[----:B------:R-:W-:-:S04]  /*1b60*/  @P2 SHF.R.U32.HI R0, RZ, c[0x0][0x2c0], R12 ;  /* 0x0000b000ff002a19 */ /* 0x000fc8000001160c */
[----:B------:R-:W-:-:S04]  /*1b70*/  @!P3 IADD3 R13, P1, R0, R206, RZ ;  /* 0x000000ce000db210 */ /* 0x000fc80007f3e0ff */
[----:B------:R-:W-:Y:S02]  /*1b80*/  @!P3 LEA.HI.X.SX32 R12, R0, R193, 0x1, P1 ;  /* 0x000000c1000cb211 */ /* 0x000fe400008f0eff */
[----:B-1----:R-:W-:-:S04]  /*1b90*/  @!P3 LEA R16, P1, R13, c[0x0][0x2a0], 0x2 ;  /* 0x0000a8000d10ba11 */ /* 0x002fc800078210ff */
[----:B------:R-:W-:-:S05]  /*1ba0*/  @!P3 LEA.HI.X R17, R13, c[0x0][0x2a4], R12, 0x2, P1 ;  /* 0x0000a9000d11ba11 */ /* 0x000fca00008f140c */
[----:B------:R1:W2:Y:S01]  /*1bb0*/  @!P3 LDG.E R199, [R16.64] ;  /* 0x0000000610c7b981 */ /* 0x0002a2000c1e1900 */
        /* <DEDUP_REMOVED lines=8> */
[----:B------:R-:W-:Y:S01]  /*1c40*/  IMAD R0, R200, c[0x0][0x1e4], R13 ;  /* 0x00007900c8007a24 */ /* 0x000fe200078e020d */
[----:B------:R-:W-:-:S03]  /*1c50*/  SEL R13, RZ, 0x10, P4 ;  /* 0x00000010ff0d7807 */ /* 0x000fc60002000000 */
[----:B------:R-:W-:Y:S01]  /*1c60*/  IMAD.IADD R15, R15, 0x1, R0 ;  /* 0x000000010f0f7824 */ /* 0x000fe200078e0200 */
[----:B------:R-:W-:Y:S01]  /*1c70*/  IADD3 R27, -R13, 0x10, RZ ;  /* 0x000000100d1b7810 */ /* 0x000fe20007ffe1ff */
[----:B-1----:R-:W-:Y:S01]  /*1c80*/  IMAD.SHL.U32 R17, R148, 0x2, RZ ;  /* 0x0000000294117824 */ /* 0x002fe200078e00ff */
[----:B------:R-:W-:Y:S02]  /*1c90*/  SEL R16, RZ, 0x10, P5 ;  /* 0x00000010ff107807 */ /* 0x000fe40002800000 */
[----:B------:R-:W-:Y:S02]  /*1ca0*/  LOP3.LUT R27, R27, 0xf, RZ, 0xc0, !PT ;  /* 0x0000000f1b1b7812 */ /* 0x000fe400078ec0ff */
[----:B------:R-:W-:-:S04]  /*1cb0*/  IADD3 R28, -R16, 0x10, RZ ;  /* 0x00000010101c7810 */ /* 0x000fc80007ffe1ff */
[----:B------:R-:W-:Y:S02]  /*1cc0*/  LOP3.LUT R28, R28, 0xf, RZ, 0xc0, !PT ;  /* 0x0000000f1c1c7812 */ /* 0x000fe400078ec0ff */
[----:B--2---:R-:W-:Y:S01]  /*1cd0*/  SHF.R.S32.HI R0, RZ, 0x1f, R199 ;  /* 0x0000001fff007819 */ /* 0x004fe200000114c7 */
[----:B------:R-:W-:-:S04]  /*1ce0*/  IMAD.WIDE.U32 R14, R199, c[0x0][0x1f0], R14 ;  /* 0x00007c00c70e7a25 */ /* 0x000fc800078e000e */
[----:B------:R-:W-:-:S04]  /*1cf0*/  IMAD R0, R0, c[0x0][0x1f0], RZ ;  /* 0x00007c0000007a24 */ /* 0x000fc800078e02ff */
[----:B------:R-:W-:Y:S01]  /*1d00*/  IMAD R12, R199, c[0x0][0x1f4], R0 ;  /* 0x00007d00c70c7a24 */ /* 0x000fe200078e0200 */
[----:B------:R-:W-:Y:S01]  /*1d10*/  IADD3 R0, P1, R210, R14, RZ ;  /* 0x0000000ed2007210 */ /* 0x000fe20007f3e0ff */
[----:B------:R-:W-:-:S03]  /*1d20*/  IMAD.SHL.U32 R14, R134, 0x2, RZ ;  /* 0x00000002860e7824 */ /* 0x000fc600078e00ff */
[----:B------:R-:W-:Y:S02]  /*1d30*/  IADD3.X R19, R195, R15, R12, P1, !PT ;  /* 0x0000000fc3137210 */ /* 0x000fe40000ffe40c */
[----:B------:R-:W-:Y:S02]  /*1d40*/  LEA R20, P1, R0, c[0x0][0x1c8], 0x1 ;  /* 0x0000720000147a11 */ /* 0x000fe400078208ff */
[----:B------:R-:W-:Y:S02]  /*1d50*/  SHF.L.U64.HI R15, R134, 0x1, R147 ;  /* 0x00000001860f7819 */ /* 0x000fe40000010293 */
[----:B------:R-:W-:Y:S01]  /*1d60*/  LEA.HI.X R19, R0, c[0x0][0x1cc], R19, 0x1, P1 ;  /* 0x0000730000137a11 */ /* 0x000fe200008f0c13 */
[----:B------:R-:W1:Y:S01]  /*1d70*/  SHFL.IDX PT, R22, R20, 0x1, 0x181f ;  /* 0x00381f0014167f89 */ /* 0x000e6200000e0000 */
[C---:B------:R-:W-:Y:S01]  /*1d80*/  IMAD.SHL.U32 R0, R2.reuse, 0x2, RZ ;  /* 0x0000000202007824 */ /* 0x040fe200078e00ff */
[----:B------:R-:W-:Y:S02]  /*1d90*/  SHF.L.U64.HI R12, R2, 0x1, R133 ;  /* 0x00000001020c7819 */ /* 0x000fe40000010285 */
[----:B------:R-:W2:Y:S04]  /*1da0*/  SHFL.IDX PT, R23, R19, 0x1, 0x181f ;  /* 0x00381f0013177f89 */ /* 0x000ea800000e0000 */
[----:B------:R-:W-:Y:S01]  /*1db0*/  SHFL.IDX PT, R19, R19, RZ, 0x181f ;  /* 0x00181fff13137589 */ /* 0x000fe200000e0000 */
[----:B-1----:R-:W-:-:S04]  /*1dc0*/  IADD3 R28, P2, P1, R28, R22, R17 ;  /* 0x000000161c1c7210 */ /* 0x002fc8000795e011 */
[----:B--2---:R-:W-:Y:S02]  /*1dd0*/  IADD3.X R29, RZ, R23, R18, P2, P1 ;  /* 0x00000017ff1d7210 */ /* 0x004fe400017e2412 */
[----:B------:R-:W-:-:S04]  /*1de0*/  IADD3 R26, P2, P1, R27, R22, R14 ;  /* 0x000000161b1a7210 */ /* 0x000fc8000795e00e */
[-C--:B------:R-:W-:Y:S02]  /*1df0*/  IADD3.X R27, RZ, R23.reuse, R15, P2, P1 ;  /* 0x00000017ff1b7210 */ /* 0x080fe400017e240f */
[----:B------:R-:W-:Y:S02]  /*1e00*/  IADD3 R22, P2, P1, R21, R22, R0 ;  /* 0x0000001615167210 */ /* 0x000fe4000795e000 */
[----:B------:R-:W1:Y:S02]  /*1e10*/  SHFL.IDX PT, R21, R20, RZ, 0x181f ;  /* 0x00181fff14157589 */ /* 0x000e6400000e0000 */
[----:B------:R-:W-:Y:S02]  /*1e20*/  IADD3.X R23, RZ, R23, R12, P2, P1 ;  /* 0x00000017ff177210 */ /* 0x000fe400017e240c */
[----:B-1----:R-:W-:-:S05]  /*1e30*/  IADD3 R30, P1, R21, R17, RZ ;  /* 0x00000011151e7210 */ /* 0x002fca0007f3e0ff */
[----:B------:R-:W-:Y:S01]  /*1e40*/  IMAD.X R31, R19, 0x1, R18, P1 ;  /* 0x00000001131f7824 */ /* 0x000fe200008e0612 */
        /* <DEDUP_REMOVED lines=13> */
.L_x_766:
[----:B------:R-:W0:Y:S01]  /*1f20*/  LDGDEPBAR ;  /* 0x00000000000079af */ /* 0x000e220000000000 */
[----:B------:R-:W-:Y:S01]  /*1f30*/  SHF.R.S32.HI R0, RZ, 0x4, R11 ;  /* 0x00000004ff007819 */ /* 0x000fe2000001140b */
[----:B------:R-:W-:Y:S01]  /*1f40*/  IMAD.SHL.U32 R4, R4, 0x8, RZ ;  /* 0x0000000804047824 */ /* 0x000fe200078e00ff */
[----:B------:R-:W-:Y:S01]  /*1f50*/  LEA.HI R96, R7, R6, RZ, 0x5 ;  /* 0x0000000607607211 */ /* 0x000fe200078f28ff */
[----:B------:R-:W-:Y:S01]  /*1f60*/  IMAD.SHL.U32 R12, R5, 0x40, RZ ;  /* 0x00000040050c7824 */ /* 0x000fe200078e00ff */
[----:B------:R-:W-:Y:S01]  /*1f70*/  LEA.HI R13, R11, R0, RZ, 0x1 ;  /* 0x000000000b0d7211 */ /* 0x000fe200078f08ff */
[----:B------:R-:W-:Y:S01]  /*1f80*/  IMAD.SHL.U32 R11, R8, 0x40, RZ ;  /* 0x00000040080b7824 */ /* 0x000fe200078e00ff */
[----:B------:R-:W-:Y:S01]  /*1f90*/  ISETP.NE.AND P1, PT, R24, RZ, PT ;  /* 0x000000ff1800720c */ /* 0x000fe20003f25270 */
[----:B------:R-:W-:Y:S01]  /*1fa0*/  IMAD.SHL.U32 R10, R10, 0x40, RZ ;  /* 0x000000400a0a7824 */ /* 0x000fe200078e00ff */
[----:B------:R-:W-:Y:S01]  /*1fb0*/  LOP3.LUT R13, R13, 0xfffffffe, RZ, 0xc0, !PT ;  /* 0xfffffffe0d0d7812 */ /* 0x000fe200078ec0ff */
[----:B------:R-:W-:Y:S01]  /*1fc0*/  IMAD.SHL.U32 R189, R189, 0x2, RZ ;  /* 0x00000002bdbd7824 */ /* 0x000fe200078e00ff */
[----:B------:R-:W-:-:S02]  /*1fd0*/  LOP3.LUT R11, R11, 0x1c0, RZ, 0xc0, !PT ;  /* 0x000001c00b0b7812 */ /* 0x000fc400078ec0ff */
[----:B------:R-:W-:Y:S01]  /*1fe0*/  LOP3.LUT R12, R12, 0x1c0, RZ, 0xc0, !PT ;  /* 0x000001c00c0c7812 */ /* 0x000fe200078ec0ff */
[----:B------:R-:W-:Y:S01]  /*1ff0*/  IMAD.IADD R13, R0, 0x1, -R13 ;  /* 0x00000001000d7824 */ /* 0x000fe200078e0a0d */
[----:B------:R-:W-:Y:S01]  /*2000*/  LOP3.LUT R4, R11, 0x8, R4, 0xf8, !PT ;  /* 0x000000080b047812 */ /* 0x000fe200078ef804 */
[----:B------:R-:W-:Y:S01]  /*2010*/  IMAD.SHL.U32 R0, R96, 0x20, RZ ;  /* 0x0000002060007824 */ /* 0x000fe200078e00ff */
[----:B------:R-:W-:Y:S01]  /*2020*/  SHF.R.U32.HI R11, RZ, 0x3, R11 ;  /* 0x00000003ff0b7819 */ /* 0x000fe2000001160b */
[----:B-1----:R-:W-:Y:S01]  /*2030*/  IMAD.SHL.U32 R15, R13, 0x8, RZ ;  /* 0x000000080d0f7824 */ /* 0x002fe200078e00ff */
[----:B------:R-:W-:Y:S02]  /*2040*/  LOP3.LUT R7, R10, 0xfffffe00, RZ, 0xc0, !PT ;  /* 0xfffffe000a077812 */ /* 0x000fe400078ec0ff */
[----:B------:R-:W-:Y:S01]  /*2050*/  LOP3.LUT R4, R4, R11, RZ, 0x3c, !PT ;  /* 0x0000000b04047212 */ /* 0x000fe200078e3cff */
[----:B------:R-:W-:Y:S01]  /*2060*/  IMAD.MOV.U32 R11, RZ, RZ, 0x20 ;  /* 0x00000020ff0b7424 */ /* 0x000fe200078e00ff */
[----:B------:R-:W-:Y:S01]  /*2070*/  LOP3.LUT R15, R12, 0x8, R15, 0xf8, !PT ;  /* 0x000000080c0f7812 */ /* 0x000fe200078ef80f */
[----:B------:R-:W-:-:S04]  /*2080*/  DEPBAR.LE SB0, 0x3 ;  /* 0x000080c00000791a */ /* 0x000fc80000000000 */
[----:B------:R-:W-:-:S04]  /*2090*/  DEPBAR.LE SB0, 0x2 ;  /* 0x000080800000791a */ /* 0x000fc80000000000 */
[----:B------:R-:W-:Y:S01]  /*20a0*/  SHF.R.U32.HI R12, RZ, 0x3, R12 ;  /* 0x00000003ff0c7819 */ /* 0x000fe2000001160c */
[----:B------:R-:W-:Y:S01]  /*20b0*/  IMAD R190, R13, 0x200, R4 ;  /* 0x000002000dbe7824 */ /* 0x000fe200078e0204 */
[----:B------:R-:W-:Y:S02]  /*20c0*/  LOP3.LUT R0, R0, 0x7ffffc00, RZ, 0xc0, !PT ;  /* 0x7ffffc0000007812 */ /* 0x000fe400078ec0ff */
[----:B------:R-:W-:Y:S01]  /*20d0*/  LOP3.LUT R4, R15, R12, RZ, 0x3c, !PT ;  /* 0x0000000c0f047212 */ /* 0x000fe200078e3cff */
[----:B------:R-:W-:Y:S01]  /*20e0*/  IMAD.SHL.U32 R190, R190, 0x2, RZ ;  /* 0x00000002bebe7824 */ /* 0x000fe200078e00ff */
[----:B------:R-:W-:Y:S01]  /*20f0*/  BAR.SYNC.DEFER_BLOCKING 0x0 ;  /* 0x0000000000007b1d */ /* 0x000fe20000010000 */
[----:B------:R-:W-:Y:S02]  /*2100*/  SEL R11, R11, 0xffffffe0, !P0 ;  /* 0xffffffe00b0b7807 */ /* 0x000fe40004000000 */
[----:B------:R-:W-:-:S03]  /*2110*/  IADD3 R0, R4, R7, R0 ;  /* 0x0000000704007210 */ /* 0x000fc60007ffe000 */
[----:B------:R-:W-:Y:S01]  /*2120*/  IMAD.IADD R98, R190, 0x1, R11 ;  /* 0x00000001be627824 */ /* 0x000fe200078e020b */
[C---:B------:R-:W-:Y:S01]  /*2130*/  LEA R192, R0.reuse, 0x18100, 0x1 ;  /* 0x0001810000c07811 */ /* 0x040fe200078e08ff */
[----:B------:R-:W-:-:S04]  /*2140*/  IMAD.SHL.U32 R48, R0, 0x2, RZ ;  /* 0x0000000200307824 */ /* 0x000fc800078e00ff */
        /* <DEDUP_REMOVED lines=12> */
[----:B------:R-:W-:Y:S01]  /*2210*/  SHF.R.S32.HI R0, RZ, 0x1f, R200 ;  /* 0x0000001fff007819 */ /* 0x000fe200000114c8 */
[----:B------:R-:W-:Y:S01]  /*2220*/  IMAD.WIDE.U32 R20, R200, c[0x0][0x208], RZ ;  /* 0x00008200c8147a25 */ /* 0x000fe200078e00ff */
[----:B------:R-:W-:-:S02]  /*2230*/  SEL R22, RZ, 0x10, P5 ;  /* 0x00000010ff167807 */ /* 0x000fc40002800000 */
[----:B------:R-:W-:Y:S01]  /*2240*/  SHF.L.U64.HI R32, R148, 0x1, R145 ;  /* 0x0000000194207819 */ /* 0x000fe20000010291 */
[----:B------:R-:W-:Y:S01]  /*2250*/  IMAD R11, R0, c[0x0][0x208], RZ ;  /* 0x00008200000b7a24 */ /* 0x000fe200078e02ff */
[----:B------:R-:W-:Y:S01]  /*2260*/  SHF.R.S32.HI R0, RZ, 0x1f, R199 ;  /* 0x0000001fff007819 */ /* 0x000fe200000114c7 */
[----:B------:R-:W-:Y:S01]  /*2270*/  IMAD.SHL.U32 R23, R148, 0x2, RZ ;  /* 0x0000000294177824 */ /* 0x000fe200078e00ff */
[----:B------:R-:W-:Y:S01]  /*2280*/  IADD3 R40, -R22, 0x10, RZ ;  /* 0x0000001016287810 */ /* 0x000fe20007ffe1ff */
[----:B------:R-:W-:Y:S01]  /*2290*/  IMAD R10, R200, c[0x0][0x20c], R11 ;  /* 0x00008300c80a7a24 */ /* 0x000fe200078e020b */
[----:B------:R-:W-:Y:S01]  /*22a0*/  IADD3 R35, -R146, 0x10, RZ ;  /* 0x0000001092237810 */ /* 0x000fe20007ffe1ff */
[----:B------:R-:W-:Y:S01]  /*22b0*/  IMAD R0, R0, c[0x0][0x218], RZ ;  /* 0x0000860000007a24 */ /* 0x000fe200078e02ff */
[----:B------:R-:W-:Y:S01]  /*22c0*/  LOP3.LUT R40, R40, 0xf, RZ, 0xc0, !PT ;  /* 0x0000000f28287812 */ /* 0x000fe200078ec0ff */
[----:B------:R-:W-:Y:S01]  /*22d0*/  IMAD.IADD R21, R21, 0x1, R10 ;  /* 0x0000000115157824 */ /* 0x000fe200078e020a */
[----:B------:R-:W-:Y:S01]  /*22e0*/  LOP3.LUT R35, R35, 0xf, RZ, 0xc0, !PT ;  /* 0x0000000f23237812 */ /* 0x000fe200078ec0ff */
[----:B------:R-:W-:-:S02]  /*22f0*/  IMAD R33, R199, c[0x0][0x21c], R0 ;  /* 0x00008700c7217a24 */ /* 0x000fc400078e0200 */
[----:B------:R-:W-:Y:S01]  /*2300*/  IMAD.WIDE.U32 R10, R199, c[0x0][0x218], R20 ;  /* 0x00008600c70a7a25 */ /* 0x000fe200078e0014 */
[----:B------:R-:W-:-:S03]  /*2310*/  SHF.L.U64.HI R21, R134, 0x1, R147 ;  /* 0x0000000186157819 */ /* 0x000fc60000010293 */
[----:B------:R-:W-:Y:S01]  /*2320*/  IMAD.SHL.U32 R20, R134, 0x2, RZ ;  /* 0x0000000286147824 */ /* 0x000fe200078e00ff */
[----:B------:R-:W-:Y:S02]  /*2330*/  IADD3 R0, P1, R208, R10, RZ ;  /* 0x0000000ad0007210 */ /* 0x000fe40007f3e0ff */
[----:B------:R-:W-:Y:S02]  /*2340*/  SHF.L.U64.HI R10, R2, 0x1, R133 ;  /* 0x00000001020a7819 */ /* 0x000fe40000010285 */
[----:B------:R-:W-:Y:S02]  /*2350*/  IADD3.X R33, R196, R11, R33, P1, !PT ;  /* 0x0000000bc4217210 */ /* 0x000fe40000ffe421 */
[C---:B------:R-:W-:Y:S02]  /*2360*/  LEA R34, P1, R0.reuse, c[0x0][0x1f8], 0x1 ;  /* 0x00007e0000227a11 */ /* 0x040fe400078208ff */
[----:B------:R-:W-:Y:S02]  /*2370*/  SEL R11, RZ, 0x10, P4 ;  /* 0x00000010ff0b7807 */ /* 0x000fe40002000000 */
[----:B------:R-:W-:Y:S01]  /*2380*/  LEA.HI.X R33, R0, c[0x0][0x1fc], R33, 0x1, P1 ;  /* 0x00007f0000217a11 */ /* 0x000fe200008f0c21 */
[----:B------:R-:W5:Y:S01]  /*2390*/  SHFL.IDX PT, R36, R34, 0x1, 0x181f ;  /* 0x00381f0022247f89 */ /* 0x000f6200000e0000 */
[----:B------:R-:W-:Y:S01]  /*23a0*/  IADD3 R39, -R11, 0x10, RZ ;  /* 0x000000100b277810 */ /* 0x000fe20007ffe1ff */
[----:B------:R-:W-:-:S02]  /*23b0*/  IMAD.SHL.U32 R0, R2, 0x2, RZ ;  /* 0x0000000202007824 */ /* 0x000fc400078e00ff */
[----:B------:R-:W4:Y:S01]  /*23c0*/  SHFL.IDX PT, R37, R33, 0x1, 0x181f ;  /* 0x00381f0021257f89 */ /* 0x000f2200000e0000 */
[----:B------:R-:W-:-:S03]  /*23d0*/  LOP3.LUT R39, R39, 0xf, RZ, 0xc0, !PT ;  /* 0x0000000f27277812 */ /* 0x000fc600078ec0ff */
[----:B------:R-:W-:Y:S01]  /*23e0*/  SHFL.IDX PT, R33, R33, RZ, 0x181f ;  /* 0x00181fff21217589 */ /* 0x000fe200000e0000 */
[----:B-----5:R-:W-:-:S04]  /*23f0*/  IADD3 R40, P2, P1, R40, R36, R23 ;  /* 0x0000002428287210 */ /* 0x020fc8000795e017 */
[----:B----4-:R-:W-:Y:S02]  /*2400*/  IADD3.X R41, RZ, R37, R32, P2, P1 ;  /* 0x00000025ff297210 */ /* 0x010fe400017e2420 */
[----:B------:R-:W-:-:S04]  /*2410*/  IADD3 R38, P2, P1, R39, R36, R20 ;  /* 0x0000002427267210 */ /* 0x000fc8000795e014 */
[-C--:B------:R-:W-:Y:S02]  /*2420*/  IADD3.X R39, RZ, R37.reuse, R21, P2, P1 ;  /* 0x00000025ff277210 */ /* 0x080fe400017e2415 */
[----:B------:R-:W-:Y:S02]  /*2430*/  IADD3 R36, P2, P1, R35, R36, R0 ;  /* 0x0000002423247210 */ /* 0x000fe4000795e000 */
[----:B------:R-:W4:Y:S02]  /*2440*/  SHFL.IDX PT, R35, R34, RZ, 0x181f ;  /* 0x00181fff22237589 */ /* 0x000f2400000e0000 */
[----:B------:R-:W-:Y:S02]  /*2450*/  IADD3.X R37, RZ, R37, R10, P2, P1 ;  /* 0x00000025ff257210 */ /* 0x000fe400017e240a */
[----:B----4-:R-:W-:-:S05]  /*2460*/  IADD3 R42, P1, R35, R23, RZ ;  /* 0x00000017232a7210 */ /* 0x010fca0007f3e0ff */
        /* <DEDUP_REMOVED lines=14> */
.L_x_767:
[----:B------:R-:W-:Y:S01]  /*2550*/  IMAD.MOV.U32 R0, RZ, RZ, 0x40 ;  /* 0x00000040ff007424 */ /* 0x000fe200078e00ff */
[----:B------:R-:W-:Y:S01]  /*2560*/  LOP3.LUT P1, RZ, R5, 0x4, RZ, 0xc0, !PT ;  /* 0x0000000405ff7812 */ /* 0x000fe2000782c0ff */
[C---:B-12-4-:R-:W-:Y:S01]  /*2570*/  HMMA.16816.F32 R20, R48.reuse, R16, RZ ;  /* 0x000000103014723c */ /* 0x056fe200000018ff */
[----:B------:R-:W-:Y:S01]  /*2580*/  LDSM.16.M88.4 R84, [R190+0x10900] ;  /* 0x01090000be54783b */ /* 0x000fe20000000200 */
[----:B------:R-:W-:Y:S01]  /*2590*/  IMAD.IADD R184, R7, 0x1, R4 ;  /* 0x0000000107b87824 */ /* 0x000fe200078e0204 */
[----:B------:R-:W-:Y:S02]  /*25a0*/  SEL R5, R0, 0xffffffc0, !P1 ;  /* 0xffffffc000057807 */ /* 0x000fe40004800000 */
[----:B------:R-:W-:Y:S01]  /*25b0*/  LOP3.LUT P1, RZ, R8, 0x4, RZ, 0xc0, !PT ;  /* 0x0000000408ff7812 */ /* 0x000fe2000782c0ff */
[----:B------:R-:W0:Y:S01]  /*25c0*/  LDGDEPBAR ;  /* 0x00000000000079af */ /* 0x000e220000000000 */
[----:B------:R-:W-:Y:S01]  /*25d0*/  IMAD.SHL.U32 R184, R184, 0x2, RZ ;  /* 0x00000002b8b87824 */ /* 0x000fe200078e00ff */
[----:B------:R-:W-:Y:S01]  /*25e0*/  HMMA.16816.F32 R16, R48, R18, RZ ;  /* 0x000000123010723c */ /* 0x000fe200000018ff */
[----:B------:R-:W-:Y:S01]  /*25f0*/  SEL R187, R0, 0xffffffc0, !P1 ;  /* 0xffffffc000bb7807 */ /* 0x000fe20004800000 */
[----:B------:R-:W-:-:S02]  /*2600*/  IMAD.IADD R186, R192, 0x1, R5 ;  /* 0x00000001c0ba7824 */ /* 0x000fc400078e0205 */
[----:B------:R-:W-:Y:S02]  /*2610*/  IMAD.IADD R185, R188, 0x1, R5 ;  /* 0x00000001bcb97824 */ /* 0x000fe400078e0205 */
[----:B------:R-:W-:Y:S01]  /*2620*/  IMAD.IADD R97, R190, 0x1, R187 ;  /* 0x00000001be617824 */ /* 0x000fe200078e02bb */
[----:B------:R-:W-:Y:S01]  /*2630*/  LDSM.16.M88.4 R52, [R186] ;  /* 0x00000000ba34783b */ /* 0x000fe20000000200 */
[C---:B---3--:R-:W-:Y:S01]  /*2640*/  HMMA.16816.F32 R32, R48.reuse, R44, RZ ;  /* 0x0000002c3020723c */ /* 0x048fe200000018ff */
[----:B------:R-:W-:Y:S02]  /*2650*/  IMAD.IADD R0, R187, 0x1, R98 ;  /* 0x00000001bb007824 */ /* 0x000fe400078e0262 */
[----:B------:R-:W1:Y:S01]  /*2660*/  LDSM.16.M88.4 R36, [R97+0xc100] ;  /* 0x00c100006124783b */ /* 0x000e620000000200 */
[--C-:B------:R-:W-:Y:S02]  /*2670*/  IMAD.IADD R135, R5, 0x1, R184.reuse ;  /* 0x0000000105877824 */ /* 0x100fe400078e02b8 */
[C---:B------:R-:W-:Y:S01]  /*2680*/  IMAD.IADD R174, R189.reuse, 0x1, R184 ;  /* 0x00000001bdae7824 */ /* 0x040fe200078e02b8 */
[----:B------:R-:W2:Y:S01]  /*2690*/  LDSM.16.M88.4 R8, [R97+0xc900] ;  /* 0x00c900006108783b */ /* 0x000ea20000000200 */
[----:B------:R-:W-:Y:S01]  /*26a0*/  HMMA.16816.F32 R44, R48, R46, RZ ;  /* 0x0000002e302c723c */ /* 0x000fe200000018ff */
[----:B------:R-:W-:-:S02]  /*26b0*/  IMAD.IADD R165, R189, 0x1, R135 ;  /* 0x00000001bda57824 */ /* 0x000fc400078e0287 */
[----:B------:R-:W-:Y:S01]  /*26c0*/  LDSM.16.M88.4 R40, [R97+0xd100] ;  /* 0x00d100006128783b */ /* 0x000fe20000000200 */
[----:B------:R-:W-:-:S03]  /*26d0*/  IMAD.IADD R5, R5, 0x1, R174 ;  /* 0x0000000105057824 */ /* 0x000fc600078e02ae */
[----:B------:R-:W-:Y:S01]  /*26e0*/  LDSM.16.M88.4 R80, [R97+0xd900] ;  /* 0x00d900006150783b */ /* 0x000fe20000000200 */
[C---:B------:R-:W-:Y:S03]  /*26f0*/  HMMA.16816.F32 R20, R76.reuse, R24, R20 ;  /* 0x000000184c14723c */ /* 0x040fe60000001814 */
[----:B------:R-:W-:Y:S04]  /*2700*/  LDSM.16.M88.4 R92, [R0+0xe900] ;  /* 0x00e90000005c783b */ /* 0x000fe80000000200 */
[----:B------:R-:W-:Y:S01]  /*2710*/  LDSM.16.M88.4 R88, [R97+0xf900] ;  /* 0x00f900006158783b */ /* 0x000fe20000000200 */
[----:B------:R-:W-:Y:S03]  /*2720*/  HMMA.16816.F32 R16, R76, R26, R16 ;  /* 0x0000001a4c10723c */ /* 0x000fe60000001810 */
[----:B------:R-:W-:Y:S05]  /*2730*/  LDSM.16.M88.4 R24, [R0+0xc100] ;  /* 0x00c100000018783b */ /* 0x000fea0000000200 */
[C---:B------:R-:W-:Y:S08]  /*2740*/  HMMA.16816.F32 R64, R48.reuse, R60, RZ ;  /* 0x0000003c3040723c */ /* 0x040ff000000018ff */
[C---:B------:R-:W-:Y:S08]  /*2750*/  HMMA.16816.F32 R60, R48.reuse, R62, RZ ;  /* 0x0000003e303c723c */ /* 0x040ff000000018ff */
[C---:B------:R-:W-:Y:S08]  /*2760*/  HMMA.16816.F32 R56, R48.reuse, R68, RZ ;  /* 0x000000443038723c */ /* 0x040ff000000018ff */
[----:B------:R-:W-:Y:S01]  /*2770*/  HMMA.16816.F32 R48, R48, R70, RZ ;  /* 0x000000463030723c */ /* 0x000fe200000018ff */
[----:B------:R-:W3:Y:S07]  /*2780*/  LDSM.16.M88.4 R68, [R185] ;  /* 0x00000000b944783b */ /* 0x000eee0000000200 */
[C---:B------:R-:W-:Y:S08]  /*2790*/  HMMA.16816.F32 R32, R76.reuse, R12, R32 ;  /* 0x0000000c4c20723c */ /* 0x040ff00000001820 */
[----:B------:R-:W-:Y:S01]  /*27a0*/  HMMA.16816.F32 R44, R76, R14, R44 ;  /* 0x0000000e4c2c723c */ /* 0x000fe2000000182c */
[----:B------:R-:W4:Y:S07]  /*27b0*/  LDSM.16.M88.4 R12, [R0+0xc900] ;  /* 0x00c90000000c783b */ /* 0x000f2e0000000200 */
[C---:B-1----:R-:W-:Y:S08]  /*27c0*/  HMMA.16816.F32 R20, R52.reuse, R36, R20 ;  /* 0x000000243414723c */ /* 0x042ff00000001814 */
[----:B------:R-:W-:Y:S01]  /*27d0*/  HMMA.16816.F32 R16, R52, R38, R16 ;  /* 0x000000263410723c */ /* 0x000fe20000001810 */
[----:B------:R-:W-:Y:S07]  /*27e0*/  LDSM.16.M88.4 R36, [R190+0xe100] ;  /* 0x00e10000be24783b */ /* 0x000fee0000000200 */
[C---:B------:R-:W-:Y:S08]  /*27f0*/  HMMA.16816.F32 R64, R76.reuse, R28, R64 ;  /* 0x0000001c4c40723c */ /* 0x040ff00000001840 */
[C---:B------:R-:W-:Y:S01]  /*2800*/  HMMA.16816.F32 R60, R76.reuse, R30, R60 ;  /* 0x0000001e4c3c723c */ /* 0x040fe2000000183c */
[----:B------:R-:W-:Y:S07]  /*2810*/  LDSM.16.M88.4 R28, [R0+0xd100] ;  /* 0x00d10000001c783b */ /* 0x000fee0000000200 */
[C---:B------:R-:W-:Y:S08]  /*2820*/  HMMA.16816.F32 R56, R76.reuse, R72, R56 ;  /* 0x000000484c38723c */ /* 0x040ff00000001838 */
[----:B------:R-:W-:Y:S01]  /*2830*/  HMMA.16816.F32 R76, R76, R74, R48 ;  /* 0x0000004a4c4c723c */ /* 0x000fe20000001830 */
[----:B------:R-:W1:Y:S04]  /*2840*/  LDSM.16.M88.4 R48, [R192+0x4000] ;  /* 0x00400000c030783b */ /* 0x000e680000000200 */
[----:B------:R-:W-:Y:S03]  /*2850*/  LDSM.16.M88.4 R72, [R0+0xd900] ;  /* 0x00d900000048783b */ /* 0x000fe60000000200 */
        /* <DEDUP_REMOVED lines=8> */
[----:B------:R-:W-:Y:S07]  /*28e0*/  LDSM.16.M88.4 R40, [R190+0xf100] ;  /* 0x00f10000be28783b */ /* 0x000fee0000000200 */
[C---:B----4-:R-:W-:Y:S08]  /*28f0*/  HMMA.16816.F32 R32, R68.reuse, R12, R32 ;  /* 0x0000000c4420723c */ /* 0x050ff00000001820 */
[----:B------:R-:W-:Y:S01]  /*2900*/  HMMA.16816.F32 R44, R68, R14, R44 ;  /* 0x0000000e442c723c */ /* 0x000fe2000000182c */
[----:B------:R-:W3:Y:S07]  /*2910*/  LDSM.16.M88.4 R12, [R188+0x4000] ;  /* 0x00400000bc0c783b */ /* 0x000eee0000000200 */
[C---:B------:R-:W-:Y:S08]  /*2920*/  HMMA.16816.F32 R56, R52.reuse, R80, R56 ;  /* 0x000000503438723c */ /* 0x040ff00000001838 */
[----:B------:R-:W-:Y:S01]  /*2930*/  HMMA.16816.F32 R76, R52, R82, R76 ;  /* 0x00000052344c723c */ /* 0x000fe2000000184c */
[----:B------:R-:W4:Y:S04]  /*2940*/  LDSM.16.M88.4 R52, [R190+0xf900] ;  /* 0x00f90000be34783b */ /* 0x000f280000000200 */
[----:B------:R-:W-:Y:S03]  /*2950*/  LDSM.16.M88.4 R80, [R186+0x4000] ;  /* 0x00400000ba50783b */ /* 0x000fe60000000200 */
[C---:B-1----:R-:W-:Y:S08]  /*2960*/  HMMA.16816.F32 R20, R48.reuse, R36, R20 ;  /* 0x000000243014723c */ /* 0x042ff00000001814 */
[----:B------:R-:W-:Y:S01]  /*2970*/  HMMA.16816.F32 R16, R48, R38, R16 ;  /* 0x000000263010723c */ /* 0x000fe20000001810 */
[----:B------:R-:W-:Y:S07]  /*2980*/  LDSM.16.M88.4 R36, [R97+0xe100] ;  /* 0x00e100006124783b */ /* 0x000fee0000000200 */
[C---:B------:R-:W-:Y:S08]  /*2990*/  HMMA.16816.F32 R64, R68.reuse, R28, R64 ;  /* 0x0000001c4440723c */ /* 0x040ff00000001840 */
[----:B------:R-:W-:Y:S01]  /*29a0*/  HMMA.16816.F32 R60, R68, R30, R60 ;  /* 0x0000001e443c723c */ /* 0x000fe2000000183c */
[----:B------:R-:W1:Y:S07]  /*29b0*/  LDSM.16.M88.4 R28, [R98+0xe900] ;  /* 0x00e90000621c783b */ /* 0x000e6e0000000200 */
[C---:B--2---:R-:W-:Y:S08]  /*29c0*/  HMMA.16816.F32 R32, R48.reuse, R8, R32 ;  /* 0x000000083020723c */ /* 0x044ff00000001820 */
[----:B------:R-:W-:Y:S01]  /*29d0*/  HMMA.16816.F32 R44, R48, R10, R44 ;  /* 0x0000000a302c723c */ /* 0x000fe2000000182c */
[----:B------:R-:W2:Y:S07]  /*29e0*/  LDSM.16.M88.4 R8, [R98+0xf100] ;  /* 0x00f100006208783b */ /* 0x000eae0000000200 */
[C---:B------:R-:W-:Y:S08]  /*29f0*/  HMMA.16816.F32 R56, R68.reuse, R72, R56 ;  /* 0x000000484438723c */ /* 0x040ff00000001838 */
[----:B------:R-:W-:Y:S01]  /*2a00*/  HMMA.16816.F32 R76, R68, R74, R76 ;  /* 0x0000004a444c723c */ /* 0x000fe2000000184c */
[----:B------:R-:W-:Y:S04]  /*2a10*/  LDSM.16.M88.4 R72, [R185+0x4000] ;  /* 0x00400000b948783b */ /* 0x000fe80000000200 */
[----:B------:R-:W-:Y:S03]  /*2a20*/  LDSM.16.M88.4 R68, [R0+0xf100] ;  /* 0x00f100000044783b */ /* 0x000fe60000000200 */
[C---:B---3--:R-:W-:Y:S08]  /*2a30*/  HMMA.16816.F32 R20, R12.reuse, R24, R20 ;  /* 0x000000180c14723c */ /* 0x048ff00000001814 */
[----:B------:R-:W-:Y:S01]  /*2a40*/  HMMA.16816.F32 R16, R12, R26, R16 ;  /* 0x0000001a0c10723c */ /* 0x000fe20000001810 */
[----:B------:R-:W-:Y:S07]  /*2a50*/  LDSM.16.M88.4 R24, [R0+0xe100] ;  /* 0x00e100000018783b */ /* 0x000fee0000000200 */
[C---:B------:R-:W-:Y:S08]  /*2a60*/  HMMA.16816.F32 R64, R48.reuse, R40, R64 ;  /* 0x000000283040723c */ /* 0x040ff00000001840 */
[C---:B------:R-:W-:Y:S01]  /*2a70*/  HMMA.16816.F32 R60, R48.reuse, R42, R60 ;  /* 0x0000002a303c723c */ /* 0x040fe2000000183c */
[----:B------:R-:W3:Y:S07]  /*2a80*/  LDSM.16.M88.4 R40, [R98+0xf900] ;  /* 0x00f900006228783b */ /* 0x000eee0000000200 */
[C---:B----4-:R-:W-:Y:S08]  /*2a90*/  HMMA.16816.F32 R56, R48.reuse, R52, R56 ;  /* 0x000000343038723c */ /* 0x050ff00000001838 */
[----:B------:R-:W-:Y:S01]  /*2aa0*/  HMMA.16816.F32 R76, R48, R54, R76 ;  /* 0x00000036304c723c */ /* 0x000fe2000000184c */
[----:B------:R-:W-:Y:S04]  /*2ab0*/  LDSM.16.M88.4 R52, [R192+0x8000] ;  /* 0x00800000c034783b */ /* 0x000fe80000000200 */
[----:B------:R-:W-:Y:S03]  /*2ac0*/  LDSM.16.M88.4 R48, [R98+0x10100] ;  /* 0x010100006230783b */ /* 0x000fe60000000200 */
[C---:B-1----:R-:W-:Y:S08]  /*2ad0*/  HMMA.16816.F32 R32, R12.reuse, R28, R32 ;  /* 0x0000001c0c20723c */ /* 0x042ff00000001820 */
[----:B------:R-:W-:Y:S01]  /*2ae0*/  HMMA.16816.F32 R44, R12, R30, R44 ;  /* 0x0000001e0c2c723c */ /* 0x000fe2000000182c */
[----:B------:R-:W1:Y:S07]  /*2af0*/  LDSM.16.M88.4 R28, [R97+0xe900] ;  /* 0x00e90000611c783b */ /* 0x000e6e0000000200 */
[C---:B------:R-:W-:Y:S08]  /*2b00*/  HMMA.16816.F32 R20, R80.reuse, R36, R20 ;  /* 0x000000245014723c */ /* 0x040ff00000001814 */
[----:B------:R-:W-:Y:S01]  /*2b10*/  HMMA.16816.F32 R16, R80, R38, R16 ;  /* 0x000000265010723c */ /* 0x000fe20000001810 */
[----:B------:R-:W-:Y:S07]  /*2b20*/  LDSM.16.M88.4 R36, [R98+0x10900] ;  /* 0x010900006224783b */ /* 0x000fee0000000200 */
[C---:B--2---:R-:W-:Y:S08]  /*2b30*/  HMMA.16816.F32 R64, R12.reuse, R8, R64 ;  /* 0x000000080c40723c */ /* 0x044ff00000001840 */
[C---:B------:R-:W-:Y:S01]  /*2b40*/  HMMA.16816.F32 R60, R12.reuse, R10, R60 ;  /* 0x0000000a0c3c723c */ /* 0x040fe2000000183c */
[----:B------:R-:W2:Y:S07]  /*2b50*/  LDSM.16.M88.4 R8, [R190+0x10100] ;  /* 0x01010000be08783b */ /* 0x000eae0000000200 */
[C---:B---3--:R-:W-:Y:S08]  /*2b60*/  HMMA.16816.F32 R56, R12.reuse, R40, R56 ;  /* 0x000000280c38723c */ /* 0x048ff00000001838 */
[----:B------:R-:W-:Y:S01]  /*2b70*/  HMMA.16816.F32 R76, R12, R42, R76 ;  /* 0x0000002a0c4c723c */ /* 0x000fe2000000184c */
[----:B------:R-:W3:Y:S04]  /*2b80*/  LDSM.16.M88.4 R12, [R97+0xf100] ;  /* 0x00f10000610c783b */ /* 0x000ee80000000200 */
[----:B------:R-:W4:Y:S03]  /*2b90*/  LDSM.16.M88.4 R40, [R188+0x8000] ;  /* 0x00800000bc28783b */ /* 0x000f260000000200 */
[C---:B------:R-:W-:Y:S08]  /*2ba0*/  HMMA.16816.F32 R20, R72.reuse, R24, R20 ;  /* 0x000000184814723c */ /* 0x040ff00000001814 */
[----:B------:R-:W-:Y:S01]  /*2bb0*/  HMMA.16816.F32 R16, R72, R26, R16 ;  /* 0x0000001a4810723c */ /* 0x000fe20000001810 */
[----:B------:R-:W-:Y:S07]  /*2bc0*/  LDSM.16.M88.4 R24, [R97+0x10100] ;  /* 0x010100006118783b */ /* 0x000fee0000000200 */
[C---:B-1----:R-:W-:Y:S08]  /*2bd0*/  HMMA.16816.F32 R32, R80.reuse, R28, R32 ;  /* 0x0000001c5020723c */ /* 0x042ff00000001820 */
[----:B------:R-:W-:Y:S01]  /*2be0*/  HMMA.16816.F32 R44, R80, R30, R44 ;  /* 0x0000001e502c723c */ /* 0x000fe2000000182c */
[----:B------:R-:W1:Y:S07]  /*2bf0*/  LDSM.16.M88.4 R28, [R186+0x8000] ;  /* 0x00800000ba1c783b */ /* 0x000e6e0000000200 */
[C---:B--2---:R-:W-:Y:S08]  /*2c00*/  HMMA.16816.F32 R20, R52.reuse, R8, R20 ;  /* 0x000000083414723c */ /* 0x044ff00000001814 */
[----:B------:R-:W-:Y:S01]  /*2c10*/  HMMA.16816.F32 R16, R52, R10, R16 ;  /* 0x0000000a3410723c */ /* 0x000fe20000001810 */
[----:B------:R-:W-:Y:S07]  /*2c20*/  LDSM.16.M88.4 R8, [R0+0x10100] ;  /* 0x010100000008783b */ /* 0x000fee0000000200 */
[C---:B---3--:R-:W-:Y:S08]  /*2c30*/  HMMA.16816.F32 R64, R80.reuse, R12, R64 ;  /* 0x0000000c5040723c */ /* 0x048ff00000001840 */
[----:B------:R-:W-:Y:S01]  /*2c40*/  HMMA.16816.F32 R60, R80, R14, R60 ;  /* 0x0000000e503c723c */ /* 0x000fe2000000183c */
[----:B------:R-:W-:Y:S07]  /*2c50*/  LDSM.16.M88.4 R12, [R185+0x8000] ;  /* 0x00800000b90c783b */ /* 0x000fee0000000200 */
[C---:B------:R-:W-:Y:S08]  /*2c60*/  HMMA.16816.F32 R32, R72.reuse, R92, R32 ;  /* 0x0000005c4820723c */ /* 0x040ff00000001820 */
[----:B------:R-:W-:Y:S08]  /*2c70*/  HMMA.16816.F32 R44, R72, R94, R44 ;  /* 0x0000005e482c723c */ /* 0x000ff0000000182c */
[C---:B----4-:R-:W-:Y:S08]  /*2c80*/  HMMA.16816.F32 R20, R40.reuse, R48, R20 ;  /* 0x000000302814723c */ /* 0x050ff00000001814 */
[----:B------:R-:W-:Y:S01]  /*2c90*/  HMMA.16816.F32 R16, R40, R50, R16 ;  /* 0x000000322810723c */ /* 0x000fe20000001810 */
[----:B------:R-:W2:Y:S07]  /*2ca0*/  LDSM.16.M88.4 R48, [R190+0x11100] ;  /* 0x01110000be30783b */ /* 0x000eae0000000200 */
[----:B------:R-:W-:Y:S08]  /*2cb0*/  HMMA.16816.F32 R64, R72, R68, R64 ;  /* 0x000000444840723c */ /* 0x000ff00000001840 */
[C---:B------:R-:W-:Y:S08]  /*2cc0*/  HMMA.16816.F32 R32, R52.reuse, R84, R32 ;  /* 0x000000543420723c */ /* 0x040ff00000001820 */
[----:B------:R-:W-:Y:S01]  /*2cd0*/  HMMA.16816.F32 R44, R52, R86, R44 ;  /* 0x00000056342c723c */ /* 0x000fe2000000182c */
[----:B------:R-:W3:Y:S07]  /*2ce0*/  LDSM.16.M88.4 R84, [R0+0xf900] ;  /* 0x00f900000054783b */ /* 0x000eee0000000200 */
[----:B------:R-:W-:Y:S01]  /*2cf0*/  HMMA.16816.F32 R68, R72, R70, R60 ;  /* 0x000000464844723c */ /* 0x000fe2000000183c */
[----:B------:R-:W-:Y:S07]  /*2d00*/  LDSM.16.M88.4 R60, [R0+0x10900] ;  /* 0x01090000003c783b */ /* 0x000fee0000000200 */
[C---:B-1----:R-:W-:Y:S08]  /*2d10*/  HMMA.16816.F32 R20, R28.reuse, R24, R20 ;  /* 0x000000181c14723c */ /* 0x042ff00000001814 */
[----:B------:R-:W-:Y:S01]  /*2d20*/  HMMA.16816.F32 R16, R28, R26, R16 ;  /* 0x0000001a1c10723c */ /* 0x000fe20000001810 */
[----:B------:R-:W1:Y:S07]  /*2d30*/  LDSM.16.M88.4 R24, [R98+0x11100] ;  /* 0x011100006218783b */ /* 0x000e6e0000000200 */
[C---:B------:R-:W-:Y:S08]  /*2d40*/  HMMA.16816.F32 R56, R80.reuse, R88, R56 ;  /* 0x000000585038723c */ /* 0x040ff00000001838 */
[----:B------:R-:W-:Y:S01]  /*2d50*/  HMMA.16816.F32 R80, R80, R90, R76 ;  /* 0x0000005a5050723c */ /* 0x000fe2000000184c */
[----:B------:R-:W4:Y:S07]  /*2d60*/  LDSM.16.M88.4 R76, [R97+0x10900] ;  /* 0x01090000614c783b */ /* 0x000f2e0000000200 */
[----:B------:R-:W-:Y:S08]  /*2d70*/  HMMA.16816.F32 R32, R40, R36, R32 ;  /* 0x000000242820723c */ /* 0x000ff00000001820 */
[----:B--2---:R-:W-:Y:S08]  /*2d80*/  HMMA.16816.F32 R64, R52, R48, R64 ;  /* 0x000000303440723c */ /* 0x004ff00000001840 */
[----:B------:R-:W-:Y:S01]  /*2d90*/  HMMA.16816.F32 R44, R40, R38, R44 ;  /* 0x00000026282c723c */ /* 0x000fe2000000182c */
[----:B------:R-:W2:Y:S07]  /*2da0*/  LDSM.16.M88.4 R36, [R190+0x11900] ;  /* 0x01190000be24783b */ /* 0x000eae0000000200 */
[----:B------:R-:W-:Y:S08]  /*2db0*/  HMMA.16816.F32 R68, R52, R50, R68 ;  /* 0x000000323444723c */ /* 0x000ff00000001844 */
[----:B---3--:R-:W-:Y:S08]  /*2dc0*/  HMMA.16816.F32 R56, R72, R84, R56 ;  /* 0x000000544838723c */ /* 0x008ff00000001838 */
[----:B------:R-:W-:Y:S08]  /*2dd0*/  HMMA.16816.F32 R16, R12, R10, R16 ;  /* 0x0000000a0c10723c */ /* 0x000ff00000001810 */
[C---:B-1----:R-:W-:Y:S08]  /*2de0*/  HMMA.16816.F32 R64, R40.reuse, R24, R64 ;  /* 0x000000182840723c */ /* 0x042ff00000001840 */
[----:B------:R-:W-:Y:S01]  /*2df0*/  HMMA.16816.F32 R68, R40, R26, R68 ;  /* 0x0000001a2844723c */ /* 0x000fe20000001844 */
[----:B------:R-:W1:Y:S07]  /*2e00*/  LDSM.16.M88.4 R24, [R98+0x11900] ;  /* 0x011900006218783b */ /* 0x000e6e0000000200 */
[----:B------:R-:W-:Y:S01]  /*2e10*/  HMMA.16816.F32 R80, R72, R86, R80 ;  /* 0x000000564850723c */ /* 0x000fe20000001850 */
[----:B------:R-:W-:-:S02]  /*2e20*/  FMUL.FTZ R16, R16, c[0x0][0x320] ;  /* 0x0000c80010107a20 */ /* 0x000fc40000410000 */
[----:B------:R-:W-:Y:S02]  /*2e30*/  FMUL.FTZ R17, R17, c[0x0][0x320] ;  /* 0x0000c80011117a20 */ /* 0x000fe40000410000 */
[----:B------:R-:W-:-:S03]  /*2e40*/  FMUL.FTZ R18, R18, c[0x0][0x320] ;  /* 0x0000c80012127a20 */ /* 0x000fc60000410000 */
[----:B------:R-:W-:Y:S01]  /*2e50*/  HMMA.16816.F32 R20, R12, R8, R20 ;  /* 0x000000080c14723c */ /* 0x000fe20000001814 */
[----:B------:R-:W3:Y:S07]  /*2e60*/  LDSM.16.M88.4 R8, [R97+0x11100] ;  /* 0x011100006108783b */ /* 0x000eee0000000200 */
[----:B----4-:R-:W-:Y:S01]  /*2e70*/  HMMA.16816.F32 R32, R28, R76, R32 ;  /* 0x0000004c1c20723c */ /* 0x010fe20000001820 */
[----:B------:R-:W-:Y:S06]  /*2e80*/  MUFU.TANH R76, R18 ;  /* 0x00000012004c7308 */ /* 0x000fec0000002400 */
[----:B------:R-:W-:Y:S01]  /*2e90*/  FMUL.FTZ R77, R19, c[0x0][0x320] ;  /* 0x0000c800134d7a20 */ /* 0x000fe20000410000 */
[C---:B--2---:R-:W-:Y:S05]  /*2ea0*/  HMMA.16816.F32 R56, R52.reuse, R36, R56 ;  /* 0x000000243438723c */ /* 0x044fea0000001838 */
[----:B------:R-:W-:Y:S03]  /*2eb0*/  MUFU.TANH R77, R77 ;  /* 0x0000004d004d7308 */ /* 0x000fe60000002400 */
[----:B------:R-:W-:Y:S01]  /*2ec0*/  HMMA.16816.F32 R80, R52, R38, R80 ;  /* 0x000000263450723c */ /* 0x000fe20000001850 */
[----:B------:R-:W-:-:S02]  /*2ed0*/  FMUL.FTZ R20, R20, c[0x0][0x320] ;  /* 0x0000c80014147a20 */ /* 0x000fc40000410000 */
[----:B------:R-:W-:Y:S02]  /*2ee0*/  FMUL.FTZ R21, R21, c[0x0][0x320] ;  /* 0x0000c80015157a20 */ /* 0x000fe40000410000 */
[----:B------:R-:W-:Y:S01]  /*2ef0*/  MUFU.TANH R48, R20 ;  /* 0x0000001400307308 */ /* 0x000fe20000002400 */
[----:B------:R-:W-:Y:S02]  /*2f00*/  FMUL.FTZ R50, R22, c[0x0][0x320] ;  /* 0x0000c80016327a20 */ /* 0x000fe40000410000 */
[----:B------:R-:W-:Y:S01]  /*2f10*/  HMMA.16816.F32 R32, R12, R60, R32 ;  /* 0x0000003c0c20723c */ /* 0x000fe20000001820 */
[----:B------:R-:W-:-:S04]  /*2f20*/  FMUL.FTZ R51, R23, c[0x0][0x320] ;  /* 0x0000c80017337a20 */ /* 0x000fc80000410000 */
[----:B------:R-:W-:Y:S03]  /*2f30*/  MUFU.TANH R60, R16 ;  /* 0x00000010003c7308 */ /* 0x000fe60000002400 */
[----:B------:R-:W-:Y:S05]  /*2f40*/  HMMA.16816.F32 R44, R28, R78, R44 ;  /* 0x0000004e1c2c723c */ /* 0x000fea000000182c */
[----:B------:R2:W-:Y:S03]  /*2f50*/  MUFU.TANH R61, R17 ;  /* 0x00000011003d7308 */ /* 0x0005e60000002400 */
[C---:B-1----:R-:W-:Y:S05]  /*2f60*/  HMMA.16816.F32 R56, R40.reuse, R24, R56 ;  /* 0x000000182838723c */ /* 0x042fea0000001838 */
[----:B------:R1:W-:Y:S02]  /*2f70*/  MUFU.TANH R49, R21 ;  /* 0x0000001500317308 */ /* 0x0003e40000002400 */
[----:B------:R-:W-:Y:S01]  /*2f80*/  LOP3.LUT R25, R96, 0xffffffe0, RZ, 0xc0, !PT ;  /* 0xffffffe060197812 */ /* 0x000fe200078ec0ff */
[----:B------:R-:W-:Y:S01]  /*2f90*/  HMMA.16816.F32 R80, R40, R26, R80 ;  /* 0x0000001a2850723c */ /* 0x000fe20000001850 */
[----:B------:R-:W-:-:S02]  /*2fa0*/  FMUL.FTZ R32, R32, c[0x0][0x320] ;  /* 0x0000c80020207a20 */ /* 0x000fc40000410000 */
[----:B------:R-:W-:Y:S01]  /*2fb0*/  FMUL.FTZ R34, R34, c[0x0][0x320] ;  /* 0x0000c80022227a20 */ /* 0x000fe20000410000 */
[----:B--2---:R-:W2:Y:S01]  /*2fc0*/  LDSM.16.M88.4 R16, [R97+0x11900] ;  /* 0x011900006110783b */ /* 0x004ea20000000200 */
[----:B------:R-:W-:Y:S01]  /*2fd0*/  IMAD.IADD R25, R6, 0x1, -R25 ;  /* 0x0000000106197824 */ /* 0x000fe200078e0a19 */
[----:B------:R-:W4:Y:S02]  /*2fe0*/  MUFU.TANH R50, R50 ;  /* 0x0000003200327308 */ /* 0x000f240000002400 */
[C---:B---3--:R-:W-:Y:S01]  /*2ff0*/  HMMA.16816.F32 R64, R28.reuse, R8, R64 ;  /* 0x000000081c40723c */ /* 0x048fe20000001840 */
[----:B------:R-:W-:Y:S01]  /*3000*/  FMUL.FTZ R33, R33, c[0x0][0x320] ;  /* 0x0000c80021217a20 */ /* 0x000fe20000410000 */
[----:B------:R-:W-:Y:S01]  /*3010*/  SHF.R.S32.HI R6, RZ, 0x1f, R25 ;  /* 0x0000001fff067819 */ /* 0x000fe20000011419 */
[----:B------:R-:W-:Y:S01]  /*3020*/  FMUL.FTZ R35, R35, c[0x0][0x320] ;  /* 0x0000c80023237a20 */ /* 0x000fe20000410000 */
[----:B-1----:R-:W1:Y:S02]  /*3030*/  LDSM.16.M88.4 R20, [R0+0x11100] ;  /* 0x011100000014783b */ /* 0x002e640000000200 */
[----:B------:R-:W3:Y:S02]  /*3040*/  MUFU.TANH R51, R51 ;  /* 0x0000003300337308 */ /* 0x000ee40000002400 */
[----:B------:R-:W-:Y:S01]  /*3050*/  HMMA.16816.F32 R68, R28, R10, R68 ;  /* 0x0000000a1c44723c */ /* 0x000fe20000001844 */
[----:B------:R5:W1:Y:S01]  /*3060*/  LDSM.16.M88.4 R8, [R0+0x11900] ;  /* 0x011900000008783b */ /* 0x000a620000000200 */
[----:B------:R-:W-:-:S04]  /*3070*/  DEPBAR.LE SB0, 0x2 ;  /* 0x000080800000791a */ /* 0x000fc80000000000 */
[----:B------:R-:W-:Y:S02]  /*3080*/  BAR.SYNC.DEFER_BLOCKING 0x0 ;  /* 0x0000000000007b1d */ /* 0x000fe40000010000 */
[----:B------:R-:W-:Y:S04]  /*3090*/  HMMA.16816.F32 R44, R12, R62, R44 ;  /* 0x0000003e0c2c723c */ /* 0x000fe8000000182c */
[----:B------:R-:W-:Y:S08]  /*30a0*/  MUFU.TANH R32, R32 ;  /* 0x0000002000207308 */ /* 0x000ff00000002400 */
[----:B------:R-:W1:Y:S01]  /*30b0*/  MUFU.TANH R34, R34 ;  /* 0x0000002200227308 */ /* 0x000e620000002400 */
[----:B-----5:R-:W-:-:S04]  /*30c0*/  LEA.HI R0, R6, R25, RZ, 0x2 ;  /* 0x0000001906007211 */ /* 0x020fc800078f10ff */
[----:B------:R-:W-:Y:S01]  /*30d0*/  LOP3.LUT R0, R0, 0x7ffffffc, RZ, 0xc0, !PT ;  /* 0x7ffffffc00007812 */ /* 0x000fe200078ec0ff */
[C---:B--2---:R-:W-:Y:S02]  /*30e0*/  HMMA.16816.F32 R56, R28.reuse, R16, R56 ;  /* 0x000000101c38723c */ /* 0x044fe40000001838 */
[----:B------:R-:W-:Y:S01]  /*30f0*/  MUFU.TANH R33, R33 ;  /* 0x0000002100217308 */ /* 0x000fe20000002400 */
[----:B------:R-:W-:Y:S03]  /*3100*/  LDSM.16.MT88.4 R40, [R184+0x2100] ;  /* 0x00210000b828783b */ /* 0x000fe60000004200 */
[----:B------:R-:W-:Y:S02]  /*3110*/  FMUL.FTZ R24, R46, c[0x0][0x320] ;  /* 0x0000c8002e187a20 */ /* 0x000fe40000410000 */
[----:B------:R-:W-:Y:S01]  /*3120*/  IMAD.IADD R0, R25, 0x1, -R0 ;  /* 0x0000000119007824 */ /* 0x000fe200078e0a00 */
[----:B------:R-:W-:Y:S01]  /*3130*/  LDSM.16.MT88.4 R124, [R184+0x100] ;  /* 0x00010000b87c783b */ /* 0x000fe20000004200 */
[----:B------:R-:W-:Y:S01]  /*3140*/  FMUL.FTZ R47, R47, c[0x0][0x320] ;  /* 0x0000c8002f2f7a20 */ /* 0x000fe20000410000 */
[----:B------:R-:W-:Y:S01]  /*3150*/  HMMA.16816.F32 R80, R28, R18, R80 ;  /* 0x000000121c50723c */ /* 0x000fe20000001850 */
[----:B------:R-:W-:Y:S01]  /*3160*/  IMAD R3, R0, -0x2, R3 ;  /* 0xfffffffe00037824 */ /* 0x000fe200078e0203 */
[----:B------:R-:W2:Y:S01]  /*3170*/  MUFU.TANH R35, R35 ;  /* 0x0000002300237308 */ /* 0x000ea20000002400 */
[----:B------:R-:W-:Y:S03]  /*3180*/  LDSM.16.MT88.4 R116, [R174+0x100] ;  /* 0x00010000ae74783b */ /* 0x000fe60000004200 */
[----:B------:R-:W-:Y:S01]  /*3190*/  ISETP.GT.AND P1, PT, R3, RZ, PT ;  /* 0x000000ff0300720c */ /* 0x000fe20003f24270 */
[----:B------:R-:W-:Y:S01]  /*31a0*/  LDSM.16.MT88.4 R108, [R135+0x100] ;  /* 0x00010000876c783b */ /* 0x000fe20000004200 */
[C---:B-1----:R-:W-:Y:S02]  /*31b0*/  HMMA.16816.F32 R64, R12.reuse, R20, R64 ;  /* 0x000000140c40723c */ /* 0x042fe40000001840 */
[----:B----4-:R-:W-:Y:S01]  /*31c0*/  FSEL R50, R50, -INF , P1 ;  /* 0xff80000032327808 */ /* 0x010fe20000800000 */
[----:B------:R-:W1:Y:S01]  /*31d0*/  MUFU.TANH R24, R24 ;  /* 0x0000001800187308 */ /* 0x000e620000002400 */
[----:B------:R-:W-:Y:S03]  /*31e0*/  LDSM.16.MT88.4 R100, [R5+0x100] ;  /* 0x000100000564783b */ /* 0x000fe60000004200 */
[----:B------:R-:W-:Y:S01]  /*31f0*/  FMUL.FTZ R20, R44, c[0x0][0x320] ;  /* 0x0000c8002c147a20 */ /* 0x000fe20000410000 */
[C---:B------:R-:W-:Y:S01]  /*3200*/  HMMA.16816.F32 R68, R12.reuse, R22, R68 ;  /* 0x000000160c44723c */ /* 0x040fe20000001844 */
[----:B------:R-:W-:Y:S01]  /*3210*/  FMUL.FTZ R21, R45, c[0x0][0x320] ;  /* 0x0000c8002d157a20 */ /* 0x000fe20000410000 */
[----:B------:R-:W-:Y:S01]  /*3220*/  LDSM.16.MT88.4 R72, [R184+0x4100] ;  /* 0x00410000b848783b */ /* 0x000fe20000004200 */
[----:B------:R-:W-:Y:S03]  /*3230*/  MUFU.TANH R22, R47 ;  /* 0x0000002f00167308 */ /* 0x000fe60000002400 */
[----:B------:R-:W-:Y:S01]  /*3240*/  LDSM.16.MT88.4 R88, [R135+0x4100] ;  /* 0x004100008758783b */ /* 0x000fe20000004200 */
[----:B------:R-:W-:Y:S01]  /*3250*/  FSEL R23, R48, -INF , P1 ;  /* 0xff80000030177808 */ /* 0x000fe20000800000 */
[C---:B------:R-:W-:Y:S01]  /*3260*/  HMMA.16816.F32 R56, R12.reuse, R8, R56 ;  /* 0x000000080c38723c */ /* 0x040fe20000001838 */
[----:B------:R-:W-:Y:S01]  /*3270*/  ISETP.GT.AND P1, PT, R3, 0x1, PT ;  /* 0x000000010300780c */ /* 0x000fe20003f24270 */
[----:B------:R-:W-:Y:S01]  /*3280*/  LDSM.16.MT88.4 R136, [R174+0x900] ;  /* 0x00090000ae88783b */ /* 0x000fe20000004200 */
[----:B------:R-:W4:Y:S02]  /*3290*/  MUFU.TANH R20, R20 ;  /* 0x0000001400147308 */ /* 0x000f240000002400 */
[----:B---3--:R-:W-:Y:S01]  /*32a0*/  FSEL R26, R51, -INF , P1 ;  /* 0xff800000331a7808 */ /* 0x008fe20000800000 */
[----:B------:R-:W-:Y:S01]  /*32b0*/  LDSM.16.MT88.4 R28, [R165+0x900] ;  /* 0x00090000a51c783b */ /* 0x000fe20000004200 */
[----:B------:R-:W-:Y:S01]  /*32c0*/  FSEL R49, R49, -INF , P1 ;  /* 0xff80000031317808 */ /* 0x000fe20000800000 */
[----:B------:R-:W-:Y:S01]  /*32d0*/  HMMA.16816.F32 R8, R12, R10, R80 ;  /* 0x0000000a0c08723c */ /* 0x000fe20000001850 */
[----:B------:R-:W-:Y:S01]  /*32e0*/  ISETP.GT.AND P1, PT, R3, 0x8, PT ;  /* 0x000000080300780c */ /* 0x000fe20003f24270 */
[----:B------:R-:W-:Y:S01]  /*32f0*/  FMUL.FTZ R64, R64, c[0x0][0x320] ;  /* 0x0000c80040407a20 */ /* 0x000fe20000410000 */
[----:B------:R-:W3:Y:S01]  /*3300*/  MUFU.TANH R21, R21 ;  /* 0x0000001500157308 */ /* 0x000ee20000002400 */
[----:B------:R-:W-:Y:S01]  /*3310*/  FMUL.FTZ R66, R66, c[0x0][0x320] ;  /* 0x0000c80042427a20 */ /* 0x000fe20000410000 */
[----:B------:R-:W-:Y:S01]  /*3320*/  FSEL R76, R76, -INF , P1 ;  /* 0xff8000004c4c7808 */ /* 0x000fe20000800000 */
[----:B------:R-:W-:Y:S01]  /*3330*/  FMUL.FTZ R65, R65, c[0x0][0x320] ;  /* 0x0000c80041417a20 */ /* 0x000fe20000410000 */
[----:B------:R-:W-:Y:S01]  /*3340*/  FSEL R25, R60, -INF , P1 ;  /* 0xff8000003c197808 */ /* 0x000fe20000800000 */
[----:B------:R-:W-:Y:S01]  /*3350*/  FMUL.FTZ R67, R67, c[0x0][0x320] ;  /* 0x0000c80043437a20 */ /* 0x000fe20000410000 */
[----:B------:R-:W-:Y:S01]  /*3360*/  ISETP.GT.AND P1, PT, R3, 0x9, PT ;  /* 0x000000090300780c */ /* 0x000fe20003f24270 */
[----:B------:R-:W-:Y:S01]  /*3370*/  FMUL.FTZ R68, R68, c[0x0][0x320] ;  /* 0x0000c80044447a20 */ /* 0x000fe20000410000 */
[----:B------:R-:W-:Y:S01]  /*3380*/  MUFU.TANH R175, R64 ;  /* 0x0000004000af7308 */ /* 0x000fe20000002400 */
[----:B------:R-:W-:Y:S01]  /*3390*/  FMUL.FTZ R70, R70, c[0x0][0x320] ;  /* 0x0000c80046467a20 */ /* 0x000fe20000410000 */
[----:B------:R-:W-:Y:S01]  /*33a0*/  FSEL R6, R77, -INF , P1 ;  /* 0xff8000004d067808 */ /* 0x000fe20000800000 */
[----:B------:R-:W-:Y:S01]  /*33b0*/  FMUL.FTZ R69, R69, c[0x0][0x320] ;  /* 0x0000c80045457a20 */ /* 0x000fe20000410000 */
[----:B------:R-:W-:Y:S01]  /*33c0*/  FSEL R61, R61, -INF , P1 ;  /* 0xff8000003d3d7808 */ /* 0x000fe20000800000 */
[----:B------:R-:W-:Y:S01]  /*33d0*/  FMUL.FTZ R71, R71, c[0x0][0x320] ;  /* 0x0000c80047477a20 */ /* 0x000fe20000410000 */
[----:B------:R-:W-:Y:S01]  /*33e0*/  ISETP.GT.AND P1, PT, R3, 0x10, PT ;  /* 0x000000100300780c */ /* 0x000fe20003f24270 */
[----:B------:R-:W-:Y:S01]  /*33f0*/  FMUL.FTZ R56, R56, c[0x0][0x320] ;  /* 0x0000c80038387a20 */ /* 0x000fe20000410000 */
[----:B------:R-:W5:Y:S01]  /*3400*/  MUFU.TANH R172, R66 ;  /* 0x0000004200ac7308 */ /* 0x000f620000002400 */
[----:B------:R-:W-:Y:S01]  /*3410*/  FMNMX.FTZ R14, R23, R49, !PT ;  /* 0x00000031170e7209 */ /* 0x000fe20007810000 */
[----:B------:R-:W-:Y:S01]  /*3420*/  FMUL.FTZ R58, R58, c[0x0][0x320] ;  /* 0x0000c8003a3a7a20 */ /* 0x000fe20000410000 */
[----:B------:R-:W-:Y:S01]  /*3430*/  FSEL R18, R34, -INF , P1 ;  /* 0xff80000022127808 */ /* 0x000fe20000800000 */
[----:B------:R-:W-:Y:S01]  /*3440*/  FMUL.FTZ R57, R57, c[0x0][0x320] ;  /* 0x0000c80039397a20 */ /* 0x000fe20000410000 */
[----:B------:R-:W-:Y:S01]  /*3450*/  FSEL R19, R32, -INF , P1 ;  /* 0xff80000020137808 */ /* 0x000fe20000800000 */
[----:B------:R-:W-:Y:S01]  /*3460*/  FMUL.FTZ R141, R9, c[0x0][0x320] ;  /* 0x0000c800098d7a20 */ /* 0x000fe20000410000 */
[----:B------:R-:W-:Y:S01]  /*3470*/  ISETP.GT.AND P1, PT, R3, 0x11, PT ;  /* 0x000000110300780c */ /* 0x000fe20003f24270 */
[----:B------:R-:W-:Y:S01]  /*3480*/  MUFU.TANH R169, R65 ;  /* 0x0000004100a97308 */ /* 0x000fe20000002400 */
[----:B------:R-:W-:Y:S01]  /*3490*/  FMNMX.FTZ R14, R25, R14, !PT ;  /* 0x0000000e190e7209 */ /* 0x000fe20007810000 */
[----:B------:R-:W-:Y:S01]  /*34a0*/  FMUL.FTZ R59, R59, c[0x0][0x320] ;  /* 0x0000c8003b3b7a20 */ /* 0x000fe20000410000 */
[----:B--2---:R-:W-:Y:S01]  /*34b0*/  FSEL R16, R35, -INF , P1 ;  /* 0xff80000023107808 */ /* 0x004fe20000800000 */
[----:B------:R-:W-:Y:S01]  /*34c0*/  FMUL.FTZ R143, R8, c[0x0][0x320] ;  /* 0x0000c800088f7a20 */ /* 0x000fe20000410000 */
[----:B------:R-:W-:Y:S01]  /*34d0*/  FSEL R17, R33, -INF , P1 ;  /* 0xff80000021117808 */ /* 0x000fe20000800000 */
[----:B------:R-:W-:Y:S01]  /*34e0*/  FMUL.FTZ R10, R10, c[0x0][0x320] ;  /* 0x0000c8000a0a7a20 */ /* 0x000fe20000410000 */
[----:B------:R-:W-:Y:S01]  /*34f0*/  ISETP.GT.AND P1, PT, R3, 0x18, PT ;  /* 0x000000180300780c */ /* 0x000fe20003f24270 */
[----:B------:R2:W2:Y:S01]  /*3500*/  MUFU.TANH R214, R67 ;  /* 0x0000004300d67308 */ /* 0x0004a20000002400 */
[----:B------:R-:W-:Y:S01]  /*3510*/  FMNMX.FTZ R9, R50, R26, !PT ;  /* 0x0000001a32097209 */ /* 0x000fe20007810000 */
[----:B------:R-:W-:Y:S01]  /*3520*/  LDSM.16.MT88.4 R80, [R174+0x4100] ;  /* 0x00410000ae50783b */ /* 0x000fe20000004200 */
[----:B-1----:R-:W-:-:S02]  /*3530*/  FSEL R12, R24, -INF , P1 ;  /* 0xff800000180c7808 */ /* 0x002fc40000800000 */
[----:B----4-:R-:W-:Y:S01]  /*3540*/  FSEL R15, R20, -INF , P1 ;  /* 0xff800000140f7808 */ /* 0x010fe20000800000 */
[----:B------:R-:W-:Y:S01]  /*3550*/  LDSM.16.MT88.4 R32, [R135+0x900] ;  /* 0x000900008720783b */ /* 0x000fe20000004200 */
[----:B------:R-:W-:Y:S01]  /*3560*/  ISETP.GT.AND P1, PT, R3, 0x19, PT ;  /* 0x000000190300780c */ /* 0x000fe20003f24270 */
[----:B------:R-:W-:Y:S01]  /*3570*/  MUFU.TANH R167, R68 ;  /* 0x0000004400a77308 */ /* 0x000fe20000002400 */
[----:B------:R-:W-:Y:S02]  /*3580*/  FMNMX.FTZ R14, R61, R14, !PT ;  /* 0x0000000e3d0e7209 */ /* 0x000fe40007810000 */
[----:B------:R-:W-:Y:S02]  /*3590*/  FSEL R0, R22, -INF , P1 ;  /* 0xff80000016007808 */ /* 0x000fe40000800000 */
[----:B---3--:R-:W-:Y:S02]  /*35a0*/  FSEL R13, R21, -INF , P1 ;  /* 0xff800000150d7808 */ /* 0x008fe40000800000 */
[----:B------:R-:W-:Y:S01]  /*35b0*/  ISETP.GT.AND P1, PT, R3, 0x20, PT ;  /* 0x000000200300780c */ /* 0x000fe20003f24270 */
[----:B------:R-:W1:Y:S01]  /*35c0*/  MUFU.TANH R182, R70 ;  /* 0x0000004600b67308 */ /* 0x000e620000002400 */
[----:B------:R-:W-:Y:S01]  /*35d0*/  FMNMX.FTZ R9, R76, R9, !PT ;  /* 0x000000094c097209 */ /* 0x000fe20007810000 */
[----:B--2---:R-:W-:Y:S01]  /*35e0*/  LDSM.16.MT88.4 R64, [R165+0x2100] ;  /* 0x00210000a540783b */ /* 0x004fe20000004200 */
[----:B-----5:R-:W-:-:S02]  /*35f0*/  FSEL R172, R172, -INF , P1 ;  /* 0xff800000acac7808 */ /* 0x020fc40000800000 */
[----:B------:R-:W-:Y:S02]  /*3600*/  FSEL R175, R175, -INF , P1 ;  /* 0xff800000afaf7808 */ /* 0x000fe40000800000 */
[----:B------:R-:W-:Y:S01]  /*3610*/  ISETP.GT.AND P1, PT, R3, 0x21, PT ;  /* 0x000000210300780c */ /* 0x000fe20003f24270 */
[----:B------:R-:W2:Y:S01]  /*3620*/  MUFU.TANH R173, R69 ;  /* 0x0000004500ad7308 */ /* 0x000ea20000002400 */
[----:B------:R-:W-:Y:S01]  /*3630*/  FMNMX.FTZ R8, R19, R14, !PT ;  /* 0x0000000e13087209 */ /* 0x000fe20007810000 */
[----:B------:R-:W-:Y:S01]  /*3640*/  FMUL.FTZ R14, R11, c[0x0][0x320] ;  /* 0x0000c8000b0e7a20 */ /* 0x000fe20000410000 */
[----:B------:R-:W-:Y:S02]  /*3650*/  FSEL R214, R214, -INF , P1 ;  /* 0xff800000d6d67808 */ /* 0x000fe40000800000 */
[----:B------:R-:W-:Y:S02]  /*3660*/  FSEL R169, R169, -INF , P1 ;  /* 0xff800000a9a97808 */ /* 0x000fe40000800000 */
[----:B------:R-:W-:Y:S01]  /*3670*/  ISETP.GT.AND P1, PT, R3, 0x28, PT ;  /* 0x000000280300780c */ /* 0x000fe20003f24270 */
[----:B------:R-:W3:Y:S01]  /*3680*/  MUFU.TANH R176, R71 ;  /* 0x0000004700b07308 */ /* 0x000ee20000002400 */
[----:B------:R-:W-:-:S02]  /*3690*/  FMNMX.FTZ R9, R6, R9, !PT ;  /* 0x0000000906097209 */ /* 0x000fc40007810000 */
[----:B-1----:R-:W-:Y:S02]  /*36a0*/  FSEL R182, R182, -INF , P1 ;  /* 0xff800000b6b67808 */ /* 0x002fe40000800000 */
[----:B------:R-:W-:Y:S02]  /*36b0*/  FSEL R167, R167, -INF , P1 ;  /* 0xff800000a7a77808 */ /* 0x000fe40000800000 */
[----:B------:R-:W-:Y:S01]  /*36c0*/  ISETP.GT.AND P1, PT, R3, 0x29, PT ;  /* 0x000000290300780c */ /* 0x000fe20003f24270 */
[----:B------:R-:W1:Y:S01]  /*36d0*/  MUFU.TANH R179, R56 ;  /* 0x0000003800b37308 */ /* 0x000e620000002400 */
[----:B------:R-:W-:Y:S02]  /*36e0*/  FMNMX.FTZ R8, R17, R8, !PT ;  /* 0x0000000811087209 */ /* 0x000fe40007810000 */
[----:B--2---:R-:W-:Y:S02]  /*36f0*/  FSEL R173, R173, -INF , P1 ;  /* 0xff800000adad7808 */ /* 0x004fe40000800000 */
[----:B------:R-:W-:-:S02]  /*3700*/  FMNMX.FTZ R9, R18, R9, !PT ;  /* 0x0000000912097209 */ /* 0x000fc40007810000 */
[----:B------:R-:W-:Y:S01]  /*3710*/  FMNMX.FTZ R8, R15, R8, !PT ;  /* 0x000000080f087209 */ /* 0x000fe20007810000 */
[----:B------:R-:W2:Y:S01]  /*3720*/  MUFU.TANH R178, R58 ;  /* 0x0000003a00b27308 */ /* 0x000ea20000002400 */
[----:B---3--:R-:W-:Y:S02]  /*3730*/  FSEL R176, R176, -INF , P1 ;  /* 0xff800000b0b07808 */ /* 0x008fe40000800000 */
[----:B------:R-:W-:Y:S02]  /*3740*/  ISETP.GT.AND P1, PT, R3, 0x30, PT ;  /* 0x000000300300780c */ /* 0x000fe40003f24270 */
[----:B------:R-:W-:Y:S02]  /*3750*/  FMNMX.FTZ R9, R16, R9, !PT ;  /* 0x0000000910097209 */ /* 0x000fe40007810000 */
[----:B------:R-:W-:Y:S01]  /*3760*/  FMNMX.FTZ R8, R13, R8, !PT ;  /* 0x000000080d087209 */ /* 0x000fe20007810000 */
[----:B------:R-:W3:Y:S01]  /*3770*/  MUFU.TANH R177, R57 ;  /* 0x0000003900b17308 */ /* 0x000ee20000002400 */
[----:B-1----:R-:W-:-:S02]  /*3780*/  FSEL R179, R179, -INF , P1 ;  /* 0xff800000b3b37808 */ /* 0x002fc40000800000 */
[----:B------:R-:W-:Y:S02]  /*3790*/  FMNMX.FTZ R9, R12, R9, !PT ;  /* 0x000000090c097209 */ /* 0x000fe40007810000 */
[----:B------:R-:W-:Y:S02]  /*37a0*/  FMNMX.FTZ R8, R175, R8, !PT ;  /* 0x00000008af087209 */ /* 0x000fe40007810000 */
[----:B------:R-:W-:Y:S01]  /*37b0*/  FMNMX.FTZ R9, R0, R9, !PT ;  /* 0x0000000900097209 */ /* 0x000fe20007810000 */
[----:B------:R-:W1:Y:S01]  /*37c0*/  MUFU.TANH R142, R59 ;  /* 0x0000003b008e7308 */ /* 0x000e620000002400 */
[----:B--2---:R-:W-:Y:S02]  /*37d0*/  FSEL R178, R178, -INF , P1 ;  /* 0xff800000b2b27808 */ /* 0x004fe40000800000 */
[----:B------:R-:W-:Y:S02]  /*37e0*/  ISETP.GT.AND P1, PT, R3, 0x31, PT ;  /* 0x000000310300780c */ /* 0x000fe40003f24270 */
[----:B------:R-:W-:-:S03]  /*37f0*/  FMNMX.FTZ R8, R169, R8, !PT ;  /* 0x00000008a9087209 */ /* 0x000fc60007810000 */
        /* <DEDUP_REMOVED lines=8> */
[----:B------:R-:W-:Y:S02]  /*3880*/  FMNMX.FTZ R8, R179, R8, !PT ;  /* 0x00000008b3087209 */ /* 0x000fe40007810000 */
[----:B--2---:R-:W-:Y:S01]  /*3890*/  FSEL R143, R143, -INF , P1 ;  /* 0xff8000008f8f7808 */ /* 0x004fe20000800000 */
[----:B------:R-:W1:Y:S01]  /*38a0*/  MUFU.TANH R141, R141 ;  /* 0x0000008d008d7308 */ /* 0x000e620000002400 */
[----:B------:R-:W-:-:S04]  /*38b0*/  FMNMX.FTZ R8, R177, R8, !PT ;  /* 0x00000008b1087209 */ /* 0x000fc80007810000 */
[----:B------:R-:W-:Y:S02]  /*38c0*/  FMNMX.FTZ R8, R143, R8, !PT ;  /* 0x000000088f087209 */ /* 0x000fe40007810000 */
[----:B---3--:R-:W-:Y:S01]  /*38d0*/  FSEL R140, R140, -INF , P1 ;  /* 0xff8000008c8c7808 */ /* 0x008fe20000800000 */
[----:B------:R-:W2:Y:S01]  /*38e0*/  MUFU.TANH R170, R14 ;  /* 0x0000000e00aa7308 */ /* 0x000ea20000002400 */
[----:B------:R-:W-:Y:S02]  /*38f0*/  ISETP.GT.AND P1, PT, R3, 0x39, PT ;  /* 0x000000390300780c */ /* 0x000fe40003f24270 */
[----:B------:R-:W-:-:S04]  /*3900*/  FMNMX.FTZ R3, R172, R9, !PT ;  /* 0x00000009ac037209 */ /* 0x000fc80007810000 */
[----:B------:R-:W-:Y:S02]  /*3910*/  FMNMX.FTZ R3, R214, R3, !PT ;  /* 0x00000003d6037209 */ /* 0x000fe40007810000 */
[----:B-1----:R-:W-:Y:S02]  /*3920*/  FSEL R141, R141, -INF , P1 ;  /* 0xff8000008d8d7808 */ /* 0x002fe40000800000 */
[----:B------:R-:W-:Y:S02]  /*3930*/  FMNMX.FTZ R3, R182, R3, !PT ;  /* 0x00000003b6037209 */ /* 0x000fe40007810000 */
[----:B------:R-:W-:Y:S02]  /*3940*/  FMNMX.FTZ R11, R141, R8, !PT ;  /* 0x000000088d0b7209 */ /* 0x000fe40007810000 */
[----:B------:R-:W-:Y:S02]  /*3950*/  FMNMX.FTZ R3, R176, R3, !PT ;  /* 0x00000003b0037209 */ /* 0x000fe40007810000 */
[----:B--2---:R-:W-:Y:S01]  /*3960*/  FSEL R170, R170, -INF , P1 ;  /* 0xff800000aaaa7808 */ /* 0x004fe20000800000 */
        /* <DEDUP_REMOVED lines=27> */
[--C-:B------:R-:W-:Y:S01]  /*3b20*/  FFMA.FTZ R154, R15, c[0x0][0x2d0], -R180.reuse ;  /* 0x0000b4000f9a7a23 */ /* 0x100fe200000108b4 */
[----:B------:R-:W-:Y:S01]  /*3b30*/  ISETP.GE.AND P1, PT, R144, 0x81, PT ;  /* 0x000000819000780c */ /* 0x000fe20003f26270 */
[----:B------:R-:W-:Y:S01]  /*3b40*/  FFMA.FTZ R149, R13, c[0x0][0x2d0], -R180 ;  /* 0x0000b4000d957a23 */ /* 0x000fe200000108b4 */
[----:B------:R-:W1:Y:S01]  /*3b50*/  MUFU.EX2 R159, R159 ;  /* 0x0000009f009f7308 */ /* 0x000e620000000800 */
[----:B------:R-:W-:-:S02]  /*3b60*/  FFMA.FTZ R164, R50, c[0x0][0x2d0], -R171 ;  /* 0x0000b40032a47a23 */ /* 0x000fc400000108ab */
[--C-:B------:R-:W-:Y:S01]  /*3b70*/  FFMA.FTZ R161, R26, c[0x0][0x2d0], -R171.reuse ;  /* 0x0000b4001aa17a23 */ /* 0x100fe200000108ab */
[----:B------:R-:W2:Y:S01]  /*3b80*/  LDSM.16.MT88.4 R48, [R174+0x2100] ;  /* 0x00210000ae30783b */ /* 0x000ea20000004200 */
[--C-:B------:R-:W-:Y:S02]  /*3b90*/  FFMA.FTZ R163, R76, c[0x0][0x2d0], -R171.reuse ;  /* 0x0000b4004ca37a23 */ /* 0x100fe400000108ab */
[--C-:B------:R-:W-:Y:S01]  /*3ba0*/  FFMA.FTZ R156, R6, c[0x0][0x2d0], -R171.reuse ;  /* 0x0000b400069c7a23 */ /* 0x100fe200000108ab */
[----:B------:R-:W-:Y:S01]  /*3bb0*/  MUFU.EX2 R160, R160 ;  /* 0x000000a000a07308 */ /* 0x000fe20000000800 */
[----:B------:R-:W3:Y:S01]  /*3bc0*/  LDSM.16.MT88.4 R4, [R5+0x4100] ;  /* 0x004100000504783b */ /* 0x000ee20000004200 */
[--C-:B------:R-:W-:Y:S02]  /*3bd0*/  FFMA.FTZ R157, R18, c[0x0][0x2d0], -R171.reuse ;  /* 0x0000b400129d7a23 */ /* 0x100fe400000108ab */
[--C-:B------:R-:W-:Y:S01]  /*3be0*/  FFMA.FTZ R152, R16, c[0x0][0x2d0], -R171.reuse ;  /* 0x0000b40010987a23 */ /* 0x100fe200000108ab */
[----:B------:R-:W-:Y:S01]  /*3bf0*/  LDSM.16.MT88.4 R24, [R174+0x2900] ;  /* 0x00290000ae18783b */ /* 0x000fe20000004200 */
[----:B------:R-:W-:-:S02]  /*3c00*/  FFMA.FTZ R151, R12, c[0x0][0x2d0], -R171 ;  /* 0x0000b4000c977a23 */ /* 0x000fc400000108ab */
[----:B------:R-:W4:Y:S01]  /*3c10*/  MUFU.EX2 R155, R155 ;  /* 0x0000009b009b7308 */ /* 0x000f220000000800 */
[----:B------:R-:W5:Y:S01]  /*3c20*/  LDSM.16.MT88.4 R16, [R135+0x2900] ;  /* 0x002900008710783b */ /* 0x000f620000004200 */
[----:B-1----:R-:W-:Y:S01]  /*3c30*/  F2FP.PACK_AB R96, R159, R162 ;  /* 0x000000a29f60723e */ /* 0x002fe200000000ff */
[----:B------:R-:W-:Y:S02]  /*3c40*/  FFMA.FTZ R0, R0, c[0x0][0x2d0], -R171 ;  /* 0x0000b40000007a23 */ /* 0x000fe400000108ab */
[----:B------:R-:W1:Y:S01]  /*3c50*/  LDSM.16.MT88.4 R12, [R165+0x2900] ;  /* 0x00290000a50c783b */ /* 0x000e620000004200 */
[--C-:B------:R-:W-:Y:S02]  /*3c60*/  FFMA.FTZ R166, R175, c[0x0][0x2d0], -R180.reuse ;  /* 0x0000b400afa67a23 */ /* 0x100fe400000108b4 */
[----:B------:R-:W-:Y:S01]  /*3c70*/  MUFU.EX2 R164, R164 ;  /* 0x000000a400a47308 */ /* 0x000fe20000000800 */
[--C-:B------:R-:W-:Y:S02]  /*3c80*/  FFMA.FTZ R168, R173, c[0x0][0x2d0], -R180.reuse ;  /* 0x0000b400ada87a23 */ /* 0x100fe400000108b4 */
[----:B------:R-:W-:-:S02]  /*3c90*/  FFMA.FTZ R169, R169, c[0x0][0x2d0], -R180 ;  /* 0x0000b400a9a97a23 */ /* 0x000fc400000108b4 */
[--C-:B------:R-:W-:Y:S02]  /*3ca0*/  FFMA.FTZ R167, R167, c[0x0][0x2d0], -R180.reuse ;  /* 0x0000b400a7a77a23 */ /* 0x100fe400000108b4 */
[--C-:B------:R-:W-:Y:S01]  /*3cb0*/  FFMA.FTZ R172, R172, c[0x0][0x2d0], -R171.reuse ;  /* 0x0000b400acac7a23 */ /* 0x100fe200000108ab */
[----:B------:R-:W2:Y:S01]  /*3cc0*/  MUFU.EX2 R161, R161 ;  /* 0x000000a100a17308 */ /* 0x000ea20000000800 */
[----:B----4-:R-:W-:Y:S01]  /*3cd0*/  F2FP.PACK_AB R98, R155, R160 ;  /* 0x000000a09b62723e */ /* 0x010fe200000000ff */
[--C-:B------:R-:W-:Y:S02]  /*3ce0*/  FFMA.FTZ R173, R214, c[0x0][0x2d0], -R171.reuse ;  /* 0x0000b400d6ad7a23 */ /* 0x100fe400000108ab */
[--C-:B------:R-:W-:Y:S02]  /*3cf0*/  FFMA.FTZ R175, R182, c[0x0][0x2d0], -R171.reuse ;  /* 0x0000b400b6af7a23 */ /* 0x100fe400000108ab */
[----:B------:R-:W-:Y:S02]  /*3d00*/  FFMA.FTZ R176, R176, c[0x0][0x2d0], -R171 ;  /* 0x0000b400b0b07a23 */ /* 0x000fe400000108ab */
[----:B------:R-:W-:Y:S01]  /*3d10*/  MUFU.EX2 R163, R163 ;  /* 0x000000a300a37308 */ /* 0x000fe20000000800 */
[----:B------:R-:W-:-:S02]  /*3d20*/  FFMA.FTZ R182, R177, c[0x0][0x2d0], -R180 ;  /* 0x0000b400b1b67a23 */ /* 0x000fc400000108b4 */
[--C-:B------:R-:W-:Y:S02]  /*3d30*/  FFMA.FTZ R179, R179, c[0x0][0x2d0], -R180.reuse ;  /* 0x0000b400b3b37a23 */ /* 0x100fe400000108b4 */
[--C-:B------:R-:W-:Y:S02]  /*3d40*/  FFMA.FTZ R177, R143, c[0x0][0x2d0], -R180.reuse ;  /* 0x0000b4008fb17a23 */ /* 0x100fe400000108b4 */
[----:B------:R-:W-:Y:S01]  /*3d50*/  FFMA.FTZ R180, R141, c[0x0][0x2d0], -R180 ;  /* 0x0000b4008db47a23 */ /* 0x000fe200000108b4 */
[----:B------:R-:W4:Y:S01]  /*3d60*/  MUFU.EX2 R156, R156 ;  /* 0x0000009c009c7308 */ /* 0x000f220000000800 */
[----:B--2---:R-:W-:Y:S01]  /*3d70*/  F2FP.PACK_AB R97, R161, R164 ;  /* 0x000000a4a161723e */ /* 0x004fe200000000ff */
        /* <DEDUP_REMOVED lines=9> */
[----:B----4-:R-:W-:Y:S01]  /*3e10*/  F2FP.PACK_AB R99, R156, R163 ;  /* 0x000000a39c63723e */ /* 0x010fe200000000ff */
[----:B------:R-:W2:Y:S01]  /*3e20*/  MUFU.EX2 R153, R153 ;  /* 0x0000009900997308 */ /* 0x000ea20000000800 */
        /* <DEDUP_REMOVED lines=10> */
[----:B------:R-:W4:Y:S06]  /*3ed0*/  MUFU.EX2 R152, R152 ;  /* 0x0000009800987308 */ /* 0x000f2c0000000800 */
        /* <DEDUP_REMOVED lines=36> */
[C---:B---3--:R-:W-:Y:S07]  /*4120*/  HMMA.16816.F32 R92, R96.reuse, R4, RZ ;  /* 0x00000004605c723c */ /* 0x048fee00000018ff */
[----:B--2---:R-:W-:Y:S01]  /*4130*/  F2FP.PACK_AB R4, R153, R158 ;  /* 0x0000009e9904723e */ /* 0x004fe200000000ff */
[----:B------:R-:W-:Y:S01]  /*4140*/  HMMA.16816.F32 R96, R96, R6, RZ ;  /* 0x000000066060723c */ /* 0x000fe200000018ff */
[----:B----4-:R-:W-:Y:S01]  /*4150*/  F2FP.PACK_AB R5, R152, R157 ;  /* 0x0000009d9805723e */ /* 0x010fe200000000ff */
        /* <DEDUP_REMOVED lines=9> */
[----:B------:R-:W-:Y:S01]  /*41f0*/  HMMA.16816.F32 R36, R4, R8, R36 ;  /* 0x000000080424723c */ /* 0x000fe20000001824 */
[----:B------:R-:W-:-:S07]  /*4200*/  FADD.FTZ R151, R0, R151 ;  /* 0x0000009700977221 */ /* 0x000fce0000010000 */
[C---:B------:R-:W-:Y:S01]  /*4210*/  HMMA.16816.F32 R40, R4.reuse, R10, R40 ;  /* 0x0000000a0428723c */ /* 0x040fe20000001828 */
[----:B------:R-:W1:Y:S07]  /*4220*/  LDSM.16.MT88.4 R8, [R174+0x4900] ;  /* 0x00490000ae08783b */ /* 0x000e6e0000004200 */
[C---:B-----5:R-:W-:Y:S08]  /*4230*/  HMMA.16816.F32 R52, R4.reuse, R16, R52 ;  /* 0x000000100434723c */ /* 0x060ff00000001834 */
        /* <DEDUP_REMOVED lines=120> */
[----:B------:R-:W-:Y:S01]  /*49c0*/  IADD3 R5, R144, 0x3f, RZ ;  /* 0x0000003f90057810 */ /* 0x000fe20007ffe0ff */
[----:B------:R-:W-:Y:S01]  /*49d0*/  IMAD.MOV.U32 R199, RZ, RZ, RZ ;  /* 0x000000ffffc77224 */ /* 0x000fe200078e00ff */
[----:B------:R-:W-:-:S02]  /*49e0*/  ISETP.NE.AND P2, PT, R194, 0x1, PT ;  /* 0x00000001c200780c */ /* 0x000fc40003f45270 */
[----:B------:R-:W-:-:S04]  /*49f0*/  SHF.R.S32.HI R0, RZ, 0x1f, R5 ;  /* 0x0000001fff007819 */ /* 0x000fc80000011405 */
[----:B------:R-:W-:-:S04]  /*4a00*/  LEA.HI R0, R0, R5, RZ, 0x6 ;  /* 0x0000000500007211 */ /* 0x000fc800078f30ff */
[----:B------:R-:W-:-:S05]  /*4a10*/  SHF.R.S32.HI R0, RZ, 0x6, R0 ;  /* 0x00000006ff007819 */ /* 0x000fca0000011400 */
[----:B------:R-:W-:-:S05]  /*4a20*/  IMAD R5, R0, 0x40, R203 ;  /* 0x0000004000057824 */ /* 0x000fca00078e02cb */
[----:B------:R-:W-:-:S05]  /*4a30*/  IADD3 R200, R5, -0xc0, R202 ;  /* 0xffffff4005c87810 */ /* 0x000fca0007ffe0ca */
[----:B------:R-:W-:-:S04]  /*4a40*/  @P2 IMAD.HI.U32 R4, R200, c[0x0][0x2bc], RZ ;  /* 0x0000af00c8042a27 */ /* 0x000fc800078e00ff */
[----:B------:R-:W-:Y:S01]  /*4a50*/  IMAD.MOV.U32 R0, RZ, RZ, R200 ;  /* 0x000000ffff007224 */ /* 0x000fe200078e00c8 */
[----:B------:R-:W-:-:S04]  /*4a60*/  @P2 SHF.R.U32.HI R0, RZ, c[0x0][0x2c0], R4 ;  /* 0x0000b000ff002a19 */ /* 0x000fc80000011604 */
[----:B------:R-:W-:-:S04]  /*4a70*/  @!P3 IADD3 R5, P1, R0, R206, RZ ;  /* 0x000000ce0005b210 */ /* 0x000fc80007f3e0ff */
[----:B------:R-:W-:Y:S02]  /*4a80*/  @!P3 LEA.HI.X.SX32 R4, R0, R193, 0x1, P1 ;  /* 0x000000c10004b211 */ /* 0x000fe400008f0eff */
[----:B------:R-:W-:-:S04]  /*4a90*/  @!P3 LEA R8, P1, R5, c[0x0][0x2a0], 0x2 ;  /* 0x0000a8000508ba11 */ /* 0x000fc800078210ff */
[----:B------:R-:W-:-:S05]  /*4aa0*/  @!P3 LEA.HI.X R9, R5, c[0x0][0x2a4], R4, 0x2, P1 ;  /* 0x0000a9000509ba11 */ /* 0x000fca00008f1404 */
[----:B------:R1:W2:Y:S01]  /*4ab0*/  @!P3 LDG.E R199, [R8.64] ;  /* 0x0000000608c7b981 */ /* 0x0002a2000c1e1900 */
[----:B------:R-:W-:Y:S01]  /*4ac0*/  IMAD.MOV R5, RZ, RZ, -R0 ;  /* 0x000000ffff057224 */ /* 0x000fe200078e0a00 */
[----:B------:R-:W-:Y:S01]  /*4ad0*/  SEL R11, RZ, 0x10, P4 ;  /* 0x00000010ff0b7807 */ /* 0x000fe20002000000 */
[----:B------:R-:W-:Y:S01]  /*4ae0*/  IMAD.SHL.U32 R12, R134, 0x2, RZ ;  /* 0x00000002860c7824 */ /* 0x000fe200078e00ff */
[----:B------:R-:W-:Y:S01]  /*4af0*/  SHF.L.U64.HI R145, R148, 0x1, R145 ;  /* 0x0000000194917819 */ /* 0x000fe20000010291 */
[----:B------:R-:W-:Y:S01]  /*4b00*/  IMAD R200, R5, c[0x0][0x2b8], R200 ;  /* 0x0000ae0005c87a24 */ /* 0x000fe200078e02c8 */
[----:B------:R-:W-:Y:S01]  /*4b10*/  IADD3 R16, -R11, 0x10, RZ ;  /* 0x000000100b107810 */ /* 0x000fe20007ffe1ff */
[----:B------:R-:W-:Y:S01]  /*4b20*/  IMAD.SHL.U32 R10, R2, 0x2, RZ ;  /* 0x00000002020a7824 */ /* 0x000fe200078e00ff */
[----:B------:R-:W-:Y:S01]  /*4b30*/  IADD3 R14, -R146, 0x10, RZ ;  /* 0x00000010920e7810 */ /* 0x000fe20007ffe1ff */
[----:B------:R-:W-:Y:S01]  /*4b40*/  IMAD.WIDE.U32 R6, R200, c[0x0][0x1e0], RZ ;  /* 0x00007800c8067a25 */ /* 0x000fe200078e00ff */
[----:B------:R-:W-:-:S02]  /*4b50*/  SHF.R.S32.HI R5, RZ, 0x1f, R200 ;  /* 0x0000001fff057819 */ /* 0x000fc400000114c8 */
[----:B------:R-:W-:Y:S02]  /*4b60*/  LOP3.LUT R16, R16, 0xf, RZ, 0xc0, !PT ;  /* 0x0000000f10107812 */ /* 0x000fe400078ec0ff */
[----:B------:R-:W-:Y:S01]  /*4b70*/  SHF.L.U64.HI R13, R134, 0x1, R147 ;  /* 0x00000001860d7819 */ /* 0x000fe20000010293 */
[----:B------:R-:W-:Y:S01]  /*4b80*/  IMAD R5, R5, c[0x0][0x1e0], RZ ;  /* 0x0000780005057a24 */ /* 0x000fe200078e02ff */
[----:B------:R-:W-:-:S03]  /*4b90*/  LOP3.LUT R14, R14, 0xf, RZ, 0xc0, !PT ;  /* 0x0000000f0e0e7812 */ /* 0x000fc600078ec0ff */
[----:B------:R-:W-:-:S04]  /*4ba0*/  IMAD R0, R200, c[0x0][0x1e4], R5 ;  /* 0x00007900c8007a24 */ /* 0x000fc800078e0205 */
[----:B------:R-:W-:Y:S01]  /*4bb0*/  IMAD.IADD R7, R7, 0x1, R0 ;  /* 0x0000000107077824 */ /* 0x000fe200078e0200 */
[----:B-1----:R-:W-:Y:S02]  /*4bc0*/  SHF.L.U64.HI R9, R2, 0x1, R133 ;  /* 0x0000000102097819 */ /* 0x002fe40000010285 */
[----:B--2---:R-:W-:Y:S01]  /*4bd0*/  SHF.R.S32.HI R4, RZ, 0x1f, R199 ;  /* 0x0000001fff047819 */ /* 0x004fe200000114c7 */
[----:B------:R-:W-:-:S04]  /*4be0*/  IMAD.WIDE.U32 R6, R199, c[0x0][0x1f0], R6 ;  /* 0x00007c00c7067a25 */ /* 0x000fc800078e0006 */
[----:B------:R-:W-:Y:S01]  /*4bf0*/  IMAD R4, R4, c[0x0][0x1f0], RZ ;  /* 0x00007c0004047a24 */ /* 0x000fe200078e02ff */
[----:B------:R-:W-:-:S03]  /*4c00*/  IADD3 R0, P1, R210, R6, RZ ;  /* 0x00000006d2007210 */ /* 0x000fc60007f3e0ff */
[----:B------:R-:W-:-:S05]  /*4c10*/  IMAD R4, R199, c[0x0][0x1f4], R4 ;  /* 0x00007d00c7047a24 */ /* 0x000fca00078e0204 */
[----:B------:R-:W-:Y:S01]  /*4c20*/  IADD3.X R5, R195, R7, R4, P1, !PT ;  /* 0x00000007c3057210 */ /* 0x000fe20000ffe404 */
[----:B------:R-:W-:Y:S01]  /*4c30*/  IMAD.SHL.U32 R4, R148, 0x2, RZ ;  /* 0x0000000294047824 */ /* 0x000fe200078e00ff */
[----:B------:R-:W-:-:S04]  /*4c40*/  LEA R6, P1, R0, c[0x0][0x1c8], 0x1 ;  /* 0x0000720000067a11 */ /* 0x000fc800078208ff */
[----:B------:R-:W-:Y:S01]  /*4c50*/  LEA.HI.X R5, R0, c[0x0][0x1cc], R5, 0x1, P1 ;  /* 0x0000730000057a11 */ /* 0x000fe200008f0c05 */
[----:B------:R-:W1:Y:S01]  /*4c60*/  SHFL.IDX PT, R7, R6, 0x1, 0x181f ;  /* 0x00381f0006077f89 */ /* 0x000e6200000e0000 */
[----:B------:R-:W-:-:S03]  /*4c70*/  SEL R0, RZ, 0x10, P5 ;  /* 0x00000010ff007807 */ /* 0x000fc60002800000 */
[----:B------:R-:W2:Y:S01]  /*4c80*/  SHFL.IDX PT, R8, R5, 0x1, 0x181f ;  /* 0x00381f0005087f89 */ /* 0x000ea200000e0000 */
[----:B------:R-:W-:-:S04]  /*4c90*/  IADD3 R18, -R0, 0x10, RZ ;  /* 0x0000001000127810 */ /* 0x000fc80007ffe1ff */
[----:B------:R-:W-:-:S04]  /*4ca0*/  LOP3.LUT R18, R18, 0xf, RZ, 0xc0, !PT ;  /* 0x0000000f12127812 */ /* 0x000fc800078ec0ff */
        /* <DEDUP_REMOVED lines=10> */
[----:B------:R-:W-:-:S05]  /*4d50*/  IADD3 R12, P1, R7, R12, RZ ;  /* 0x0000000c070c7210 */ /* 0x000fca0007f3e0ff */
[----:B------:R-:W-:Y:S01]  /*4d60*/  IMAD.X R13, R8, 0x1, R13, P1 ;  /* 0x00000001080d7824 */ /* 0x000fe200008e060d */
[----:B------:R-:W-:Y:S01]  /*4d70*/  IADD3 R22, P1, R7, R10, RZ ;  /* 0x0000000a07167210 */ /* 0x000fe20007f3e0ff */
[----:B------:R-:W-:-:S04]  /*4d80*/  IMAD.SHL.U32 R7, R201, 0x2, RZ ;  /* 0x00000002c9077824 */ /* 0x000fc800078e00ff */
[----:B------:R-:W-:Y:S01]  /*4d90*/  IMAD.X R23, R8, 0x1, R9, P1 ;  /* 0x0000000108177824 */ /* 0x000fe200008e0609 */
[----:B------:R-:W-:Y:S01]  /*4da0*/  ISETP.NE.U32.AND P1, PT, R0, RZ, PT ;  /* 0x000000ff0000720c */ /* 0x000fe20003f25070 */
[----:B------:R1:W-:Y:S04]  /*4db0*/  LDGSTS.E.BYPASS.LTC128B.128 [R7+0xc100], [R20.64], !P5 ;  /* 0x0c10000014077fae */ /* 0x0003e8000e901d46 */
[----:B------:R1:W-:Y:S04]  /*4dc0*/  LDGSTS.E.BYPASS.LTC128B.128 [R7+0xe100], [R12.64], !P4 ;  /* 0x0e1000000c077fae */ /* 0x0003e8000e101d46 */
[----:B------:R1:W-:Y:S04]  /*4dd0*/  LDGSTS.E.BYPASS.LTC128B.128 [R7+0x10100], [R22.64], !P6 ;  /* 0x1010000016077fae */ /* 0x0003e8000f101d46 */
[----:B------:R1:W-:Y:S01]  /*4de0*/  LDGSTS.E.BYPASS.LTC128B.128.ZFILL [R7+0xd100], [R18.64], P1 ;  /* 0x0d10000012077fae */ /* 0x0003e20008941d46 */
[----:B------:R-:W-:-:S13]  /*4df0*/  ISETP.NE.U32.AND P1, PT, R11, RZ, PT ;  /* 0x000000ff0b00720c */ /* 0x000fda0003f25070 */
[----:B------:R1:W-:Y:S01]  /*4e00*/  LDGSTS.E.BYPASS.LTC128B.128.ZFILL [R7+0xf100], [R16.64], P1 ;  /* 0x0f10000010077fae */ /* 0x0003e20008941d46 */
[----:B------:R-:W-:-:S13]  /*4e10*/  ISETP.NE.U32.AND P1, PT, R146, RZ, PT ;  /* 0x000000ff9200720c */ /* 0x000fda0003f25070 */
[----:B------:R1:W-:Y:S02]  /*4e20*/  LDGSTS.E.BYPASS.LTC128B.128.ZFILL [R7+0x11100], [R14.64], P1 ;  /* 0x111000000e077fae */ /* 0x0003e40008941d46 */
.L_x_768:
[----:B------:R-:W-:Y:S01]  /*4e30*/  IADD3 R150, -R203, R150, RZ ;  /* 0x00000096cb967210 */ /* 0x000fe20007ffe1ff */
[----:B------:R-:W0:Y:S03]  /*4e40*/  LDGDEPBAR ;  /* 0x00000000000079af */ /* 0x000e260000000000 */
[----:B------:R-:W-:-:S13]  /*4e50*/  ISETP.GE.AND P1, PT, R150, 0x41, PT ;  /* 0x000000419600780c */ /* 0x000fda0003f26270 */
[----:B------:R-:W-:Y:S05]  /*4e60*/  @!P1 BRA `(.L_x_769) ;  /* 0x0000308000009947 */ /* 0x000fea0003800000 */
[----:B------:R-:W-:Y:S01]  /*4e70*/  IADD3 R5, R144, 0x3f, RZ ;  /* 0x0000003f90057810 */ /* 0x000fe20007ffe0ff */
[C---:B------:R-:W-:Y:S01]  /*4e80*/  IMAD.SHL.U32 R215, R134.reuse, 0x2, RZ ;  /* 0x0000000286d77824 */ /* 0x040fe200078e00ff */
[----:B------:R-:W-:Y:S01]  /*4e90*/  SHF.L.U64.HI R216, R134, 0x1, R147 ;  /* 0x0000000186d87819 */ /* 0x000fe20000010293 */
[----:B------:R-:W-:Y:S01]  /*4ea0*/  IMAD.MOV.U32 R134, RZ, RZ, 0x20 ;  /* 0x00000020ff867424 */ /* 0x000fe200078e00ff */
[----:B------:R-:W-:Y:S01]  /*4eb0*/  SHF.R.S32.HI R218, RZ, 0x1f, R5 ;  /* 0x0000001fffda7819 */ /* 0x000fe20000011405 */
[C---:B------:R-:W-:Y:S01]  /*4ec0*/  IMAD.SHL.U32 R205, R2.reuse, 0x2, RZ ;  /* 0x0000000202cd7824 */ /* 0x040fe200078e00ff */
[----:B------:R-:W-:Y:S01]  /*4ed0*/  SHF.L.U64.HI R214, R2, 0x1, R133 ;  /* 0x0000000102d67819 */ /* 0x000fe20000010285 */
[----:B------:R-:W-:Y:S01]  /*4ee0*/  IMAD.MOV.U32 R0, RZ, RZ, R3 ;  /* 0x000000ffff007224 */ /* 0x000fe200078e0003 */
[----:B------:R-:W-:Y:S01]  /*4ef0*/  LEA.HI R218, R218, R5, RZ, 0x6 ;  /* 0x00000005dada7211 */ /* 0x000fe200078f30ff */
[----:B------:R-:W-:Y:S01]  /*4f00*/  IMAD.MOV.U32 R133, RZ, RZ, R132 ;  /* 0x000000ffff857224 */ /* 0x000fe200078e0084 */
[----:B------:R-:W-:Y:S01]  /*4f10*/  SEL R134, R134, 0xffffffe0, !P0 ;  /* 0xffffffe086867807 */ /* 0x000fe20004000000 */
[----:B------:R-:W-:Y:S01]  /*4f20*/  IMAD.MOV.U32 R217, RZ, RZ, RZ ;  /* 0x000000ffffd97224 */ /* 0x000fe200078e00ff */
[----:B------:R-:W-:Y:S01]  /*4f30*/  LEA.HI.SX32 R218, R218, 0xfffffffe, 0x1a ;  /* 0xfffffffedada7811 */ /* 0x000fe200078fd2ff */
[----:B------:R-:W-:-:S02]  /*4f40*/  UMOV UR5, 0x1 ;  /* 0x0000000100057882 */ /* 0x000fc40000000000 */
.L_x_772:
        /* <DEDUP_REMOVED lines=18> */
[----:B-1----:R-:W-:Y:S01]  /*5070*/  IMAD.WIDE.U32 R6, R200, c[0x0][0x208], RZ ;  /* 0x00008200c8067a25 */ /* 0x002fe200078e00ff */
[----:B------:R-:W-:Y:S02]  /*5080*/  SHF.R.S32.HI R5, RZ, 0x1f, R199 ;  /* 0x0000001fff057819 */ /* 0x000fe400000114c7 */
[----:B------:R-:W-:Y:S01]  /*5090*/  SEL R4, RZ, 0x10, P5 ;  /* 0x00000010ff047807 */ /* 0x000fe20002800000 */
[----:B------:R-:W-:Y:S02]  /*50a0*/  IMAD R2, R2, c[0x0][0x208], RZ ;  /* 0x0000820002027a24 */ /* 0x000fe400078e02ff */
[----:B------:R-:W-:Y:S01]  /*50b0*/  IMAD R5, R5, c[0x0][0x218], RZ ;  /* 0x0000860005057a24 */ /* 0x000fe200078e02ff */
[----:B------:R-:W-:Y:S01]  /*50c0*/  ISETP.NE.U32.AND P2, PT, R4, RZ, PT ;  /* 0x000000ff0400720c */ /* 0x000fe20003f45070 */
[----:B------:R-:W-:Y:S02]  /*50d0*/  IMAD R2, R200, c[0x0][0x20c], R2 ;  /* 0x00008300c8027a24 */ /* 0x000fe400078e0202 */
[----:B------:R-:W-:Y:S02]  /*50e0*/  IMAD R5, R199, c[0x0][0x21c], R5 ;  /* 0x00008700c7057a24 */ /* 0x000fe400078e0205 */
[----:B------:R-:W-:Y:S04]  /*50f0*/  IMAD.IADD R7, R7, 0x1, R2 ;  /* 0x0000000107077824 */ /* 0x000fe800078e0202 */
[----:B------:R-:W-:Y:S05]  /*5100*/  IMAD.WIDE.U32 R6, R199, c[0x0][0x218], R6 ;  /* 0x00008600c7067a25 */ /* 0x000fea00078e0006 */
[----:B------:R-:W-:Y:S04]  /*5110*/  IADD3 R3, P0, R208, R6, RZ ;  /* 0x00000006d0037210 */ /* 0x000fe80007f1e0ff */
[----:B------:R-:W-:Y:S02]  /*5120*/  IADD3.X R2, R196, R7, R5, P0, !PT ;  /* 0x00000007c4027210 */ /* 0x000fe400007fe405 */
[C---:B------:R-:W-:Y:S02]  /*5130*/  LEA R14, P0, R3.reuse, c[0x0][0x1f8], 0x1 ;  /* 0x00007e00030e7a11 */ /* 0x040fe400078008ff */
[----:B------:R-:W-:Y:S02]  /*5140*/  IADD3 R5, -R4, 0x10, RZ ;  /* 0x0000001004057810 */ /* 0x000fe40007ffe1ff */
[----:B------:R-:W-:Y:S01]  /*5150*/  LEA.HI.X R10, R3, c[0x0][0x1fc], R2, 0x1, P0 ;  /* 0x00007f00030a7a11 */ /* 0x000fe200000f0c02 */
[----:B------:R-:W1:Y:S01]  /*5160*/  SHFL.IDX PT, R7, R14, 0x1, 0x181f ;  /* 0x00381f000e077f89 */ /* 0x000e6200000e0000 */
[----:B------:R-:W-:Y:S02]  /*5170*/  SEL R3, RZ, 0x10, P4 ;  /* 0x00000010ff037807 */ /* 0x000fe40002000000 */
[----:B------:R-:W-:Y:S01]  /*5180*/  LOP3.LUT R5, R5, 0xf, RZ, 0xc0, !PT ;  /* 0x0000000f05057812 */ /* 0x000fe200078ec0ff */
[----:B------:R-:W5:Y:S01]  /*5190*/  SHFL.IDX PT, R9, R10, 0x1, 0x181f ;  /* 0x00381f000a097f89 */ /* 0x000f6200000e0000 */
[----:B------:R-:W-:Y:S02]  /*51a0*/  SEL R2, RZ, 0x10, P6 ;  /* 0x00000010ff027807 */ /* 0x000fe40003000000 */
[----:B------:R-:W-:Y:S01]  /*51b0*/  IADD3 R6, -R3, 0x10, RZ ;  /* 0x0000001003067810 */ /* 0x000fe20007ffe1ff */
[----:B------:R2:W4:Y:S03]  /*51c0*/  SHFL.IDX PT, R8, R14, RZ, 0x181f ;  /* 0x00181fff0e087589 */ /* 0x00052600000e0000 */
[----:B------:R-:W-:Y:S01]  /*51d0*/  LOP3.LUT R6, R6, 0xf, RZ, 0xc0, !PT ;  /* 0x0000000f06067812 */ /* 0x000fe200078ec0ff */
[----:B------:R-:W3:Y:S01]  /*51e0*/  SHFL.IDX PT, R11, R10, RZ, 0x181f ;  /* 0x00181fff0a0b7589 */ /* 0x000ee200000e0000 */
[----:B-1----:R-:W-:Y:S02]  /*51f0*/  IADD3 R12, P1, P0, R5, R7, R212 ;  /* 0x00000007050c7210 */ /* 0x002fe4000783e0d4 */
[----:B------:R-:W-:Y:S02]  /*5200*/  IADD3 R5, -R2, 0x10, RZ ;  /* 0x0000001002057810 */ /* 0x000fe40007ffe1ff */
[----:B-----5:R-:W-:Y:S02]  /*5210*/  IADD3.X R13, RZ, R9, R213, P1, P0 ;  /* 0x00000009ff0d7210 */ /* 0x020fe40000fe04d5 */
[----:B--2---:R-:W-:Y:S02]  /*5220*/  IADD3 R14, P1, P0, R6, R7, R215 ;  /* 0x00000007060e7210 */ /* 0x004fe4000783e0d7 */
[----:B------:R-:W-:Y:S01]  /*5230*/  LOP3.LUT R6, R5, 0xf, RZ, 0xc0, !PT ;  /* 0x0000000f05067812 */ /* 0x000fe200078ec0ff */
[----:B------:R-:W-:Y:S01]  /*5240*/  IMAD R5, R217, 0x6000, R198 ;  /* 0x00006000d9057824 */ /* 0x000fe200078e02c6 */
[----:B------:R-:W-:Y:S02]  /*5250*/  IADD3.X R15, RZ, R9, R216, P1, P0 ;  /* 0x00000009ff0f7210 */ /* 0x000fe40000fe04d8 */
[----:B------:R-:W-:Y:S04]  /*5260*/  IADD3 R6, P1, P0, R6, R7, R205 ;  /* 0x0000000706067210 */ /* 0x000fe8000783e0cd */
[----:B------:R-:W-:Y:S02]  /*5270*/  IADD3.X R7, RZ, R9, R214, P1, P0 ;  /* 0x00000009ff077210 */ /* 0x000fe40000fe04d6 */
[----:B----4-:R-:W-:Y:S02]  /*5280*/  IADD3 R18, P1, R212, R8, RZ ;  /* 0x00000008d4127210 */ /* 0x010fe40007f3e0ff */
[C---:B------:R-:W-:Y:S03]  /*5290*/  IADD3 R16, P0, R8.reuse, R215, RZ ;  /* 0x000000d708107210 */ /* 0x040fe60007f1e0ff */
[----:B---3--:R-:W-:Y:S01]  /*52a0*/  IMAD.X R19, R213, 0x1, R11, P1 ;  /* 0x00000001d5137824 */ /* 0x008fe200008e060b */
        /* <DEDUP_REMOVED lines=11> */
.L_x_770:
[C---:B-1-34-:R-:W-:Y:S01]  /*5360*/  HMMA.16816.F32 R4, R136.reuse, R140, RZ ;  /* 0x0000008c8804723c */ /* 0x05afe200000018ff */
[----:B------:R-:W0:Y:S02]  /*5370*/  LDGDEPBAR ;  /* 0x00000000000079af */ /* 0x000e240000000000 */
[----:B------:R-:W-:Y:S02]  /*5380*/  ISETP.GE.AND P0, PT, R218, 0x2, PT ;  /* 0x00000002da00780c */ /* 0x000fe40003f06270 */
[C---:B------:R-:W-:Y:S02]  /*5390*/  IADD3 R191, R187.reuse, R180, RZ ;  /* 0x000000b4bbbf7210 */ /* 0x040fe40007ffe0ff */
[----:B------:R-:W-:Y:S01]  /*53a0*/  IADD3 R2, R187, R132, RZ ;  /* 0x00000084bb027210 */ /* 0x000fe20007ffe0ff */
[C---:B------:R-:W-:Y:S01]  /*53b0*/  HMMA.16816.F32 R8, R136.reuse, R142, RZ ;  /* 0x0000008e8808723c */ /* 0x040fe200000018ff */
[----:B------:R-:W-:Y:S01]  /*53c0*/  LDSM.16.M88.4 R140, [R186] ;  /* 0x00000000ba8c783b */ /* 0x000fe20000000200 */
[C---:B------:R-:W-:Y:S02]  /*53d0*/  ISETP.GE.AND P1, PT, R217.reuse, 0x1, PT ;  /* 0x00000001d900780c */ /* 0x040fe40003f26270 */
[----:B------:R-:W-:Y:S02]  /*53e0*/  IADD3 R3, R134, R180, R187 ;  /* 0x000000b486037210 */ /* 0x000fe40007ffe0bb */
[----:B------:R-:W-:Y:S02]  /*53f0*/  IADD3 R217, R217, 0x1, RZ ;  /* 0x00000001d9d97810 */ /* 0x000fe40007ffe0ff */
[C---:B------:R-:W-:Y:S01]  /*5400*/  HMMA.16816.F32 R12, R136.reuse, R144, RZ ;  /* 0x00000090880c723c */ /* 0x040fe200000018ff */
[----:B------:R-:W-:Y:S03]  /*5410*/  LDSM.16.M88.4 R176, [R191+0xe100] ;  /* 0x00e10000bfb0783b */ /* 0x000fe60000000200 */
[----:B------:R-:W-:Y:S04]  /*5420*/  SEL R217, R217, RZ, !P1 ;  /* 0x000000ffd9d97207 */ /* 0x000fe80004800000 */
        /* <DEDUP_REMOVED lines=249> */
[C---:B------:R-:W-:Y:S01]  /*63c0*/  FADD.FTZ R4, -R132.reuse, R133 ;  /* 0x0000008584047221 */ /* 0x040fe20000010100 */
        /* <DEDUP_REMOVED lines=282> */
[----:B------:R-:W-:Y:S02]  /*7570*/  F2FP.PACK_AB R100, R228, R225 ;  /* 0x000000e1e464723e */ /* 0x000fe400000000ff */
[----:B----4-:R-:W-:Y:S03]  /*7580*/  F2FP.PACK_AB R101, R224, R223 ;  /* 0x000000dfe065723e */ /* 0x010fe600000000ff */
[----:B--2---:R-:W-:Y:S01]  /*7590*/  F2FP.PACK_AB R102, R227, R226 ;  /* 0x000000e2e366723e */ /* 0x004fe200000000ff */
[----:B------:R-:W-:Y:S01]  /*75a0*/  FADD.FTZ R223, R223, R222 ;  /* 0x000000dedfdf7221 */ /* 0x000fe20000010000 */
[----:B------:R-:W-:Y:S03]  /*75b0*/  F2FP.PACK_AB R103, R230, R229 ;  /* 0x000000e5e667723e */ /* 0x000fe600000000ff */
[----:B------:R-:W-:Y:S04]  /*75c0*/  FADD.FTZ R224, R224, R223 ;  /* 0x000000dfe0e07221 */ /* 0x000fe80000010000 */
[C---:B-1----:R-:W-:Y:S03]  /*75d0*/  HMMA.16816.F32 R4, R100.reuse, R108, R4 ;  /* 0x0000006c6404723c */ /* 0x042fe60000001804 */
[----:B------:R-:W-:Y:S04]  /*75e0*/  FADD.FTZ R229, R229, R224 ;  /* 0x000000e0e5e57221 */ /* 0x000fe80000010000 */
[----:B------:R-:W-:Y:S01]  /*75f0*/  FADD.FTZ R230, R230, R229 ;  /* 0x000000e5e6e67221 */ /* 0x000fe20000010000 */
[C---:B------:R-:W-:Y:S01]  /*7600*/  HMMA.16816.F32 R8, R100.reuse, R110, R8 ;  /* 0x0000006e6408723c */ /* 0x040fe20000001808 */
[----:B------:R-:W1:Y:S03]  /*7610*/  LDSM.16.MT88.4 R108, [R135+UR4+0x3100] ;  /* 0x00310004876c783b */ /* 0x000e660008004200 */
[----:B------:R-:W-:Y:S04]  /*7620*/  FADD.FTZ R233, R233, R230 ;  /* 0x000000e6e9e97221 */ /* 0x000fe80000010000 */
[C---:B------:R-:W-:Y:S04]  /*7630*/  HMMA.16816.F32 R12, R100.reuse, R120, R12 ;  /* 0x00000078640c723c */ /* 0x040fe8000000180c */
[----:B------:R-:W-:Y:S04]  /*7640*/  FADD.FTZ R234, R234, R233 ;  /* 0x000000e9eaea7221 */ /* 0x000fe80000010000 */
[C---:B------:R-:W-:Y:S04]  /*7650*/  HMMA.16816.F32 R16, R100.reuse, R122, R16 ;  /* 0x0000007a6410723c */ /* 0x040fe80000001810 */
[----:B------:R-:W-:Y:S04]  /*7660*/  FADD.FTZ R219, R237, R234 ;  /* 0x000000eaeddb7221 */ /* 0x000fe80000010000 */
[C---:B-----5:R-:W-:Y:S04]  /*7670*/  HMMA.16816.F32 R20, R100.reuse, R112, R20 ;  /* 0x000000706414723c */ /* 0x060fe80000001814 */
[----:B------:R-:W-:Y:S04]  /*7680*/  FADD.FTZ R219, R238, R219 ;  /* 0x000000dbeedb7221 */ /* 0x000fe80000010000 */
        /* <DEDUP_REMOVED lines=53> */
[C---:B--2---:R-:W-:Y:S04]  /*79e0*/  HMMA.16816.F32 R92, R136.reuse, R140, R92 ;  /* 0x0000008c885c723c */ /* 0x044fe8000000185c */
[----:B------:R-:W-:Y:S04]  /*79f0*/  FADD.FTZ R0, R226, R33 ;  /* 0x00000021e2007221 */ /* 0x000fe80000010000 */
[----:B------:R-:W-:Y:S01]  /*7a00*/  FADD.FTZ R0, R227, R0 ;  /* 0x00000000e3007221 */ /* 0x000fe20000010000 */
[----:B------:R-:W-:Y:S03]  /*7a10*/  HMMA.16816.F32 R96, R136, R142, R96 ;  /* 0x0000008e8860723c */ /* 0x000fe60000001860 */
[----:B------:R-:W-:Y:S04]  /*7a20*/  FADD.FTZ R231, R231, R0 ;  /* 0x00000000e7e77221 */ /* 0x000fe80000010000 */
[----:B------:R-:W-:Y:S05]  /*7a30*/  FADD.FTZ R232, R232, R231 ;  /* 0x000000e7e8e87221 */ /* 0x000fea0000010000 */
[----:B------:R-:W-:Y:S04]  /*7a40*/  FADD.FTZ R221, R235, R232 ;  /* 0x000000e8ebdd7221 */ /* 0x000fe80000010000 */
[----:B------:R-:W-:Y:S01]  /*7a50*/  FADD.FTZ R221, R236, R221 ;  /* 0x000000ddecdd7221 */ /* 0x000fe20000010000 */
[----:B------:R-:W-:-:S05]  /*7a60*/  @!P0 BRA `(.L_x_771) ;  /* 0x000003f000008947 */ /* 0x000fca0003800000 */
[----:B------:R-:W-:Y:S01]  /*7a70*/  ISETP.NE.AND P2, PT, R194, 0x1, PT ;  /* 0x00000001c200780c */ /* 0x000fe20003f45270 */
[----:B------:R-:W-:Y:S01]  /*7a80*/  IMAD R5, R218, 0x40, R203 ;  /* 0x00000040da057824 */ /* 0x000fe200078e02cb */
[----:B------:R-:W-:Y:S01]  /*7a90*/  SEL R4, RZ, 0x10, P5 ;  /* 0x00000010ff047807 */ /* 0x000fe20002800000 */
[----:B------:R-:W-:Y:S03]  /*7aa0*/  IMAD.MOV.U32 R199, RZ, RZ, RZ ;  /* 0x000000ffffc77224 */ /* 0x000fe600078e00ff */
[----:B------:R-:W-:Y:S05]  /*7ab0*/  IADD3 R200, R5, -0x80, R202 ;  /* 0xffffff8005c87810 */ /* 0x000fea0007ffe0ca */
[----:B------:R-:W-:Y:S02]  /*7ac0*/  IMAD.MOV.U32 R0, RZ, RZ, R200 ;  /* 0x000000ffff007224 */ /* 0x000fe400078e00c8 */
[----:B------:R-:W-:Y:S05]  /*7ad0*/  @P2 IMAD.HI.U32 R2, R200, c[0x0][0x2bc], RZ ;  /* 0x0000af00c8022a27 */ /* 0x000fea00078e00ff */
[----:B------:R-:W-:Y:S02]  /*7ae0*/  @P2 SHF.R.U32.HI R0, RZ, c[0x0][0x2c0], R2 ;  /* 0x0000b000ff002a19 */ /* 0x000fe40000011602 */
[----:B------:R-:W-:Y:S02]  /*7af0*/  ISETP.NE.U32.AND P2, PT, R4, RZ, PT ;  /* 0x000000ff0400720c */ /* 0x000fe40003f45070 */
[C---:B------:R-:W-:Y:S04]  /*7b00*/  @!P3 IADD3 R5, P0, R0.reuse, R206, RZ ;  /* 0x000000ce0005b210 */ /* 0x040fe80007f1e0ff */
[----:B------:R-:W-:Y:S02]  /*7b10*/  @!P3 LEA.HI.X.SX32 R2, R0, R193, 0x1, P0 ;  /* 0x000000c10002b211 */ /* 0x000fe400000f0eff */
[C---:B------:R-:W-:Y:S04]  /*7b20*/  @!P3 LEA R8, P0, R5.reuse, c[0x0][0x2a0], 0x2 ;  /* 0x0000a8000508ba11 */ /* 0x040fe800078010ff */
[----:B------:R-:W-:Y:S01]  /*7b30*/  @!P3 LEA.HI.X R9, R5, c[0x0][0x2a4], R2, 0x2, P0 ;  /* 0x0000a9000509ba11 */ /* 0x000fe200000f1402 */
[----:B------:R-:W-:Y:S01]  /*7b40*/  IMAD.MOV R5, RZ, RZ, -R0 ;  /* 0x000000ffff057224 */ /* 0x000fe200078e0a00 */
[----:B------:R-:W-:Y:S03]  /*7b50*/  SEL R2, RZ, 0x10, P4 ;  /* 0x00000010ff027807 */ /* 0x000fe60002000000 */
[----:B------:R-:W2:Y:S01]  /*7b60*/  @!P3 LDG.E R199, [R8.64] ;  /* 0x0000000608c7b981 */ /* 0x000ea2000c1e1900 */
[----:B------:R-:W-:Y:S04]  /*7b70*/  IMAD R200, R5, c[0x0][0x2b8], R200 ;  /* 0x0000ae0005c87a24 */ /* 0x000fe800078e02c8 */
[----:B------:R-:W-:Y:S01]  /*7b80*/  IMAD.WIDE.U32 R6, R200, c[0x0][0x1e0], RZ ;  /* 0x00007800c8067a25 */ /* 0x000fe200078e00ff */
[----:B------:R-:W-:Y:S05]  /*7b90*/  SHF.R.S32.HI R0, RZ, 0x1f, R200 ;  /* 0x0000001fff007819 */ /* 0x000fea00000114c8 */
[----:B------:R-:W-:Y:S04]  /*7ba0*/  IMAD R0, R0, c[0x0][0x1e0], RZ ;  /* 0x0000780000007a24 */ /* 0x000fe800078e02ff */
[----:B------:R-:W-:Y:S04]  /*7bb0*/  IMAD R0, R200, c[0x0][0x1e4], R0 ;  /* 0x00007900c8007a24 */ /* 0x000fe800078e0200 */
[----:B------:R-:W-:Y:S01]  /*7bc0*/  IMAD.IADD R7, R7, 0x1, R0 ;  /* 0x0000000107077824 */ /* 0x000fe200078e0200 */
[----:B--2---:R-:W-:Y:S03]  /*7bd0*/  SHF.R.S32.HI R0, RZ, 0x1f, R199 ;  /* 0x0000001fff007819 */ /* 0x004fe600000114c7 */
[C---:B------:R-:W-:Y:S04]  /*7be0*/  IMAD.WIDE.U32 R6, R199.reuse, c[0x0][0x1f0], R6 ;  /* 0x00007c00c7067a25 */ /* 0x040fe800078e0006 */
[----:B------:R-:W-:Y:S01]  /*7bf0*/  IMAD R0, R0, c[0x0][0x1f0], RZ ;  /* 0x00007c0000007a24 */ /* 0x000fe200078e02ff */
[----:B------:R-:W-:Y:S02]  /*7c00*/  IADD3 R5, P0, R210, R6, RZ ;  /* 0x00000006d2057210 */ /* 0x000fe40007f1e0ff */
[----:B------:R-:W-:Y:S01]  /*7c10*/  IADD3 R6, -R2, 0x10, RZ ;  /* 0x0000001002067810 */ /* 0x000fe20007ffe1ff */
[----:B------:R-:W-:Y:S03]  /*7c20*/  IMAD R0, R199, c[0x0][0x1f4], R0 ;  /* 0x00007d00c7007a24 */ /* 0x000fe600078e0200 */
[----:B------:R-:W-:Y:S02]  /*7c30*/  LOP3.LUT R6, R6, 0xf, RZ, 0xc0, !PT ;  /* 0x0000000f06067812 */ /* 0x000fe400078ec0ff */
[----:B------:R-:W-:Y:S02]  /*7c40*/  IADD3.X R0, R195, R7, R0, P0, !PT ;  /* 0x00000007c3007210 */ /* 0x000fe400007fe400 */
[C---:B------:R-:W-:Y:S04]  /*7c50*/  LEA R14, P0, R5.reuse, c[0x0][0x1c8], 0x1 ;  /* 0x00007200050e7a11 */ /* 0x040fe800078008ff */
[----:B------:R-:W-:Y:S01]  /*7c60*/  LEA.HI.X R10, R5, c[0x0][0x1cc], R0, 0x1, P0 ;  /* 0x00007300050a7a11 */ /* 0x000fe200000f0c00 */
[----:B------:R-:W1:Y:S01]  /*7c70*/  SHFL.IDX PT, R7, R14, 0x1, 0x181f ;  /* 0x00381f000e077f89 */ /* 0x000e6200000e0000 */
[----:B------:R-:W-:Y:S02]  /*7c80*/  SEL R0, RZ, 0x10, P6 ;  /* 0x00000010ff007807 */ /* 0x000fe40003000000 */
[----:B------:R-:W-:Y:S01]  /*7c90*/  IADD3 R5, -R4, 0x10, RZ ;  /* 0x0000001004057810 */ /* 0x000fe20007ffe1ff */
[----:B------:R-:W2:Y:S03]  /*7ca0*/  SHFL.IDX PT, R9, R10, 0x1, 0x181f ;  /* 0x00381f000a097f89 */ /* 0x000ea600000e0000 */
[----:B------:R-:W-:Y:S01]  /*7cb0*/  LOP3.LUT R5, R5, 0xf, RZ, 0xc0, !PT ;  /* 0x0000000f05057812 */ /* 0x000fe200078ec0ff */
[----:B------:R3:W4:Y:S04]  /*7cc0*/  SHFL.IDX PT, R8, R14, RZ, 0x181f ;  /* 0x00181fff0e087589 */ /* 0x00072800000e0000 */
[----:B------:R-:W5:Y:S01]  /*7cd0*/  SHFL.IDX PT, R11, R10, RZ, 0x181f ;  /* 0x00181fff0a0b7589 */ /* 0x000f6200000e0000 */
[----:B-1----:R-:W-:Y:S02]  /*7ce0*/  IADD3 R12, P1, P0, R5, R7, R212 ;  /* 0x00000007050c7210 */ /* 0x002fe4000783e0d4 */
[----:B------:R-:W-:Y:S02]  /*7cf0*/  IADD3 R5, -R0, 0x10, RZ ;  /* 0x0000001000057810 */ /* 0x000fe40007ffe1ff */
[----:B--2---:R-:W-:Y:S02]  /*7d00*/  IADD3.X R13, RZ, R9, R213, P1, P0 ;  /* 0x00000009ff0d7210 */ /* 0x004fe40000fe04d5 */
[----:B---3--:R-:W-:Y:S02]  /*7d10*/  IADD3 R14, P1, P0, R6, R7, R215 ;  /* 0x00000007060e7210 */ /* 0x008fe4000783e0d7 */
[----:B------:R-:W-:Y:S01]  /*7d20*/  LOP3.LUT R6, R5, 0xf, RZ, 0xc0, !PT ;  /* 0x0000000f05067812 */ /* 0x000fe200078ec0ff */
[----:B------:R-:W-:Y:S01]  /*7d30*/  IMAD R5, R217, 0x3000, R201 ;  /* 0x00003000d9057824 */ /* 0x000fe200078e02c9 */
[----:B------:R-:W-:Y:S02]  /*7d40*/  IADD3.X R15, RZ, R9, R216, P1, P0 ;  /* 0x00000009ff0f7210 */ /* 0x000fe40000fe04d8 */
[----:B------:R-:W-:Y:S01]  /*7d50*/  IADD3 R16, P1, P0, R6, R7, R205 ;  /* 0x0000000706107210 */ /* 0x000fe2000783e0cd */
[----:B------:R-:W-:Y:S03]  /*7d60*/  IMAD.SHL.U32 R7, R5, 0x2, RZ ;  /* 0x0000000205077824 */ /* 0x000fe600078e00ff */
[----:B------:R-:W-:Y:S02]  /*7d70*/  IADD3.X R17, RZ, R9, R214, P1, P0 ;  /* 0x00000009ff117210 */ /* 0x000fe40000fe04d6 */
[----:B----4-:R-:W-:Y:S02]  /*7d80*/  IADD3 R20, P1, R212, R8, RZ ;  /* 0x00000008d4147210 */ /* 0x010fe40007f3e0ff */
[----:B------:R-:W-:Y:S03]  /*7d90*/  IADD3 R18, P0, R8, R215, RZ ;  /* 0x000000d708127210 */ /* 0x000fe60007f1e0ff */
[----:B-----5:R-:W-:Y:S01]  /*7da0*/  IMAD.X R21, R213, 0x1, R11, P1 ;  /* 0x00000001d5157824 */ /* 0x020fe200008e060b */
        /* <DEDUP_REMOVED lines=11> */
.L_x_771:
        /* <DEDUP_REMOVED lines=9> */
.L_x_769:
[----:B------:R-:W2:Y:S01]  /*7ef0*/  SHFL.BFLY PT, R0, R219, 0x2, 0x1f ;  /* 0x0c401f00db007f89 */ /* 0x000ea200000e0000 */
[----:B------:R-:W-:-:S02]  /*7f00*/  MOV R2, RZ ;  /* 0x000000ff00027202 */ /* 0x000fc40000000f00 */
[----:B------:R-:W-:Y:S01]  /*7f10*/  MOV R4, RZ ;  /* 0x000000ff00047202 */ /* 0x000fe20000000f00 */
[----:B------:R-:W3:Y:S01]  /*7f20*/  SHFL.BFLY PT, R6, R221, 0x2, 0x1f ;  /* 0x0c401f00dd067f89 */ /* 0x000ee200000e0000 */
[----:B------:R-:W-:Y:S01]  /*7f30*/  PLOP3.LUT P2, PT, PT, PT, PT, 0x8, 0x0 ;  /* 0x000000000000781c */ /* 0x000fe20003f4e170 */
[----:B-12---:R-:W-:Y:S02]  /*7f40*/  FADD.FTZ R7, R0, R219 ;  /* 0x000000db00077221 */ /* 0x006fe40000010000 */
[----:B---3--:R-:W-:-:S03]  /*7f50*/  FADD.FTZ R6, R6, R221 ;  /* 0x000000dd06067221 */ /* 0x008fc60000010000 */
        /* <DEDUP_REMOVED lines=8> */
[----:B------:R-:W-:Y:S02]  /*7fe0*/  @P0 MOV R9, 0x3f317218 ;  /* 0x3f31721800090802 */ /* 0x000fe40000000f00 */
[----:B------:R-:W-:-:S05]  /*7ff0*/  @P1 MOV R6, 0x3f317218 ;  /* 0x3f31721800061802 */ /* 0x000fca0000000f00 */
[----:B------:R-:W2:Y:S01]  /*8000*/  @P1 MUFU.RCP R4, R5 ;  /* 0x0000000500041308 */ /* 0x000ea20000001000 */
[----:B------:R-:W-:-:S07]  /*8010*/  @P1 FMUL.FTZ R6, R6, c[0x0][0x2d0] ;  /* 0x0000b40006061a20 */ /* 0x000fce0000410000 */
[----:B------:R-:W3:Y:S01]  /*8020*/  @P0 MUFU.LG2 R0, R0 ;  /* 0x0000000000000308 */ /* 0x000ee20000000c00 */
[C---:B-1----:R-:W-:Y:S02]  /*8030*/  FMUL.FTZ R130, R2.reuse, R130 ;  /* 0x0000008202827220 */ /* 0x042fe40000410000 */
[C---:B------:R-:W-:Y:S02]  /*8040*/  FMUL.FTZ R131, R2.reuse, R131 ;  /* 0x0000008302837220 */ /* 0x040fe40000410000 */
[C---:B------:R-:W-:Y:S02]  /*8050*/  FMUL.FTZ R126, R2.reuse, R126 ;  /* 0x0000007e027e7220 */ /* 0x040fe40000410000 */
[----:B------:R-:W-:Y:S01]  /*8060*/  FMUL.FTZ R127, R2, R127 ;  /* 0x0000007f027f7220 */ /* 0x000fe20000410000 */
[----:B------:R-:W1:Y:S01]  /*8070*/  @P1 MUFU.LG2 R5, R5 ;  /* 0x0000000500051308 */ /* 0x000e620000000c00 */
[C---:B--2---:R-:W-:Y:S02]  /*8080*/  FMUL.FTZ R128, R4.reuse, R128 ;  /* 0x0000008004807220 */ /* 0x044fe40000410000 */
[----:B------:R-:W-:-:S02]  /*8090*/  FMUL.FTZ R129, R4, R129 ;  /* 0x0000008104817220 */ /* 0x000fc40000410000 */
[C---:B------:R-:W-:Y:S02]  /*80a0*/  FMUL.FTZ R124, R4.reuse, R124 ;  /* 0x0000007c047c7220 */ /* 0x040fe40000410000 */
[----:B------:R-:W-:Y:S02]  /*80b0*/  FMUL.FTZ R125, R4, R125 ;  /* 0x0000007d047d7220 */ /* 0x000fe40000410000 */
[----:B---3--:R-:W-:Y:S02]  /*80c0*/  @P0 FMUL.FTZ R8, R0, 0.69314718246459960938 ;  /* 0x3f31721800080820 */ /* 0x008fe40000410000 */
[----:B------:R-:W-:Y:S02]  /*80d0*/  @P0 FMUL.FTZ R0, R9, c[0x0][0x2d0] ;  /* 0x0000b40009000a20 */ /* 0x000fe40000410000 */
        /* <DEDUP_REMOVED lines=44> */
[----:B------:R-:W-:Y:S01]  /*83a0*/  FMUL.FTZ R97, R4, R97 ;  /* 0x0000006104617220 */ /* 0x000fe20000410000 */
[----:B------:R-:W-:Y:S01]  /*83b0*/  MOV R4, 0xff800000 ;  /* 0xff80000000047802 */ /* 0x000fe20000000f00 */
        /* <DEDUP_REMOVED lines=43> */
[----:B------:R-:W-:Y:S02]  /*8670*/  FMUL.FTZ R99, R2, R99 ;  /* 0x0000006302637220 */ /* 0x000fe40000410000 */
[----:B------:R-:W-:Y:S02]  /*8680*/  @P1 FFMA.FTZ R4, R6, R132, R5 ;  /* 0x0000008406041223 */ /* 0x000fe40000010005 */
[----:B------:R-:W-:Y:S02]  /*8690*/  @P0 FFMA.FTZ R7, R0, R3, R8 ;  /* 0x0000000300070223 */ /* 0x000fe40000010008 */
.L_x_759:
[----:B------:R-:W-:Y:S01]  /*86a0*/  SHF.R.S32.HI R0, RZ, 0x1f, R197 ;  /* 0x0000001fff007819 */ /* 0x000fe200000114c5 */
[----:B------:R-:W-:Y:S05]  /*86b0*/  @P2 BRA `(.L_x_773) ;  /* 0x0000168000002947 */ /* 0x000fea0003800000 */
[----:B------:R-:W2:Y:S01]  /*86c0*/  S2R R2, SR_TID.X ;  /* 0x0000000000027919 */ /* 0x000ea20000002100 */
[----:B------:R-:W-:-:S02]  /*86d0*/  F2FP.PACK_AB R128, R129, R128 ;  /* 0x000000808180723e */ /* 0x000fc400000000ff */
[----:B------:R-:W-:Y:S01]  /*86e0*/  F2FP.PACK_AB R130, R131, R130 ;  /* 0x000000828382723e */ /* 0x000fe200000000ff */
[----:B------:R-:W-:Y:S01]  /*86f0*/  BAR.SYNC.DEFER_BLOCKING 0x1, 0x100 ;  /* 0x0044000000007b1d */ /* 0x000fe20000010000 */
        /* <DEDUP_REMOVED lines=10> */
[----:B--2---:R-:W-:-:S02]  /*87a0*/  SHF.R.S32.HI R3, RZ, 0x1f, R2 ;  /* 0x0000001fff037819 */ /* 0x004fc40000011402 */
[----:B------:R-:W-:Y:S02]  /*87b0*/  F2FP.PACK_AB R104, R105, R104 ;  /* 0x000000686968723e */ /* 0x000fe400000000ff */
[----:B------:R-:W-:Y:S02]  /*87c0*/  LEA.HI R5, R3, R2, RZ, 0x2 ;  /* 0x0000000203057211 */ /* 0x000fe400078f10ff */
[----:B------:R-:W-:Y:S02]  /*87d0*/  F2FP.PACK_AB R106, R107, R106 ;  /* 0x0000006a6b6a723e */ /* 0x000fe400000000ff */
[--C-:B------:R-:W-:Y:S02]  /*87e0*/  SHF.R.S32.HI R9, RZ, 0x2, R5.reuse ;  /* 0x00000002ff097819 */ /* 0x100fe40000011405 */
[----:B------:R-:W-:Y:S02]  /*87f0*/  SHF.R.S32.HI R6, RZ, 0x1f, R5 ;  /* 0x0000001fff067819 */ /* 0x000fe40000011405 */
[----:B------:R-:W-:-:S02]  /*8800*/  LOP3.LUT R5, R5, 0xfffffffc, RZ, 0xc0, !PT ;  /* 0xfffffffc05057812 */ /* 0x000fc400078ec0ff */
[----:B------:R-:W-:Y:S02]  /*8810*/  LEA.HI R6, R6, R9, RZ, 0x3 ;  /* 0x0000000906067211 */ /* 0x000fe400078f18ff */
[----:B------:R-:W-:Y:S01]  /*8820*/  F2FP.PACK_AB R100, R101, R100 ;  /* 0x000000646564723e */ /* 0x000fe200000000ff */
[----:B------:R-:W-:Y:S01]  /*8830*/  IMAD.IADD R5, R2, 0x1, -R5 ;  /* 0x0000000102057824 */ /* 0x000fe200078e0a05 */
[----:B------:R-:W-:Y:S02]  /*8840*/  LOP3.LUT R6, R6, 0xfffffff8, RZ, 0xc0, !PT ;  /* 0xfffffff806067812 */ /* 0x000fe400078ec0ff */
[----:B------:R-:W-:Y:S02]  /*8850*/  F2FP.PACK_AB R102, R103, R102 ;  /* 0x000000666766723e */ /* 0x000fe400000000ff */
[----:B------:R-:W-:Y:S01]  /*8860*/  F2FP.PACK_AB R36, R37, R36 ;  /* 0x000000242524723e */ /* 0x000fe200000000ff */
[----:B------:R-:W-:Y:S01]  /*8870*/  IMAD.IADD R9, R9, 0x1, -R6 ;  /* 0x0000000109097824 */ /* 0x000fe200078e0a06 */
[----:B------:R-:W-:-:S02]  /*8880*/  LEA.HI R6, R3, R2, RZ, 0x5 ;  /* 0x0000000203067211 */ /* 0x000fc400078f28ff */
[----:B------:R-:W-:Y:S01]  /*8890*/  F2FP.PACK_AB R38, R39, R38 ;  /* 0x000000262726723e */ /* 0x000fe200000000ff */
[C---:B------:R-:W-:Y:S01]  /*88a0*/  IMAD.SHL.U32 R10, R9.reuse, 0x40, RZ ;  /* 0x00000040090a7824 */ /* 0x040fe200078e00ff */
[----:B------:R-:W-:Y:S02]  /*88b0*/  SHF.R.S32.HI R8, RZ, 0x5, R6 ;  /* 0x00000005ff087819 */ /* 0x000fe40000011406 */
[----:B------:R-:W-:Y:S02]  /*88c0*/  LOP3.LUT R12, R9, 0x1, RZ, 0xc0, !PT ;  /* 0x00000001090c7812 */ /* 0x000fe400078ec0ff */
[----:B------:R-:W-:Y:S01]  /*88d0*/  LOP3.LUT R10, R10, 0x1c0, RZ, 0xc0, !PT ;  /* 0x000001c00a0a7812 */ /* 0x000fe200078ec0ff */
[----:B------:R-:W-:Y:S01]  /*88e0*/  IMAD R11, R8, 0x200, R5 ;  /* 0x00000200080b7824 */ /* 0x000fe200078e0205 */
[----:B------:R-:W-:Y:S02]  /*88f0*/  ISETP.NE.U32.AND P0, PT, R12, 0x1, PT ;  /* 0x000000010c00780c */ /* 0x000fe40003f05070 */
[----:B------:R-:W-:-:S02]  /*8900*/  LEA.HI R10, R10, R10, RZ, 0x1d ;  /* 0x0000000a0a0a7211 */ /* 0x000fc400078fe8ff */
[----:B------:R-:W-:Y:S01]  /*8910*/  R2P PR, R9, 0x6 ;  /* 0x0000000609007804 */ /* 0x000fe20000000000 */
[----:B------:R-:W-:Y:S01]  /*8920*/  IMAD.MOV.U32 R9, RZ, RZ, 0x20 ;  /* 0x00000020ff097424 */ /* 0x000fe200078e00ff */
[----:B------:R-:W-:Y:S01]  /*8930*/  F2FP.PACK_AB R40, R41, R40 ;  /* 0x000000282928723e */ /* 0x000fe200000000ff */
[----:B------:R-:W-:Y:S01]  /*8940*/  IMAD.U32 R10, R11, 0x2, R10 ;  /* 0x000000020b0a7824 */ /* 0x000fe200078e000a */
[----:B------:R-:W-:Y:S02]  /*8950*/  F2FP.PACK_AB R42, R43, R42 ;  /* 0x0000002a2b2a723e */ /* 0x000fe400000000ff */
[----:B------:R-:W-:Y:S01]  /*8960*/  F2FP.PACK_AB R44, R45, R44 ;  /* 0x0000002c2d2c723e */ /* 0x000fe200000000ff */
[----:B------:R-:W-:Y:S01]  /*8970*/  IMAD.SHL.U32 R11, R10, 0x2, RZ ;  /* 0x000000020a0b7824 */ /* 0x000fe200078e00ff */
[----:B------:R-:W-:Y:S02]  /*8980*/  F2FP.PACK_AB R46, R47, R46 ;  /* 0x0000002e2f2e723e */ /* 0x000fe400000000ff */
[----:B------:R-:W-:-:S02]  /*8990*/  F2FP.PACK_AB R48, R49, R48 ;  /* 0x000000303130723e */ /* 0x000fc400000000ff */
[C---:B------:R-:W-:Y:S01]  /*89a0*/  IADD3 R10, R11.reuse, 0x80, RZ ;  /* 0x000000800b0a7810 */ /* 0x040fe20007ffe0ff */
[----:B------:R-:W-:Y:S01]  /*89b0*/  STS [R11+0x80], R128 ;  /* 0x000080800b007388 */ /* 0x000fe20000000800 */
[----:B------:R-:W-:Y:S02]  /*89c0*/  IADD3 R13, R11, 0x70, RZ ;  /* 0x000000700b0d7810 */ /* 0x000fe40007ffe0ff */
[----:B------:R-:W-:Y:S01]  /*89d0*/  @P0 IADD3 R13, R10, 0x10, RZ ;  /* 0x000000100a0d0810 */ /* 0x000fe20007ffe0ff */
[----:B------:R-:W-:Y:S01]  /*89e0*/  STS [R11+0x480], R130 ;  /* 0x000480820b007388 */ /* 0x000fe20000000800 */
[----:B------:R-:W-:Y:S01]  /*89f0*/  SEL R10, R9, 0xffffffe0, !P1 ;  /* 0xffffffe0090a7807 */ /* 0x000fe20004800000 */
[----:B------:R-:W-:Y:S01]  /*8a00*/  IMAD.MOV.U32 R9, RZ, RZ, 0x40 ;  /* 0x00000040ff097424 */ /* 0x000fe200078e00ff */
[----:B------:R-:W-:Y:S01]  /*8a10*/  F2FP.PACK_AB R50, R51, R50 ;  /* 0x000000323332723e */ /* 0x000fe200000000ff */
[----:B------:R-:W-:Y:S01]  /*8a20*/  STS [R13], R124 ;  /* 0x0000007c0d007388 */ /* 0x000fe20000000800 */
[----:B------:R-:W-:Y:S01]  /*8a30*/  F2FP.PACK_AB R52, R53, R52 ;  /* 0x000000343534723e */ /* 0x000fe200000000ff */
[----:B------:R-:W-:Y:S01]  /*8a40*/  IMAD.IADD R15, R11, 0x1, R10 ;  /* 0x000000010b0f7824 */ /* 0x000fe200078e020a */
[----:B------:R-:W-:Y:S01]  /*8a50*/  SEL R12, R9, 0xffffffc0, !P2 ;  /* 0xffffffc0090c7807 */ /* 0x000fe20005000000 */
[----:B------:R-:W-:Y:S01]  /*8a60*/  IMAD.IADD R9, R10, 0x1, R13 ;  /* 0x000000010a097824 */ /* 0x000fe200078e020d */
[----:B------:R-:W-:Y:S01]  /*8a70*/  STS [R13+0x400], R126 ;  /* 0x0004007e0d007388 */ /* 0x000fe20000000800 */
[----:B------:R-:W-:-:S02]  /*8a80*/  F2FP.PACK_AB R54, R55, R54 ;  /* 0x000000363736723e */ /* 0x000fc400000000ff */
[--C-:B------:R-:W-:Y:S01]  /*8a90*/  IMAD.IADD R17, R11, 0x1, R12.reuse ;  /* 0x000000010b117824 */ /* 0x100fe200078e020c */
[----:B------:R-:W-:Y:S01]  /*8aa0*/  STS [R15+0x80], R120 ;  /* 0x000080780f007388 */ /* 0x000fe20000000800 */
[C---:B------:R-:W-:Y:S01]  /*8ab0*/  IMAD.IADD R19, R12.reuse, 0x1, R13 ;  /* 0x000000010c137824 */ /* 0x040fe200078e020d */
[----:B------:R-:W-:Y:S01]  /*8ac0*/  F2FP.PACK_AB R56, R57, R56 ;  /* 0x000000383938723e */ /* 0x000fe200000000ff */
[----:B------:R-:W-:Y:S01]  /*8ad0*/  IMAD.IADD R21, R12, 0x1, R15 ;  /* 0x000000010c157824 */ /* 0x000fe200078e020f */
[----:B------:R-:W-:Y:S01]  /*8ae0*/  STS [R15+0x480], R122 ;  /* 0x0004807a0f007388 */ /* 0x000fe20000000800 */
[----:B------:R-:W-:Y:S01]  /*8af0*/  IMAD.IADD R23, R9, 0x1, R12 ;  /* 0x0000000109177824 */ /* 0x000fe200078e020c */
[----:B------:R-:W-:Y:S02]  /*8b00*/  F2FP.PACK_AB R58, R59, R58 ;  /* 0x0000003a3b3a723e */ /* 0x000fe400000000ff */
        /* <DEDUP_REMOVED lines=31> */
[----:B------:R-:W-:Y:S02]  /*8d00*/  ISETP.NE.U32.AND P1, PT, RZ, c[0x0][0x508], PT ;  /* 0x00014200ff007a0c */ /* 0x000fe40003f25070 */
[----:B------:R-:W-:Y:S01]  /*8d10*/  ISETP.NE.U32.AND P0, PT, RZ, c[0x0][0x500], PT ;  /* 0x00014000ff007a0c */ /* 0x000fe20003f05070 */
[----:B------:R-:W-:Y:S01]  /*8d20*/  STS [R11+0x4480], R38 ;  /* 0x004480260b007388 */ /* 0x000fe20000000800 */
[----:B------:R-:W-:Y:S02]  /*8d30*/  ISETP.NE.AND.EX P1, PT, RZ, c[0x0][0x50c], PT, P1 ;  /* 0x00014300ff007a0c */ /* 0x000fe40003f25310 */
[----:B------:R-:W-:Y:S01]  /*8d40*/  ISETP.NE.AND.EX P0, PT, RZ, c[0x0][0x504], PT, P0 ;  /* 0x00014100ff007a0c */ /* 0x000fe20003f05300 */
        /* <DEDUP_REMOVED lines=18> */
[----:B------:R-:W-:Y:S04]  /*8e70*/  STS [R15+0x8080], R76 ;  /* 0x0080804c0f007388 */ /* 0x000fe80000000800 */
[----:B------:R-:W-:Y:S04]  /*8e80*/  STS [R15+0x8480], R78 ;  /* 0x0084804e0f007388 */ /* 0x000fe80000000800 */
[----:B------:R-:W-:Y:S04]  /*8e90*/  STS [R9+0x8000], R80 ;  /* 0x0080005009007388 */ /* 0x000fe80000000800 */
[----:B------:R4:W-:Y:S01]  /*8ea0*/  STS [R9+0x8400], R82 ;  /* 0x0084005209007388 */ /* 0x0009e20000000800 */
[----:B--2---:R-:W-:-:S03]  /*8eb0*/  IMAD.MOV.U32 R11, RZ, RZ, 0x4 ;  /* 0x00000004ff0b7424 */ /* 0x004fc600078e00ff */
[----:B------:R-:W-:Y:S04]  /*8ec0*/  STS [R17+0x8080], R84 ;  /* 0x0080805411007388 */ /* 0x000fe80000000800 */
[----:B------:R2:W-:Y:S01]  /*8ed0*/  STS [R17+0x8480], R86 ;  /* 0x0084805611007388 */ /* 0x0005e20000000800 */
[----:B---3--:R-:W-:-:S03]  /*8ee0*/  IMAD.WIDE R12, R204, R11, c[0x0][0x500] ;  /* 0x00014000cc0c7625 */ /* 0x008fc600078e020b */
[----:B------:R3:W-:Y:S04]  /*8ef0*/  STS [R19+0x8000], R88 ;  /* 0x0080005813007388 */ /* 0x0007e80000000800 */
[----:B------:R3:W-:Y:S04]  /*8f00*/  STS [R19+0x8400], R90 ;  /* 0x0084005a13007388 */ /* 0x0007e80000000800 */
[----:B------:R3:W-:Y:S04]  /*8f10*/  STS [R21+0x8080], R92 ;  /* 0x0080805c15007388 */ /* 0x0007e80000000800 */
[----:B------:R3:W-:Y:S04]  /*8f20*/  STS [R21+0x8480], R94 ;  /* 0x0084805e15007388 */ /* 0x0007e80000000800 */
[----:B------:R3:W-:Y:S04]  /*8f30*/  STS [R23+0x8000], R96 ;  /* 0x0080006017007388 */ /* 0x0007e80000000800 */
[----:B------:R3:W-:Y:S04]  /*8f40*/  STS [R23+0x8400], R98 ;  /* 0x0084006217007388 */ /* 0x0007e80000000800 */
[----:B------:R-:W-:Y:S01]  /*8f50*/  BAR.SYNC.DEFER_BLOCKING 0x1, 0x100 ;  /* 0x0044000000007b1d */ /* 0x000fe20000010000 */
[----:B----4-:R-:W-:-:S02]  /*8f60*/  IMAD.MOV.U32 R9, RZ, RZ, c[0x0][0x388] ;  /* 0x0000e200ff097624 */ /* 0x010fc400078e00ff */
[----:B------:R-:W-:-:S03]  /*8f70*/  @P1 IMAD.WIDE R10, R204, R11, c[0x0][0x508] ;  /* 0x00014200cc0a1625 */ /* 0x000fc600078e020b */
[----:B--2---:R-:W2:Y:S04]  /*8f80*/  @P0 LDG.E R17, [R12.64] ;  /* 0x000000060c110981 */ /* 0x004ea8000c1e1900 */
[----:B------:R3:W5:Y:S01]  /*8f90*/  @P1 LDG.E R9, [R10.64] ;  /* 0x000000060a091981 */ /* 0x000762000c1e1900 */
[----:B------:R-:W-:Y:S02]  /*8fa0*/  CS2R R14, SRZ ;  /* 0x00000000000e7805 */ /* 0x000fe4000001ff00 */
[--C-:B--2---:R-:W-:Y:S01]  /*8fb0*/  @P0 SHF.R.S32.HI R15, RZ, 0x1f, R17.reuse ;  /* 0x0000001fff0f0819 */ /* 0x104fe20000011411 */
[----:B------:R-:W-:Y:S01]  /*8fc0*/  @P0 IMAD.MOV.U32 R14, RZ, RZ, R17 ;  /* 0x000000ffff0e0224 */ /* 0x000fe200078e0011 */
[----:B------:R-:W-:Y:S05]  /*8fd0*/  @P1 BRA `(.L_x_774) ;  /* 0x0000004000001947 */ /* 0x000fea0003800000 */
[----:B---3--:R-:W-:Y:S05]  /*8fe0*/  @!P0 BRA `(.L_x_774) ;  /* 0x0000003000008947 */ /* 0x008fea0003800000 */
[----:B-----5:R-:W2:Y:S04]  /*8ff0*/  LDG.E R9, [R12.64] ;  /* 0x000000060c097981 */ /* 0x020ea8000c1e1900 */
[----:B------:R-:W2:Y:S02]  /*9000*/  LDG.E R10, [R12.64+0x4] ;  /* 0x000004060c0a7981 */ /* 0x000ea4000c1e1900 */
[----:B--2---:R-:W-:-:S02]  /*9010*/  IADD3 R9, -R9, R10, RZ ;  /* 0x0000000a09097210 */ /* 0x004fc40007ffe1ff */
.L_x_774:
[----:B---3--:R-:W-:Y:S01]  /*9020*/  LOP3.LUT R11, R6, 0xffffffe0, RZ, 0xc0, !PT ;  /* 0xffffffe0060b7812 */ /* 0x008fe200078ec0ff */
[----:B------:R-:W2:Y:S01]  /*9030*/  S2R R55, SR_CTAID.X ;  /* 0x0000000000377919 */ /* 0x000ea20000002500 */
[----:B------:R-:W-:Y:S01]  /*9040*/  SHF.R.S32.HI R13, RZ, 0x1f, R8 ;  /* 0x0000001fff0d7819 */ /* 0x000fe20000011408 */
[----:B------:R-:W-:Y:S01]  /*9050*/  IMAD.MOV.U32 R19, RZ, RZ, R15 ;  /* 0x000000ffff137224 */ /* 0x000fe200078e000f */
[----:B------:R-:W-:Y:S01]  /*9060*/  LEA.HI R12, R5, R5, RZ, 0x1 ;  /* 0x00000005050c7211 */ /* 0x000fe200078f08ff */
[----:B------:R-:W-:Y:S01]  /*9070*/  IMAD.IADD R10, R2, 0x1, -R11 ;  /* 0x00000001020a7824 */ /* 0x000fe200078e0a0b */
[----:B------:R-:W-:Y:S01]  /*9080*/  LEA.HI R13, R13, R8, RZ, 0x3 ;  /* 0x000000080d0d7211 */ /* 0x000fe200078f18ff */
[----:B------:R-:W-:Y:S01]  /*9090*/  BSSY B0, `(.L_x_775) ;  /* 0x0000082000007945 */ /* 0x000fe20003800000 */
[----:B------:R-:W-:-:S02]  /*90a0*/  LOP3.LUT R12, R12, 0x1ffffffe, RZ, 0xc0, !PT ;  /* 0x1ffffffe0c0c7812 */ /* 0x000fc400078ec0ff */
[----:B------:R-:W-:Y:S02]  /*90b0*/  SHF.R.S32.HI R11, RZ, 0x1f, R10 ;  /* 0x0000001fff0b7819 */ /* 0x000fe4000001140a */
[----:B------:R-:W-:Y:S01]  /*90c0*/  LOP3.LUT R13, R13, 0xffffff8, RZ, 0xc0, !PT ;  /* 0x0ffffff80d0d7812 */ /* 0x000fe200078ec0ff */
[----:B------:R-:W-:Y:S01]  /*90d0*/  IMAD.IADD R5, R5, 0x1, -R12 ;  /* 0x0000000105057824 */ /* 0x000fe200078e0a0c */
[----:B------:R-:W-:Y:S01]  /*90e0*/  LEA.HI R6, R11, R10, RZ, 0x2 ;  /* 0x0000000a0b067211 */ /* 0x000fe200078f10ff */
[----:B------:R-:W-:Y:S01]  /*90f0*/  IMAD.MOV.U32 R11, RZ, RZ, c[0x0][0x4e8] ;  /* 0x00013a00ff0b7624 */ /* 0x000fe200078e00ff */
[----:B------:R-:W-:Y:S02]  /*9100*/  IADD3 R8, R8, -R13, RZ ;  /* 0x8000000d08087210 */ /* 0x000fe40007ffe0ff */
[----:B------:R-:W-:Y:S02]  /*9110*/  SHF.R.S32.HI R13, RZ, 0x2, R6 ;  /* 0x00000002ff0d7819 */ /* 0x000fe40000011406 */
[----:B------:R-:W-:Y:S01]  /*9120*/  LOP3.LUT P2, RZ, R10, 0x3, RZ, 0xc0, !PT ;  /* 0x000000030aff7812 */ /* 0x000fe2000784c0ff */
[----:B------:R-:W-:Y:S01]  /*9130*/  IMAD R10, R0, c[0x0][0x490], RZ ;  /* 0x00012400000a7a24 */ /* 0x000fe200078e02ff */
[----:B------:R-:W-:Y:S01]  /*9140*/  ISETP.NE.AND P1, PT, R11, 0x1, PT ;  /* 0x000000010b00780c */ /* 0x000fe20003f25270 */
[----:B------:R-:W-:Y:S01]  /*9150*/  IMAD R8, R8, 0x10, R13 ;  /* 0x0000001008087824 */ /* 0x000fe200078e020d */
[----:B------:R-:W-:Y:S01]  /*9160*/  LEA.HI R6, R3, R2, RZ, 0x3 ;  /* 0x0000000203067211 */ /* 0x000fe200078f18ff */
[----:B------:R-:W-:Y:S01]  /*9170*/  IMAD R17, R197, c[0x0][0x494], R10 ;  /* 0x00012500c5117a24 */ /* 0x000fe200078e020a */
[----:B------:R-:W-:Y:S01]  /*9180*/  MOV R18, R14 ;  /* 0x0000000e00127202 */ /* 0x000fe20000000f00 */
[----:B------:R-:W-:Y:S01]  /*9190*/  IMAD R10, R5, 0x8, R8 ;  /* 0x00000008050a7824 */ /* 0x000fe200078e0208 */
[----:B------:R-:W-:Y:S01]  /*91a0*/  LOP3.LUT R5, R6, 0xfffffff8, RZ, 0xc0, !PT ;  /* 0xfffffff806057812 */ /* 0x000fe200078ec0ff */
[----:B------:R-:W-:Y:S01]  /*91b0*/  IMAD R13, R15, c[0x0][0x3a0], RZ ;  /* 0x0000e8000f0d7a24 */ /* 0x000fe200078e02ff */
[----:B------:R-:W-:Y:S01]  /*91c0*/  LEA.HI R3, R3, R2, RZ, 0x6 ;  /* 0x0000000203037211 */ /* 0x000fe200078f30ff */
[----:B------:R-:W-:Y:S01]  /*91d0*/  IMAD.WIDE.U32 R18, R197, c[0x0][0x490], R18 ;  /* 0x00012400c5127a25 */ /* 0x000fe200078e0012 */
[----:B--2---:R-:W-:-:S02]  /*91e0*/  LEA R11, R55, R10, 0x7 ;  /* 0x0000000a370b7211 */ /* 0x004fc400078e38ff */
[----:B------:R-:W-:Y:S01]  /*91f0*/  SHF.R.S32.HI R6, RZ, 0x3, R6 ;  /* 0x00000003ff067819 */ /* 0x000fe20000011406 */
[----:B------:R-:W-:Y:S02]  /*9200*/  IMAD R13, R14, c[0x0][0x3a4], R13 ;  /* 0x0000e9000e0d7a24 */ /* 0x000fe400078e020d */
[----:B------:R-:W-:-:S04]  /*9210*/  @P1 IMAD.HI.U32 R12, R11, c[0x0][0x4ec], RZ ;  /* 0x00013b000b0c1a27 */ /* 0x000fc800078e00ff */
[----:B------:R-:W-:-:S04]  /*9220*/  IMAD.WIDE.U32 R14, R14, c[0x0][0x3a0], RZ ;  /* 0x0000e8000e0e7a25 */ /* 0x000fc800078e00ff */
[----:B------:R-:W-:Y:S01]  /*9230*/  IMAD.MOV.U32 R10, RZ, RZ, R11 ;  /* 0x000000ffff0a7224 */ /* 0x000fe200078e000b */
[----:B------:R-:W-:Y:S01]  /*9240*/  @P1 SHF.R.U32.HI R10, RZ, c[0x0][0x4f0], R12 ;  /* 0x00013c00ff0a1a19 */ /* 0x000fe2000001160c */
[----:B------:R-:W-:Y:S01]  /*9250*/  IMAD.IADD R5, R2, 0x1, -R5 ;  /* 0x0000000102057824 */ /* 0x000fe200078e0a05 */
[----:B------:R-:W-:Y:S01]  /*9260*/  SHF.R.S32.HI R2, RZ, 0x1f, R204 ;  /* 0x0000001fff027819 */ /* 0x000fe200000114cc */
[----:B------:R-:W-:Y:S01]  /*9270*/  IMAD R0, R0, c[0x0][0x3e8], RZ ;  /* 0x0000fa0000007a24 */ /* 0x000fe200078e02ff */
[----:B------:R-:W-:Y:S01]  /*9280*/  IADD3 R15, R15, R13, RZ ;  /* 0x0000000d0f0f7210 */ /* 0x000fe20007ffe0ff */
[----:B------:R-:W-:Y:S01]  /*9290*/  IMAD.IADD R19, R19, 0x1, R17 ;  /* 0x0000000113137824 */ /* 0x000fe200078e0211 */
[----:B------:R-:W-:Y:S01]  /*92a0*/  SEL R204, R204, RZ, !P0 ;  /* 0x000000ffcccc7207 */ /* 0x000fe20004000000 */
[----:B------:R-:W-:Y:S01]  /*92b0*/  IMAD R17, R197, c[0x0][0x3ec], R0 ;  /* 0x0000fb00c5117a24 */ /* 0x000fe200078e0200 */
[----:B------:R-:W-:Y:S01]  /*92c0*/  SEL R2, R2, RZ, !P0 ;  /* 0x000000ff02027207 */ /* 0x000fe20004000000 */
[----:B------:R-:W-:Y:S01]  /*92d0*/  IMAD.MOV R12, RZ, RZ, -R10 ;  /* 0x000000ffff0c7224 */ /* 0x000fe200078e0a0a */
[----:B------:R-:W-:Y:S01]  /*92e0*/  LEA R0, R5, R6, 0x5 ;  /* 0x0000000605007211 */ /* 0x000fe200078e28ff */
[----:B------:R-:W-:Y:S01]  /*92f0*/  IMAD.WIDE.U32 R14, R197, c[0x0][0x3e8], R14 ;  /* 0x0000fa00c50e7a25 */ /* 0x000fe200078e000e */
[----:B------:R-:W-:-:S03]  /*9300*/  SHF.R.S32.HI R16, RZ, 0x1f, R10 ;  /* 0x0000001fff107819 */ /* 0x000fc6000001140a */
[----:B------:R-:W-:Y:S01]  /*9310*/  IMAD R12, R12, c[0x0][0x4e8], R11 ;  /* 0x00013a000c0c7a24 */ /* 0x000fe200078e020b */
[----:B------:R-:W-:Y:S01]  /*9320*/  IADD3 R15, R15, R17, RZ ;  /* 0x000000110f0f7210 */ /* 0x000fe20007ffe0ff */
[----:B------:R-:W-:-:S04]  /*9330*/  IMAD.WIDE.U32 R18, R204, c[0x0][0x498], R18 ;  /* 0x00012600cc127a25 */ /* 0x000fc800078e0012 */
[----:B------:R-:W-:Y:S01]  /*9340*/  IMAD R13, R2, c[0x0][0x498], RZ ;  /* 0x00012600020d7a24 */ /* 0x000fe200078e02ff */
[----:B------:R-:W-:Y:S01]  /*9350*/  IADD3 R20, P0, R10, R18, RZ ;  /* 0x000000120a147210 */ /* 0x000fe20007f1e0ff */
[----:B------:R-:W-:Y:S01]  /*9360*/  IMAD R11, R55, 0x80, R0 ;  /* 0x00000080370b7824 */ /* 0x000fe200078e0200 */
[----:B------:R-:W-:Y:S01]  /*9370*/  SHF.R.S32.HI R18, RZ, 0x1f, R12 ;  /* 0x0000001fff127819 */ /* 0x000fe2000001140c */
[----:B------:R-:W-:Y:S02]  /*9380*/  IMAD R13, R204, c[0x0][0x49c], R13 ;  /* 0x00012700cc0d7a24 */ /* 0x000fe400078e020d */
[----:B------:R-:W-:-:S03]  /*9390*/  @P1 IMAD.HI.U32 R17, R11, c[0x0][0x4ec], RZ ;  /* 0x00013b000b111a27 */ /* 0x000fc600078e00ff */
[----:B------:R-:W-:Y:S01]  /*93a0*/  IADD3.X R21, R16, R19, R13, P0, !PT ;  /* 0x0000001310157210 */ /* 0x000fe200007fe40d */
[----:B------:R-:W-:Y:S01]  /*93b0*/  IMAD.MOV.U32 R10, RZ, RZ, R11 ;  /* 0x000000ffff0a7224 */ /* 0x000fe200078e000b */
[----:B------:R-:W-:Y:S01]  /*93c0*/  @P1 SHF.R.U32.HI R10, RZ, c[0x0][0x4f0], R17 ;  /* 0x00013c00ff0a1a19 */ /* 0x000fe20000011611 */
[----:B------:R-:W-:Y:S02]  /*93d0*/  IMAD R17, R18, c[0x0][0x488], RZ ;  /* 0x0001220012117a24 */ /* 0x000fe400078e02ff */
[----:B------:R-:W-:Y:S01]  /*93e0*/  IMAD.SHL.U32 R0, R6, 0x40, RZ ;  /* 0x0000004006007824 */ /* 0x000fe200078e00ff */
[----:B------:R-:W-:Y:S01]  /*93f0*/  SHF.R.S32.HI R16, RZ, 0x1f, R10 ;  /* 0x0000001fff107819 */ /* 0x000fe2000001140a */
[----:B------:R-:W-:-:S03]  /*9400*/  IMAD.WIDE.U32 R20, R12, c[0x0][0x488], R20 ;  /* 0x000122000c147a25 */ /* 0x000fc600078e0014 */
[----:B------:R-:W-:Y:S01]  /*9410*/  LOP3.LUT R13, R0, 0x1c0, RZ, 0xc0, !PT ;  /* 0x000001c0000d7812 */ /* 0x000fe200078ec0ff */
[----:B------:R-:W-:Y:S01]  /*9420*/  IMAD R17, R12, c[0x0][0x48c], R17 ;  /* 0x000123000c117a24 */ /* 0x000fe200078e0211 */
[----:B------:R-:W-:Y:S01]  /*9430*/  LEA R12, P0, R20, c[0x0][0x450], 0x2 ;  /* 0x00011400140c7a11 */ /* 0x000fe200078010ff */
[----:B------:R-:W-:Y:S02]  /*9440*/  IMAD.SHL.U32 R0, R5, 0x8, RZ ;  /* 0x0000000805007824 */ /* 0x000fe400078e00ff */
[----:B------:R-:W-:Y:S01]  /*9450*/  IMAD R5, R2, c[0x0][0x3f0], RZ ;  /* 0x0000fc0002057a24 */ /* 0x000fe200078e02ff */
[----:B------:R-:W-:Y:S01]  /*9460*/  IADD3 R17, R21, R17, RZ ;  /* 0x0000001115117210 */ /* 0x000fe20007ffe0ff */
[----:B------:R-:W-:Y:S01]  /*9470*/  IMAD.WIDE.U32 R14, R204, c[0x0][0x3f0], R14 ;  /* 0x0000fc00cc0e7a25 */ /* 0x000fe200078e000e */
[----:B------:R-:W-:Y:S01]  /*9480*/  SHF.R.U32.HI R2, RZ, 0x3, R13 ;  /* 0x00000003ff027819 */ /* 0x000fe2000001160d */
[----:B------:R-:W-:Y:S01]  /*9490*/  SHFL.IDX PT, R32, R12, RZ, 0x1c1f ;  /* 0x001c1fff0c207589 */ /* 0x000fe200000e0000 */
[----:B------:R-:W-:Y:S01]  /*94a0*/  LEA.HI.X R17, R20, c[0x0][0x454], R17, 0x2, P0 ;  /* 0x0001150014117a11 */ /* 0x000fe200000f1411 */
[----:B------:R-:W-:Y:S01]  /*94b0*/  IMAD R5, R204, c[0x0][0x3f4], R5 ;  /* 0x0000fd00cc057a24 */ /* 0x000fe200078e0205 */
[----:B------:R-:W-:Y:S01]  /*94c0*/  LOP3.LUT R13, R13, 0x38, R0, 0xf8, !PT ;  /* 0x000000380d0d7812 */ /* 0x000fe200078ef800 */
[----:B------:R-:W-:Y:S03]  /*94d0*/  SHFL.IDX PT, R34, R12, 0x1, 0x1c1f ;  /* 0x003c1f000c227f89 */ /* 0x000fe600000e0000 */
[----:B------:R-:W-:Y:S01]  /*94e0*/  LOP3.LUT R13, R13, R2, RZ, 0x3c, !PT ;  /* 0x000000020d0d7212 */ /* 0x000fe200078e3cff */
[----:B------:R-:W2:Y:S01]  /*94f0*/  SHFL.IDX PT, R33, R17, RZ, 0x1c1f ;  /* 0x001c1fff11217589 */ /* 0x000ea200000e0000 */
[----:B------:R-:W-:Y:S01]  /*9500*/  IMAD.MOV R2, RZ, RZ, -R10 ;  /* 0x000000ffff027224 */ /* 0x000fe200078e0a0a */
[----:B------:R-:W-:Y:S01]  /*9510*/  IADD3 R15, R15, R5, RZ ;  /* 0x000000050f0f7210 */ /* 0x000fe20007ffe0ff */
[----:B------:R-:W-:Y:S01]  /*9520*/  IMAD R5, R55, 0x80, R8 ;  /* 0x0000008037057824 */ /* 0x000fe200078e0208 */
[----:B------:R-:W3:Y:S01]  /*9530*/  SHFL.IDX PT, R35, R17, 0x1, 0x1c1f ;  /* 0x003c1f0011237f89 */ /* 0x000ee200000e0000 */
[----:B------:R-:W-:Y:S01]  /*9540*/  IMAD R56, R2, c[0x0][0x4e8], R11 ;  /* 0x00013a0002387a24 */ /* 0x000fe200078e020b */
[----:B------:R-:W-:Y:S01]  /*9550*/  SHF.L.U32 R8, R3, 0x3, RZ ;  /* 0x0000000303087819 */ /* 0x000fe200000006ff */
[----:B-----5:R-:W-:Y:S01]  /*9560*/  IMAD R2, R9, c[0x0][0x4e8], RZ ;  /* 0x00013a0009027a24 */ /* 0x020fe200078e02ff */
[----:B------:R-:W-:Y:S01]  /*9570*/  IADD3 R9, R5, 0x8, RZ ;  /* 0x0000000805097810 */ /* 0x000fe20007ffe0ff */
[----:B------:R-:W-:Y:S01]  /*9580*/  IMAD R11, R16, c[0x0][0x3e0], RZ ;  /* 0x0000f800100b7a24 */ /* 0x000fe200078e02ff */
[----:B------:R-:W-:Y:S01]  /*9590*/  LOP3.LUT R8, R13, 0x7ffffe00, R8, 0xf8, !PT ;  /* 0x7ffffe000d087812 */ /* 0x000fe200078ef808 */
[----:B------:R-:W-:Y:S01]  /*95a0*/  IMAD.WIDE.U32 R14, R10, c[0x0][0x3e0], R14 ;  /* 0x0000f8000a0e7a25 */ /* 0x000fe200078e000e */
[----:B------:R-:W-:-:S02]  /*95b0*/  ISETP.GE.OR P1, PT, R5, R2, P2 ;  /* 0x000000020500720c */ /* 0x000fc40001726670 */
[----:B------:R-:W-:Y:S01]  /*95c0*/  ISETP.GE.OR P0, PT, R9, R2, P2 ;  /* 0x000000020900720c */ /* 0x000fe20001706670 */
[----:B------:R-:W-:Y:S01]  /*95d0*/  IMAD R11, R10, c[0x0][0x3e4], R11 ;  /* 0x0000f9000a0b7a24 */ /* 0x000fe200078e020b */
[----:B------:R-:W-:Y:S02]  /*95e0*/  SHF.R.S32.HI R5, RZ, 0x1f, R56 ;  /* 0x0000001fff057819 */ /* 0x000fe40000011438 */
[----:B------:R-:W-:Y:S01]  /*95f0*/  SHF.L.U32 R58, R8, 0x1, RZ ;  /* 0x00000001083a7819 */ /* 0x000fe200000006ff */
[----:B------:R-:W-:Y:S01]  /*9600*/  IMAD.IADD R15, R15, 0x1, R11 ;  /* 0x000000010f0f7824 */ /* 0x000fe200078e020b */
[----:B------:R-:W-:Y:S01]  /*9610*/  LEA R55, R55, R6, 0x7 ;  /* 0x0000000637377211 */ /* 0x000fe200078e38ff */
[----:B------:R-:W-:-:S04]  /*9620*/  IMAD R3, R5, c[0x0][0x3d8], RZ ;  /* 0x0000f60005037a24 */ /* 0x000fc800078e02ff */
[C---:B------:R-:W-:Y:S01]  /*9630*/  IMAD R3, R56.reuse, c[0x0][0x3dc], R3 ;  /* 0x0000f70038037a24 */ /* 0x040fe200078e0203 */
[----:B--2---:R2:W-:Y:S01]  /*9640*/  @!P1 ST.E [R32.64], R4 ;  /* 0x0000000420009985 */ /* 0x0045e2000c101906 */
[----:B------:R-:W-:-:S03]  /*9650*/  IMAD.WIDE.U32 R56, R56, c[0x0][0x3d8], R14 ;  /* 0x0000f60038387a25 */ /* 0x000fc600078e000e */
[----:B---3--:R2:W-:Y:S01]  /*9660*/  @!P0 ST.E [R34.64], R7 ;  /* 0x0000000722008985 */ /* 0x0085e2000c101906 */
        /* <DEDUP_REMOVED lines=17> */
[----:B------:R-:W-:-:S02]  /*9780*/  IADD3 R54, R0, 0x40, RZ ;  /* 0x0000004000367810 */ /* 0x000fc40007ffe0ff */
[----:B------:R-:W-:Y:S01]  /*9790*/  IADD3 R52, R0, 0x80, RZ ;  /* 0x0000008000347810 */ /* 0x000fe20007ffe0ff */
[----:B--2---:R-:W2:Y:S01]  /*97a0*/  LDS.128 R32, [R58+0x4080] ;  /* 0x004080003a207984 */ /* 0x004ea20000000c00 */
        /* <DEDUP_REMOVED lines=13> */
[----:B---3--:R1:W-:Y:S04]  /*9880*/  @!P2 ST.E.128 [R58.64], R48 ;  /* 0x000000303a00a985 */ /* 0x0083e8000c101d06 */
[----:B--2---:R1:W-:Y:S04]  /*9890*/  @!P1 ST.E.128 [R52.64], R32 ;  /* 0x0000002034009985 */ /* 0x0043e8000c101d06 */
[----:B----4-:R1:W-:Y:S02]  /*98a0*/  @!P0 ST.E.128 [R60.64], R4 ;  /* 0x000000043c008985 */ /* 0x0103e4000c101d06 */
.L_x_776:
[----:B---3--:R-:W-:Y:S05]  /*98b0*/  BSYNC B0 ;  /* 0x0000000000007941 */ /* 0x008fea0003800000 */
.L_x_775:
[----:B------:R-:W-:Y:S01]  /*98c0*/  IADD3 R3, R55, 0x20, RZ ;  /* 0x0000002037037810 */ /* 0x000fe20007ffe0ff */
[----:B-12---:R1:W2:Y:S01]  /*98d0*/  SHFL.IDX PT, R33, R56, 0x1, 0x181f ;  /* 0x00381f0038217f89 */ /* 0x0062a200000e0000 */
[----:B------:R-:W-:Y:S02]  /*98e0*/  BSSY B0, `(.L_x_777) ;  /* 0x0000015000007945 */ /* 0x000fe40003800000 */
[----:B------:R-:W-:Y:S01]  /*98f0*/  ISETP.GE.AND P0, PT, R3, R2, PT ;  /* 0x000000020300720c */ /* 0x000fe20003f06270 */
[----:B------:R1:W3:-:S12]  /*9900*/  SHFL.IDX PT, R32, R57, 0x1, 0x181f ;  /* 0x00381f0039207f89 */ /* 0x0002d800000e0000 */
        /* <DEDUP_REMOVED lines=18> */
.L_x_778:
[----:B------:R-:W-:Y:S05]  /*9a30*/  BSYNC B0 ;  /* 0x0000000000007941 */ /* 0x000fea0003800000 */
.L_x_777:
        /* <DEDUP_REMOVED lines=23> */
.L_x_780:
[----:B------:R-:W-:Y:S05]  /*9bb0*/  BSYNC B0 ;  /* 0x0000000000007941 */ /* 0x000fea0003800000 */
.L_x_779:
        /* <DEDUP_REMOVED lines=24> */
.L_x_773:
        /* <DEDUP_REMOVED lines=18> */
.L_x_781:
[----:B---3--:R-:W2:Y:S01]  /*9e60*/  S2R R2, SR_TID.X ;  /* 0x0000000000027919 */ /* 0x008ea20000002100 */
[----:B------:R-:W-:Y:S01]  /*9e70*/  SHF.R.S32.HI R5, RZ, 0x1f, R204 ;  /* 0x0000001fff057819 */ /* 0x000fe200000114cc */
[----:B------:R-:W-:Y:S01]  /*9e80*/  BSSY B0, `(.L_x_782) ;  /* 0x0000027000007945 */ /* 0x000fe20003800000 */
[----:B------:R-:W-:-:S02]  /*9e90*/  SEL R204, R204, RZ, !P0 ;  /* 0x000000ffcccc7207 */ /* 0x000fc40004000000 */
[----:B------:R-:W-:Y:S02]  /*9ea0*/  SEL R5, R5, RZ, !P0 ;  /* 0x000000ff05057207 */ /* 0x000fe40004000000 */
[----:B--2---:R-:W-:-:S13]  /*9eb0*/  ISETP.GE.AND P1, PT, R2, 0x80, PT ;  /* 0x000000800200780c */ /* 0x004fda0003f26270 */
[----:B------:R-:W-:Y:S05]  /*9ec0*/  @P1 BRA `(.L_x_783) ;  /* 0x0000022000001947 */ /* 0x000fea0003800000 */
[----:B------:R-:W2:Y:S01]  /*9ed0*/  S2R R9, SR_CTAID.X ;  /* 0x0000000000097919 */ /* 0x000ea20000002500 */
[----:B-----5:R-:W-:Y:S01]  /*9ee0*/  IMAD R7, R3, c[0x0][0x4e8], RZ ;  /* 0x00013a0003077a24 */ /* 0x020fe200078e02ff */
[----:B--2---:R-:W-:-:S04]  /*9ef0*/  LEA R8, R9, R2, 0x7 ;  /* 0x0000000209087211 */ /* 0x004fc800078e38ff */
        /* <DEDUP_REMOVED lines=9> */
[----:B------:R-:W-:Y:S02]  /*9f90*/  IMAD R4, R197, c[0x0][0x494], R4 ;  /* 0x00012500c5047a24 */ /* 0x000fe400078e0204 */
[----:B------:R-:W-:Y:S02]  /*9fa0*/  IMAD.MOV.U32 R14, RZ, RZ, R12 ;  /* 0x000000ffff0e7224 */ /* 0x000fe400078e000c */
[----:B------:R-:W-:Y:S02]  /*9fb0*/  IMAD.IADD R15, R4, 0x1, R13 ;  /* 0x00000001040f7824 */ /* 0x000fe400078e020d */
[----:B------:R-:W-:-:S04]  /*9fc0*/  @P0 IMAD.HI.U32 R6, R8, c[0x0][0x4ec], RZ ;  /* 0x00013b0008060a27 */ /* 0x000fc800078e00ff */
[----:B------:R-:W-:Y:S01]  /*9fd0*/  IMAD R13, R5, c[0x0][0x498], RZ ;  /* 0x00012600050d7a24 */ /* 0x000fe200078e02ff */
[----:B------:R-:W-:Y:S01]  /*9fe0*/  @P0 SHF.R.U32.HI R7, RZ, c[0x0][0x4f0], R6 ;  /* 0x00013c00ff070a19 */ /* 0x000fe20000011606 */
[----:B------:R-:W-:-:S03]  /*9ff0*/  IMAD.WIDE.U32 R14, R204, c[0x0][0x498], R14 ;  /* 0x00012600cc0e7a25 */ /* 0x000fc600078e000e */
[C---:B------:R-:W-:Y:S01]  /*a000*/  IADD3 R9, -R7.reuse, RZ, RZ ;  /* 0x000000ff07097210 */ /* 0x040fe20007ffe1ff */
[----:B------:R-:W-:Y:S01]  /*a010*/  IMAD R13, R204, c[0x0][0x49c], R13 ;  /* 0x00012700cc0d7a24 */ /* 0x000fe200078e020d */
[----:B------:R-:W-:Y:S02]  /*a020*/  SHF.R.S32.HI R4, RZ, 0x1f, R7 ;  /* 0x0000001fff047819 */ /* 0x000fe40000011407 */
[----:B------:R-:W-:Y:S01]  /*a030*/  IADD3 R12, P0, R7, R14, RZ ;  /* 0x0000000e070c7210 */ /* 0x000fe20007f1e0ff */
        /* <DEDUP_REMOVED lines=11> */
.L_x_783:
[----:B------:R-:W-:Y:S05]  /*a0f0*/  BSYNC B0 ;  /* 0x0000000000007941 */ /* 0x000fea0003800000 */
.L_x_782:
[----:B--2---:R-:W2:Y:S01]  /*a100*/  S2R R6, SR_CTAID.X ;  /* 0x0000000000067919 */ /* 0x004ea20000002500 */
        /* <DEDUP_REMOVED lines=14> */
[----:B------:R-:W-:Y:S02]  /*a1f0*/  IMAD R5, R5, c[0x0][0x3f0], RZ ;  /* 0x0000fc0005057a24 */ /* 0x000fe400078e02ff */
[----:B------:R-:W-:Y:S01]  /*a200*/  IMAD.WIDE.U32 R10, R197, c[0x0][0x3e8], R10 ;  /* 0x0000fa00c50a7a25 */ /* 0x000fe200078e000a */
[CC--:B------:R-:W-:Y:S02]  /*a210*/  LEA R7, R9.reuse, R4.reuse, 0x5 ;  /* 0x0000000409077211 */ /* 0x0c0fe400078e28ff */
[----:B------:R-:W-:Y:S01]  /*a220*/  SHF.L.U32 R9, R9, 0x3, RZ ;  /* 0x0000000309097819 */ /* 0x000fe200000006ff */
[----:B------:R-:W-:Y:S01]  /*a230*/  IMAD R5, R204, c[0x0][0x3f4], R5 ;  /* 0x0000fd00cc057a24 */ /* 0x000fe200078e0205 */
[----:B------:R-:W-:Y:S01]  /*a240*/  IADD3 R11, R0, R11, RZ ;  /* 0x0000000b000b7210 */ /* 0x000fe20007ffe0ff */
[C---:B--2---:R-:W-:Y:S01]  /*a250*/  IMAD R7, R6.reuse, 0x80, R7 ;  /* 0x0000008006077824 */ /* 0x044fe200078e0207 */
[----:B------:R-:W-:Y:S01]  /*a260*/  LEA R4, R6, R4, 0x7 ;  /* 0x0000000406047211 */ /* 0x000fe200078e38ff */
[----:B-----5:R-:W-:Y:S01]  /*a270*/  IMAD R3, R3, c[0x0][0x4e8], RZ ;  /* 0x00013a0003037a24 */ /* 0x020fe200078e02ff */
[----:B------:R-:W-:Y:S01]  /*a280*/  IADD3 R6, R9, 0x40, RZ ;  /* 0x0000004009067810 */ /* 0x000fe20007ffe0ff */
[----:B------:R-:W-:Y:S01]  /*a290*/  @P0 IMAD.HI.U32 R0, R7, c[0x0][0x4ec], RZ ;  /* 0x00013b0007000a27 */ /* 0x000fe200078e00ff */
[----:B------:R-:W-:-:S03]  /*a2a0*/  MOV R2, R7 ;  /* 0x0000000700027202 */ /* 0x000fc60000000f00 */
[----:B------:R-:W-:Y:S01]  /*a2b0*/  IMAD.WIDE.U32 R10, R204, c[0x0][0x3f0], R10 ;  /* 0x0000fc00cc0a7a25 */ /* 0x000fe200078e000a */
[----:B------:R-:W-:-:S04]  /*a2c0*/  @P0 SHF.R.U32.HI R2, RZ, c[0x0][0x4f0], R0 ;  /* 0x00013c00ff020a19 */ /* 0x000fc80000011600 */
[--C-:B------:R-:W-:Y:S01]  /*a2d0*/  SHF.R.S32.HI R8, RZ, 0x1f, R2.reuse ;  /* 0x0000001fff087819 */ /* 0x100fe20000011402 */
[----:B------:R-:W-:Y:S01]  /*a2e0*/  IMAD.MOV R0, RZ, RZ, -R2 ;  /* 0x000000ffff007224 */ /* 0x000fe200078e0a02 */
[----:B------:R-:W-:-:S03]  /*a2f0*/  IADD3 R11, R11, R5, RZ ;  /* 0x000000050b0b7210 */ /* 0x000fc60007ffe0ff */
[----:B------:R-:W-:Y:S02]  /*a300*/  IMAD R5, R8, c[0x0][0x3e0], RZ ;  /* 0x0000f80008057a24 */ /* 0x000fe400078e02ff */
[----:B------:R-:W-:Y:S02]  /*a310*/  IMAD R0, R0, c[0x0][0x4e8], R7 ;  /* 0x00013a0000007a24 */ /* 0x000fe400078e0207 */
[----:B------:R-:W-:-:S04]  /*a320*/  IMAD.WIDE.U32 R10, R2, c[0x0][0x3e0], R10 ;  /* 0x0000f800020a7a25 */ /* 0x000fc800078e000a */
[----:B------:R-:W-:Y:S01]  /*a330*/  IMAD R5, R2, c[0x0][0x3e4], R5 ;  /* 0x0000f90002057a24 */ /* 0x000fe200078e0205 */
[----:B------:R-:W-:-:S04]  /*a340*/  SHF.R.S32.HI R2, RZ, 0x1f, R0 ;  /* 0x0000001fff027819 */ /* 0x000fc80000011400 */
        /* <DEDUP_REMOVED lines=8> */
[----:B------:R2:W3:Y:S01]  /*a3d0*/  SHFL.IDX PT, R10, R2, RZ, 0x181f ;  /* 0x00181fff020a7589 */ /* 0x0004e200000e0000 */
[----:B------:R-:W-:-:S03]  /*a3e0*/  IADD3 R5, R9, 0x80, RZ ;  /* 0x0000008009057810 */ /* 0x000fc60007ffe0ff */
        /* <DEDUP_REMOVED lines=17> */
.L_x_785:
[----:B------:R-:W-:Y:S05]  /*a500*/  BSYNC B0 ;  /* 0x0000000000007941 */ /* 0x000fea0003800000 */
.L_x_784:
        /* <DEDUP_REMOVED lines=21> */
.L_x_787:
[----:B------:R-:W-:Y:S05]  /*a660*/  BSYNC B0 ;  /* 0x0000000000007941 */ /* 0x000fea0003800000 */
.L_x_786:
[----:B------:R-:W-:Y:S01]  /*a670*/  IADD3 R8, R4, 0x40, RZ ;  /* 0x0000004004087810 */ /* 0x000fe20007ffe0ff */
[----:B-1--4-:R1:W4:Y:S01]  /*a680*/  SHFL.IDX PT, R11, R0, 0x2, 0x181f ;  /* 0x00581f00000b7f89 */ /* 0x01232200000e0000 */
        /* <DEDUP_REMOVED lines=11> */
[----:B--2-4-:R-:W-:Y:S01]  /*a740*/  @!P2 IMAD.WIDE R12, R9, 0x2, R10 ;  /* 0x00000002090ca825 */ /* 0x014fe200078e020a */
[----:B------:R-:W-:Y:S02]  /*a750*/  @!P1 LOP3.LUT R8, R8, 0xfffffff8, RZ, 0xc0, !PT ;  /* 0xfffffff808089812 */ /* 0x000fe400078ec0ff */
[----:B------:R-:W-:-:S02]  /*a760*/  @!P0 LOP3.LUT R7, R7, 0xfffffff8, RZ, 0xc0, !PT ;  /* 0xfffffff807078812 */ /* 0x000fc400078ec0ff */
[----:B------:R2:W-:Y:S01]  /*a770*/  @!P2 ST.E.128 [R12.64], RZ ;  /* 0x000000ff0c00a985 */ /* 0x0005e2000c101d06 */
[----:B------:R-:W-:-:S04]  /*a780*/  @!P1 IMAD.WIDE R14, R8, 0x2, R10 ;  /* 0x00000002080e9825 */ /* 0x000fc800078e020a */
[----:B------:R-:W-:Y:S01]  /*a790*/  @!P0 IMAD.WIDE R10, R7, 0x2, R10 ;  /* 0x00000002070a8825 */ /* 0x000fe200078e020a */
[----:B------:R2:W-:Y:S04]  /*a7a0*/  @!P1 ST.E.128 [R14.64], RZ ;  /* 0x000000ff0e009985 */ /* 0x0005e8000c101d06 */
[----:B------:R2:W-:Y:S02]  /*a7b0*/  @!P0 ST.E.128 [R10.64], RZ ;  /* 0x000000ff0a008985 */ /* 0x0005e4000c101d06 */
.L_x_789:
[----:B------:R-:W-:Y:S05]  /*a7c0*/  BSYNC B0 ;  /* 0x0000000000007941 */ /* 0x000fea0003800000 */
.L_x_788:
[----:B------:R-:W-:Y:S01]  /*a7d0*/  IADD3 R4, R4, 0x60, RZ ;  /* 0x0000006004047810 */ /* 0x000fe20007ffe0ff */
[----:B--2-4-:R2:W4:Y:S03]  /*a7e0*/  SHFL.IDX PT, R11, R0, 0x3, 0x181f ;  /* 0x00781f00000b7f89 */ /* 0x01452600000e0000 */
        /* <DEDUP_REMOVED lines=10> */
[----:B--23--:R-:W-:-:S05]  /*a890*/  @!P0 IMAD.WIDE R2, R3, 0x2, R10 ;  /* 0x0000000203028825 */ /* 0x00cfca00078e020a */
        /* <DEDUP_REMOVED lines=9> */
.L_x_790:
        /* <DEDUP_REMOVED lines=13> */
.L_x_1506:


//--------------------- .text._ZN7cutlass13device_kernelIN5flash19enable_sm80_to_sm89INS1_16FlashAttnFwdSm80INS1_25CollectiveMainloopFwdSm80ILi8ELi2ELb0EN4cute5tupleIJNS5_1CILi128EEENS7_ILi64EEENS7_ILi192EEEEEELi192ENS_6half_tEfNS_4arch4Sm80ELb0ELb0ELb1ELb1ELb1ELb1ELb1ELb0EEENS1_21CollectiveEpilogueFwdINS6_IJS8_SA_S9_EEENS6_IJNS7_ILi1EEESI_SI_EEESC_SE_Li256ELb1ELb1ELb0ELb0EEENS1_19SingleTileSchedulerILb1ELb0ELb1ELi128EEEEEEEEEvNT_6ParamsE --------------------------
	.section	.text._ZN7cutlass13device_kernelIN5flash19enable_sm80_to_sm89INS1_16FlashAttnFwdSm80INS1_25CollectiveMainloopFwdSm80ILi8ELi2ELb0EN4cute5tupleIJNS5_1CILi128EEENS7_ILi64EEENS7_ILi192EEEEEELi192ENS_6half_tEfNS_4arch4Sm80ELb0ELb0ELb1ELb1ELb1ELb1ELb1ELb0EEENS1_21CollectiveEpilogueFwdINS6_IJS8_SA_S9_EEENS6_IJNS7_ILi1EEESI_SI_EEESC_SE_Li256ELb1ELb1ELb0ELb0EEENS1_19SingleTileSchedulerILb1ELb0ELb1ELi128EEEEEEEEEvNT_6ParamsE,"ax",@progbits
	.sectioninfo	@"SHI_REGISTERS=236"
	.align	128
.text._ZN7cutlass13device_kernelIN5flash19enable_sm80_to_sm89INS1_16FlashAttnFwdSm80INS1_25CollectiveMainloopFwdSm80ILi8ELi2ELb0EN4cute5tupleIJNS5_1CILi128EEENS7_ILi64EEENS7_ILi192EEEEEELi192ENS_6half_tEfNS_4arch4Sm80ELb0ELb0ELb1ELb1ELb1ELb1ELb1ELb0EEENS1_21CollectiveEpilogueFwdINS6_IJS8_SA_S9_EEENS6_IJNS7_ILi1EEESI_SI_EEESC_SE_Li256ELb1ELb1ELb0ELb0EEENS1_19SingleTileSchedulerILb1ELb0ELb1ELi128EEEEEEEEEvNT_6ParamsE:
        .type           _ZN7cutlass13device_kernelIN5flash19enable_sm80_to_sm89INS1_16FlashAttnFwdSm80INS1_25CollectiveMainloopFwdSm80ILi8ELi2ELb0EN4cute5tupleIJNS5_1CILi128EEENS7_ILi64EEENS7_ILi192EEEEEELi192ENS_6half_tEfNS_4arch4Sm80ELb0ELb0ELb1ELb1ELb1ELb1ELb1ELb0EEENS1_21CollectiveEpilogueFwdINS6_IJS8_SA_S9_EEENS6_IJNS7_ILi1EEESI_SI_EEESC_SE_Li256ELb1ELb1ELb0ELb0EEENS1_19SingleTileSchedulerILb1ELb0ELb1ELi128EEEEEEEEEvNT_6ParamsE,@function
        .size           _ZN7cutlass13device_kernelIN5flash19enable_sm80_to_sm89INS1_16FlashAttnFwdSm80INS1_25CollectiveMainloopFwdSm80ILi8ELi2ELb0EN4cute5tupleIJNS5_1CILi128EEENS7_ILi64EEENS7_ILi192EEEEEELi192ENS_6half_tEfNS_4arch4Sm80ELb0ELb0ELb1ELb1ELb1ELb1ELb1ELb0EEENS1_21CollectiveEpilogueFwdINS6_IJS8_SA_S9_EEENS6_IJNS7_ILi1EEESI_SI_EEESC_SE_Li256ELb1ELb1ELb0ELb0EEENS1_19SingleTileSchedulerILb1ELb0ELb1ELi128EEEEEEEEEvNT_6ParamsE,(.L_x_1507 - _ZN7cutlass13device_kernelIN5flash19enable_sm80_to_sm89INS1_16FlashAttnFwdSm80INS1_25CollectiveMainloopFwdSm80ILi8ELi2ELb0EN4cute5tupleIJNS5_1CILi128EEENS7_ILi64EEENS7_ILi192EEEEEELi192ENS_6half_tEfNS_4arch4Sm80ELb0ELb0ELb1ELb1ELb1ELb1ELb1ELb0EEENS1_21CollectiveEpilogueFwdINS6_IJS8_SA_S9_EEENS6_IJNS7_ILi1EEESI_SI_EEESC_SE_Li256ELb1ELb1ELb0ELb0EEENS1_19SingleTileSchedulerILb1ELb0ELb1ELi128EEEEEEEEEvNT_6ParamsE)
        .other          _ZN7cutlass13device_kernelIN5flash19enable_sm80_to_sm89INS1_16FlashAttnFwdSm80INS1_25CollectiveMainloopFwdSm80ILi8ELi2ELb0EN4cute5tupleIJNS5_1CILi128EEENS7_ILi64EEENS7_ILi192EEEEEELi192ENS_6half_tEfNS_4arch4Sm80ELb0ELb0ELb1ELb1ELb1ELb1ELb1ELb0EEENS1_21CollectiveEpilogueFwdINS6_IJS8_SA_S9_EEENS6_IJNS7_ILi1EEESI_SI_EEESC_SE_Li256ELb1ELb1ELb0ELb0EEENS1_19SingleTileSchedulerILb1ELb0ELb1ELi128EEEEEEEEEvNT_6ParamsE,@"STO_CUDA_ENTRY STV_DEFAULT"
_ZN7cutlass13device_kernelIN5flash19enable_sm80_to_sm89INS1_16FlashAttnFwdSm80INS1_25CollectiveMainloopFwdSm80ILi8ELi2ELb0EN4cute5tupleIJNS5_1CILi128EEENS7_ILi64EEENS7_ILi192EEEEEELi192ENS_6half_tEfNS_4arch4Sm80ELb0ELb0ELb1ELb1ELb1ELb1ELb1ELb0EEENS1_21CollectiveEpilogueFwdINS6_IJS8_SA_S9_EEENS6_IJNS7_ILi1EEESI_SI_EEESC_SE_Li256ELb1ELb1ELb0ELb0EEENS1_19SingleTileSchedulerILb1ELb0ELb1ELi128EEEEEEEEEvNT_6ParamsE:
        /* <DEDUP_REMOVED lines=16> */
.L_x_792:
        /* <DEDUP_REMOVED lines=8> */
.L_x_794:
[----:B------:R-:W-:-:S05]  /*0180*/  MOV R3, c[0x0][0x54c] ;  /* 0x0001530000037a02 */ /* 0x000fca0000000f00 */
.L_x_793:
[----:B-----5:R-:W-:Y:S01]  /*0190*/  IMAD R3, R3, c[0x0][0x548], RZ ;  /* 0x0001520003037a24 */ /* 0x020fe200078e02ff */
[----:B------:R-:W-:-:S04]  /*01a0*/  SHF.L.U32 R0, R84, 0x7, RZ ;  /* 0x0000000754007819 */ /* 0x000fc800000006ff */
[----:B------:R-:W-:-:S04]  /*01b0*/  ISETP.GE.AND P0, PT, R0, R3, PT ;  /* 0x000000030000720c */ /* 0x000fc80003f06270 */
[----:B------:R-:W-:Y:S01]  /*01c0*/  SEL R195, R195, 0xffffffff, !P0 ;  /* 0xffffffffc3c37807 */ /* 0x000fe20004000000 */
[----:B------:R-:W-:Y:S05]  /*01d0*/  BRA `(.L_x_795) ;  /* 0x0000012000007947 */ /* 0x000fea0003800000 */
.L_x_791:
[----:B---3--:R-:W-:-:S04]  /*01e0*/  ISETP.NE.U32.AND P0, PT, RZ, c[0x0][0x568], PT ;  /* 0x00015a00ff007a0c */ /* 0x008fc80003f05070 */
[----:B------:R-:W-:-:S13]  /*01f0*/  ISETP.NE.AND.EX P0, PT, RZ, c[0x0][0x56c], PT, P0 ;  /* 0x00015b00ff007a0c */ /* 0x000fda0003f05300 */
[----:B------:R-:W-:Y:S05]  /*0200*/  @!P0 BRA `(.L_x_796) ;  /* 0x0000002000008947 */ /* 0x000fea0003800000 */
[----:B------:R1:W5:Y:S01]  /*0210*/  LDG.E R3, [R4.64] ;  /* 0x0000000604037981 */ /* 0x000362000c1e1900 */
[----:B------:R-:W-:Y:S05]  /*0220*/  BRA `(.L_x_797) ;  /* 0x0000009000007947 */ /* 0x000fea0003800000 */
.L_x_796:
        /* <DEDUP_REMOVED lines=8> */
.L_x_798:
[----:B------:R-:W-:-:S05]  /*02b0*/  MOV R3, c[0x0][0x54c] ;  /* 0x0001530000037a02 */ /* 0x000fca0000000f00 */
.L_x_797:
[----:B-----5:R-:W-:Y:S01]  /*02c0*/  IMAD R3, R3, c[0x0][0x548], RZ ;  /* 0x0001520003037a24 */ /* 0x020fe200078e02ff */
[----:B------:R-:W-:-:S04]  /*02d0*/  SHF.L.U32 R0, R84, 0x7, RZ ;  /* 0x0000000754007819 */ /* 0x000fc800000006ff */
[----:B------:R-:W-:-:S04]  /*02e0*/  ISETP.GE.AND P0, PT, R0, R3, PT ;  /* 0x000000030000720c */ /* 0x000fc80003f06270 */
[----:B------:R-:W-:-:S04]  /*02f0*/  SEL R195, R195, 0xffffffff, !P0 ;  /* 0xffffffffc3c37807 */ /* 0x000fc80004000000 */
.L_x_795:
        /* <DEDUP_REMOVED lines=12> */
[----:B-1----:R-:W-:Y:S01]  /*03c0*/  IMAD.WIDE R4, R195, R2, c[0x0][0x350] ;  /* 0x0000d400c3047625 */ /* 0x002fe200078e0202 */
[----:B------:R-:W-:-:S02]  /*03d0*/  ISETP.NE.U32.AND P4, PT, RZ, c[0x0][0x358], PT ;  /* 0x0000d600ff007a0c */ /* 0x000fc40003f85070 */
[----:B------:R-:W-:Y:S01]  /*03e0*/  ISETP.NE.AND.EX P1, PT, RZ, c[0x0][0x34c], PT, P1 ;  /* 0x0000d300ff007a0c */ /* 0x000fe20003f25310 */
[CC--:B------:R-:W-:Y:S01]  /*03f0*/  IMAD.WIDE R8, R195.reuse, R2.reuse, c[0x0][0x358] ;  /* 0x0000d600c3087625 */ /* 0x0c0fe200078e0202 */
[----:B------:R-:W-:Y:S02]  /*0400*/  ISETP.NE.AND.EX P3, PT, RZ, c[0x0][0x354], PT, P3 ;  /* 0x0000d500ff007a0c */ /* 0x000fe40003f65330 */
[----:B------:R-:W-:Y:S01]  /*0410*/  ISETP.NE.AND.EX P4, PT, RZ, c[0x0][0x35c], PT, P4 ;  /* 0x0000d700ff007a0c */ /* 0x000fe20003f85340 */
[CC--:B------:R-:W-:Y:S01]  /*0420*/  @P0 IMAD.WIDE R12, R195.reuse, R2.reuse, c[0x0][0x360] ;  /* 0x0000d800c30c0625 */ /* 0x0c0fe200078e0202 */
[----:B------:R-:W-:Y:S01]  /*0430*/  MOV R90, RZ ;  /* 0x000000ff005a7202 */ /* 0x000fe20000000f00 */
[----:B------:R-:W1:Y:S01]  /*0440*/  S2R R192, SR_CTAID.Y ;  /* 0x0000000000c07919 */ /* 0x000e620000002600 */
[----:B------:R-:W-:Y:S01]  /*0450*/  ULDC UR5, c[0x0][0x2ac] ;  /* 0x0000ab0000057ab9 */ /* 0x000fe20000000800 */
[----:B------:R-:W-:Y:S02]  /*0460*/  IMAD.MOV.U32 R194, RZ, RZ, RZ ;  /* 0x000000ffffc27224 */ /* 0x000fe400078e00ff */
[----:B------:R2:W5:Y:S01]  /*0470*/  @P0 LDG.E R87, [R12.64] ;  /* 0x000000060c570981 */ /* 0x000562000c1e1900 */
[----:B------:R-:W-:Y:S01]  /*0480*/  ULDC UR4, c[0x0][0x1d0] ;  /* 0x0000740000047ab9 */ /* 0x000fe20000000800 */
[----:B------:R-:W-:-:S02]  /*0490*/  @P2 IMAD.WIDE R6, R195, R2, c[0x0][0x370] ;  /* 0x0000dc00c3062625 */ /* 0x000fc400078e0202 */
[----:B------:R2:W5:Y:S04]  /*04a0*/  @P1 LDG.E R88, [R10.64] ;  /* 0x000000060a581981 */ /* 0x000568000c1e1900 */
[----:B------:R2:W5:Y:S04]  /*04b0*/  @P3 LDG.E R90, [R4.64] ;  /* 0x00000006045a3981 */ /* 0x000568000c1e1900 */
[----:B------:R2:W5:Y:S01]  /*04c0*/  @P4 LDG.E R25, [R8.64] ;  /* 0x0000000608194981 */ /* 0x000562000c1e1900 */
[----:B------:R-:W-:-:S03]  /*04d0*/  UIMAD UR4, UR5, UR4, URZ ;  /* 0x00000004050472a4 */ /* 0x000fc6000f8e023f */
[----:B------:R3:W5:Y:S01]  /*04e0*/  @P2 LDG.E R194, [R6.64] ;  /* 0x0000000606c22981 */ /* 0x000762000c1e1900 */
[----:B------:R-:W-:Y:S01]  /*04f0*/  IMAD.MOV.U32 R89, RZ, RZ, c[0x0][0x228] ;  /* 0x00008a00ff597624 */ /* 0x000fe200078e00ff */
[----:B-1----:R-:W-:Y:S02]  /*0500*/  SHF.R.S32.HI R86, RZ, 0x1f, R192 ;  /* 0x0000001fff567819 */ /* 0x002fe400000114c0 */
[----:B---3--:R-:W-:Y:S01]  /*0510*/  MOV R7, UR4 ;  /* 0x0000000400077c02 */ /* 0x008fe20008000f00 */
[----:B------:R-:W-:Y:S05]  /*0520*/  @P0 BRA `(.L_x_799) ;  /* 0x0000004000000947 */ /* 0x000fea0003800000 */
[----:B--2---:R-:W-:Y:S05]  /*0530*/  @!P1 BRA `(.L_x_799) ;  /* 0x0000003000009947 */ /* 0x004fea0003800000 */
[----:B-----5:R-:W2:Y:S04]  /*0540*/  LDG.E R87, [R10.64] ;  /* 0x000000060a577981 */ /* 0x020ea8000c1e1900 */
[----:B------:R-:W2:Y:S02]  /*0550*/  LDG.E R0, [R10.64+0x4] ;  /* 0x000004060a007981 */ /* 0x000ea4000c1e1900 */
[----:B--2---:R-:W-:-:S02]  /*0560*/  IADD3 R87, -R87, R0, RZ ;  /* 0x0000000057577210 */ /* 0x004fc40007ffe1ff */
.L_x_799:
[----:B--2---:R-:W-:-:S04]  /*0570*/  ISETP.NE.U32.AND P0, PT, RZ, c[0x0][0x368], PT ;  /* 0x0000da00ff007a0c */ /* 0x004fc80003f05070 */
[----:B------:R-:W-:-:S13]  /*0580*/  ISETP.NE.AND.EX P0, PT, RZ, c[0x0][0x36c], PT, P0 ;  /* 0x0000db00ff007a0c */ /* 0x000fda0003f05300 */
[----:B------:R-:W-:Y:S05]  /*0590*/  @!P0 BRA `(.L_x_800) ;  /* 0x0000003000008947 */ /* 0x000fea0003800000 */
[----:B------:R-:W-:-:S05]  /*05a0*/  IMAD.WIDE R4, R195, R2, c[0x0][0x368] ;  /* 0x0000da00c3047625 */ /* 0x000fca00078e0202 */
[----:B------:R1:W5:Y:S01]  /*05b0*/  LDG.E R7, [R4.64] ;  /* 0x0000000604077981 */ /* 0x000362000c1e1900 */
[----:B------:R-:W-:Y:S05]  /*05c0*/  BRA `(.L_x_801) ;  /* 0x0000004000007947 */ /* 0x000fea0003800000 */
.L_x_800:
[----:B------:R-:W-:Y:S05]  /*05d0*/  @!P3 BRA `(.L_x_801) ;  /* 0x000000300000b947 */ /* 0x000fea0003800000 */
[----:B------:R-:W2:Y:S04]  /*05e0*/  LDG.E R7, [R4.64] ;  /* 0x0000000604077981 */ /* 0x000ea8000c1e1900 */
[----:B------:R-:W2:Y:S02]  /*05f0*/  LDG.E R0, [R4.64+0x4] ;  /* 0x0000040604007981 */ /* 0x000ea4000c1e1900 */
[----:B--2---:R-:W-:Y:S02]  /*0600*/  IADD3 R7, -R7, R0, RZ ;  /* 0x0000000007077210 */ /* 0x004fe40007ffe1ff */
.L_x_801:
[----:B------:R-:W2:Y:S04]  /*0610*/  @P4 LDG.E R3, [R8.64] ;  /* 0x0000000608034981 */ /* 0x000ea8000c1e1900 */
[----:B-1----:R-:W2:Y:S01]  /*0620*/  @P4 LDG.E R4, [R8.64+0x4] ;  /* 0x0000040608044981 */ /* 0x002ea2000c1e1900 */
[----:B-----5:R-:W-:Y:S01]  /*0630*/  IMAD.IADD R0, R7, 0x1, -R194 ;  /* 0x0000000107007824 */ /* 0x020fe200078e0ac2 */
        /* <DEDUP_REMOVED lines=16> */
[----:B------:R-:W-:-:S11]  /*0740*/  SHF.R.U32.HI R11, RZ, 0x6, R11 ;  /* 0x00000006ff0b7819 */ /* 0x000fd6000001160b */
[----:B------:R-:W-:Y:S01]  /*0750*/  @P0 IADD3 R3, R0, 0x3f, RZ ;  /* 0x0000003f00030810 */ /* 0x000fe20007ffe0ff */
[----:B------:R-:W-:-:S03]  /*0760*/  IMAD.MOV.U32 R0, RZ, RZ, R11 ;  /* 0x000000ffff007224 */ /* 0x000fc600078e000b */
[----:B------:R-:W-:-:S04]  /*0770*/  @P0 SHF.R.S32.HI R4, RZ, 0x1f, R3 ;  /* 0x0000001fff040819 */ /* 0x000fc80000011403 */
[----:B------:R-:W-:-:S04]  /*0780*/  @P0 LEA.HI R4, R4, R3, RZ, 0x6 ;  /* 0x0000000304040211 */ /* 0x000fc800078f30ff */
[----:B------:R-:W-:-:S04]  /*0790*/  @P0 SHF.R.S32.HI R0, RZ, 0x6, R4 ;  /* 0x00000006ff000819 */ /* 0x000fc80000011404 */
[----:B------:R-:W-:-:S13]  /*07a0*/  ISETP.GT.AND P0, PT, R0, R11, PT ;  /* 0x0000000b0000720c */ /* 0x000fda0003f04270 */
[----:B------:R-:W-:Y:S05]  /*07b0*/  @!P0 BRA `(.L_x_802) ;  /* 0x00005aa000008947 */ /* 0x000fea0003800000 */
[----:B-1----:R-:W-:-:S04]  /*07c0*/  ISETP.NE.U32.AND P0, PT, RZ, c[0x0][0x340], PT ;  /* 0x0000d000ff007a0c */ /* 0x002fc80003f05070 */
[----:B------:R-:W-:Y:S02]  /*07d0*/  ISETP.NE.AND.EX P1, PT, RZ, c[0x0][0x344], PT, P0 ;  /* 0x0000d100ff007a0c */ /* 0x000fe40003f25300 */
[----:B------:R-:W-:Y:S02]  /*07e0*/  SHF.R.S32.HI R5, RZ, 0x1f, R82 ;  /* 0x0000001fff057819 */ /* 0x000fe40000011452 */
[----:B------:R-:W-:-:S09]  /*07f0*/  SHF.R.S32.HI R3, RZ, 0x1f, R25 ;  /* 0x0000001fff037819 */ /* 0x000fd20000011419 */
[C---:B------:R-:W-:Y:S01]  /*0800*/  @P1 IMAD.WIDE R168, R195.reuse, R2, c[0x0][0x340] ;  /* 0x0000d000c3a81625 */ /* 0x040fe200078e0202 */
[----:B------:R-:W-:Y:S02]  /*0810*/  IADD3 R18, R0, -0x1, RZ ;  /* 0xffffffff00127810 */ /* 0x000fe40007ffe0ff */
[----:B------:R-:W-:Y:S01]  /*0820*/  SEL R154, R195, RZ, !P4 ;  /* 0x000000ffc39a7207 */ /* 0x000fe20006000000 */
[----:B------:R-:W-:Y:S01]  /*0830*/  IMAD.MOV.U32 R6, RZ, RZ, c[0x0][0x238] ;  /* 0x00008e00ff067624 */ /* 0x000fe200078e00ff */
[----:B------:R-:W-:Y:S01]  /*0840*/  P2R R4, PR, RZ, 0x2 ;  /* 0x00000002ff047803 */ /* 0x000fe20000000000 */
[----:B------:R-:W2:Y:S01]  /*0850*/  @P1 LDG.E R168, [R168.64] ;  /* 0x00000006a8a81981 */ /* 0x000ea2000c1e1900 */
[----:B------:R-:W-:Y:S01]  /*0860*/  LEA.HI R9, R5, R82, RZ, 0x3 ;  /* 0x0000005205097211 */ /* 0x000fe200078f18ff */
[----:B------:R-:W-:Y:S01]  /*0870*/  IMAD.MOV.U32 R105, RZ, RZ, 0x6 ;  /* 0x00000006ff697424 */ /* 0x000fe200078e00ff */
[----:B------:R-:W-:Y:S01]  /*0880*/  LOP3.LUT R135, R135, 0xfffffffe, RZ, 0xc0, !PT ;  /* 0xfffffffe87877812 */ /* 0x000fe200078ec0ff */
[----:B------:R-:W-:Y:S01]  /*0890*/  IMAD.SHL.U32 R93, R6, 0x40, RZ ;  /* 0x00000040065d7824 */ /* 0x000fe200078e00ff */
[----:B------:R-:W-:Y:S01]  /*08a0*/  SHF.R.S32.HI R2, RZ, 0x3, R9 ;  /* 0x00000003ff027819 */ /* 0x000fe20000011409 */
[----:B------:R-:W-:Y:S01]  /*08b0*/  IMAD.IADD R90, R90, 0x1, R7 ;  /* 0x000000015a5a7824 */ /* 0x000fe200078e0207 */
[----:B------:R-:W-:Y:S01]  /*08c0*/  LOP3.LUT R9, R9, 0x1ffffff8, RZ, 0xc0, !PT ;  /* 0x1ffffff809097812 */ /* 0x000fe200078ec0ff */
[----:B------:R-:W-:Y:S01]  /*08d0*/  IMAD.SHL.U32 R96, R6, 0x20, RZ ;  /* 0x0000002006607824 */ /* 0x000fe200078e00ff */
[----:B------:R-:W-:Y:S01]  /*08e0*/  IADD3 R25, P0, R2, R25, RZ ;  /* 0x0000001902197210 */ /* 0x000fe20007f1e0ff */
[----:B------:R-:W-:Y:S01]  /*08f0*/  IMAD.MOV.U32 R132, RZ, RZ, 0x1 ;  /* 0x00000001ff847424 */ /* 0x000fe200078e00ff */
[----:B------:R-:W-:Y:S01]  /*0900*/  SHF.L.U64.HI R91, R6, R105, c[0x0][0x23c] ;  /* 0x00008f00065b7619 */ /* 0x000fe20000010269 */
[----:B------:R-:W-:Y:S01]  /*0910*/  IMAD.IADD R8, R82, 0x1, -R9 ;  /* 0x0000000152087824 */ /* 0x000fe200078e0a09 */
[----:B------:R-:W-:Y:S01]  /*0920*/  LEA.HI.X.SX32 R22, R2, R3, 0x1, P0 ;  /* 0x0000000302167211 */ /* 0x000fe200000f0eff */
[----:B------:R-:W-:Y:S01]  /*0930*/  IMAD.IADD R3, R89, 0x1, -R2 ;  /* 0x0000000159037824 */ /* 0x000fe200078e0a02 */
[----:B------:R-:W-:Y:S01]  /*0940*/  ULDC.U8 UR4, c[0x0][0x298] ;  /* 0x0000a60000047ab9 */ /* 0x000fe20000000000 */
[----:B------:R-:W-:-:S02]  /*0950*/  IMAD.SHL.U32 R8, R8, 0x8, RZ ;  /* 0x0000000808087824 */ /* 0x000fc400078e00ff */
[----:B------:R-:W-:Y:S02]  /*0960*/  IMAD R14, R22, c[0x0][0x238], RZ ;  /* 0x00008e00160e7a24 */ /* 0x000fe400078e02ff */
[----:B------:R-:W-:Y:S01]  /*0970*/  IMAD R3, R18, -0x40, R3 ;  /* 0xffffffc012037824 */ /* 0x000fe200078e0203 */
[----:B------:R-:W-:Y:S01]  /*0980*/  SHF.R.S32.HI R9, RZ, 0x1f, R8 ;  /* 0x0000001fff097819 */ /* 0x000fe20000011408 */
[----:B------:R-:W-:Y:S01]  /*0990*/  IMAD R14, R25, c[0x0][0x23c], R14 ;  /* 0x00008f00190e7a24 */ /* 0x000fe200078e020e */
[----:B------:R-:W-:Y:S01]  /*09a0*/  IADD3 R7, R8, 0x40, RZ ;  /* 0x0000004008077810 */ /* 0x000fe20007ffe0ff */
[----:B------:R-:W-:Y:S01]  /*09b0*/  IMAD R22, R22, c[0x0][0x258], RZ ;  /* 0x0000960016167a24 */ /* 0x000fe200078e02ff */
[----:B------:R-:W-:Y:S01]  /*09c0*/  ISETP.GE.AND P2, PT, R3, 0x1, PT ;  /* 0x000000010300780c */ /* 0x000fe20003f46270 */
[----:B------:R-:W-:Y:S01]  /*09d0*/  IMAD.WIDE.U32 R12, R25, c[0x0][0x238], R8 ;  /* 0x00008e00190c7a25 */ /* 0x000fe200078e0008 */
[----:B------:R-:W-:Y:S02]  /*09e0*/  ISETP.GE.AND P1, PT, R3, 0x21, PT ;  /* 0x000000210300780c */ /* 0x000fe40003f26270 */
[----:B------:R-:W-:Y:S01]  /*09f0*/  ISETP.GE.AND P6, PT, R8, c[0x0][0x1d4], PT ;  /* 0x0000750008007a0c */ /* 0x000fe20003fc6270 */
[----:B------:R-:W-:-:S02]  /*0a00*/  IMAD.IADD R15, R13, 0x1, R14 ;  /* 0x000000010d0f7824 */ /* 0x000fc400078e020e */
[----:B------:R-:W-:Y:S01]  /*0a10*/  IMAD.MOV.U32 R14, RZ, RZ, R12 ;  /* 0x000000ffff0e7224 */ /* 0x000fe200078e000c */
[----:B------:R-:W-:Y:S01]  /*0a20*/  SHF.R.S32.HI R12, RZ, 0x1f, R195 ;  /* 0x0000001fff0c7819 */ /* 0x000fe200000114c3 */
[----:B------:R-:W-:Y:S02]  /*0a30*/  IMAD R13, R86, c[0x0][0x240], RZ ;  /* 0x00009000560d7a24 */ /* 0x000fe400078e02ff */
[----:B------:R-:W-:Y:S01]  /*0a40*/  IMAD.WIDE.U32 R14, R192, c[0x0][0x240], R14 ;  /* 0x00009000c00e7a25 */ /* 0x000fe200078e000e */
[----:B------:R-:W-:Y:S02]  /*0a50*/  SEL R175, R12, RZ, !P4 ;  /* 0x000000ff0caf7207 */ /* 0x000fe40006000000 */
[----:B------:R-:W-:Y:S01]  /*0a60*/  ISETP.GE.AND P4, PT, R7, c[0x0][0x1d4], PT ;  /* 0x0000750007007a0c */ /* 0x000fe20003f86270 */
[----:B------:R-:W-:Y:S02]  /*0a70*/  IMAD R156, R192, c[0x0][0x244], R13 ;  /* 0x00009100c09c7a24 */ /* 0x000fe400078e020d */
[----:B------:R-:W-:-:S02]  /*0a80*/  IMAD R159, R175, c[0x0][0x248], RZ ;  /* 0x00009200af9f7a24 */ /* 0x000fc400078e02ff */
[----:B------:R-:W-:Y:S02]  /*0a90*/  IMAD.IADD R157, R15, 0x1, R156 ;  /* 0x000000010f9d7824 */ /* 0x000fe400078e029c */
[----:B------:R-:W-:Y:S01]  /*0aa0*/  IMAD.MOV.U32 R156, RZ, RZ, R14 ;  /* 0x000000ffff9c7224 */ /* 0x000fe200078e000e */
[----:B------:R-:W-:Y:S01]  /*0ab0*/  SHF.R.S32.HI R14, RZ, 0x1f, R18 ;  /* 0x0000001fff0e7819 */ /* 0x000fe20000011412 */
[C---:B------:R-:W-:Y:S02]  /*0ac0*/  IMAD R159, R154.reuse, c[0x0][0x24c], R159 ;  /* 0x000093009a9f7a24 */ /* 0x040fe400078e029f */
[----:B------:R-:W-:Y:S02]  /*0ad0*/  IMAD.WIDE.U32 R156, R154, c[0x0][0x248], R156 ;  /* 0x000092009a9c7a25 */ /* 0x000fe400078e009c */
[----:B------:R-:W-:Y:S02]  /*0ae0*/  @P4 LOP3.LUT R135, R135, 0x1, RZ, 0xfc, !PT ;  /* 0x0000000187874812 */ /* 0x000fe400078efcff */
[----:B------:R-:W-:-:S02]  /*0af0*/  IMAD.SHL.U32 R3, R2, 0x40, RZ ;  /* 0x0000004002037824 */ /* 0x000fc400078e00ff */
[----:B------:R-:W-:Y:S01]  /*0b00*/  IMAD R2, R91, R18, RZ ;  /* 0x000000125b027224 */ /* 0x000fe200078e02ff */
[----:B------:R-:W-:Y:S01]  /*0b10*/  LOP3.LUT R135, R135, 0xfffffffb, RZ, 0xc0, !PT ;  /* 0xfffffffb87877812 */ /* 0x000fe200078ec0ff */
[----:B------:R-:W-:Y:S01]  /*0b20*/  IMAD.IADD R159, R157, 0x1, R159 ;  /* 0x000000019d9f7824 */ /* 0x000fe200078e029f */
[----:B------:R-:W-:Y:S01]  /*0b30*/  LOP3.LUT R3, R3, 0x1c0, RZ, 0xc0, !PT ;  /* 0x000001c003037812 */ /* 0x000fe200078ec0ff */
[----:B------:R-:W-:Y:S02]  /*0b40*/  IMAD.MOV.U32 R158, RZ, RZ, R156 ;  /* 0x000000ffff9e7224 */ /* 0x000fe400078e009c */
[----:B------:R-:W-:Y:S01]  /*0b50*/  IMAD R22, R25, c[0x0][0x25c], R22 ;  /* 0x0000970019167a24 */ /* 0x000fe200078e0216 */
[--C-:B------:R-:W-:Y:S01]  /*0b60*/  LOP3.LUT R10, R3, 0x38, R8.reuse, 0xf8, !PT ;  /* 0x00000038030a7812 */ /* 0x100fe200078ef808 */
[----:B------:R-:W-:Y:S01]  /*0b70*/  IMAD.WIDE.U32 R24, R25, c[0x0][0x258], R8 ;  /* 0x0000960019187a25 */ /* 0x000fe200078e0008 */
[----:B------:R-:W-:-:S03]  /*0b80*/  SHF.R.U32.HI R3, RZ, 0x3, R3 ;  /* 0x00000003ff037819 */ /* 0x000fc60000011603 */
[----:B------:R-:W-:Y:S01]  /*0b90*/  IMAD R2, R14, R93, R2 ;  /* 0x0000005d0e027224 */ /* 0x000fe200078e0202 */
[----:B------:R-:W-:Y:S01]  /*0ba0*/  LOP3.LUT R3, R10, R3, RZ, 0x3c, !PT ;  /* 0x000000030a037212 */ /* 0x000fe200078e3cff */
[----:B------:R-:W-:Y:S01]  /*0bb0*/  IMAD.WIDE.U32 R16, R18, R93, R158 ;  /* 0x0000005d12107225 */ /* 0x000fe200078e009e */
[----:B------:R-:W-:-:S03]  /*0bc0*/  LEA.HI R10, R5, R82, RZ, 0x6 ;  /* 0x00000052050a7211 */ /* 0x000fc600078f30ff */
[----:B------:R-:W-:Y:S01]  /*0bd0*/  IMAD.MOV.U32 R9, RZ, RZ, 0x5 ;  /* 0x00000005ff097424 */ /* 0x000fe200078e00ff */
[----:B------:R-:W-:Y:S01]  /*0be0*/  @P2 LEA R20, P0, R16, c[0x0][0x220], 0x1 ;  /* 0x0000880010142a11 */ /* 0x000fe200078008ff */
[----:B------:R-:W-:Y:S01]  /*0bf0*/  IMAD.IADD R2, R17, 0x1, R2 ;  /* 0x0000000111027824 */ /* 0x000fe200078e0202 */
[----:B------:R-:W-:Y:S01]  /*0c00*/  @P1 IADD3 R7, P3, R96, R16, RZ ;  /* 0x0000001060071210 */ /* 0x000fe20007f7e0ff */
[----:B------:R-:W-:Y:S01]  /*0c10*/  IMAD.SHL.U32 R10, R10, 0x8, RZ ;  /* 0x000000080a0a7824 */ /* 0x000fe200078e00ff */
[----:B------:R-:W-:Y:S01]  /*0c20*/  SHF.L.U64.HI R95, R6, R9, c[0x0][0x23c] ;  /* 0x00008f00065f7619 */ /* 0x000fe20000010209 */
[----:B------:R-:W-:Y:S01]  /*0c30*/  IMAD R13, R86, c[0x0][0x260], RZ ;  /* 0x00009800560d7a24 */ /* 0x000fe200078e02ff */
[----:B------:R-:W-:Y:S01]  /*0c40*/  @P2 LEA.HI.X R21, R16, c[0x0][0x224], R2, 0x1, P0 ;  /* 0x0000890010152a11 */ /* 0x000fe200000f0c02 */
[----:B------:R-:W-:Y:S01]  /*0c50*/  IMAD.IADD R23, R25, 0x1, R22 ;  /* 0x0000000119177824 */ /* 0x000fe200078e0216 */
[----:B------:R-:W-:Y:S01]  /*0c60*/  @P1 LEA R16, P0, R7, c[0x0][0x220], 0x1 ;  /* 0x0000880007101a11 */ /* 0x000fe200078008ff */
[----:B------:R-:W-:Y:S01]  /*0c70*/  @P1 IMAD.X R2, R95, 0x1, R2, P3 ;  /* 0x000000015f021824 */ /* 0x000fe200018e0602 */
[----:B------:R-:W-:Y:S01]  /*0c80*/  IADD3 R6, R8, 0x80, RZ ;  /* 0x0000008008067810 */ /* 0x000fe20007ffe0ff */
[----:B------:R-:W-:Y:S01]  /*0c90*/  IMAD.MOV.U32 R8, RZ, RZ, c[0x0][0x258] ;  /* 0x00009600ff087624 */ /* 0x000fe200078e00ff */
[----:B------:R-:W-:Y:S01]  /*0ca0*/  ISETP.NE.AND P3, PT, R4, RZ, PT ;  /* 0x000000ff0400720c */ /* 0x000fe20003f65270 */
[----:B------:R-:W-:Y:S01]  /*0cb0*/  IMAD R4, R192, c[0x0][0x264], R13 ;  /* 0x00009900c0047a24 */ /* 0x000fe200078e020d */
[----:B------:R-:W-:Y:S01]  /*0cc0*/  @P1 LEA.HI.X R17, R7, c[0x0][0x224], R2, 0x1, P0 ;  /* 0x0000890007111a11 */ /* 0x000fe200000f0c02 */
[----:B------:R-:W-:Y:S01]  /*0cd0*/  IMAD.SHL.U32 R94, R8, 0x40, RZ ;  /* 0x00000040085e7824 */ /* 0x000fe200078e00ff */
[----:B------:R-:W-:Y:S01]  /*0ce0*/  ISETP.GT.AND P0, PT, R18, R11, PT ;  /* 0x0000000b1200720c */ /* 0x000fe20003f04270 */
[----:B------:R-:W-:Y:S01]  /*0cf0*/  IMAD.MOV.U32 R22, RZ, RZ, R24 ;  /* 0x000000ffff167224 */ /* 0x000fe200078e0018 */
[----:B------:R-:W-:Y:S01]  /*0d00*/  SHF.L.U64.HI R92, R8, R105, c[0x0][0x25c] ;  /* 0x00009700085c7619 */ /* 0x000fe20000010269 */
[----:B------:R-:W-:Y:S01]  /*0d10*/  IMAD R175, R175, c[0x0][0x268], RZ ;  /* 0x00009a00afaf7a24 */ /* 0x000fe200078e02ff */
[----:B------:R-:W-:Y:S01]  /*0d20*/  ISETP.GE.AND P5, PT, R6, c[0x0][0x1d4], PT ;  /* 0x0000750006007a0c */ /* 0x000fe20003fa6270 */
[----:B------:R-:W-:Y:S01]  /*0d30*/  IMAD.WIDE.U32 R22, R192, c[0x0][0x260], R22 ;  /* 0x00009800c0167a25 */ /* 0x000fe200078e0016 */
[----:B------:R-:W-:-:S02]  /*0d40*/  LOP3.LUT R10, R3, 0xfffffe00, R10, 0xf8, !PT ;  /* 0xfffffe00030a7812 */ /* 0x000fc400078ef80a */
[----:B------:R-:W-:Y:S01]  /*0d50*/  LEA.HI R2, R5, R82, RZ, 0x2 ;  /* 0x0000005205027211 */ /* 0x000fe200078f10ff */
[----:B------:R-:W-:Y:S01]  /*0d60*/  IMAD R15, R92, R18, RZ ;  /* 0x000000125c0f7224 */ /* 0x000fe200078e02ff */
[----:B------:R-:W-:Y:S01]  /*0d70*/  SHF.L.U64.HI R100, R8, R9, c[0x0][0x25c] ;  /* 0x0000970008647619 */ /* 0x000fe20000010209 */
[----:B------:R-:W-:Y:S01]  /*0d80*/  IMAD.IADD R23, R23, 0x1, R4 ;  /* 0x0000000117177824 */ /* 0x000fe200078e0204 */
[----:B------:R-:W-:Y:S01]  /*0d90*/  LOP3.LUT R7, R2, 0xfffffffc, RZ, 0xc0, !PT ;  /* 0xfffffffc02077812 */ /* 0x000fe200078ec0ff */
[----:B------:R-:W-:Y:S01]  /*0da0*/  IMAD R3, R14, R94, R15 ;  /* 0x0000005e0e037224 */ /* 0x000fe200078e020f */
[----:B------:R-:W-:Y:S01]  /*0db0*/  @P0 IADD3 R0, R0, -0x2, RZ ;  /* 0xfffffffe00000810 */ /* 0x000fe20007ffe0ff */
[----:B------:R-:W-:Y:S01]  /*0dc0*/  @P2 IMAD.SHL.U32 R14, R10, 0x2, RZ ;  /* 0x000000020a0e2824 */ /* 0x000fe200078e00ff */
[----:B------:R-:W-:Y:S01]  /*0dd0*/  SHF.R.S32.HI R97, RZ, 0x2, R2 ;  /* 0x00000002ff617819 */ /* 0x000fe20000011402 */
[C---:B------:R-:W-:Y:S01]  /*0de0*/  IMAD R175, R154.reuse, c[0x0][0x26c], R175 ;  /* 0x00009b009aaf7a24 */ /* 0x040fe200078e02af */
[----:B------:R-:W-:Y:S01]  /*0df0*/  @P0 SHF.R.S32.HI R13, RZ, 0x1f, R0 ;  /* 0x0000001fff0d0819 */ /* 0x000fe20000011400 */
[----:B------:R-:W-:Y:S01]  /*0e00*/  @P0 IMAD R6, R91, R0, RZ ;  /* 0x000000005b060224 */ /* 0x000fe200078e02ff */
[----:B------:R-:W-:Y:S01]  /*0e10*/  @!PT LDS RZ, [RZ] ;  /* 0x00000000fffff984 */ /* 0x000fe20000000800 */
[----:B------:R-:W-:Y:S01]  /*0e20*/  @!PT LDS RZ, [RZ] ;  /* 0x00000000fffff984 */ /* 0x000fe20000000800 */
[----:B------:R-:W-:Y:S01]  /*0e30*/  @!PT LDS RZ, [RZ] ;  /* 0x00000000fffff984 */ /* 0x000fe20000000800 */
[----:B------:R1:W-:Y:S01]  /*0e40*/  @P2 LDGSTS.E.BYPASS.LTC128B.128 [R14+0xc100], [R20.64], !P6 ;  /* 0x0c100000140e2fae */ /* 0x0003e2000f101d46 */
[----:B------:R-:W-:Y:S01]  /*0e50*/  IMAD.WIDE.U32 R154, R154, c[0x0][0x268], R22 ;  /* 0x00009a009a9a7a25 */ /* 0x000fe200078e0016 */
[----:B------:R-:W-:-:S02]  /*0e60*/  SHF.R.S32.HI R2, RZ, 0x1f, R2 ;  /* 0x0000001fff027819 */ /* 0x000fc40000011402 */
[----:B------:R1:W-:Y:S01]  /*0e70*/  @P2 LDGSTS.E.BYPASS.LTC128B.128 [R14+0xe100], [R20.64+0x80], !P4 ;  /* 0x0e100080140e2fae */ /* 0x0003e2000e101d46 */
[----:B------:R-:W-:Y:S01]  /*0e80*/  @P0 IMAD R6, R13, R93, R6 ;  /* 0x0000005d0d060224 */ /* 0x000fe200078e0206 */
[----:B------:R-:W-:Y:S01]  /*0e90*/  LEA.HI R2, R2, R97, RZ, 0x3 ;  /* 0x0000006102027211 */ /* 0x000fe200078f18ff */
[----:B------:R-:W-:Y:S01]  /*0ea0*/  @P1 IMAD.SHL.U32 R13, R10, 0x2, RZ ;  /* 0x000000020a0d1824 */ /* 0x000fe200078e00ff */
[----:B------:R1:W-:Y:S01]  /*0eb0*/  @P2 LDGSTS.E.BYPASS.LTC128B.128 [R14+0x10100], [R20.64+0x100], !P5 ;  /* 0x10100100140e2fae */ /* 0x0003e2000e901d46 */
[----:B------:R-:W-:Y:S01]  /*0ec0*/  IMAD.IADD R175, R155, 0x1, R175 ;  /* 0x000000019baf7824 */ /* 0x000fe200078e02af */
[----:B------:R-:W-:Y:S01]  /*0ed0*/  LOP3.LUT R122, R2, 0xfffffff8, RZ, 0xc0, !PT ;  /* 0xfffffff8027a7812 */ /* 0x000fe200078ec0ff */
[----:B------:R-:W-:Y:S01]  /*0ee0*/  IMAD.MOV.U32 R174, RZ, RZ, R154 ;  /* 0x000000ffffae7224 */ /* 0x000fe200078e009a */
[----:B------:R3:W-:Y:S01]  /*0ef0*/  @P1 LDGSTS.E.BYPASS.LTC128B.128 [R13+0xd100], [R16.64], !P6 ;  /* 0x0d100000100d1fae */ /* 0x0007e2000f101d46 */
[----:B------:R-:W-:Y:S01]  /*0f00*/  IMAD.IADD R4, R82, 0x1, -R7 ;  /* 0x0000000152047824 */ /* 0x000fe200078e0a07 */
[----:B------:R-:W-:Y:S01]  /*0f10*/  SHF.R.S32.HI R7, RZ, 0x1f, R97 ;  /* 0x0000001fff077819 */ /* 0x000fe20000011461 */
[----:B------:R-:W-:Y:S01]  /*0f20*/  IMAD.WIDE.U32 R26, R18, R94, R174 ;  /* 0x0000005e121a7225 */ /* 0x000fe200078e00ae */
[----:B------:R3:W-:Y:S03]  /*0f30*/  @P1 LDGSTS.E.BYPASS.LTC128B.128 [R13+0xf100], [R16.64+0x80], !P4 ;  /* 0x0f100080100d1fae */ /* 0x0007e6000e101d46 */
[----:B------:R-:W-:Y:S01]  /*0f40*/  IMAD.IADD R3, R27, 0x1, R3 ;  /* 0x000000011b037824 */ /* 0x000fe200078e0203 */
[----:B------:R3:W-:Y:S01]  /*0f50*/  @P1 LDGSTS.E.BYPASS.LTC128B.128 [R13+0x11100], [R16.64+0x100], !P5 ;  /* 0x11100100100d1fae */ /* 0x0007e2000e901d46 */
[----:B------:R-:W-:-:S02]  /*0f60*/  IMAD.SHL.U32 R24, R4, 0x8, RZ ;  /* 0x0000000804187824 */ /* 0x000fc400078e00ff */
[----:B------:R-:W-:Y:S01]  /*0f70*/  IMAD.SHL.U32 R109, R8, 0x20, RZ ;  /* 0x00000020086d7824 */ /* 0x000fe200078e00ff */
[----:B------:R-:W0:Y:S01]  /*0f80*/  LDGDEPBAR ;  /* 0x00000000000079af */ /* 0x000e220000000000 */
[----:B------:R-:W-:Y:S01]  /*0f90*/  IMAD.SHL.U32 R22, R4, 0x4, RZ ;  /* 0x0000000404167824 */ /* 0x000fe200078e00ff */
[----:B------:R-:W-:Y:S01]  /*0fa0*/  SHF.R.S32.HI R25, RZ, 0x1f, R24 ;  /* 0x0000001fff197819 */ /* 0x000fe20000011418 */
[C---:B------:R-:W-:Y:S01]  /*0fb0*/  IMAD R162, R7.reuse, c[0x0][0x290], RZ ;  /* 0x0000a40007a27a24 */ /* 0x040fe200078e02ff */
[----:B------:R-:W-:Y:S01]  /*0fc0*/  IADD3 R125, R24, 0x80, RZ ;  /* 0x00000080187d7810 */ /* 0x000fe20007ffe0ff */
[----:B------:R-:W-:Y:S01]  /*0fd0*/  IMAD R160, R7, c[0x0][0x280], RZ ;  /* 0x0000a00007a07a24 */ /* 0x000fe200078e02ff */
[----:B------:R-:W-:Y:S01]  /*0fe0*/  SHF.R.S32.HI R23, RZ, 0x1f, R22 ;  /* 0x0000001fff177819 */ /* 0x000fe20000011416 */
[C---:B------:R-:W-:Y:S01]  /*0ff0*/  IMAD R162, R97.reuse, c[0x0][0x294], R162 ;  /* 0x0000a50061a27a24 */ /* 0x040fe200078e02a2 */
[----:B------:R-:W-:Y:S01]  /*1000*/  IADD3 R19, R22, 0x40, RZ ;  /* 0x0000004016137810 */ /* 0x000fe20007ffe0ff */
[----:B------:R-:W-:Y:S01]  /*1010*/  IMAD.IADD R122, R97, 0x1, -R122 ;  /* 0x00000001617a7824 */ /* 0x000fe200078e0a7a */
[----:B------:R-:W-:Y:S01]  /*1020*/  IADD3 R126, R24, 0x60, RZ ;  /* 0x00000060187e7810 */ /* 0x000fe20007ffe0ff */
[----:B-1----:R-:W-:Y:S01]  /*1030*/  @P0 IMAD.WIDE.U32 R14, R0, R93, R158 ;  /* 0x0000005d000e0225 */ /* 0x002fe200078e009e */
[----:B------:R-:W-:-:S02]  /*1040*/  IADD3 R124, R24, 0xa0, RZ ;  /* 0x000000a0187c7810 */ /* 0x000fc40007ffe0ff */
[----:B------:R-:W-:Y:S01]  /*1050*/  SHF.R.S32.HI R117, RZ, 0x1f, R126 ;  /* 0x0000001fff757819 */ /* 0x000fe2000001147e */
[----:B------:R-:W-:Y:S01]  /*1060*/  @P0 IMAD.IADD R6, R15, 0x1, R6 ;  /* 0x000000010f060824 */ /* 0x000fe200078e0206 */
[----:B------:R-:W-:Y:S01]  /*1070*/  SHF.R.S32.HI R113, RZ, 0x1f, R124 ;  /* 0x0000001fff717819 */ /* 0x000fe2000001147c */
[----:B------:R-:W-:Y:S01]  /*1080*/  IMAD.IADD R15, R22, 0x1, R19 ;  /* 0x00000001160f7824 */ /* 0x000fe200078e0213 */
[----:B------:R-:W-:Y:S01]  /*1090*/  LEA.HI R117, R117, R126, RZ, 0x3 ;  /* 0x0000007e75757211 */ /* 0x000fe200078f18ff */
[----:B------:R-:W-:Y:S01]  /*10a0*/  IMAD.SHL.U32 R123, R122, 0x40, RZ ;  /* 0x000000407a7b7824 */ /* 0x000fe200078e00ff */
[----:B------:R-:W-:Y:S01]  /*10b0*/  LEA.HI R113, R113, R124, RZ, 0x3 ;  /* 0x0000007c71717211 */ /* 0x000fe200078f18ff */
[----:B------:R-:W-:Y:S01]  /*10c0*/  IMAD.WIDE.U32 R166, R97, c[0x0][0x290], R24 ;  /* 0x0000a40061a67a25 */ /* 0x000fe200078e0018 */
[----:B------:R-:W-:Y:S02]  /*10d0*/  LOP3.LUT R117, R117, 0xfffffff8, RZ, 0xc0, !PT ;  /* 0xfffffff875757812 */ /* 0x000fe400078ec0ff */
[----:B------:R-:W-:Y:S01]  /*10e0*/  LOP3.LUT R123, R123, 0x1c0, RZ, 0xc0, !PT ;  /* 0x000001c07b7b7812 */ /* 0x000fe200078ec0ff */
[----:B---3--:R-:W-:Y:S01]  /*10f0*/  IMAD.WIDE.U32 R16, R97, c[0x0][0x290], R22 ;  /* 0x0000a40061107a25 */ /* 0x008fe200078e0016 */
[----:B------:R-:W-:-:S02]  /*1100*/  LOP3.LUT R113, R113, 0xfffffff8, RZ, 0xc0, !PT ;  /* 0xfffffff871717812 */ /* 0x000fc400078ec0ff */
[----:B------:R-:W-:Y:S01]  /*1110*/  SHF.R.U32.HI R111, RZ, 0x3, R123 ;  /* 0x00000003ff6f7819 */ /* 0x000fe2000001167b */
[----:B------:R-:W-:Y:S01]  /*1120*/  IMAD.IADD R163, R162, 0x1, R17 ;  /* 0x00000001a2a37824 */ /* 0x000fe200078e0211 */
[----:B------:R-:W-:Y:S01]  /*1130*/  SHF.R.S32.HI R108, RZ, 0x1f, R117 ;  /* 0x0000001fff6c7819 */ /* 0x000fe20000011475 */
[----:B------:R-:W-:Y:S01]  /*1140*/  IMAD.IADD R167, R167, 0x1, R162 ;  /* 0x00000001a7a77824 */ /* 0x000fe200078e02a2 */
[----:B------:R-:W-:Y:S01]  /*1150*/  SHF.R.S32.HI R104, RZ, 0x1f, R113 ;  /* 0x0000001fff687819 */ /* 0x000fe20000011471 */
[----:B------:R-:W-:Y:S01]  /*1160*/  IMAD.MOV.U32 R162, RZ, RZ, R16 ;  /* 0x000000ffffa27224 */ /* 0x000fe200078e0010 */
[----:B------:R-:W-:Y:S01]  /*1170*/  LEA.HI R16, R5, R82, RZ, 0x5 ;  /* 0x0000005205107211 */ /* 0x000fe200078f28ff */
[----:B------:R-:W-:Y:S01]  /*1180*/  IMAD R121, R4, 0x40, R97 ;  /* 0x0000004004797824 */ /* 0x000fe200078e0261 */
[----:B------:R-:W-:Y:S01]  /*1190*/  SHF.R.S32.HI R4, RZ, 0x1f, R125 ;  /* 0x0000001fff047819 */ /* 0x000fe2000001147d */
[----:B------:R-:W-:Y:S02]  /*11a0*/  IMAD.MOV.U32 R127, RZ, RZ, c[0x0][0x27c] ;  /* 0x00009f00ff7f7624 */ /* 0x000fe400078e00ff */
[----:B------:R-:W-:Y:S01]  /*11b0*/  IMAD.SHL.U32 R16, R16, 0x10, RZ ;  /* 0x0000001010107824 */ /* 0x000fe200078e00ff */
[----:B------:R-:W-:Y:S01]  /*11c0*/  LEA.HI R115, R4, R125, RZ, 0x3 ;  /* 0x0000007d04737211 */ /* 0x000fe200078f18ff */
[C---:B------:R-:W-:Y:S01]  /*11d0*/  IMAD R160, R97.reuse, c[0x0][0x284], R160 ;  /* 0x0000a10061a07a24 */ /* 0x040fe200078e02a0 */
[----:B------:R-:W-:Y:S01]  /*11e0*/  SHF.R.S32.HI R4, RZ, 0x1f, R15 ;  /* 0x0000001fff047819 */ /* 0x000fe2000001140f */
[----:B------:R-:W-:Y:S01]  /*11f0*/  IMAD.WIDE.U32 R164, R97, c[0x0][0x280], R24 ;  /* 0x0000a00061a47a25 */ /* 0x000fe200078e0018 */
[----:B------:R-:W-:-:S02]  /*1200*/  LOP3.LUT R16, R16, 0xfffffe00, RZ, 0xc0, !PT ;  /* 0xfffffe0010107812 */ /* 0x000fc400078ec0ff */
[----:B------:R-:W-:Y:S01]  /*1210*/  LEA.HI R119, R4, R15, RZ, 0x3 ;  /* 0x0000000f04777211 */ /* 0x000fe200078f18ff */
[----:B------:R-:W-:Y:S01]  /*1220*/  IMAD.WIDE.U32 R170, R192, c[0x0][0x1e8], RZ ;  /* 0x00007a00c0aa7a25 */ /* 0x000fe200078e00ff */
[----:B------:R-:W-:Y:S02]  /*1230*/  LOP3.LUT R4, R123, 0x18, R24, 0xf8, !PT ;  /* 0x000000187b047812 */ /* 0x000fe400078ef818 */
[----:B------:R-:W-:Y:S01]  /*1240*/  LOP3.LUT R115, R115, 0xfffffff8, RZ, 0xc0, !PT ;  /* 0xfffffff873737812 */ /* 0x000fe200078ec0ff */
[----:B------:R-:W-:Y:S01]  /*1250*/  IMAD.IADD R165, R165, 0x1, R160 ;  /* 0x00000001a5a57824 */ /* 0x000fe200078e02a0 */
[----:B------:R-:W-:Y:S01]  /*1260*/  LOP3.LUT R119, R119, 0xfffffff8, RZ, 0xc0, !PT ;  /* 0xfffffff877777812 */ /* 0x000fe200078ec0ff */
[----:B------:R-:W-:Y:S01]  /*1270*/  IMAD R99, R86, c[0x0][0x210], RZ ;  /* 0x0000840056637a24 */ /* 0x000fe200078e02ff */
[----:B------:R-:W-:Y:S01]  /*1280*/  SHF.R.S32.HI R106, RZ, 0x1f, R115 ;  /* 0x0000001fff6a7819 */ /* 0x000fe20000011473 */
[----:B-----5:R-:W-:Y:S01]  /*1290*/  IMAD.WIDE.U32 R166, R83, c[0x0][0x290], R166 ;  /* 0x0000a40053a67a25 */ /* 0x020fe200078e00a6 */
[----:B------:R-:W-:-:S03]  /*12a0*/  SHF.R.S32.HI R142, RZ, 0x1f, R119 ;  /* 0x0000001fff8e7819 */ /* 0x000fc60000011477 */
[----:B------:R-:W-:Y:S02]  /*12b0*/  IMAD.MOV.U32 R110, RZ, RZ, c[0x0][0x27c] ;  /* 0x00009f00ff6e7624 */ /* 0x000fe400078e00ff */
[----:B------:R-:W-:-:S04]  /*12c0*/  IMAD.WIDE.U32 R172, R192, c[0x0][0x210], RZ ;  /* 0x00008400c0ac7a25 */ /* 0x000fc800078e00ff */
[----:B------:R-:W-:Y:S02]  /*12d0*/  IMAD R99, R192, c[0x0][0x214], R99 ;  /* 0x00008500c0637a24 */ /* 0x000fe400078e0263 */
[----:B------:R-:W-:-:S04]  /*12e0*/  IMAD.WIDE.U32 R164, R83, c[0x0][0x280], R164 ;  /* 0x0000a00053a47a25 */ /* 0x000fc800078e00a4 */
[----:B------:R-:W-:-:S04]  /*12f0*/  IMAD.WIDE.U32 R162, R83, c[0x0][0x290], R162 ;  /* 0x0000a40053a27a25 */ /* 0x000fc800078e00a2 */
[----:B------:R-:W-:Y:S02]  /*1300*/  IMAD.MOV.U32 R53, RZ, RZ, RZ ;  /* 0x000000ffff357224 */ /* 0x000fe400078e00ff */
[----:B------:R-:W-:Y:S02]  /*1310*/  IMAD.MOV.U32 R67, RZ, RZ, 0x1 ;  /* 0x00000001ff437424 */ /* 0x000fe400078e00ff */
[----:B------:R-:W-:Y:S02]  /*1320*/  IMAD.SHL.U32 R110, R110, 0x2, RZ ;  /* 0x000000026e6e7824 */ /* 0x000fe400078e00ff */
[----:B------:R-:W-:Y:S01]  /*1330*/  IMAD.IADD R99, R173, 0x1, R99 ;  /* 0x00000001ad637824 */ /* 0x000fe200078e0263 */
[----:B--2---:R-:W-:Y:S01]  /*1340*/  @P3 SHF.R.S32.HI R169, RZ, 0x1f, R168 ;  /* 0x0000001fffa93819 */ /* 0x004fe200000114a8 */
[----:B------:R-:W-:Y:S02]  /*1350*/  @!P3 IMAD.MOV.U32 R168, RZ, RZ, R195 ;  /* 0x000000ffffa8b224 */ /* 0x000fe400078e00c3 */
[----:B------:R-:W-:Y:S01]  /*1360*/  @!P3 IMAD.MOV.U32 R169, RZ, RZ, R12 ;  /* 0x000000ffffa9b224 */ /* 0x000fe200078e000c */
[----:B------:R-:W-:Y:S01]  /*1370*/  BAR.SYNC.DEFER_BLOCKING 0x0 ;  /* 0x0000000000007b1d */ /* 0x000fe20000010000 */
[----:B------:R-:W-:Y:S01]  /*1380*/  @P2 LEA R20, P3, R26, c[0x0][0x250], 0x1 ;  /* 0x000094001a142a11 */ /* 0x000fe200078608ff */
[----:B------:R-:W-:-:S03]  /*1390*/  @P2 IMAD.SHL.U32 R12, R10, 0x2, RZ ;  /* 0x000000020a0c2824 */ /* 0x000fc600078e00ff */
[----:B------:R-:W-:Y:S02]  /*13a0*/  @P2 LEA.HI.X R21, R26, c[0x0][0x254], R3, 0x1, P3 ;  /* 0x000095001a152a11 */ /* 0x000fe400018f0c03 */
[----:B------:R-:W-:-:S04]  /*13b0*/  ISETP.GE.AND P3, PT, R24, c[0x0][0x27c], PT ;  /* 0x00009f0018007a0c */ /* 0x000fc80003f66270 */
[----:B------:R-:W-:-:S05]  /*13c0*/  SEL R9, RZ, c[0x0][0x27c], !P3 ;  /* 0x00009f00ff097a07 */ /* 0x000fca0005800000 */
[----:B------:R-:W-:-:S04]  /*13d0*/  IMAD.IADD R9, R24, 0x1, R9 ;  /* 0x0000000118097824 */ /* 0x000fc800078e0209 */
[----:B------:R-:W-:Y:S02]  /*13e0*/  @P3 LOP3.LUT R135, R135, 0x4, RZ, 0xfc, !PT ;  /* 0x0000000487873812 */ /* 0x000fe400078efcff */
[----:B------:R-:W-:Y:S01]  /*13f0*/  ISETP.GE.AND P3, PT, R15, c[0x0][0x27c], PT ;  /* 0x00009f000f007a0c */ /* 0x000fe20003f66270 */
[----:B------:R-:W-:Y:S01]  /*1400*/  @!PT LDS RZ, [RZ] ;  /* 0x00000000fffff984 */ /* 0x000fe20000000800 */
[----:B------:R-:W-:Y:S01]  /*1410*/  @!PT LDS RZ, [RZ] ;  /* 0x00000000fffff984 */ /* 0x000fe20000000800 */
[----:B------:R-:W-:Y:S01]  /*1420*/  @!PT LDS RZ, [RZ] ;  /* 0x00000000fffff984 */ /* 0x000fe20000000800 */
[----:B------:R1:W-:Y:S01]  /*1430*/  @P2 LDGSTS.E.BYPASS.LTC128B.128 [R12+0x100], [R20.64], !P6 ;  /* 0x00100000140c2fae */ /* 0x0003e2000f101d46 */
[----:B------:R-:W-:Y:S02]  /*1440*/  SHF.R.S32.HI R116, RZ, 0x1f, R9 ;  /* 0x0000001fff747819 */ /* 0x000fe40000011409 */
[----:B------:R-:W-:Y:S01]  /*1450*/  SEL R2, RZ, c[0x0][0x27c], !P3 ;  /* 0x00009f00ff027a07 */ /* 0x000fe20005800000 */
[----:B------:R1:W-:Y:S01]  /*1460*/  @P2 LDGSTS.E.BYPASS.LTC128B.128 [R12+0x2100], [R20.64+0x80], !P4 ;  /* 0x02100080140c2fae */ /* 0x0003e2000e101d46 */
[----:B------:R-:W-:Y:S02]  /*1470*/  LOP3.LUT R135, R135, 0xfffffffd, RZ, 0xc0, !PT ;  /* 0xfffffffd87877812 */ /* 0x000fe400078ec0ff */
[----:B------:R-:W-:Y:S01]  /*1480*/  LEA.HI R0, R116, R9, RZ, 0x3 ;  /* 0x0000000974007211 */ /* 0x000fe200078f18ff */
[----:B------:R1:W-:Y:S01]  /*1490*/  @P2 LDGSTS.E.BYPASS.LTC128B.128 [R12+0x4100], [R20.64+0x100], !P5 ;  /* 0x04100100140c2fae */ /* 0x0003e2000e901d46 */
[----:B------:R-:W-:-:S02]  /*14a0*/  @P1 IADD3 R7, P2, R109, R26, RZ ;  /* 0x0000001a6d071210 */ /* 0x000fc40007f5e0ff */
[----:B------:R-:W-:Y:S02]  /*14b0*/  LEA.HI R116, R116, R9, RZ, 0x6 ;  /* 0x0000000974747211 */ /* 0x000fe400078f30ff */
[----:B------:R-:W-:Y:S01]  /*14c0*/  LOP3.LUT R137, R0, 0xfffffff8, RZ, 0xc0, !PT ;  /* 0xfffffff800897812 */ /* 0x000fe200078ec0ff */
[----:B------:R-:W-:Y:S01]  /*14d0*/  @P1 IMAD.X R8, R100, 0x1, R3, P2 ;  /* 0x0000000164081824 */ /* 0x000fe200010e0603 */
[C---:B------:R-:W-:Y:S01]  /*14e0*/  @P1 LEA R26, P2, R7.reuse, c[0x0][0x250], 0x1 ;  /* 0x00009400071a1a11 */ /* 0x040fe200078408ff */
[----:B------:R-:W-:Y:S01]  /*14f0*/  @P1 IMAD.SHL.U32 R3, R10, 0x2, RZ ;  /* 0x000000020a031824 */ /* 0x000fe200078e00ff */
[----:B------:R-:W-:Y:S01]  /*1500*/  SHF.R.S32.HI R136, RZ, 0x1f, R137 ;  /* 0x0000001fff887819 */ /* 0x000fe20000011489 */
[----:B------:R-:W-:Y:S01]  /*1510*/  IMAD.SHL.U32 R116, R116, 0x40, RZ ;  /* 0x0000004074747824 */ /* 0x000fe200078e00ff */
[----:B------:R-:W-:Y:S02]  /*1520*/  @P1 LEA.HI.X R27, R7, c[0x0][0x254], R8, 0x1, P2 ;  /* 0x00009500071b1a11 */ /* 0x000fe400010f0c08 */
[----:B------:R-:W-:-:S02]  /*1530*/  SHF.R.S32.HI R118, RZ, 0x3, R0 ;  /* 0x00000003ff767819 */ /* 0x000fc40000011400 */
[----:B------:R-:W-:Y:S01]  /*1540*/  LOP3.LUT R116, R116, 0xfffff000, RZ, 0xc0, !PT ;  /* 0xfffff00074747812 */ /* 0x000fe200078ec0ff */
[----:B------:R2:W-:Y:S01]  /*1550*/  @P1 LDGSTS.E.BYPASS.LTC128B.128 [R3+0x1100], [R26.64], !P6 ;  /* 0x011000001a031fae */ /* 0x0005e2000f101d46 */
[C---:B------:R-:W-:Y:S01]  /*1560*/  SHF.L.U64.HI R136, R137.reuse, 0x1, R136 ;  /* 0x0000000189887819 */ /* 0x040fe20000010288 */
[----:B------:R-:W-:Y:S02]  /*1570*/  IMAD.SHL.U32 R137, R137, 0x2, RZ ;  /* 0x0000000289897824 */ /* 0x000fe400078e00ff */
[----:B------:R2:W-:Y:S04]  /*1580*/  @P1 LDGSTS.E.BYPASS.LTC128B.128 [R3+0x3100], [R26.64+0x80], !P4 ;  /* 0x031000801a031fae */ /* 0x0005e8000e101d46 */
[----:B------:R2:W-:Y:S01]  /*1590*/  @P1 LDGSTS.E.BYPASS.LTC128B.128 [R3+0x5100], [R26.64+0x100], !P5 ;  /* 0x051001001a031fae */ /* 0x0005e2000e901d46 */
[----:B-1----:R-:W-:-:S03]  /*15a0*/  IADD3 R20, R22, 0x20, RZ ;  /* 0x0000002016147810 */ /* 0x002fc60007ffe0ff */
[----:B------:R-:W0:Y:S01]  /*15b0*/  LDGDEPBAR ;  /* 0x00000000000079af */ /* 0x000e220000000000 */
[----:B------:R-:W-:Y:S01]  /*15c0*/  @P0 LEA R12, P2, R14, c[0x0][0x220], 0x1 ;  /* 0x000088000e0c0a11 */ /* 0x000fe200078408ff */
[----:B------:R-:W-:-:S03]  /*15d0*/  IMAD.IADD R17, R22, 0x1, R20 ;  /* 0x0000000116117824 */ /* 0x000fc600078e0214 */
[----:B------:R-:W-:Y:S01]  /*15e0*/  @P0 LEA.HI.X R13, R14, c[0x0][0x224], R6, 0x1, P2 ;  /* 0x000089000e0d0a11 */ /* 0x000fe200010f0c06 */
[----:B------:R-:W-:Y:S01]  /*15f0*/  @P0 IMAD.SHL.U32 R6, R10, 0x2, RZ ;  /* 0x000000020a060824 */ /* 0x000fe200078e00ff */
[C---:B------:R-:W-:Y:S01]  /*1600*/  @P0 LEA R28, P1, R96.reuse, R12, 0x1 ;  /* 0x0000000c601c0211 */ /* 0x040fe200078208ff */
[----:B------:R-:W-:Y:S01]  /*1610*/  IMAD.MOV.U32 R14, RZ, RZ, c[0x0][0x290] ;  /* 0x0000a400ff0e7624 */ /* 0x000fe200078e00ff */
[----:B------:R-:W-:Y:S02]  /*1620*/  ISETP.GE.AND P2, PT, R17, c[0x0][0x27c], PT ;  /* 0x00009f0011007a0c */ /* 0x000fe40003f46270 */
[----:B------:R-:W-:Y:S01]  /*1630*/  @P0 LEA.HI.X R29, R96, R13, R95, 0x1, P1 ;  /* 0x0000000d601d0211 */ /* 0x000fe200008f0c5f */
[----:B------:R1:W-:Y:S01]  /*1640*/  @P0 LDGSTS.E.BYPASS.LTC128B.128 [R6+0x12100], [R12.64], !P6 ;  /* 0x121000000c060fae */ /* 0x0003e2000f101d46 */
[----:B------:R-:W-:Y:S01]  /*1650*/  SEL R8, RZ, c[0x0][0x27c], !P2 ;  /* 0x00009f00ff087a07 */ /* 0x000fe20005000000 */
[----:B------:R-:W-:Y:S01]  /*1660*/  IMAD.SHL.U32 R103, R14, 0x40, RZ ;  /* 0x000000400e677824 */ /* 0x000fe200078e00ff */
[----:B------:R-:W-:Y:S01]  /*1670*/  ISETP.NE.AND P1, PT, R132, c[0x0][0x2b8], PT ;  /* 0x0000ae0084007a0c */ /* 0x000fe20003f25270 */
[----:B------:R1:W-:Y:S01]  /*1680*/  @P0 LDGSTS.E.BYPASS.LTC128B.128 [R6+0x14100], [R12.64+0x80], !P4 ;  /* 0x141000800c060fae */ /* 0x0003e2000e101d46 */
[--C-:B------:R-:W-:Y:S01]  /*1690*/  SHF.R.S32.HI R120, RZ, 0x1f, R17.reuse ;  /* 0x0000001fff787819 */ /* 0x100fe20000011411 */
[----:B------:R-:W-:Y:S01]  /*16a0*/  IMAD.IADD R7, R8, 0x1, R17 ;  /* 0x0000000108077824 */ /* 0x000fe200078e0211 */
[----:B------:R-:W-:Y:S01]  /*16b0*/  SHF.L.U64.HI R101, R14, R105, c[0x0][0x294] ;  /* 0x0000a5000e657619 */ /* 0x000fe20000010269 */
[----:B------:R1:W-:Y:S01]  /*16c0*/  @P0 LDGSTS.E.BYPASS.LTC128B.128 [R6+0x16100], [R12.64+0x100], !P5 ;  /* 0x161001000c060fae */ /* 0x0003e2000e901d46 */
[----:B------:R-:W-:Y:S01]  /*16d0*/  LEA.HI R120, R120, R17, RZ, 0x3 ;  /* 0x0000001178787211 */ /* 0x000fe200078f18ff */
[----:B--2---:R-:W-:Y:S01]  /*16e0*/  IMAD.IADD R3, R2, 0x1, R15 ;  /* 0x0000000102037824 */ /* 0x004fe200078e020f */
[----:B------:R-:W-:Y:S01]  /*16f0*/  @P2 LOP3.LUT R135, R135, 0x2, RZ, 0xfc, !PT ;  /* 0x0000000287872812 */ /* 0x000fe200078efcff */
[----:B------:R2:W-:Y:S01]  /*1700*/  @P0 LDGSTS.E.BYPASS.LTC128B.128 [R6+0x13100], [R28.64], !P6 ;  /* 0x131000001c060fae */ /* 0x0005e2000f101d46 */
[----:B------:R-:W-:-:S02]  /*1710*/  SHF.R.S32.HI R114, RZ, 0x1f, R7 ;  /* 0x0000001fff727819 */ /* 0x000fc40000011407 */
[----:B------:R-:W-:Y:S01]  /*1720*/  SHF.R.S32.HI R112, RZ, 0x1f, R3 ;  /* 0x0000001fff707819 */ /* 0x000fe20000011403 */
[----:B------:R2:W-:Y:S01]  /*1730*/  @P0 LDGSTS.E.BYPASS.LTC128B.128 [R6+0x15100], [R28.64+0x80], !P4 ;  /* 0x151000801c060fae */ /* 0x0005e2000e101d46 */
[----:B------:R-:W-:Y:S02]  /*1740*/  LOP3.LUT R135, R135, 0xfffffff7, RZ, 0xc0, !PT ;  /* 0xfffffff787877812 */ /* 0x000fe400078ec0ff */
[-C--:B------:R-:W-:Y:S01]  /*1750*/  LEA.HI R144, R112, R3.reuse, RZ, 0x3 ;  /* 0x0000000370907211 */ /* 0x080fe200078f18ff */
[----:B------:R2:W-:Y:S01]  /*1760*/  @P0 LDGSTS.E.BYPASS.LTC128B.128 [R6+0x17100], [R28.64+0x100], !P5 ;  /* 0x171001001c060fae */ /* 0x0005e2000e901d46 */
[----:B------:R-:W-:Y:S02]  /*1770*/  LOP3.LUT P0, RZ, R122, 0x4, RZ, 0xc0, !PT ;  /* 0x000000047aff7812 */ /* 0x000fe4000780c0ff */
[----:B------:R-:W-:Y:S01]  /*1780*/  LEA.HI R112, R112, R3, RZ, 0x6 ;  /* 0x0000000370707211 */ /* 0x000fe200078f30ff */
[----:B------:R-:W0:Y:S01]  /*1790*/  LDGDEPBAR ;  /* 0x00000000000079af */ /* 0x000e220000000000 */
[----:B------:R-:W-:-:S02]  /*17a0*/  LEA.HI R2, R114, R7, RZ, 0x3 ;  /* 0x0000000772027211 */ /* 0x000fc400078f18ff */
[----:B------:R-:W-:Y:S01]  /*17b0*/  LEA.HI R114, R114, R7, RZ, 0x6 ;  /* 0x0000000772727211 */ /* 0x000fe200078f30ff */
[----:B------:R-:W-:Y:S01]  /*17c0*/  IMAD.SHL.U32 R112, R112, 0x40, RZ ;  /* 0x0000004070707824 */ /* 0x000fe200078e00ff */
[----:B------:R-:W-:Y:S02]  /*17d0*/  @P3 LOP3.LUT R135, R135, 0x8, RZ, 0xfc, !PT ;  /* 0x0000000887873812 */ /* 0x000fe400078efcff */
[----:B------:R-:W-:Y:S01]  /*17e0*/  LOP3.LUT R8, R123, 0x38, R2, 0xf8, !PT ;  /* 0x000000387b087812 */ /* 0x000fe200078ef802 */
[----:B------:R-:W-:Y:S01]  /*17f0*/  IMAD.SHL.U32 R114, R114, 0x40, RZ ;  /* 0x0000004072727824 */ /* 0x000fe200078e00ff */
[----:B------:R-:W-:Y:S01]  /*1800*/  LOP3.LUT R135, R135, 0xffffffef, RZ, 0xc0, !PT ;  /* 0xffffffef87877812 */ /* 0x000fe200078ec0ff */
[----:B-1----:R-:W-:Y:S01]  /*1810*/  IMAD.WIDE.U32 R12, R97, c[0x0][0x280], R22 ;  /* 0x0000a000610c7a25 */ /* 0x002fe200078e0016 */
[----:B------:R-:W-:Y:S02]  /*1820*/  LOP3.LUT R112, R112, 0xfffff000, RZ, 0xc0, !PT ;  /* 0xfffff00070707812 */ /* 0x000fe400078ec0ff */
[----:B------:R-:W-:Y:S01]  /*1830*/  @P0 LOP3.LUT R135, R135, 0x10, RZ, 0xfc, !PT ;  /* 0x0000001087870812 */ /* 0x000fe200078efcff */
[----:B------:R-:W-:Y:S01]  /*1840*/  IMAD.IADD R161, R160, 0x1, R13 ;  /* 0x00000001a0a17824 */ /* 0x000fe200078e020d */
[----:B------:R-:W-:Y:S01]  /*1850*/  ISETP.GE.AND P0, PT, R127, 0x1, PT ;  /* 0x000000017f00780c */ /* 0x000fe20003f06270 */
[----:B------:R-:W-:Y:S01]  /*1860*/  IMAD.MOV.U32 R160, RZ, RZ, R12 ;  /* 0x000000ffffa07224 */ /* 0x000fe200078e000c */
[----:B------:R-:W-:Y:S01]  /*1870*/  LOP3.LUT R135, R135, 0xffffffbf, RZ, 0xc0, !PT ;  /* 0xffffffbf87877812 */ /* 0x000fe200078ec0ff */
[----:B------:R-:W-:Y:S01]  /*1880*/  IMAD.MOV.U32 R12, RZ, RZ, c[0x0][0x280] ;  /* 0x0000a000ff0c7624 */ /* 0x000fe200078e00ff */
[----:B------:R-:W-:Y:S01]  /*1890*/  LOP3.LUT R5, R8, R111, RZ, 0x3c, !PT ;  /* 0x0000006f08057212 */ /* 0x000fe200078e3cff */
[----:B------:R-:W-:Y:S01]  /*18a0*/  IMAD.WIDE.U32 R160, R83, c[0x0][0x280], R160 ;  /* 0x0000a00053a07a25 */ /* 0x000fe200078e00a0 */
[----:B------:R-:W-:-:S02]  /*18b0*/  LOP3.LUT R114, R114, 0xfffff000, RZ, 0xc0, !PT ;  /* 0xfffff00072727812 */ /* 0x000fc400078ec0ff */
[C---:B--2---:R-:W-:Y:S01]  /*18c0*/  LOP3.LUT R6, R123.reuse, 0x38, R0, 0xf8, !PT ;  /* 0x000000387b067812 */ /* 0x044fe200078ef800 */
[----:B------:R-:W-:Y:S01]  /*18d0*/  IMAD.SHL.U32 R107, R12, 0x40, RZ ;  /* 0x000000400c6b7824 */ /* 0x000fe200078e00ff */
[----:B------:R-:W-:Y:S02]  /*18e0*/  LOP3.LUT R139, R2, 0xfffffff8, RZ, 0xc0, !PT ;  /* 0xfffffff8028b7812 */ /* 0x000fe400078ec0ff */
[-C--:B------:R-:W-:Y:S02]  /*18f0*/  LOP3.LUT R7, R6, R111.reuse, RZ, 0x3c, !PT ;  /* 0x0000006f06077212 */ /* 0x080fe400078e3cff */
[----:B------:R-:W-:Y:S02]  /*1900*/  LOP3.LUT R6, R123, 0x38, R144, 0xf8, !PT ;  /* 0x000000387b067812 */ /* 0x000fe400078ef890 */
[----:B------:R-:W-:Y:S01]  /*1910*/  IADD3 R116, R7, R116, R16 ;  /* 0x0000007407747210 */ /* 0x000fe20007ffe010 */
[----:B------:R-:W-:Y:S01]  /*1920*/  IMAD R7, R169, c[0x0][0x2b0], RZ ;  /* 0x0000ac00a9077a24 */ /* 0x000fe200078e02ff */
[----:B------:R-:W-:-:S02]  /*1930*/  LOP3.LUT R3, R6, R111, RZ, 0x3c, !PT ;  /* 0x0000006f06037212 */ /* 0x000fc400078e3cff */
[----:B------:R-:W-:Y:S01]  /*1940*/  SHF.R.S32.HI R6, RZ, 0x1f, R83 ;  /* 0x0000001fff067819 */ /* 0x000fe20000011453 */
[----:B------:R-:W-:Y:S01]  /*1950*/  IMAD R7, R168, c[0x0][0x2b4], R7 ;  /* 0x0000ad00a8077a24 */ /* 0x000fe200078e0207 */
[--C-:B------:R-:W-:Y:S01]  /*1960*/  IADD3 R112, R3, R112, R16.reuse ;  /* 0x0000007003707210 */ /* 0x100fe20007ffe010 */
[----:B------:R-:W-:Y:S01]  /*1970*/  IMAD R3, R86, c[0x0][0x1e8], RZ ;  /* 0x00007a0056037a24 */ /* 0x000fe200078e02ff */
[----:B------:R-:W-:Y:S01]  /*1980*/  LOP3.LUT R141, R144, 0xfffffff8, RZ, 0xc0, !PT ;  /* 0xfffffff8908d7812 */ /* 0x000fe200078ec0ff */
[----:B------:R-:W-:Y:S01]  /*1990*/  IMAD R8, R6, c[0x0][0x290], RZ ;  /* 0x0000a40006087a24 */ /* 0x000fe200078e02ff */
[----:B------:R-:W-:Y:S01]  /*19a0*/  LOP3.LUT R135, R135, 0xffffffdf, RZ, 0xc0, !PT ;  /* 0xffffffdf87877812 */ /* 0x000fe200078ec0ff */
[----:B------:R-:W-:Y:S01]  /*19b0*/  IMAD R3, R192, c[0x0][0x1ec], R3 ;  /* 0x00007b00c0037a24 */ /* 0x000fe200078e0203 */
[----:B------:R-:W-:Y:S01]  /*19c0*/  IADD3 R114, R5, R114, R16 ;  /* 0x0000007205727210 */ /* 0x000fe20007ffe010 */
[----:B------:R-:W-:Y:S01]  /*19d0*/  IMAD R6, R6, c[0x0][0x280], RZ ;  /* 0x0000a00006067a24 */ /* 0x000fe200078e02ff */
[----:B------:R-:W-:Y:S01]  /*19e0*/  SHF.R.S32.HI R138, RZ, 0x1f, R139 ;  /* 0x0000001fff8a7819 */ /* 0x000fe2000001148b */
[----:B------:R-:W-:Y:S01]  /*19f0*/  IMAD.IADD R102, R171, 0x1, R3 ;  /* 0x00000001ab667824 */ /* 0x000fe200078e0203 */
[----:B------:R-:W-:Y:S01]  /*1a00*/  LOP3.LUT R3, R4, R111, RZ, 0x3c, !PT ;  /* 0x0000006f04037212 */ /* 0x000fe200078e3cff */
[C---:B------:R-:W-:Y:S01]  /*1a10*/  IMAD R129, R83.reuse, c[0x0][0x294], R8 ;  /* 0x0000a50053817a24 */ /* 0x040fe200078e0208 */
[----:B------:R-:W-:Y:S01]  /*1a20*/  SHF.R.S32.HI R140, RZ, 0x1f, R141 ;  /* 0x0000001fff8c7819 */ /* 0x000fe2000001148d */
[----:B------:R-:W-:Y:S01]  /*1a30*/  IMAD R5, R83, c[0x0][0x284], R6 ;  /* 0x0000a10053057a24 */ /* 0x000fe200078e0206 */
[----:B------:R-:W-:Y:S01]  /*1a40*/  LOP3.LUT R120, R120, 0xfffffff8, RZ, 0xc0, !PT ;  /* 0xfffffff878787812 */ /* 0x000fe200078ec0ff */
[----:B------:R-:W-:Y:S01]  /*1a50*/  IMAD.WIDE.U32 R168, R168, c[0x0][0x2b0], RZ ;  /* 0x0000ac00a8a87a25 */ /* 0x000fe200078e00ff */
[----:B------:R-:W-:-:S02]  /*1a60*/  @P1 LOP3.LUT R135, R135, 0x20, RZ, 0xfc, !PT ;  /* 0x0000002087871812 */ /* 0x000fc400078efcff */
[----:B------:R-:W-:Y:S01]  /*1a70*/  SHF.L.U64.HI R105, R12, R105, c[0x0][0x284] ;  /* 0x0000a1000c697619 */ /* 0x000fe20000010269 */
[----:B------:R-:W-:Y:S01]  /*1a80*/  IMAD.IADD R131, R167, 0x1, R129 ;  /* 0x00000001a7837824 */ /* 0x000fe200078e0281 */
[----:B------:R-:W-:Y:S01]  /*1a90*/  SHF.L.U64.HI R138, R139, 0x1, R138 ;  /* 0x000000018b8a7819 */ /* 0x000fe2000001028a */
[----:B------:R-:W-:Y:S01]  /*1aa0*/  IMAD.IADD R98, R169, 0x1, R7 ;  /* 0x00000001a9627824 */ /* 0x000fe200078e0207 */
[----:B------:R-:W-:Y:S01]  /*1ab0*/  SHF.L.U64.HI R140, R141, 0x1, R140 ;  /* 0x000000018d8c7819 */ /* 0x000fe2000001028c */
[----:B------:R-:W-:Y:S01]  /*1ac0*/  IMAD.IADD R0, R3, 0x1, R16 ;  /* 0x0000000103007824 */ /* 0x000fe200078e0210 */
[C---:B------:R-:W-:Y:S01]  /*1ad0*/  IADD3 R14, R22.reuse, 0x50, RZ ;  /* 0x00000050160e7810 */ /* 0x040fe20007ffe0ff */
[----:B------:R-:W-:Y:S01]  /*1ae0*/  IMAD.IADD R129, R129, 0x1, R163 ;  /* 0x0000000181817824 */ /* 0x000fe200078e02a3 */
[C---:B------:R-:W-:Y:S01]  /*1af0*/  IADD3 R13, R22.reuse, 0x30, RZ ;  /* 0x00000030160d7810 */ /* 0x040fe20007ffe0ff */
[----:B------:R-:W-:Y:S01]  /*1b00*/  IMAD.IADD R130, R165, 0x1, R5 ;  /* 0x00000001a5827824 */ /* 0x000fe200078e0205 */
[----:B------:R-:W-:Y:S01]  /*1b10*/  IADD3 R12, R22, 0x10, RZ ;  /* 0x00000010160c7810 */ /* 0x000fe20007ffe0ff */
[----:B------:R-:W-:Y:S01]  /*1b20*/  IMAD.IADD R128, R5, 0x1, R161 ;  /* 0x0000000105807824 */ /* 0x000fe200078e02a1 */
[----:B------:R-:W-:Y:S01]  /*1b30*/  SHF.R.S32.HI R143, RZ, 0x1f, R120 ;  /* 0x0000001fff8f7819 */ /* 0x000fe20000011478 */
[----:B------:R-:W-:Y:S01]  /*1b40*/  IMAD.SHL.U32 R139, R139, 0x2, RZ ;  /* 0x000000028b8b7824 */ /* 0x000fe200078e00ff */
[----:B------:R-:W-:Y:S01]  /*1b50*/  SHF.R.S32.HI R145, RZ, 0x3, R2 ;  /* 0x00000003ff917819 */ /* 0x000fe20000011402 */
[----:B------:R-:W-:Y:S01]  /*1b60*/  IMAD.SHL.U32 R141, R141, 0x2, RZ ;  /* 0x000000028d8d7824 */ /* 0x000fe200078e00ff */
[----:B------:R-:W-:-:S02]  /*1b70*/  SHF.R.S32.HI R144, RZ, 0x3, R144 ;  /* 0x00000003ff907819 */ /* 0x000fc40000011490 */
[----:B------:R-:W-:Y:S02]  /*1b80*/  @P0 LOP3.LUT R135, R135, 0x40, RZ, 0xfc, !PT ;  /* 0x0000004087870812 */ /* 0x000fe400078efcff */
.L_x_827:
[----:B------:R-:W-:Y:S01]  /*1b90*/  ISETP.NE.AND P1, PT, R132, c[0x0][0x2b8], PT ;  /* 0x0000ae0084007a0c */ /* 0x000fe20003f25270 */
[----:B------:R-:W-:Y:S01]  /*1ba0*/  IMAD.SHL.U32 R148, R18, 0x40, RZ ;  /* 0x0000004012947824 */ /* 0x000fe200078e00ff */
[----:B------:R-:W-:Y:S01]  /*1bb0*/  LOP3.LUT P2, RZ, R122, 0x4, RZ, 0xc0, !PT ;  /* 0x000000047aff7812 */ /* 0x000fe2000784c0ff */
[----:B------:R-:W-:Y:S01]  /*1bc0*/  IMAD.MOV.U32 R147, RZ, RZ, RZ ;  /* 0x000000ffff937224 */ /* 0x000fe200078e00ff */
[----:B------:R-:W-:Y:S04]  /*1bd0*/  DEPBAR.LE SB0, 0x2 ;  /* 0x000080800000791a */ /* 0x000fe80000000000 */
[----:B------:R-:W-:Y:S01]  /*1be0*/  IMAD.IADD R3, R121, 0x1, R148 ;  /* 0x0000000179037824 */ /* 0x000fe200078e0294 */
[----:B------:R-:W-:Y:S01]  /*1bf0*/  BSSY B1, `(.L_x_803) ;  /* 0x00003f5000017945 */ /* 0x000fe20003800000 */
[----:B------:R-:W-:Y:S02]  /*1c00*/  IMAD R2, R53, 0x3000, R0 ;  /* 0x0000300035027824 */ /* 0x000fe400078e0200 */
[----:B------:R-:W-:Y:S01]  /*1c10*/  IMAD.IADD R146, R90, 0x1, R3 ;  /* 0x000000015a927824 */ /* 0x000fe200078e0203 */
[----:B------:R-:W-:Y:S02]  /*1c20*/  ISETP.GE.AND P0, PT, R3, R89, PT ;  /* 0x000000590300720c */ /* 0x000fe40003f06270 */
[----:B------:R-:W-:Y:S01]  /*1c30*/  IADD3 R149, R2, 0x20, RZ ;  /* 0x0000002002957810 */ /* 0x000fe20007ffe0ff */
[----:B------:R-:W-:Y:S01]  /*1c40*/  @P1 IMAD.HI.U32 R4, R146, c[0x0][0x2bc], RZ ;  /* 0x0000af0092041a27 */ /* 0x000fe200078e00ff */
[----:B------:R-:W-:Y:S02]  /*1c50*/  ISETP.GT.OR P0, PT, R121, 0x3f, P0 ;  /* 0x0000003f7900780c */ /* 0x000fe40000704670 */
[C---:B------:R-:W-:Y:S01]  /*1c60*/  @P2 IADD3 R149, R2.reuse, -0x20, RZ ;  /* 0xffffffe002952810 */ /* 0x040fe20007ffe0ff */
[----:B------:R-:W-:Y:S01]  /*1c70*/  IMAD.MOV.U32 R3, RZ, RZ, R146 ;  /* 0x000000ffff037224 */ /* 0x000fe200078e0092 */
[----:B------:R-:W-:Y:S02]  /*1c80*/  @P1 SHF.R.U32.HI R3, RZ, c[0x0][0x2c0], R4 ;  /* 0x0000b000ff031a19 */ /* 0x000fe40000011604 */
[----:B------:R-:W-:Y:S02]  /*1c90*/  ISETP.GE.AND P2, PT, R127, 0x1, PT ;  /* 0x000000017f00780c */ /* 0x000fe40003f46270 */
[----:B------:R-:W-:Y:S02]  /*1ca0*/  LEA R150, R2, 0x100, 0x1 ;  /* 0x0000010002967811 */ /* 0x000fe400078e08ff */
[----:B------:R-:W-:Y:S03]  /*1cb0*/  LEA R149, R149, 0x100, 0x1 ;  /* 0x0000010095957811 */ /* 0x000fe600078e08ff */
[C---:B-1----:R-:W-:Y:S04]  /*1cc0*/  @!P0 IADD3 R5, P1, R3.reuse, R168, RZ ;  /* 0x000000a803058210 */ /* 0x042fe80007f3e0ff */
[----:B------:R-:W-:Y:S01]  /*1cd0*/  @!P0 LEA.HI.X.SX32 R4, R3, R98, 0x1, P1 ;  /* 0x0000006203048211 */ /* 0x000fe200008f0eff */
[----:B------:R-:W-:Y:S01]  /*1ce0*/  IMAD.MOV R3, RZ, RZ, -R3 ;  /* 0x000000ffff037224 */ /* 0x000fe200078e0a03 */
[----:B------:R-:W-:Y:S03]  /*1cf0*/  @!P0 LEA R6, P1, R5, c[0x0][0x2a0], 0x2 ;  /* 0x0000a80005068a11 */ /* 0x000fe600078210ff */
[----:B------:R-:W-:Y:S01]  /*1d00*/  IMAD R146, R3, c[0x0][0x2b8], R146 ;  /* 0x0000ae0003927a24 */ /* 0x000fe200078e0292 */
[----:B------:R-:W-:Y:S05]  /*1d10*/  @!P0 LEA.HI.X R7, R5, c[0x0][0x2a4], R4, 0x2, P1 ;  /* 0x0000a90005078a11 */ /* 0x000fea00008f1404 */
[----:B------:R1:W5:Y:S04]  /*1d20*/  @!P0 LDG.E R147, [R6.64] ;  /* 0x0000000606938981 */ /* 0x000368000c1e1900 */
[----:B------:R-:W-:Y:S06]  /*1d30*/  BAR.SYNC.DEFER_BLOCKING 0x0 ;  /* 0x0000000000007b1d */ /* 0x000fec0000010000 */
[----:B---3--:R-:W-:-:S05]  /*1d40*/  @!P2 BRA `(.L_x_804) ;  /* 0x00003ad00000a947 */ /* 0x008fca0003800000 */
[----:B-1----:R-:W-:Y:S01]  /*1d50*/  IMAD.WIDE.U32 R6, R146, c[0x0][0x1e0], RZ ;  /* 0x0000780092067a25 */ /* 0x002fe200078e00ff */
[----:B------:R-:W-:Y:S02]  /*1d60*/  SHF.R.S32.HI R152, RZ, 0x1f, R146 ;  /* 0x0000001fff987819 */ /* 0x000fe40000011492 */
[----:B-----5:R-:W-:Y:S01]  /*1d70*/  SHF.R.S32.HI R151, RZ, 0x1f, R147 ;  /* 0x0000001fff977819 */ /* 0x020fe20000011493 */
[----:B------:R-:W-:Y:S01]  /*1d80*/  IMAD.WIDE.U32 R8, R107, R18, RZ ;  /* 0x000000126b087225 */ /* 0x000fe200078e00ff */
[----:B------:R-:W-:Y:S03]  /*1d90*/  IADD3 R148, -R148, R89, RZ ;  /* 0x0000005994947210 */ /* 0x000fe60007ffe1ff */
[----:B------:R-:W-:Y:S01]  /*1da0*/  IMAD R2, R152, c[0x0][0x1e0], RZ ;  /* 0x0000780098027a24 */ /* 0x000fe200078e02ff */
[----:B------:R-:W-:Y:S01]  /*1db0*/  IMNMX R148, R148, 0x40, PT ;  /* 0x0000004094947817 */ /* 0x000fe20003800200 */
[----:B------:R-:W-:Y:S02]  /*1dc0*/  IMAD R5, R151, c[0x0][0x1f0], RZ ;  /* 0x00007c0097057a24 */ /* 0x000fe400078e02ff */
[----:B------:R-:W-:Y:S02]  /*1dd0*/  IMAD R2, R146, c[0x0][0x1e4], R2 ;  /* 0x0000790092027a24 */ /* 0x000fe400078e0202 */
[----:B------:R-:W-:Y:S03]  /*1de0*/  IMAD R5, R147, c[0x0][0x1f4], R5 ;  /* 0x00007d0093057a24 */ /* 0x000fe600078e0205 */
[----:B------:R-:W-:Y:S02]  /*1df0*/  IADD3 R7, R7, R2, RZ ;  /* 0x0000000207077210 */ /* 0x000fe40007ffe0ff */
[----:B------:R-:W-:Y:S03]  /*1e00*/  SHF.R.S32.HI R2, RZ, 0x1f, R18 ;  /* 0x0000001fff027819 */ /* 0x000fe60000011412 */
[----:B------:R-:W-:Y:S05]  /*1e10*/  IMAD.WIDE.U32 R6, R147, c[0x0][0x1f0], R6 ;  /* 0x00007c0093067a25 */ /* 0x000fea00078e0006 */
[----:B------:R-:W-:Y:S04]  /*1e20*/  IADD3 R3, P0, R170, R6, RZ ;  /* 0x00000006aa037210 */ /* 0x000fe80007f1e0ff */
[----:B------:R-:W-:Y:S01]  /*1e30*/  IADD3.X R4, R102, R7, R5, P0, !PT ;  /* 0x0000000766047210 */ /* 0x000fe200007fe405 */
[-C--:B------:R-:W-:Y:S01]  /*1e40*/  IMAD R5, R101, R18.reuse, RZ ;  /* 0x0000001265057224 */ /* 0x080fe200078e02ff */
[----:B------:R-:W-:Y:S01]  /*1e50*/  LEA R66, P0, R3, c[0x0][0x1c8], 0x1 ;  /* 0x0000720003427a11 */ /* 0x000fe200078008ff */
[-C--:B------:R-:W-:Y:S03]  /*1e60*/  IMAD.WIDE.U32 R6, R103, R18.reuse, RZ ;  /* 0x0000001267067225 */ /* 0x080fe600078e00ff */
[----:B------:R-:W-:Y:S01]  /*1e70*/  LEA.HI.X R4, R3, c[0x0][0x1cc], R4, 0x1, P0 ;  /* 0x0000730003047a11 */ /* 0x000fe200000f0c04 */
[----:B------:R-:W-:Y:S01]  /*1e80*/  IMAD R3, R105, R18, RZ ;  /* 0x0000001269037224 */ /* 0x000fe200078e02ff */
[----:B------:R-:W-:Y:S01]  /*1e90*/  ISETP.NE.AND P0, PT, RZ, UR4, PT ;  /* 0x00000004ff007c0c */ /* 0x000fe2000bf05270 */
[C---:B------:R-:W-:Y:S02]  /*1ea0*/  IMAD R5, R2.reuse, R103, R5 ;  /* 0x0000006702057224 */ /* 0x040fe400078e0205 */
[----:B------:R-:W-:Y:S03]  /*1eb0*/  IMAD R3, R2, R107, R3 ;  /* 0x0000006b02037224 */ /* 0x000fe600078e0203 */
[----:B------:R-:W-:Y:S02]  /*1ec0*/  IADD3 R2, R7, R5, RZ ;  /* 0x0000000507027210 */ /* 0x000fe40007ffe0ff */
[----:B------:R-:W-:Y:S05]  /*1ed0*/  IADD3 R3, R9, R3, RZ ;  /* 0x0000000309037210 */ /* 0x000fea0007ffe0ff */
        /* <DEDUP_REMOVED lines=60> */
.L_x_807:
[----:B------:R-:W-:Y:S05]  /*22a0*/  BSYNC B0 ;  /* 0x0000000000007941 */ /* 0x000fea0003800000 */
.L_x_806:
[----:B------:R2:W3:Y:S04]  /*22b0*/  SHFL.IDX PT, R73, R4, RZ, 0x1c1f ;  /* 0x001c1fff04497589 */ /* 0x0004e800000e0000 */
[----:B------:R-:W4:Y:S01]  /*22c0*/  SHFL.IDX PT, R66, R66, RZ, 0x1c1f ;  /* 0x001c1fff42427589 */ /* 0x000f2200000e0000 */
[----:B------:R-:W-:-:S05]  /*22d0*/  @P1 BRA `(.L_x_808) ;  /* 0x0000386000001947 */ /* 0x000fca0003800000 */
[----:B------:R-:W-:Y:S01]  /*22e0*/  ISETP.GE.AND P0, PT, R24, c[0x0][0x1d4], PT ;  /* 0x0000750018007a0c */ /* 0x000fe20003f06270 */
[----:B-1---5:R-:W-:Y:S01]  /*22f0*/  IMAD.MOV.U32 R29, RZ, RZ, R58 ;  /* 0x000000ffff1d7224 */ /* 0x022fe200078e003a */
[----:B------:R-:W-:Y:S01]  /*2300*/  MOV R28, R59 ;  /* 0x0000003b001c7202 */ /* 0x000fe20000000f00 */
        /* <DEDUP_REMOVED lines=10> */
[----:B--2---:R-:W-:Y:S01]  /*23b0*/  IMAD.MOV.U32 R4, RZ, RZ, R33 ;  /* 0x000000ffff047224 */ /* 0x004fe200078e0021 */
        /* <DEDUP_REMOVED lines=27> */
[----:B------:R-:W-:Y:S01]  /*2570*/  @!P0 SHF.R.U64 R45, R38, 0x10, R39 ;  /* 0x00000010262d8819 */ /* 0x000fe20000001227 */
[----:B------:R-:W-:Y:S01]  /*2580*/  @!P0 HADD2.F32 R47, -RZ, R40.H0_H0 ;  /* 0x20000028ff2f8230 */ /* 0x000fe20000004100 */
[--C-:B------:R-:W-:Y:S01]  /*2590*/  @!P0 SHF.R.U64 R51, R48, 0x10, R49.reuse ;  /* 0x0000001030338819 */ /* 0x100fe20000001231 */
        /* <DEDUP_REMOVED lines=19> */
[C---:B------:R-:W-:Y:S02]  /*26d0*/  @!P0 FMUL.FTZ R3, R38.reuse, R45 ;  /* 0x0000002d26038220 */ /* 0x040fe40000410000 */
[----:B------:R-:W-:Y:S01]  /*26e0*/  @!P0 FFMA.FTZ R70, R38, R51, -R70 ;  /* 0x0000003326468223 */ /* 0x000fe20000010846 */
[----:B------:R-:W-:Y:S01]  /*26f0*/  @!P0 MOV R38, R31 ;  /* 0x0000001f00268202 */ /* 0x000fe20000000f00 */
[----:B------:R-:W-:Y:S01]  /*2700*/  @!P0 FFMA.FTZ R2, R44, R49, R2 ;  /* 0x000000312c028223 */ /* 0x000fe20000010002 */
[--C-:B------:R-:W-:Y:S01]  /*2710*/  @!P0 HADD2.F32 R44, -RZ, R40.reuse.H1_H1 ;  /* 0x30000028ff2c8230 */ /* 0x100fe20000004100 */
[----:B------:R-:W-:Y:S01]  /*2720*/  @!P0 FFMA.FTZ R3, R46, R51, R3 ;  /* 0x000000332e038223 */ /* 0x000fe20000010003 */
[----:B------:R-:W-:Y:S02]  /*2730*/  @!P0 HADD2.F32 R40, -RZ, R40.H0_H0 ;  /* 0x20000028ff288230 */ /* 0x000fe40000004100 */
[--C-:B------:R-:W-:Y:S01]  /*2740*/  @!P0 HADD2.F32 R48, -RZ, R38.reuse.H1_H1 ;  /* 0x30000026ff308230 */ /* 0x100fe20000004100 */
[-C--:B------:R-:W-:Y:S01]  /*2750*/  @!P0 FMUL.FTZ R77, R44, R41.reuse ;  /* 0x000000292c4d8220 */ /* 0x080fe20000410000 */
[----:B------:R-:W-:Y:S01]  /*2760*/  @!P0 HADD2.F32 R38, -RZ, R38.H0_H0 ;  /* 0x20000026ff268230 */ /* 0x000fe20000004100 */
[----:B------:R-:W-:Y:S01]  /*2770*/  @!P0 FMUL.FTZ R4, R40, R41 ;  /* 0x0000002928048220 */ /* 0x000fe20000410000 */
[----:B------:R-:W-:Y:S01]  /*2780*/  @!P0 F2FP.PACK_AB R70, R3, R70 ;  /* 0x000000460346823e */ /* 0x000fe200000000ff */
[----:B------:R-:W-:Y:S01]  /*2790*/  @!P0 FMUL.FTZ R72, R48, R39 ;  /* 0x0000002730488220 */ /* 0x000fe20000410000 */
[----:B------:R-:W-:Y:S01]  /*27a0*/  @!P0 F2FP.PACK_AB R75, R2, R75 ;  /* 0x0000004b024b823e */ /* 0x000fe200000000ff */
[C---:B------:R-:W-:Y:S01]  /*27b0*/  @!P0 FMUL.FTZ R5, R38.reuse, R39 ;  /* 0x0000002726058220 */ /* 0x040fe20000410000 */
[----:B------:R-:W-:Y:S01]  /*27c0*/  @!P0 HADD2.F32 R49, -RZ, R71.H0_H0 ;  /* 0x20000047ff318230 */ /* 0x000fe20000004100 */
[----:B------:R-:W-:Y:S01]  /*27d0*/  @!P0 FFMA.FTZ R72, R38, R55, -R72 ;  /* 0x0000003726488223 */ /* 0x000fe20000010848 */
[----:B------:R-:W-:Y:S01]  /*27e0*/  @!P0 MOV R28, R75 ;  /* 0x0000004b001c8202 */ /* 0x000fe20000000f00 */
[----:B------:R-:W-:Y:S02]  /*27f0*/  @!P0 IMAD.MOV.U32 R29, RZ, RZ, R70 ;  /* 0x000000ffff1d8224 */ /* 0x000fe400078e0046 */
        /* <DEDUP_REMOVED lines=8> */
.L_x_810:
[----:B------:R-:W-:Y:S05]  /*2880*/  BSYNC B0 ;  /* 0x0000000000007941 */ /* 0x000fea0003800000 */
.L_x_809:
        /* <DEDUP_REMOVED lines=25> */
[CC--:B------:R-:W-:Y:S02]  /*2a20*/  @!P0 FMUL.FTZ R51, R45.reuse, R41.reuse ;  /* 0x000000292d338220 */ /* 0x0c0fe40000410000 */
[----:B------:R-:W-:Y:S01]  /*2a30*/  @!P0 FMUL.FTZ R2, R44, R41 ;  /* 0x000000292c028220 */ /* 0x000fe20000410000 */
[----:B------:R-:W-:Y:S01]  /*2a40*/  @!P0 HADD2.F32 R41, -RZ, R40.H0_H0 ;  /* 0x20000028ff298230 */ /* 0x000fe20000004100 */
[-C--:B------:R-:W-:Y:S01]  /*2a50*/  @!P0 FMUL.FTZ R70, R46, R38.reuse ;  /* 0x000000262e468220 */ /* 0x080fe20000410000 */
[--C-:B------:R-:W-:Y:S01]  /*2a60*/  @!P0 HADD2.F32 R40, -RZ, R39.reuse.H0_H0 ;  /* 0x20000027ff288230 */ /* 0x100fe20000004100 */
[----:B------:R-:W-:Y:S01]  /*2a70*/  @!P0 FFMA.FTZ R2, R45, R47, R2 ;  /* 0x0000002f2d028223 */ /* 0x000fe20000010002 */
[----:B------:R-:W-:Y:S01]  /*2a80*/  @!P0 HADD2.F32 R45, -RZ, R39.H1_H1 ;  /* 0x30000027ff2d8230 */ /* 0x000fe20000004100 */
[----:B------:R-:W-:Y:S01]  /*2a90*/  @!P0 FMUL.FTZ R3, R41, R38 ;  /* 0x0000002629038220 */ /* 0x000fe20000410000 */
[----:B------:R-:W-:Y:S01]  /*2aa0*/  @!P0 MOV R38, R31 ;  /* 0x0000001f00268202 */ /* 0x000fe20000000f00 */
[----:B------:R-:W-:Y:S01]  /*2ab0*/  @!P0 FFMA.FTZ R51, R44, R47, -R51 ;  /* 0x0000002f2c338223 */ /* 0x000fe20000010833 */
[----:B------:R-:W-:Y:S01]  /*2ac0*/  @!P0 HADD2.F32 R47, -RZ, R50.H0_H0 ;  /* 0x20000032ff2f8230 */ /* 0x000fe20000004100 */
[-C--:B------:R-:W-:Y:S01]  /*2ad0*/  @!P0 FMUL.FTZ R4, R40, R21.reuse ;  /* 0x0000001528048220 */ /* 0x080fe20000410000 */
[----:B------:R-:W-:Y:S01]  /*2ae0*/  @!P0 HADD2.F32 R50, -RZ, R68.H0_H0 ;  /* 0x20000044ff328230 */ /* 0x000fe20000004100 */
[C---:B------:R-:W-:Y:S01]  /*2af0*/  @!P0 FMUL.FTZ R55, R45.reuse, R21 ;  /* 0x000000152d378220 */ /* 0x040fe20000410000 */
        /* <DEDUP_REMOVED lines=19> */
.L_x_812:
[----:B------:R-:W-:Y:S05]  /*2c30*/  BSYNC B0 ;  /* 0x0000000000007941 */ /* 0x000fea0003800000 */
.L_x_811:
        /* <DEDUP_REMOVED lines=29> */
[----:B------:R-:W-:Y:S01]  /*2e10*/  @!P0 FMUL.FTZ R48, R42, R21 ;  /* 0x000000152a308220 */ /* 0x000fe20000410000 */
[----:B------:R-:W-:Y:S01]  /*2e20*/  @!P0 MOV R37, R30 ;  /* 0x0000001e00258202 */ /* 0x000fe20000000f00 */
[----:B------:R-:W-:Y:S01]  /*2e30*/  @!P0 FFMA.FTZ R2, R40, R41, R2 ;  /* 0x0000002928028223 */ /* 0x000fe20000010002 */
[----:B------:R-:W-:Y:S01]  /*2e40*/  @!P0 HADD2.F32 R41, -RZ, R61.H0_H0 ;  /* 0x2000003dff298230 */ /* 0x000fe20000004100 */
[C---:B------:R-:W-:Y:S01]  /*2e50*/  @!P0 FMUL.FTZ R3, R38.reuse, R21 ;  /* 0x0000001526038220 */ /* 0x040fe20000410000 */
[----:B------:R-:W-:Y:S01]  /*2e60*/  @!P0 MOV R21, R31 ;  /* 0x0000001f00158202 */ /* 0x000fe20000000f00 */
[-C--:B------:R-:W-:Y:S01]  /*2e70*/  @!P0 FFMA.FTZ R48, R38, R43.reuse, -R48 ;  /* 0x0000002b26308223 */ /* 0x080fe20000010830 */
[--C-:B------:R-:W-:Y:S01]  /*2e80*/  @!P0 HADD2.F32 R38, -RZ, R37.reuse.H0_H0 ;  /* 0x20000025ff268230 */ /* 0x100fe20000004100 */
[----:B------:R-:W-:Y:S01]  /*2e90*/  @!P0 FFMA.FTZ R3, R42, R43, R3 ;  /* 0x0000002b2a038223 */ /* 0x000fe20000010003 */
[----:B------:R-:W-:Y:S01]  /*2ea0*/  @!P0 F2FP.PACK_AB R45, R2, R45 ;  /* 0x0000002d022d823e */ /* 0x000fe200000000ff */
[----:B------:R-:W-:Y:S02]  /*2eb0*/  @!P0 HADD2.F32 R40, -RZ, R37.H1_H1 ;  /* 0x30000025ff288230 */ /* 0x000fe40000004100 */
[-C--:B------:R-:W-:Y:S01]  /*2ec0*/  @!P0 FMUL.FTZ R4, R38, R9.reuse ;  /* 0x0000000926048220 */ /* 0x080fe20000410000 */
[----:B------:R-:W-:Y:S01]  /*2ed0*/  @!P0 F2FP.PACK_AB R48, R3, R48 ;  /* 0x000000300330823e */ /* 0x000fe200000000ff */
[--C-:B------:R-:W-:Y:S01]  /*2ee0*/  @!P0 HADD2.F32 R44, -RZ, R21.reuse.H1_H1 ;  /* 0x30000015ff2c8230 */ /* 0x100fe20000004100 */
[C---:B------:R-:W-:Y:S01]  /*2ef0*/  @!P0 FMUL.FTZ R47, R40.reuse, R9 ;  /* 0x00000009282f8220 */ /* 0x040fe20000410000 */
[----:B------:R-:W-:Y:S01]  /*2f00*/  @!P0 MOV R28, R45 ;  /* 0x0000002d001c8202 */ /* 0x000fe20000000f00 */
[-C--:B------:R-:W-:Y:S01]  /*2f10*/  @!P0 FFMA.FTZ R4, R40, R41.reuse, R4 ;  /* 0x0000002928048223 */ /* 0x080fe20000010004 */
[----:B------:R-:W-:Y:S01]  /*2f20*/  @!P0 MOV R29, R48 ;  /* 0x00000030001d8202 */ /* 0x000fe20000000f00 */
[-C--:B------:R-:W-:Y:S01]  /*2f30*/  @!P0 FMUL.FTZ R49, R44, R36.reuse ;  /* 0x000000242c318220 */ /* 0x080fe20000410000 */
[----:B------:R-:W-:Y:S01]  /*2f40*/  @!P0 HADD2.F32 R21, -RZ, R21.H0_H0 ;  /* 0x20000015ff158230 */ /* 0x000fe20000004100 */
[----:B------:R-:W-:Y:S04]  /*2f50*/  @!P0 FFMA.FTZ R47, R38, R41, -R47 ;  /* 0x00000029262f8223 */ /* 0x000fe8000001082f */
[C---:B------:R-:W-:Y:S01]  /*2f60*/  @!P0 FMUL.FTZ R5, R21.reuse, R36 ;  /* 0x0000002415058220 */ /* 0x040fe20000410000 */
[----:B------:R-:W-:Y:S01]  /*2f70*/  @!P0 F2FP.PACK_AB R47, R4, R47 ;  /* 0x0000002f042f823e */ /* 0x000fe200000000ff */
[-C--:B------:R-:W-:Y:S02]  /*2f80*/  @!P0 FFMA.FTZ R49, R21, R46.reuse, -R49 ;  /* 0x0000002e15318223 */ /* 0x080fe40000010831 */
[----:B------:R-:W-:Y:S01]  /*2f90*/  @!P0 FFMA.FTZ R5, R44, R46, R5 ;  /* 0x0000002e2c058223 */ /* 0x000fe20000010005 */
[----:B------:R-:W-:Y:S04]  /*2fa0*/  @!P0 MOV R30, R47 ;  /* 0x0000002f001e8202 */ /* 0x000fe80000000f00 */
[----:B------:R-:W-:Y:S04]  /*2fb0*/  @!P0 F2FP.PACK_AB R68, R5, R49 ;  /* 0x000000310544823e */ /* 0x000fe800000000ff */
[----:B------:R-:W-:Y:S05]  /*2fc0*/  @!P0 MOV R31, R68 ;  /* 0x00000044001f8202 */ /* 0x000fea0000000f00 */
[----:B------:R1:W-:Y:S02]  /*2fd0*/  ST.E.128 [R50.64], R28 ;  /* 0x0000001c32007985 */ /* 0x0003e4000c101d06 */
.L_x_814:
[----:B------:R-:W-:Y:S05]  /*2fe0*/  BSYNC B0 ;  /* 0x0000000000007941 */ /* 0x000fea0003800000 */
.L_x_813:
        /* <DEDUP_REMOVED lines=28> */
[----:B------:R-:W-:Y:S01]  /*31b0*/  @!P0 FFMA.FTZ R43, R21, R38, -R43 ;  /* 0x00000026152b8223 */ /* 0x000fe2000001082b */
[----:B------:R-:W-:Y:S01]  /*31c0*/  @!P0 MOV R21, R30 ;  /* 0x0000001e00158202 */ /* 0x000fe20000000f00 */
[-C--:B------:R-:W-:Y:S02]  /*31d0*/  @!P0 FMUL.FTZ R44, R40, R9.reuse ;  /* 0x00000009282c8220 */ /* 0x080fe40000410000 */
[----:B------:R-:W-:Y:S01]  /*31e0*/  @!P0 FMUL.FTZ R3, R36, R9 ;  /* 0x0000000924038220 */ /* 0x000fe20000410000 */
[----:B------:R-:W-:Y:S01]  /*31f0*/  @!P0 MOV R9, R31 ;  /* 0x0000001f00098202 */ /* 0x000fe20000000f00 */
[----:B------:R-:W-:Y:S01]  /*3200*/  @!P0 FFMA.FTZ R2, R37, R38, R2 ;  /* 0x0000002625028223 */ /* 0x000fe20000010002 */
[--C-:B------:R-:W-:Y:S01]  /*3210*/  @!P0 HADD2.F32 R37, -RZ, R21.reuse.H1_H1 ;  /* 0x30000015ff258230 */ /* 0x100fe20000004100 */
[-C--:B------:R-:W-:Y:S01]  /*3220*/  @!P0 FFMA.FTZ R3, R40, R39.reuse, R3 ;  /* 0x0000002728038223 */ /* 0x080fe20000010003 */
[----:B------:R-:W-:Y:S01]  /*3230*/  @!P0 HADD2.F32 R21, -RZ, R21.H0_H0 ;  /* 0x20000015ff158230 */ /* 0x000fe20000004100 */
        /* <DEDUP_REMOVED lines=12> */
[----:B------:R-:W-:Y:S02]  /*3300*/  @!P0 FFMA.FTZ R48, R9, R42, -R48 ;  /* 0x0000002a09308223 */ /* 0x000fe40000010830 */
        /* <DEDUP_REMOVED lines=8> */
.L_x_816:
[----:B------:R-:W-:Y:S05]  /*3390*/  BSYNC B0 ;  /* 0x0000000000007941 */ /* 0x000fea0003800000 */
.L_x_815:
        /* <DEDUP_REMOVED lines=22> */
[----:B------:R-:W-:Y:S02]  /*3500*/  @!P0 HADD2.F32 R35, -RZ, R9.H1_H1 ;  /* 0x30000009ff238230 */ /* 0x000fe40000004100 */
[--C-:B------:R-:W-:Y:S02]  /*3510*/  @!P0 HADD2.F32 R36, -RZ, R21.reuse.H1_H1 ;  /* 0x30000015ff248230 */ /* 0x100fe40000004100 */
[----:B------:R-:W-:Y:S01]  /*3520*/  @!P0 HADD2.F32 R21, -RZ, R21.H0_H0 ;  /* 0x20000015ff158230 */ /* 0x000fe20000004100 */
[----:B------:R-:W-:Y:S01]  /*3530*/  @!P0 FMUL.FTZ R41, R35, R33 ;  /* 0x0000002123298220 */ /* 0x000fe20000410000 */
[----:B------:R-:W-:Y:S01]  /*3540*/  @!P0 HADD2.F32 R34, -RZ, R9.H0_H0 ;  /* 0x20000009ff228230 */ /* 0x000fe20000004100 */
[----:B------:R-:W-:Y:S01]  /*3550*/  @!P0 FMUL.FTZ R42, R36, R8 ;  /* 0x00000008242a8220 */ /* 0x000fe20000410000 */
[----:B------:R-:W-:Y:S01]  /*3560*/  @!P0 MOV R9, R30 ;  /* 0x0000001e00098202 */ /* 0x000fe20000000f00 */
[----:B------:R-:W-:Y:S01]  /*3570*/  @!P0 FMUL.FTZ R3, R21, R8 ;  /* 0x0000000815038220 */ /* 0x000fe20000410000 */
[----:B------:R-:W-:Y:S01]  /*3580*/  @!P0 MOV R8, R31 ;  /* 0x0000001f00088202 */ /* 0x000fe20000000f00 */
[C---:B------:R-:W-:Y:S02]  /*3590*/  @!P0 FMUL.FTZ R2, R34.reuse, R33 ;  /* 0x0000002122028220 */ /* 0x040fe40000410000 */
[-C--:B------:R-:W-:Y:S01]  /*35a0*/  @!P0 FFMA.FTZ R41, R34, R37.reuse, -R41 ;  /* 0x0000002522298223 */ /* 0x080fe20000010829 */
[--C-:B------:R-:W-:Y:S01]  /*35b0*/  @!P0 HADD2.F32 R34, -RZ, R9.reuse.H0_H0 ;  /* 0x20000009ff228230 */ /* 0x100fe20000004100 */
[----:B------:R-:W-:Y:S01]  /*35c0*/  @!P0 FFMA.FTZ R2, R35, R37, R2 ;  /* 0x0000002523028223 */ /* 0x000fe20000010002 */
[----:B------:R-:W-:Y:S01]  /*35d0*/  @!P0 HADD2.F32 R35, -RZ, R9.H1_H1 ;  /* 0x30000009ff238230 */ /* 0x000fe20000004100 */
[----:B------:R-:W-:Y:S01]  /*35e0*/  @!P0 FFMA.FTZ R3, R36, R38, R3 ;  /* 0x0000002624038223 */ /* 0x000fe20000010003 */
[--C-:B------:R-:W-:Y:S01]  /*35f0*/  @!P0 HADD2.F32 R39, -RZ, R8.reuse.H1_H1 ;  /* 0x30000008ff278230 */ /* 0x100fe20000004100 */
[----:B------:R-:W-:Y:S01]  /*3600*/  @!P0 FMUL.FTZ R4, R34, R7 ;  /* 0x0000000722048220 */ /* 0x000fe20000410000 */
[----:B------:R-:W-:Y:S01]  /*3610*/  @!P0 F2FP.PACK_AB R41, R2, R41 ;  /* 0x000000290229823e */ /* 0x000fe200000000ff */
[----:B------:R-:W-:Y:S01]  /*3620*/  @!P0 FMUL.FTZ R43, R35, R7 ;  /* 0x00000007232b8220 */ /* 0x000fe20000410000 */
[----:B------:R-:W-:Y:S01]  /*3630*/  @!P0 HADD2.F32 R9, -RZ, R8.H0_H0 ;  /* 0x20000008ff098230 */ /* 0x000fe20000004100 */
[----:B------:R-:W-:Y:S01]  /*3640*/  @!P0 FMUL.FTZ R46, R39, R32 ;  /* 0x00000020272e8220 */ /* 0x000fe20000410000 */
[----:B------:R-:W-:Y:S01]  /*3650*/  @!P0 MOV R28, R41 ;  /* 0x00000029001c8202 */ /* 0x000fe20000000f00 */
[----:B------:R-:W-:Y:S01]  /*3660*/  @!P0 HADD2.F32 R37, -RZ, R54.H0_H0 ;  /* 0x20000036ff258230 */ /* 0x000fe20000004100 */
[----:B------:R-:W-:Y:S02]  /*3670*/  @!P0 FFMA.FTZ R42, R21, R38, -R42 ;  /* 0x00000026152a8223 */ /* 0x000fe4000001082a */
[----:B------:R-:W-:Y:S02]  /*3680*/  @!P0 FMUL.FTZ R5, R9, R32 ;  /* 0x0000002009058220 */ /* 0x000fe40000410000 */
[-C--:B------:R-:W-:Y:S01]  /*3690*/  @!P0 FFMA.FTZ R4, R35, R37.reuse, R4 ;  /* 0x0000002523048223 */ /* 0x080fe20000010004 */
        /* <DEDUP_REMOVED lines=10> */
.L_x_818:
[----:B------:R-:W-:Y:S05]  /*3740*/  BSYNC B0 ;  /* 0x0000000000007941 */ /* 0x000fea0003800000 */
.L_x_817:
        /* <DEDUP_REMOVED lines=25> */
[CC--:B------:R-:W-:Y:S01]  /*38e0*/  @!P0 FMUL.FTZ R39, R33.reuse, R21.reuse ;  /* 0x0000001521278220 */ /* 0x0c0fe20000410000 */
[----:B------:R-:W-:Y:S01]  /*38f0*/  @!P0 HADD2.F32 R32, -RZ, R9.H0_H0 ;  /* 0x20000009ff208230 */ /* 0x000fe20000004100 */
[C---:B------:R-:W-:Y:S02]  /*3900*/  @!P0 FMUL.FTZ R2, R8.reuse, R21 ;  /* 0x0000001508028220 */ /* 0x040fe40000410000 */
[----:B------:R-:W-:Y:S01]  /*3910*/  @!P0 FFMA.FTZ R39, R8, R35, -R39 ;  /* 0x0000002308278223 */ /* 0x000fe20000010827 */
[----:B------:R-:W-:Y:S01]  /*3920*/  @!P0 MOV R8, R30 ;  /* 0x0000001e00088202 */ /* 0x000fe20000000f00 */
[-C--:B------:R-:W-:Y:S02]  /*3930*/  @!P0 FMUL.FTZ R42, R34, R7.reuse ;  /* 0x00000007222a8220 */ /* 0x080fe40000410000 */
        /* <DEDUP_REMOVED lines=16> */
[----:B------:R-:W-:Y:S02]  /*3a40*/  @!P0 FFMA.FTZ R4, R33, R36, R4 ;  /* 0x0000002421048223 */ /* 0x000fe40000010004 */
[----:B------:R-:W-:Y:S02]  /*3a50*/  @!P0 FMUL.FTZ R5, R7, R26 ;  /* 0x0000001a07058220 */ /* 0x000fe40000410000 */
[----:B------:R-:W-:Y:S02]  /*3a60*/  @!P0 FFMA.FTZ R43, R9, R36, -R43 ;  /* 0x00000024092b8223 */ /* 0x000fe4000001082b */
[-C--:B------:R-:W-:Y:S02]  /*3a70*/  @!P0 FFMA.FTZ R44, R7, R38.reuse, -R44 ;  /* 0x00000026072c8223 */ /* 0x080fe4000001082c */
[----:B------:R-:W-:Y:S01]  /*3a80*/  @!P0 FFMA.FTZ R5, R35, R38, R5 ;  /* 0x0000002623058223 */ /* 0x000fe20000010005 */
[----:B------:R-:W-:Y:S04]  /*3a90*/  @!P0 F2FP.PACK_AB R43, R4, R43 ;  /* 0x0000002b042b823e */ /* 0x000fe800000000ff */
[----:B------:R-:W-:Y:S02]  /*3aa0*/  @!P0 F2FP.PACK_AB R44, R5, R44 ;  /* 0x0000002c052c823e */ /* 0x000fe400000000ff */
[----:B------:R-:W-:Y:S02]  /*3ab0*/  @!P0 MOV R30, R43 ;  /* 0x0000002b001e8202 */ /* 0x000fe40000000f00 */
[----:B------:R-:W-:Y:S05]  /*3ac0*/  @!P0 MOV R31, R44 ;  /* 0x0000002c001f8202 */ /* 0x000fea0000000f00 */
[----:B------:R1:W-:Y:S01]  /*3ad0*/  ST.E.128 [R40.64], R28 ;  /* 0x0000001c28007985 */ /* 0x0003e2000c101d06 */
[----:B------:R-:W-:-:S05]  /*3ae0*/  BRA `(.L_x_808) ;  /* 0x0000205000007947 */ /* 0x000fca0003800000 */
.L_x_805:
        /* <DEDUP_REMOVED lines=47> */
.L_x_820:
[----:B------:R-:W-:Y:S05]  /*3de0*/  BSYNC B0 ;  /* 0x0000000000007941 */ /* 0x000fea0003800000 */
.L_x_819:
        /* <DEDUP_REMOVED lines=9> */
[----:B------:R-:W-:Y:S01]  /*3e80*/  IADD3 R179, -R110, c[0x0][0x1d4], RZ ;  /* 0x000075006eb37a10 */ /* 0x000fe20007ffe1ff */
        /* <DEDUP_REMOVED lines=16> */
[----:B------:R-:W-:Y:S01]  /*3f90*/  BSSY B0, `(.L_x_821) ;  /* 0x0000088000007945 */ /* 0x000fe20003800000 */
[----:B------:R-:W-:Y:S01]  /*3fa0*/  PRMT R81, R6, 0x5410, R7 ;  /* 0x0000541006517816 */ /* 0x000fe20000000007 */
[----:B------:R-:W-:Y:S01]  /*3fb0*/  IMAD R153, R53, 0x3000, RZ ;  /* 0x0000300035997824 */ /* 0x000fe200078e02ff */
[----:B------:R-:W-:Y:S02]  /*3fc0*/  PRMT R27, R5, 0x5410, R4 ;  /* 0x00005410051b7816 */ /* 0x000fe40000000004 */
[----:B------:R-:W-:Y:S01]  /*3fd0*/  PRMT R44, R2, 0x5410, R3 ;  /* 0x00005410022c7816 */ /* 0x000fe20000000003 */
[----:B------:R-:W-:-:S05]  /*3fe0*/  @P0 BRA `(.L_x_822) ;  /* 0x0000082000000947 */ /* 0x000fca0003800000 */
[----:B------:R-:W-:Y:S01]  /*3ff0*/  IMAD.MOV.U32 R45, RZ, RZ, R41 ;  /* 0x000000ffff2d7224 */ /* 0x000fe200078e0029 */
[----:B------:R-:W-:Y:S01]  /*4000*/  LOP3.LUT P2, RZ, R135, 0x4, RZ, 0xc0, !PT ;  /* 0x0000000487ff7812 */ /* 0x000fe2000784c0ff */
[----:B------:R-:W-:Y:S01]  /*4010*/  IMAD.MOV.U32 R62, RZ, RZ, R57 ;  /* 0x000000ffff3e7224 */ /* 0x000fe200078e0039 */
[----:B------:R-:W-:Y:S01]  /*4020*/  ISETP.GE.AND P0, PT, R24, c[0x0][0x27c], PT ;  /* 0x00009f0018007a0c */ /* 0x000fe20003f06270 */
[----:B------:R-:W-:Y:S01]  /*4030*/  IMAD.MOV.U32 R63, RZ, RZ, R59 ;  /* 0x000000ffff3f7224 */ /* 0x000fe200078e003b */
[----:B------:R-:W-:Y:S02]  /*4040*/  SEL R181, R110, R179, !P2 ;  /* 0x000000b36eb57207 */ /* 0x000fe40005000000 */
[----:B------:R-:W-:Y:S02]  /*4050*/  MOV R46, R40 ;  /* 0x00000028002e7202 */ /* 0x000fe40000000f00 */
[----:B------:R-:W-:Y:S02]  /*4060*/  SHF.R.S32.HI R178, RZ, 0x1f, R181 ;  /* 0x0000001fffb27819 */ /* 0x000fe400000114b5 */
[----:B------:R-:W-:Y:S02]  /*4070*/  MOV R55, R56 ;  /* 0x0000003800377202 */ /* 0x000fe40000000f00 */
[----:B------:R-:W-:Y:S03]  /*4080*/  LEA.HI R181, R178, R181, RZ, 0x4 ;  /* 0x000000b5b2b57211 */ /* 0x000fe600078f20ff */
[----:B------:R-:W-:Y:S01]  /*4090*/  @!P0 SHF.R.U64 R47, R40, 0x10, R41 ;  /* 0x00000010282f8819 */ /* 0x000fe20000001229 */
[----:B------:R-:W-:Y:S01]  /*40a0*/  IMAD.MOV.U32 R40, RZ, RZ, R43 ;  /* 0x000000ffff287224 */ /* 0x000fe200078e002b */
[----:B------:R-:W-:Y:S01]  /*40b0*/  LEA.HI.SX32 R181, R181, R118, 0x1c ;  /* 0x00000076b5b57211 */ /* 0x000fe200078fe2ff */
[----:B------:R-:W-:Y:S01]  /*40c0*/  @!P0 HADD2.F32 R49, -RZ, R46.H0_H0 ;  /* 0x2000002eff318230 */ /* 0x000fe20000004100 */
[----:B------:R-:W-:Y:S01]  /*40d0*/  @!P0 SHF.R.U64 R56, R56, 0x10, R57 ;  /* 0x0000001038388819 */ /* 0x000fe20000001239 */
[----:B------:R-:W-:Y:S01]  /*40e0*/  @!P0 HADD2.F32 R50, -RZ, R47.H0_H0 ;  /* 0x2000002fff328230 */ /* 0x000fe20000004100 */
[----:B------:R-:W-:Y:S01]  /*40f0*/  SHF.R.S32.HI R182, RZ, 0x1f, R181 ;  /* 0x0000001fffb67819 */ /* 0x000fe200000114b5 */
[----:B------:R-:W-:Y:S01]  /*4100*/  @!P0 HADD2.F32 R55, -RZ, R55.H0_H0 ;  /* 0x20000037ff378230 */ /* 0x000fe20000004100 */
[----:B------:R-:W-:Y:S01]  /*4110*/  SHF.L.U32 R178, R181, 0x3, RZ ;  /* 0x00000003b5b27819 */ /* 0x000fe200000006ff */
[----:B------:R-:W-:Y:S01]  /*4120*/  @!P0 HADD2.F32 R56, -RZ, R56.H0_H0 ;  /* 0x20000038ff388230 */ /* 0x000fe20000004100 */
[----:B------:R-:W-:Y:S01]  /*4130*/  LEA.HI R182, R182, R181, RZ, 0x3 ;  /* 0x000000b5b6b67211 */ /* 0x000fe200078f18ff */
[----:B------:R-:W-:Y:S01]  /*4140*/  @!P0 HADD2.F32 R63, -RZ, R63.H0_H0 ;  /* 0x2000003fff3f8230 */ /* 0x000fe20000004100 */
[----:B------:R-:W-:Y:S02]  /*4150*/  @!P0 SHF.R.U32.HI R48, RZ, 0x10, R41 ;  /* 0x00000010ff308819 */ /* 0x000fe40000011629 */
[----:B------:R-:W-:Y:S01]  /*4160*/  @!P0 SHF.R.U32.HI R61, RZ, 0x10, R57 ;  /* 0x00000010ff3d8819 */ /* 0x000fe20000011639 */
[----:B------:R-:W-:Y:S01]  /*4170*/  IMAD.SHL.U32 R182, R182, 0x200, RZ ;  /* 0x00000200b6b67824 */ /* 0x000fe200078e00ff */
[----:B------:R-:W-:Y:S02]  /*4180*/  LOP3.LUT R184, R123, 0x38, R178, 0xf8, !PT ;  /* 0x000000387bb87812 */ /* 0x000fe400078ef8b2 */
[--C-:B------:R-:W-:Y:S02]  /*4190*/  @!P0 SHF.R.U64 R60, R58, 0x10, R59.reuse ;  /* 0x000000103a3c8819 */ /* 0x100fe4000000123b */
[----:B------:R-:W-:Y:S02]  /*41a0*/  LOP3.LUT R183, R184, R111, RZ, 0x3c, !PT ;  /* 0x0000006fb8b77212 */ /* 0x000fe400078e3cff */
[----:B------:R-:W-:Y:S01]  /*41b0*/  LOP3.LUT R182, R182, 0x7ffff000, RZ, 0xc0, !PT ;  /* 0x7ffff000b6b67812 */ /* 0x000fe200078ec0ff */
[----:B------:R-:W-:Y:S01]  /*41c0*/  @!P0 HADD2.F32 R60, -RZ, R60.H0_H0 ;  /* 0x2000003cff3c8230 */ /* 0x000fe20000004100 */
[----:B------:R-:W-:Y:S02]  /*41d0*/  MOV R57, R58 ;  /* 0x0000003a00397202 */ /* 0x000fe40000000f00 */
[----:B------:R-:W-:Y:S02]  /*41e0*/  IADD3 R182, R183, R182, R16 ;  /* 0x000000b6b7b67210 */ /* 0x000fe40007ffe010 */
[----:B------:R-:W-:Y:S02]  /*41f0*/  IADD3 R183, R116, R153, RZ ;  /* 0x0000009974b77210 */ /* 0x000fe40007ffe0ff */
[----:B------:R-:W-:Y:S01]  /*4200*/  @!P0 SHF.R.U32.HI R65, RZ, 0x10, R59 ;  /* 0x00000010ff418819 */ /* 0x000fe2000001163b */
[----:B------:R-:W-:Y:S01]  /*4210*/  IMAD.IADD R182, R153, 0x1, R182 ;  /* 0x0000000199b67824 */ /* 0x000fe200078e02b6 */
[----:B------:R-:W-:Y:S01]  /*4220*/  SHF.L.U32 R181, R183, 0x1, RZ ;  /* 0x00000001b7b57819 */ /* 0x000fe200000006ff */
[----:B------:R-:W-:Y:S01]  /*4230*/  @!P0 HADD2.F32 R59, -RZ, R57.H0_H0 ;  /* 0x20000039ff3b8230 */ /* 0x000fe20000004100 */
[----:B------:R-:W-:Y:S01]  /*4240*/  MOV R41, R42 ;  /* 0x0000002a00297202 */ /* 0x000fe20000000f00 */
[----:B------:R-:W-:Y:S01]  /*4250*/  IMAD.SHL.U32 R180, R182, 0x2, RZ ;  /* 0x00000002b6b47824 */ /* 0x000fe200078e00ff */
[--C-:B------:R-:W-:Y:S01]  /*4260*/  @!P0 SHF.R.U64 R42, R42, 0x10, R43.reuse ;  /* 0x000000102a2a8819 */ /* 0x100fe2000000122b */
[----:B------:R-:W-:Y:S01]  /*4270*/  LDS.128 R32, [R181+0xc100] ;  /* 0x00c10000b5207984 */ /* 0x000fe20000000c00 */
[----:B------:R-:W-:Y:S01]  /*4280*/  @!P0 SHF.R.U32.HI R43, RZ, 0x10, R43 ;  /* 0x00000010ff2b8819 */ /* 0x000fe2000001162b */
[----:B------:R-:W-:Y:S02]  /*4290*/  @!P0 HADD2.F32 R65, -RZ, R65.H0_H0 ;  /* 0x20000041ff418230 */ /* 0x000fe40000004100 */
[----:B------:R-:W-:Y:S02]  /*42a0*/  @!P0 HADD2.F32 R42, -RZ, R42.H0_H0 ;  /* 0x2000002aff2a8230 */ /* 0x000fe40000004100 */
[----:B------:R-:W-:Y:S02]  /*42b0*/  @!P0 HADD2.F32 R43, -RZ, R43.H0_H0 ;  /* 0x2000002bff2b8230 */ /* 0x000fe40000004100 */
[----:B------:R-:W1:Y:S02]  /*42c0*/  LDS.128 R76, [R180+0xc100] ;  /* 0x00c10000b44c7984 */ /* 0x000e640000000c00 */
[----:B-1----:R-:W-:Y:S01]  /*42d0*/  @!P0 IMAD.MOV.U32 R54, RZ, RZ, R76 ;  /* 0x000000ffff368224 */ /* 0x002fe200078e004c */
[----:B------:R-:W-:Y:S02]  /*42e0*/  @!P0 MOV R51, R32 ;  /* 0x0000002000338202 */ /* 0x000fe40000000f00 */
[----:B------:R-:W-:Y:S02]  /*42f0*/  @!P0 MOV R58, R77 ;  /* 0x0000004d003a8202 */ /* 0x000fe40000000f00 */
[--C-:B------:R-:W-:Y:S02]  /*4300*/  @!P0 HADD2.F32 R52, -RZ, R54.reuse.H0_H0 ;  /* 0x20000036ff348230 */ /* 0x100fe40000004100 */
[--C-:B------:R-:W-:Y:S02]  /*4310*/  @!P0 HADD2.F32 R46, -RZ, R51.reuse.H0_H0 ;  /* 0x20000033ff2e8230 */ /* 0x100fe40000004100 */
[----:B------:R-:W-:Y:S01]  /*4320*/  @!P0 HADD2.F32 R54, -RZ, R54.H1_H1 ;  /* 0x30000036ff368230 */ /* 0x000fe20000004100 */
[-C--:B------:R-:W-:Y:S01]  /*4330*/  @!P0 FMUL.FTZ R180, R52, R49.reuse ;  /* 0x0000003134b48220 */ /* 0x080fe20000410000 */
[----:B------:R-:W-:Y:S01]  /*4340*/  @!P0 HADD2.F32 R47, -RZ, R51.H1_H1 ;  /* 0x30000033ff2f8230 */ /* 0x000fe20000004100 */
[----:B------:R-:W-:Y:S02]  /*4350*/  @!P0 FMUL.FTZ R2, R46, R49 ;  /* 0x000000312e028220 */ /* 0x000fe40000410000 */
[----:B------:R-:W-:Y:S02]  /*4360*/  @!P0 IMAD.MOV.U32 R49, RZ, RZ, R33 ;  /* 0x000000ffff318224 */ /* 0x000fe400078e0021 */
[-C--:B------:R-:W-:Y:S02]  /*4370*/  @!P0 FMUL.FTZ R181, R54, R50.reuse ;  /* 0x0000003236b58220 */ /* 0x080fe40000410000 */
[C---:B------:R-:W-:Y:S02]  /*4380*/  @!P0 FMUL.FTZ R3, R47.reuse, R50 ;  /* 0x000000322f038220 */ /* 0x040fe40000410000 */
[-C--:B------:R-:W-:Y:S01]  /*4390*/  @!P0 FFMA.FTZ R2, R52, R55.reuse, R2 ;  /* 0x0000003734028223 */ /* 0x080fe20000010002 */
[----:B------:R-:W-:Y:S01]  /*43a0*/  @!P0 HADD2.F32 R52, -RZ, R58.H0_H0 ;  /* 0x2000003aff348230 */ /* 0x000fe20000004100 */
[----:B------:R-:W-:Y:S01]  /*43b0*/  @!P0 FFMA.FTZ R180, R46, R55, -R180 ;  /* 0x000000372eb48223 */ /* 0x000fe200000108b4 */
[----:B------:R-:W-:Y:S01]  /*43c0*/  @!P0 HADD2.F32 R46, -RZ, R48.H0_H0 ;  /* 0x20000030ff2e8230 */ /* 0x000fe20000004100 */
[-C--:B------:R-:W-:Y:S01]  /*43d0*/  @!P0 FFMA.FTZ R181, R47, R56.reuse, -R181 ;  /* 0x000000382fb58223 */ /* 0x080fe200000108b5 */
[----:B------:R-:W-:Y:S01]  /*43e0*/  @!P0 HADD2.F32 R47, -RZ, R45.H0_H0 ;  /* 0x2000002dff2f8230 */ /* 0x000fe20000004100 */
[----:B------:R-:W-:Y:S01]  /*43f0*/  @!P0 FFMA.FTZ R3, R54, R56, R3 ;  /* 0x0000003836038223 */ /* 0x000fe20000010003 */
[--C-:B------:R-:W-:Y:S02]  /*4400*/  @!P0 HADD2.F32 R48, -RZ, R49.reuse.H0_H0 ;  /* 0x20000031ff308230 */ /* 0x100fe40000004100 */
[----:B------:R-:W-:Y:S01]  /*4410*/  @!P0 HADD2.F32 R54, -RZ, R58.H1_H1 ;  /* 0x3000003aff368230 */ /* 0x000fe20000004100 */
[-C--:B------:R-:W-:Y:S01]  /*4420*/  @!P0 FMUL.FTZ R182, R52, R47.reuse ;  /* 0x0000002f34b68220 */ /* 0x080fe20000410000 */
[----:B------:R-:W-:Y:S01]  /*4430*/  @!P0 MOV R58, R78 ;  /* 0x0000004e003a8202 */ /* 0x000fe20000000f00 */
[----:B------:R-:W-:Y:S01]  /*4440*/  @!P0 FMUL.FTZ R4, R48, R47 ;  /* 0x0000002f30048220 */ /* 0x000fe20000410000 */
[----:B------:R-:W-:Y:S01]  /*4450*/  @!P0 HADD2.F32 R45, -RZ, R49.H1_H1 ;  /* 0x30000031ff2d8230 */ /* 0x000fe20000004100 */
[----:B------:R-:W-:Y:S01]  /*4460*/  @!P0 IMAD.MOV.U32 R47, RZ, RZ, R34 ;  /* 0x000000ffff2f8224 */ /* 0x000fe200078e0022 */
[----:B------:R-:W-:Y:S01]  /*4470*/  @!P0 HADD2.F32 R56, -RZ, R61.H0_H0 ;  /* 0x2000003dff388230 */ /* 0x000fe20000004100 */
[-C--:B------:R-:W-:Y:S01]  /*4480*/  @!P0 FMUL.FTZ R183, R54, R46.reuse ;  /* 0x0000002e36b78220 */ /* 0x080fe20000410000 */
[--C-:B------:R-:W-:Y:S01]  /*4490*/  @!P0 HADD2.F32 R57, -RZ, R58.reuse.H0_H0 ;  /* 0x2000003aff398230 */ /* 0x100fe20000004100 */
[C---:B------:R-:W-:Y:S01]  /*44a0*/  @!P0 FMUL.FTZ R5, R45.reuse, R46 ;  /* 0x0000002e2d058220 */ /* 0x040fe20000410000 */
[----:B------:R-:W-:Y:S01]  /*44b0*/  @!P0 HADD2.F32 R58, -RZ, R58.H1_H1 ;  /* 0x3000003aff3a8230 */ /* 0x000fe20000004100 */
[----:B------:R-:W-:Y:S01]  /*44c0*/  @!P0 FFMA.FTZ R183, R45, R56, -R183 ;  /* 0x000000382db78223 */ /* 0x000fe200000108b7 */
[----:B------:R-:W-:Y:S01]  /*44d0*/  @!P0 HADD2.F32 R45, -RZ, R41.H0_H0 ;  /* 0x20000029ff2d8230 */ /* 0x000fe20000004100 */
[----:B------:R-:W-:Y:S01]  /*44e0*/  @!P0 F2FP.PACK_AB R181, R181, R180 ;  /* 0x000000b4b5b5823e */ /* 0x000fe200000000ff */
[--C-:B------:R-:W-:Y:S01]  /*44f0*/  @!P0 HADD2.F32 R41, -RZ, R47.reuse.H1_H1 ;  /* 0x3000002fff298230 */ /* 0x100fe20000004100 */
[-C--:B------:R-:W-:Y:S01]  /*4500*/  @!P0 FMUL.FTZ R185, R58, R42.reuse ;  /* 0x0000002a3ab98220 */ /* 0x080fe20000410000 */
[----:B------:R-:W-:Y:S01]  /*4510*/  @!P0 HADD2.F32 R55, -RZ, R62.H0_H0 ;  /* 0x2000003eff378230 */ /* 0x000fe20000004100 */
[----:B------:R-:W-:Y:S01]  /*4520*/  @!P0 FMUL.FTZ R184, R57, R45 ;  /* 0x0000002d39b88220 */ /* 0x000fe20000410000 */
[----:B------:R-:W-:Y:S01]  /*4530*/  @!P0 MOV R32, R181 ;  /* 0x000000b500208202 */ /* 0x000fe20000000f00 */
[C---:B------:R-:W-:Y:S01]  /*4540*/  @!P0 FMUL.FTZ R7, R41.reuse, R42 ;  /* 0x0000002a29078220 */ /* 0x040fe20000410000 */
[----:B------:R-:W-:Y:S01]  /*4550*/  @!P0 HADD2.F32 R46, -RZ, R47.H0_H0 ;  /* 0x2000002fff2e8230 */ /* 0x000fe20000004100 */
[----:B------:R-:W-:Y:S01]  /*4560*/  @!P0 FFMA.FTZ R185, R41, R60, -R185 ;  /* 0x0000003c29b98223 */ /* 0x000fe200000108b9 */
[----:B------:R-:W-:Y:S01]  /*4570*/  @!P0 HADD2.F32 R41, -RZ, R40.H0_H0 ;  /* 0x20000028ff298230 */ /* 0x000fe20000004100 */
[----:B------:R-:W-:Y:S01]  /*4580*/  @!P0 IMAD.MOV.U32 R40, RZ, RZ, R35 ;  /* 0x000000ffff288224 */ /* 0x000fe200078e0023 */
[----:B------:R-:W-:Y:S01]  /*4590*/  @!P0 MOV R62, R79 ;  /* 0x0000004f003e8202 */ /* 0x000fe20000000f00 */
[----:B------:R-:W-:Y:S01]  /*45a0*/  @!P0 FMUL.FTZ R6, R46, R45 ;  /* 0x0000002d2e068220 */ /* 0x000fe20000410000 */
[----:B------:R-:W-:Y:S01]  /*45b0*/  @!P0 F2FP.PACK_AB R180, R3, R2 ;  /* 0x0000000203b4823e */ /* 0x000fe200000000ff */
[----:B------:R-:W-:Y:S01]  /*45c0*/  @!P0 FFMA.FTZ R4, R52, R55, R4 ;  /* 0x0000003734048223 */ /* 0x000fe20000010004 */
[----:B------:R-:W-:Y:S01]  /*45d0*/  @!P0 HADD2.F32 R42, -RZ, R40.H0_H0 ;  /* 0x20000028ff2a8230 */ /* 0x000fe20000004100 */
[----:B------:R-:W-:Y:S01]  /*45e0*/  @!P0 FFMA.FTZ R5, R54, R56, R5 ;  /* 0x0000003836058223 */ /* 0x000fe20000010005 */
[--C-:B------:R-:W-:Y:S01]  /*45f0*/  @!P0 HADD2.F32 R61, -RZ, R62.reuse.H0_H0 ;  /* 0x2000003eff3d8230 */ /* 0x100fe20000004100 */
[----:B------:R-:W-:Y:S01]  /*4600*/  @!P0 FFMA.FTZ R6, R57, R59, R6 ;  /* 0x0000003b39068223 */ /* 0x000fe20000010006 */
[----:B------:R-:W-:Y:S01]  /*4610*/  @!P0 HADD2.F32 R62, -RZ, R62.H1_H1 ;  /* 0x3000003eff3e8230 */ /* 0x000fe20000004100 */
[-C--:B------:R-:W-:Y:S01]  /*4620*/  @!P0 FMUL.FTZ R8, R42, R41.reuse ;  /* 0x000000292a088220 */ /* 0x080fe20000410000 */
[----:B------:R-:W-:Y:S01]  /*4630*/  @!P0 HADD2.F32 R40, -RZ, R40.H1_H1 ;  /* 0x30000028ff288230 */ /* 0x000fe20000004100 */
[C---:B------:R-:W-:Y:S01]  /*4640*/  @!P0 FMUL.FTZ R186, R61.reuse, R41 ;  /* 0x000000293dba8220 */ /* 0x040fe20000410000 */
[----:B------:R-:W-:Y:S01]  /*4650*/  @!P0 MOV R76, R180 ;  /* 0x000000b4004c8202 */ /* 0x000fe20000000f00 */
[-C--:B------:R-:W-:Y:S02]  /*4660*/  @!P0 FMUL.FTZ R187, R62, R43.reuse ;  /* 0x0000002b3ebb8220 */ /* 0x080fe40000410000 */
[----:B------:R-:W-:Y:S02]  /*4670*/  @!P0 FMUL.FTZ R9, R40, R43 ;  /* 0x0000002b28098220 */ /* 0x000fe40000410000 */
[----:B------:R-:W-:Y:S02]  /*4680*/  @!P0 FFMA.FTZ R7, R58, R60, R7 ;  /* 0x0000003c3a078223 */ /* 0x000fe40000010007 */
[----:B------:R-:W-:Y:S02]  /*4690*/  @!P0 FFMA.FTZ R8, R61, R63, R8 ;  /* 0x0000003f3d088223 */ /* 0x000fe40000010008 */
[----:B------:R-:W-:Y:S02]  /*46a0*/  @!P0 FFMA.FTZ R182, R48, R55, -R182 ;  /* 0x0000003730b68223 */ /* 0x000fe400000108b6 */
[----:B------:R-:W-:Y:S02]  /*46b0*/  @!P0 FFMA.FTZ R184, R46, R59, -R184 ;  /* 0x0000003b2eb88223 */ /* 0x000fe400000108b8 */
[----:B------:R-:W-:Y:S01]  /*46c0*/  @!P0 FFMA.FTZ R186, R42, R63, -R186 ;  /* 0x0000003f2aba8223 */ /* 0x000fe200000108ba */
[----:B------:R-:W-:Y:S01]  /*46d0*/  @!P0 F2FP.PACK_AB R182, R183, R182 ;  /* 0x000000b6b7b6823e */ /* 0x000fe200000000ff */
[-C--:B------:R-:W-:Y:S01]  /*46e0*/  @!P0 FFMA.FTZ R187, R40, R65.reuse, -R187 ;  /* 0x0000004128bb8223 */ /* 0x080fe200000108bb */
[----:B------:R-:W-:Y:S01]  /*46f0*/  @!P0 F2FP.PACK_AB R184, R185, R184 ;  /* 0x000000b8b9b8823e */ /* 0x000fe200000000ff */
[----:B------:R-:W-:Y:S01]  /*4700*/  @!P0 FFMA.FTZ R9, R62, R65, R9 ;  /* 0x000000413e098223 */ /* 0x000fe20000010009 */
[----:B------:R-:W-:Y:S01]  /*4710*/  @!P0 F2FP.PACK_AB R185, R7, R6 ;  /* 0x0000000607b9823e */ /* 0x000fe200000000ff */
[----:B------:R-:W-:Y:S01]  /*4720*/  @!P0 IMAD.MOV.U32 R33, RZ, RZ, R182 ;  /* 0x000000ffff218224 */ /* 0x000fe200078e00b6 */
[----:B------:R-:W-:Y:S02]  /*4730*/  @!P0 F2FP.PACK_AB R187, R187, R186 ;  /* 0x000000babbbb823e */ /* 0x000fe400000000ff */
[----:B------:R-:W-:Y:S01]  /*4740*/  @!P0 F2FP.PACK_AB R183, R5, R4 ;  /* 0x0000000405b7823e */ /* 0x000fe200000000ff */
[----:B------:R-:W-:Y:S01]  /*4750*/  @!P0 IMAD.MOV.U32 R78, RZ, RZ, R185 ;  /* 0x000000ffff4e8224 */ /* 0x000fe200078e00b9 */
[----:B------:R-:W-:Y:S01]  /*4760*/  @!P0 F2FP.PACK_AB R186, R9, R8 ;  /* 0x0000000809ba823e */ /* 0x000fe200000000ff */
[----:B------:R-:W-:Y:S01]  /*4770*/  @!P0 IMAD.MOV.U32 R35, RZ, RZ, R187 ;  /* 0x000000ffff238224 */ /* 0x000fe200078e00bb */
[----:B------:R-:W-:Y:S02]  /*4780*/  @!P0 MOV R34, R184 ;  /* 0x000000b800228202 */ /* 0x000fe40000000f00 */
[----:B------:R-:W-:Y:S02]  /*4790*/  @!P0 MOV R77, R183 ;  /* 0x000000b7004d8202 */ /* 0x000fe40000000f00 */
[----:B------:R-:W-:Y:S02]  /*47a0*/  @!P0 MOV R79, R186 ;  /* 0x000000ba004f8202 */ /* 0x000fe40000000f00 */
[----:B----4-:R-:W-:Y:S04]  /*47b0*/  IADD3 R180, P0, R176, R137, RZ ;  /* 0x00000089b0b47210 */ /* 0x010fe80007f1e0ff */
[----:B---3--:R-:W-:Y:S02]  /*47c0*/  IADD3.X R181, R177, R136, RZ, P0, !PT ;  /* 0x00000088b1b57210 */ /* 0x008fe400007fe4ff */
[C---:B------:R-:W-:Y:S03]  /*47d0*/  ISETP.GE.AND P0, PT, R178.reuse, c[0x0][0x1d4], PT ;  /* 0x00007500b2007a0c */ /* 0x040fe60003f06270 */
[----:B------:R1:W-:Y:S10]  /*47e0*/  ST.E.128 [R180.64], R32 ;  /* 0x00000020b4007985 */ /* 0x0003f4000c101d06 */
[----:B------:R-:W-:Y:S05]  /*47f0*/  @!P0 IMAD.WIDE R182, R178, 0x2, R176 ;  /* 0x00000002b2b68825 */ /* 0x000fea00078e02b0 */
[----:B------:R1:W-:Y:S02]  /*4800*/  @!P0 ST.E.128 [R182.64], R76 ;  /* 0x0000004cb6008985 */ /* 0x0003e4000c101d06 */
.L_x_822:
[----:B------:R-:W-:Y:S05]  /*4810*/  BSYNC B0 ;  /* 0x0000000000007941 */ /* 0x000fea0003800000 */
.L_x_821:
[----:B------:R-:W-:Y:S01]  /*4820*/  ISETP.GE.AND P0, PT, R17, c[0x0][0x1d4], PT ;  /* 0x0000750011007a0c */ /* 0x000fe20003f06270 */
[----:B------:R-:W-:Y:S01]  /*4830*/  @!UPT UIADD3 URZ, URZ, URZ, URZ ;  /* 0x0000003f3f3ff290 */ /* 0x000fe2000fffe03f */
[----:B------:R-:W-:Y:S11]  /*4840*/  BSSY B0, `(.L_x_823) ;  /* 0x000007c000007945 */ /* 0x000ff60003800000 */
[----:B------:R-:W-:-:S05]  /*4850*/  @P0 BRA `(.L_x_824) ;  /* 0x000007a000000947 */ /* 0x000fca0003800000 */
[----:B------:R-:W-:Y:S02]  /*4860*/  LOP3.LUT P1, RZ, R135, 0x2, RZ, 0xc0, !PT ;  /* 0x0000000287ff7812 */ /* 0x000fe4000782c0ff */
        /* <DEDUP_REMOVED lines=10> */
[----:B-1----:R-:W-:Y:S01]  /*4910*/  SHF.R.S32.HI R76, RZ, 0x1f, R59 ;  /* 0x0000001fff4c7819 */ /* 0x002fe2000001143b */
        /* <DEDUP_REMOVED lines=8> */
[----:B------:R-:W-:Y:S01]  /*49a0*/  @!P0 SHF.R.U64 R47, R72, 0x10, R73 ;  /* 0x00000010482f8819 */ /* 0x000fe20000001249 */
[----:B------:R-:W-:Y:S01]  /*49b0*/  @!P0 HADD2.F32 R38, -RZ, R38.H0_H0 ;  /* 0x20000026ff268230 */ /* 0x000fe20000004100 */
[----:B------:R-:W-:Y:S02]  /*49c0*/  LOP3.LUT R76, R76, 0x7ffff000, RZ, 0xc0, !PT ;  /* 0x7ffff0004c4c7812 */ /* 0x000fe400078ec0ff */
[----:B------:R-:W-:Y:S01]  /*49d0*/  @!P0 SHF.R.U32.HI R37, RZ, 0x10, R37 ;  /* 0x00000010ff258819 */ /* 0x000fe20000011625 */
[----:B------:R-:W-:Y:S01]  /*49e0*/  @!P0 HADD2.F32 R47, -RZ, R47.H0_H0 ;  /* 0x2000002fff2f8230 */ /* 0x000fe20000004100 */
[----:B------:R-:W-:Y:S02]  /*49f0*/  IADD3 R76, R77, R76, R16 ;  /* 0x0000004c4d4c7210 */ /* 0x000fe40007ffe010 */
[----:B------:R-:W-:Y:S02]  /*4a00*/  IADD3 R77, R114, R153, RZ ;  /* 0x00000099724d7210 */ /* 0x000fe40007ffe0ff */
[----:B------:R-:W-:Y:S01]  /*4a10*/  @!P0 SHF.R.U32.HI R72, RZ, 0x10, R73 ;  /* 0x00000010ff488819 */ /* 0x000fe20000011649 */
[----:B------:R-:W-:Y:S01]  /*4a20*/  IMAD.IADD R76, R153, 0x1, R76 ;  /* 0x00000001994c7824 */ /* 0x000fe200078e024c */
[----:B------:R-:W-:Y:S02]  /*4a30*/  SHF.L.U32 R65, R77, 0x1, RZ ;  /* 0x000000014d417819 */ /* 0x000fe400000006ff */
[--C-:B------:R-:W-:Y:S01]  /*4a40*/  @!P0 SHF.R.U32.HI R57, RZ, 0x10, R75.reuse ;  /* 0x00000010ff398819 */ /* 0x100fe2000001164b */
[----:B------:R-:W-:Y:S01]  /*4a50*/  IMAD.SHL.U32 R59, R76, 0x2, RZ ;  /* 0x000000024c3b7824 */ /* 0x000fe200078e00ff */
[----:B------:R-:W-:Y:S01]  /*4a60*/  @!P0 SHF.R.U64 R52, R74, 0x10, R75 ;  /* 0x000000104a348819 */ /* 0x000fe2000000124b */
[----:B------:R-:W-:Y:S02]  /*4a70*/  LDS.128 R32, [R65+0xc100] ;  /* 0x00c1000041207984 */ /* 0x000fe40000000c00 */
[----:B------:R-:W-:Y:S02]  /*4a80*/  @!P0 HADD2.F32 R57, -RZ, R57.H0_H0 ;  /* 0x20000039ff398230 */ /* 0x000fe40000004100 */
[----:B------:R-:W-:Y:S04]  /*4a90*/  @!P0 HADD2.F32 R52, -RZ, R52.H0_H0 ;  /* 0x20000034ff348230 */ /* 0x000fe80000004100 */
[----:B------:R-:W1:Y:S02]  /*4aa0*/  LDS.128 R60, [R59+0xc100] ;  /* 0x00c100003b3c7984 */ /* 0x000e640000000c00 */
[----:B-1----:R-:W-:Y:S01]  /*4ab0*/  @!P0 IMAD.MOV.U32 R48, RZ, RZ, R60 ;  /* 0x000000ffff308224 */ /* 0x002fe200078e003c */
[----:B------:R-:W-:Y:S02]  /*4ac0*/  @!P0 MOV R43, R32 ;  /* 0x00000020002b8202 */ /* 0x000fe40000000f00 */
[----:B------:R-:W-:Y:S02]  /*4ad0*/  @!P0 MOV R49, R63 ;  /* 0x0000003f00318202 */ /* 0x000fe40000000f00 */
[--C-:B------:R-:W-:Y:S01]  /*4ae0*/  @!P0 HADD2.F32 R45, -RZ, R48.reuse.H0_H0 ;  /* 0x20000030ff2d8230 */ /* 0x100fe20000004100 */
[----:B------:R-:W-:Y:S01]  /*4af0*/  @!P0 MOV R51, R62 ;  /* 0x0000003e00338202 */ /* 0x000fe20000000f00 */
[--C-:B------:R-:W-:Y:S02]  /*4b00*/  @!P0 HADD2.F32 R39, -RZ, R43.reuse.H0_H0 ;  /* 0x2000002bff278230 */ /* 0x100fe40000004100 */
[----:B------:R-:W-:Y:S01]  /*4b10*/  @!P0 HADD2.F32 R48, -RZ, R48.H1_H1 ;  /* 0x30000030ff308230 */ /* 0x000fe20000004100 */
[-C--:B------:R-:W-:Y:S01]  /*4b20*/  @!P0 FMUL.FTZ R59, R45, R42.reuse ;  /* 0x0000002a2d3b8220 */ /* 0x080fe20000410000 */
[----:B------:R-:W-:Y:S01]  /*4b30*/  @!P0 HADD2.F32 R40, -RZ, R43.H1_H1 ;  /* 0x3000002bff288230 */ /* 0x000fe20000004100 */
[C---:B------:R-:W-:Y:S01]  /*4b40*/  @!P0 FMUL.FTZ R2, R39.reuse, R42 ;  /* 0x0000002a27028220 */ /* 0x040fe20000410000 */
[--C-:B------:R-:W-:Y:S01]  /*4b50*/  @!P0 HADD2.F32 R56, -RZ, R49.reuse.H1_H1 ;  /* 0x30000031ff388230 */ /* 0x100fe20000004100 */
[-C--:B------:R-:W-:Y:S01]  /*4b60*/  @!P0 FFMA.FTZ R59, R39, R46.reuse, -R59 ;  /* 0x0000002e273b8223 */ /* 0x080fe2000001083b */
[----:B------:R-:W-:Y:S01]  /*4b70*/  @!P0 HADD2.F32 R39, -RZ, R44.H0_H0 ;  /* 0x2000002cff278230 */ /* 0x000fe20000004100 */
[----:B------:R-:W-:Y:S01]  /*4b80*/  @!P0 FFMA.FTZ R2, R45, R46, R2 ;  /* 0x0000002e2d028223 */ /* 0x000fe20000010002 */
[----:B------:R-:W-:Y:S01]  /*4b90*/  @!P0 MOV R46, R61 ;  /* 0x0000003d002e8202 */ /* 0x000fe20000000f00 */
[-C--:B------:R-:W-:Y:S01]  /*4ba0*/  @!P0 FMUL.FTZ R76, R48, R41.reuse ;  /* 0x00000029304c8220 */ /* 0x080fe20000410000 */
[----:B------:R-:W-:Y:S01]  /*4bb0*/  @!P0 HADD2.F32 R54, -RZ, R49.H0_H0 ;  /* 0x20000031ff368230 */ /* 0x000fe20000004100 */
[C---:B------:R-:W-:Y:S01]  /*4bc0*/  @!P0 FMUL.FTZ R3, R40.reuse, R41 ;  /* 0x0000002928038220 */ /* 0x040fe20000410000 */
[----:B------:R-:W-:Y:S01]  /*4bd0*/  @!P0 HADD2.F32 R49, -RZ, R51.H0_H0 ;  /* 0x20000033ff318230 */ /* 0x000fe20000004100 */
[----:B------:R-:W-:Y:S01]  /*4be0*/  @!P0 IMAD.MOV.U32 R41, RZ, RZ, R33 ;  /* 0x000000ffff298224 */ /* 0x000fe200078e0021 */
[--C-:B------:R-:W-:Y:S01]  /*4bf0*/  @!P0 HADD2.F32 R45, -RZ, R46.reuse.H0_H0 ;  /* 0x2000002eff2d8230 */ /* 0x100fe20000004100 */
[-C--:B------:R-:W-:Y:S01]  /*4c00*/  @!P0 FFMA.FTZ R76, R40, R47.reuse, -R76 ;  /* 0x0000002f284c8223 */ /* 0x080fe2000001084c */
[----:B------:R-:W-:Y:S01]  /*4c10*/  @!P0 HADD2.F32 R40, -RZ, R37.H0_H0 ;  /* 0x20000025ff288230 */ /* 0x000fe20000004100 */
[----:B------:R-:W-:Y:S01]  /*4c20*/  @!P0 FFMA.FTZ R3, R48, R47, R3 ;  /* 0x0000002f30038223 */ /* 0x000fe20000010003 */
[----:B------:R-:W-:Y:S01]  /*4c30*/  @!P0 HADD2.F32 R46, -RZ, R46.H1_H1 ;  /* 0x3000002eff2e8230 */ /* 0x000fe20000004100 */
[----:B------:R-:W-:Y:S01]  /*4c40*/  @!P0 FMUL.FTZ R65, R45, R39 ;  /* 0x000000272d418220 */ /* 0x000fe20000410000 */
[--C-:B------:R-:W-:Y:S01]  /*4c50*/  @!P0 HADD2.F32 R37, -RZ, R41.reuse.H1_H1 ;  /* 0x30000029ff258230 */ /* 0x100fe20000004100 */
[----:B------:R-:W-:Y:S01]  /*4c60*/  @!P0 F2FP.PACK_AB R76, R76, R59 ;  /* 0x0000003b4c4c823e */ /* 0x000fe200000000ff */
[----:B------:R-:W-:Y:S01]  /*4c70*/  @!P0 HADD2.F32 R48, -RZ, R72.H0_H0 ;  /* 0x20000048ff308230 */ /* 0x000fe20000004100 */
[----:B------:R-:W-:Y:S01]  /*4c80*/  @!P0 FMUL.FTZ R78, R46, R40 ;  /* 0x000000282e4e8220 */ /* 0x000fe20000410000 */
[----:B------:R-:W-:Y:S01]  /*4c90*/  @!P0 HADD2.F32 R42, -RZ, R41.H0_H0 ;  /* 0x20000029ff2a8230 */ /* 0x000fe20000004100 */
[----:B------:R-:W-:Y:S01]  /*4ca0*/  @!P0 IMAD.MOV.U32 R41, RZ, RZ, R35 ;  /* 0x000000ffff298224 */ /* 0x000fe200078e0023 */
[----:B------:R-:W-:Y:S01]  /*4cb0*/  @!P0 MOV R32, R76 ;  /* 0x0000004c00208202 */ /* 0x000fe20000000f00 */
[C---:B------:R-:W-:Y:S01]  /*4cc0*/  @!P0 FMUL.FTZ R5, R37.reuse, R40 ;  /* 0x0000002825058220 */ /* 0x040fe20000410000 */
[----:B------:R-:W-:Y:S01]  /*4cd0*/  @!P0 HADD2.F32 R47, -RZ, R81.H0_H0 ;  /* 0x20000051ff2f8230 */ /* 0x000fe20000004100 */
[----:B------:R-:W-:Y:S01]  /*4ce0*/  @!P0 FFMA.FTZ R78, R37, R48, -R78 ;  /* 0x00000030254e8223 */ /* 0x000fe2000001084e */
[----:B------:R-:W-:Y:S01]  /*4cf0*/  @!P0 HADD2.F32 R37, -RZ, R36.H0_H0 ;  /* 0x20000024ff258230 */ /* 0x000fe20000004100 */
[C---:B------:R-:W-:Y:S01]  /*4d00*/  @!P0 FMUL.FTZ R4, R42.reuse, R39 ;  /* 0x000000272a048220 */ /* 0x040fe20000410000 */
[----:B------:R-:W-:Y:S01]  /*4d10*/  @!P0 HADD2.F32 R36, -RZ, R41.H1_H1 ;  /* 0x30000029ff248230 */ /* 0x000fe20000004100 */
[----:B------:R-:W-:Y:S01]  /*4d20*/  @!P0 FFMA.FTZ R65, R42, R47, -R65 ;  /* 0x0000002f2a418223 */ /* 0x000fe20000010841 */
[----:B------:R-:W-:Y:S01]  /*4d30*/  @!P0 HADD2.F32 R39, -RZ, R27.H1_H1 ;  /* 0x3000001bff278230 */ /* 0x000fe20000004100 */
[-C--:B------:R-:W-:Y:S01]  /*4d40*/  @!P0 FMUL.FTZ R178, R56, R37.reuse ;  /* 0x0000002538b28220 */ /* 0x080fe20000410000 */
[----:B------:R-:W-:Y:S01]  /*4d50*/  @!P0 HADD2.F32 R40, -RZ, R41.H0_H0 ;  /* 0x20000029ff288230 */ /* 0x000fe20000004100 */
[C---:B------:R-:W-:Y:S01]  /*4d60*/  @!P0 FMUL.FTZ R9, R36.reuse, R37 ;  /* 0x0000002524098220 */ /* 0x040fe20000410000 */
[----:B------:R-:W-:Y:S01]  /*4d70*/  @!P0 HADD2.F32 R51, -RZ, R51.H1_H1 ;  /* 0x30000033ff338230 */ /* 0x000fe20000004100 */
[----:B------:R-:W-:Y:S01]  /*4d80*/  @!P0 FFMA.FTZ R178, R36, R57, -R178 ;  /* 0x0000003924b28223 */ /* 0x000fe200000108b2 */
[----:B------:R-:W-:Y:S01]  /*4d90*/  @!P0 HADD2.F32 R36, -RZ, R27.H0_H0 ;  /* 0x2000001bff248230 */ /* 0x000fe20000004100 */
[----:B------:R-:W-:Y:S01]  /*4da0*/  @!P0 IMAD.MOV.U32 R27, RZ, RZ, R34 ;  /* 0x000000ffff1b8224 */ /* 0x000fe200078e0022 */
[----:B------:R-:W-:Y:S01]  /*4db0*/  @!P0 F2FP.PACK_AB R65, R78, R65 ;  /* 0x000000414e41823e */ /* 0x000fe200000000ff */
[----:B------:R-:W-:Y:S01]  /*4dc0*/  @!P0 FFMA.FTZ R4, R45, R47, R4 ;  /* 0x0000002f2d048223 */ /* 0x000fe20000010004 */
[----:B------:R-:W-:Y:S01]  /*4dd0*/  @!P0 F2FP.PACK_AB R59, R3, R2 ;  /* 0x00000002033b823e */ /* 0x000fe200000000ff */
[----:B------:R-:W-:Y:S01]  /*4de0*/  @!P0 FFMA.FTZ R5, R46, R48, R5 ;  /* 0x000000302e058223 */ /* 0x000fe20000010005 */
[--C-:B------:R-:W-:Y:S01]  /*4df0*/  @!P0 HADD2.F32 R37, -RZ, R27.reuse.H0_H0 ;  /* 0x2000001bff258230 */ /* 0x100fe20000004100 */
[-C--:B------:R-:W-:Y:S01]  /*4e00*/  @!P0 FMUL.FTZ R8, R40, R39.reuse ;  /* 0x0000002728088220 */ /* 0x080fe20000410000 */
[----:B------:R-:W-:Y:S01]  /*4e10*/  @!P0 HADD2.F32 R27, -RZ, R27.H1_H1 ;  /* 0x3000001bff1b8230 */ /* 0x000fe20000004100 */
[C---:B------:R-:W-:Y:S01]  /*4e20*/  @!P0 FMUL.FTZ R77, R54.reuse, R39 ;  /* 0x00000027364d8220 */ /* 0x040fe20000410000 */
[----:B------:R-:W-:Y:S01]  /*4e30*/  @!P0 MOV R60, R59 ;  /* 0x0000003b003c8202 */ /* 0x000fe20000000f00 */
[----:B------:R-:W-:Y:S01]  /*4e40*/  @!P0 FMUL.FTZ R6, R37, R36 ;  /* 0x0000002425068220 */ /* 0x000fe20000410000 */
[----:B------:R-:W-:Y:S01]  /*4e50*/  @!P0 F2FP.PACK_AB R78, R5, R4 ;  /* 0x00000004054e823e */ /* 0x000fe200000000ff */
[----:B------:R-:W-:Y:S02]  /*4e60*/  @!P0 FMUL.FTZ R7, R27, R38 ;  /* 0x000000261b078220 */ /* 0x000fe40000410000 */
[C---:B------:R-:W-:Y:S01]  /*4e70*/  @!P0 FFMA.FTZ R6, R49.reuse, R50, R6 ;  /* 0x0000003231068223 */ /* 0x040fe20000010006 */
[----:B------:R-:W-:Y:S01]  /*4e80*/  @!P0 MOV R61, R78 ;  /* 0x0000004e003d8202 */ /* 0x000fe20000000f00 */
[----:B------:R-:W-:Y:S02]  /*4e90*/  @!P0 FMUL.FTZ R79, R49, R36 ;  /* 0x00000024314f8220 */ /* 0x000fe40000410000 */
[C---:B------:R-:W-:Y:S02]  /*4ea0*/  @!P0 FMUL.FTZ R180, R51.reuse, R38 ;  /* 0x0000002633b48220 */ /* 0x040fe40000410000 */
[----:B------:R-:W-:Y:S02]  /*4eb0*/  @!P0 FFMA.FTZ R7, R51, R52, R7 ;  /* 0x0000003433078223 */ /* 0x000fe40000010007 */
[-C--:B------:R-:W-:Y:S02]  /*4ec0*/  @!P0 FFMA.FTZ R8, R54, R55.reuse, R8 ;  /* 0x0000003736088223 */ /* 0x080fe40000010008 */
[----:B------:R-:W-:Y:S02]  /*4ed0*/  @!P0 FFMA.FTZ R77, R40, R55, -R77 ;  /* 0x00000037284d8223 */ /* 0x000fe4000001084d */
[----:B------:R-:W-:Y:S02]  /*4ee0*/  @!P0 FFMA.FTZ R79, R37, R50, -R79 ;  /* 0x00000032254f8223 */ /* 0x000fe4000001084f */
[----:B------:R-:W-:Y:S01]  /*4ef0*/  @!P0 FFMA.FTZ R180, R27, R52, -R180 ;  /* 0x000000341bb48223 */ /* 0x000fe200000108b4 */
[----:B------:R-:W-:Y:S01]  /*4f00*/  @!P0 F2FP.PACK_AB R77, R178, R77 ;  /* 0x0000004db24d823e */ /* 0x000fe200000000ff */
[----:B------:R-:W-:Y:S02]  /*4f10*/  @!P0 FFMA.FTZ R9, R56, R57, R9 ;  /* 0x0000003938098223 */ /* 0x000fe40000010009 */
[----:B------:R-:W-:Y:S01]  /*4f20*/  @!P0 IMAD.MOV.U32 R33, RZ, RZ, R65 ;  /* 0x000000ffff218224 */ /* 0x000fe200078e0041 */
[----:B------:R-:W-:Y:S01]  /*4f30*/  @!P0 F2FP.PACK_AB R180, R180, R79 ;  /* 0x0000004fb4b4823e */ /* 0x000fe200000000ff */
[----:B------:R-:W-:Y:S01]  /*4f40*/  @!P0 IMAD.MOV.U32 R35, RZ, RZ, R77 ;  /* 0x000000ffff238224 */ /* 0x000fe200078e004d */
        /* <DEDUP_REMOVED lines=11> */
.L_x_824:
[----:B------:R-:W-:Y:S05]  /*5000*/  BSYNC B0 ;  /* 0x0000000000007941 */ /* 0x000fea0003800000 */
.L_x_823:
[----:B------:R-:W-:Y:S11]  /*5010*/  ISETP.GE.AND P0, PT, R15, c[0x0][0x1d4], PT ;  /* 0x000075000f007a0c */ /* 0x000ff60003f06270 */
[----:B------:R-:W-:Y:S02]  /*5020*/  @!UPT UIADD3 URZ, URZ, URZ, URZ ;  /* 0x0000003f3f3ff290 */ /* 0x000fe4000fffe03f */
[----:B------:R-:W-:-:S05]  /*5030*/  @P0 BRA `(.L_x_808) ;  /* 0x00000b0000000947 */ /* 0x000fca0003800000 */
[----:B------:R-:W-:Y:S02]  /*5040*/  LOP3.LUT P1, RZ, R135, 0x8, RZ, 0xc0, !PT ;  /* 0x0000000887ff7812 */ /* 0x000fe4000782c0ff */
[----:B----4-:R-:W-:Y:S02]  /*5050*/  IADD3 R54, P0, R176, R141, RZ ;  /* 0x0000008db0367210 */ /* 0x010fe40007f1e0ff */
[----:B------:R-:W-:Y:S02]  /*5060*/  SEL R52, R110, R179, !P1 ;  /* 0x000000b36e347207 */ /* 0x000fe40004800000 */
[----:B---3--:R-:W-:Y:S02]  /*5070*/  IADD3.X R55, R177, R140, RZ, P0, !PT ;  /* 0x0000008cb1377210 */ /* 0x008fe400007fe4ff */
[----:B------:R-:W-:Y:S02]  /*5080*/  SHF.R.S32.HI R51, RZ, 0x1f, R52 ;  /* 0x0000001fff337819 */ /* 0x000fe40000011434 */
[----:B------:R-:W-:Y:S02]  /*5090*/  ISETP.GE.AND P0, PT, R15, c[0x0][0x27c], PT ;  /* 0x00009f000f007a0c */ /* 0x000fe40003f06270 */
[----:B------:R-:W-:Y:S04]  /*50a0*/  LEA.HI R51, R51, R52, RZ, 0x4 ;  /* 0x0000003433337211 */ /* 0x000fe800078f20ff */
[----:B-1----:R-:W-:Y:S04]  /*50b0*/  LEA.HI.SX32 R61, R51, R144, 0x1c ;  /* 0x00000090333d7211 */ /* 0x002fe800078fe2ff */
[----:B------:R-:W-:Y:S01]  /*50c0*/  SHF.R.S32.HI R62, RZ, 0x1f, R61 ;  /* 0x0000001fff3e7819 */ /* 0x000fe2000001143d */
[----:B------:R-:W-:Y:S02]  /*50d0*/  IMAD.SHL.U32 R51, R61, 0x8, RZ ;  /* 0x000000083d337824 */ /* 0x000fe400078e00ff */
[----:B------:R-:W-:Y:S01]  /*50e0*/  @!P0 SHF.R.U64 R36, R28, 0x10, R29 ;  /* 0x000000101c248819 */ /* 0x000fe2000000121d */
[----:B------:R-:W-:Y:S01]  /*50f0*/  @!P0 HADD2.F32 R41, -RZ, R66.H1_H1 ;  /* 0x30000042ff298230 */ /* 0x000fe20000004100 */
[----:B------:R-:W-:Y:S01]  /*5100*/  LEA.HI R62, R62, R61, RZ, 0x3 ;  /* 0x0000003d3e3e7211 */ /* 0x000fe200078f18ff */
[----:B------:R-:W-:Y:S01]  /*5110*/  @!P0 HADD2.F32 R44, -RZ, R64.H0_H0 ;  /* 0x20000040ff2c8230 */ /* 0x000fe20000004100 */
[----:B------:R-:W-:Y:S01]  /*5120*/  LOP3.LUT R72, R123, 0x38, R51, 0xf8, !PT ;  /* 0x000000387b487812 */ /* 0x000fe200078ef833 */
[----:B------:R-:W-:Y:S01]  /*5130*/  @!P0 HADD2.F32 R37, -RZ, R36.H0_H0 ;  /* 0x20000024ff258230 */ /* 0x000fe20000004100 */
[----:B------:R-:W-:Y:S01]  /*5140*/  SHF.L.U32 R62, R62, 0x9, RZ ;  /* 0x000000093e3e7819 */ /* 0x000fe200000006ff */
[----:B------:R-:W-:Y:S01]  /*5150*/  @!P0 HADD2.F32 R48, -RZ, R64.H1_H1 ;  /* 0x30000040ff308230 */ /* 0x000fe20000004100 */
[----:B------:R-:W-:Y:S02]  /*5160*/  LOP3.LUT R61, R72, R111, RZ, 0x3c, !PT ;  /* 0x0000006f483d7212 */ /* 0x000fe400078e3cff */
[----:B------:R-:W-:Y:S02]  /*5170*/  LOP3.LUT R62, R62, 0x7ffff000, RZ, 0xc0, !PT ;  /* 0x7ffff0003e3e7812 */ /* 0x000fe400078ec0ff */
[----:B------:R-:W-:Y:S02]  /*5180*/  @!P0 SHF.R.U32.HI R28, RZ, 0x10, R31 ;  /* 0x00000010ff1c8819 */ /* 0x000fe4000001161f */
[----:B------:R-:W-:Y:S01]  /*5190*/  IADD3 R62, R61, R62, R16 ;  /* 0x0000003e3d3e7210 */ /* 0x000fe20007ffe010 */
[----:B------:R-:W-:Y:S01]  /*51a0*/  IMAD.IADD R61, R112, 0x1, R153 ;  /* 0x00000001703d7824 */ /* 0x000fe200078e0299 */
[----:B------:R-:W-:Y:S01]  /*51b0*/  @!P0 SHF.R.U64 R27, R30, 0x10, R31 ;  /* 0x000000101e1b8819 */ /* 0x000fe2000000121f */
[----:B------:R-:W-:Y:S01]  /*51c0*/  @!P0 HADD2.F32 R31, -RZ, R26.H1_H1 ;  /* 0x3000001aff1f8230 */ /* 0x000fe20000004100 */
[----:B------:R-:W-:Y:S01]  /*51d0*/  IADD3 R153, R153, R62, RZ ;  /* 0x0000003e99997210 */ /* 0x000fe20007ffe0ff */
[----:B------:R-:W-:Y:S01]  /*51e0*/  IMAD.SHL.U32 R60, R61, 0x2, RZ ;  /* 0x000000023d3c7824 */ /* 0x000fe200078e00ff */
[----:B------:R-:W-:Y:S02]  /*51f0*/  @!P0 SHF.R.U64 R43, R68, 0x10, R69 ;  /* 0x00000010442b8819 */ /* 0x000fe40000001245 */
[----:B------:R-:W-:Y:S02]  /*5200*/  SHF.L.U32 R52, R153, 0x1, RZ ;  /* 0x0000000199347819 */ /* 0x000fe400000006ff */
[----:B------:R-:W1:Y:S01]  /*5210*/  LDS.128 R32, [R60+0xc100] ;  /* 0x00c100003c207984 */ /* 0x000e620000000c00 */
[----:B------:R-:W-:Y:S01]  /*5220*/  @!P0 HADD2.F32 R43, -RZ, R43.H0_H0 ;  /* 0x2000002bff2b8230 */ /* 0x000fe20000004100 */
[----:B------:R-:W-:Y:S02]  /*5230*/  @!P0 SHF.R.U32.HI R29, RZ, 0x10, R29 ;  /* 0x00000010ff1d8819 */ /* 0x000fe4000001161d */
[----:B------:R-:W-:Y:S02]  /*5240*/  @!P0 SHF.R.U32.HI R68, RZ, 0x10, R69 ;  /* 0x00000010ff448819 */ /* 0x000fe40000011645 */
[--C-:B------:R-:W-:Y:S01]  /*5250*/  @!P0 SHF.R.U32.HI R49, RZ, 0x10, R71.reuse ;  /* 0x00000010ff318819 */ /* 0x100fe20000011647 */
[----:B------:R-:W-:Y:S01]  /*5260*/  @!P0 HADD2.F32 R29, -RZ, R29.H0_H0 ;  /* 0x2000001dff1d8230 */ /* 0x000fe20000004100 */
[----:B------:R-:W2:Y:S01]  /*5270*/  LDS.128 R56, [R52+0xc100] ;  /* 0x00c1000034387984 */ /* 0x000ea20000000c00 */
[----:B------:R-:W-:Y:S02]  /*5280*/  @!P0 SHF.R.U64 R46, R70, 0x10, R71 ;  /* 0x00000010462e8819 */ /* 0x000fe40000001247 */
[----:B------:R-:W-:Y:S03]  /*5290*/  @!P0 HADD2.F32 R49, -RZ, R49.H0_H0 ;  /* 0x20000031ff318230 */ /* 0x000fe60000004100 */
[----:B------:R-:W-:Y:S01]  /*52a0*/  @!P0 HADD2.F32 R46, -RZ, R46.H0_H0 ;  /* 0x2000002eff2e8230 */ /* 0x000fe20000004100 */
[----:B-1----:R-:W-:Y:S05]  /*52b0*/  @!P0 IMAD.MOV.U32 R38, RZ, RZ, R32 ;  /* 0x000000ffff268224 */ /* 0x002fea00078e0020 */
[--C-:B------:R-:W-:Y:S02]  /*52c0*/  @!P0 HADD2.F32 R30, -RZ, R38.reuse.H0_H0 ;  /* 0x20000026ff1e8230 */ /* 0x100fe40000004100 */
[----:B------:R-:W-:Y:S01]  /*52d0*/  @!P0 HADD2.F32 R36, -RZ, R38.H1_H1 ;  /* 0x30000026ff248230 */ /* 0x000fe20000004100 */
[----:B--2---:R-:W-:Y:S01]  /*52e0*/  @!P0 IMAD.MOV.U32 R45, RZ, RZ, R58 ;  /* 0x000000ffff2d8224 */ /* 0x004fe200078e003a */
[----:B------:R-:W-:Y:S01]  /*52f0*/  @!P0 MOV R40, R56 ;  /* 0x0000003800288202 */ /* 0x000fe20000000f00 */
[----:B------:R-:W-:Y:S02]  /*5300*/  @!P0 FMUL.FTZ R2, R30, R31 ;  /* 0x0000001f1e028220 */ /* 0x000fe40000410000 */
[----:B------:R-:W-:Y:S02]  /*5310*/  @!P0 FMUL.FTZ R3, R36, R37 ;  /* 0x0000002524038220 */ /* 0x000fe40000410000 */
[--C-:B------:R-:W-:Y:S02]  /*5320*/  @!P0 HADD2.F32 R39, -RZ, R40.reuse.H0_H0 ;  /* 0x20000028ff278230 */ /* 0x100fe40000004100 */
[----:B------:R-:W-:Y:S03]  /*5330*/  @!P0 HADD2.F32 R40, -RZ, R40.H1_H1 ;  /* 0x30000028ff288230 */ /* 0x000fe60000004100 */
[C---:B------:R-:W-:Y:S02]  /*5340*/  @!P0 FMUL.FTZ R52, R39.reuse, R31 ;  /* 0x0000001f27348220 */ /* 0x040fe40000410000 */
[----:B------:R-:W-:Y:S02]  /*5350*/  @!P0 FMUL.FTZ R61, R40, R37 ;  /* 0x00000025283d8220 */ /* 0x000fe40000410000 */
[-C--:B------:R-:W-:Y:S02]  /*5360*/  @!P0 FFMA.FTZ R2, R39, R41.reuse, R2 ;  /* 0x0000002927028223 */ /* 0x080fe40000010002 */
[----:B------:R-:W-:Y:S01]  /*5370*/  @!P0 FFMA.FTZ R52, R30, R41, -R52 ;  /* 0x000000291e348223 */ /* 0x000fe20000010834 */
[----:B------:R-:W-:Y:S01]  /*5380*/  @!P0 HADD2.F32 R30, -RZ, R26.H0_H0 ;  /* 0x2000001aff1e8230 */ /* 0x000fe20000004100 */
[----:B------:R-:W-:Y:S02]  /*5390*/  @!P0 IMAD.MOV.U32 R41, RZ, RZ, R57 ;  /* 0x000000ffff298224 */ /* 0x000fe400078e0039 */
[----:B------:R-:W-:Y:S01]  /*53a0*/  @!P0 FFMA.FTZ R61, R36, R43, -R61 ;  /* 0x0000002b243d8223 */ /* 0x000fe2000001083d */
[----:B------:R-:W-:Y:S01]  /*53b0*/  @!P0 MOV R36, R33 ;  /* 0x0000002100248202 */ /* 0x000fe20000000f00 */
[----:B------:R-:W-:Y:S01]  /*53c0*/  @!P0 FFMA.FTZ R3, R40, R43, R3 ;  /* 0x0000002b28038223 */ /* 0x000fe20000010003 */
[--C-:B------:R-:W-:Y:S01]  /*53d0*/  @!P0 HADD2.F32 R42, -RZ, R41.reuse.H1_H1 ;  /* 0x30000029ff2a8230 */ /* 0x100fe20000004100 */
[----:B------:R-:W-:Y:S01]  /*53e0*/  @!P0 IMAD.MOV.U32 R43, RZ, RZ, R59 ;  /* 0x000000ffff2b8224 */ /* 0x000fe200078e003b */
[----:B------:R-:W-:Y:S01]  /*53f0*/  @!P0 HADD2.F32 R39, -RZ, R41.H0_H0 ;  /* 0x20000029ff278230 */ /* 0x000fe20000004100 */
[----:B------:R-:W-:Y:S01]  /*5400*/  @!P0 F2FP.PACK_AB R52, R61, R52 ;  /* 0x000000343d34823e */ /* 0x000fe200000000ff */
[----:B------:R-:W-:Y:S01]  /*5410*/  @!P0 HADD2.F32 R26, -RZ, R36.H1_H1 ;  /* 0x30000024ff1a8230 */ /* 0x000fe20000004100 */
[-C--:B------:R-:W-:Y:S01]  /*5420*/  @!P0 FMUL.FTZ R63, R42, R29.reuse ;  /* 0x0000001d2a3f8220 */ /* 0x080fe20000410000 */
[----:B------:R-:W-:Y:S01]  /*5430*/  @!P0 HADD2.F32 R41, -RZ, R68.H0_H0 ;  /* 0x20000044ff298230 */ /* 0x000fe20000004100 */
[-C--:B------:R-:W-:Y:S01]  /*5440*/  @!P0 FMUL.FTZ R60, R39, R30.reuse ;  /* 0x0000001e273c8220 */ /* 0x080fe20000410000 */
[----:B------:R-:W-:Y:S01]  /*5450*/  @!P0 HADD2.F32 R40, -RZ, R66.H0_H0 ;  /* 0x20000042ff288230 */ /* 0x000fe20000004100 */
[C---:B------:R-:W-:Y:S01]  /*5460*/  @!P0 FMUL.FTZ R5, R26.reuse, R29 ;  /* 0x0000001d1a058220 */ /* 0x040fe20000410000 */
[----:B------:R-:W-:Y:S01]  /*5470*/  @!P0 HADD2.F32 R31, -RZ, R36.H0_H0 ;  /* 0x20000024ff1f8230 */ /* 0x000fe20000004100 */
[----:B------:R-:W-:Y:S01]  /*5480*/  @!P0 FFMA.FTZ R63, R26, R41, -R63 ;  /* 0x000000291a3f8223 */ /* 0x000fe2000001083f */
[----:B------:R-:W-:Y:S01]  /*5490*/  @!P0 MOV R26, R35 ;  /* 0x00000023001a8202 */ /* 0x000fe20000000f00 */
[----:B------:R-:W-:Y:S01]  /*54a0*/  @!P0 IMAD.MOV.U32 R32, RZ, RZ, R52 ;  /* 0x000000ffff208224 */ /* 0x000fe200078e0034 */
[----:B------:R-:W-:Y:S01]  /*54b0*/  @!P0 HADD2.F32 R29, -RZ, R28.H0_H0 ;  /* 0x2000001cff1d8230 */ /* 0x000fe20000004100 */
[C---:B------:R-:W-:Y:S01]  /*54c0*/  @!P0 FMUL.FTZ R4, R31.reuse, R30 ;  /* 0x0000001e1f048220 */ /* 0x040fe20000410000 */
[----:B------:R-:W-:Y:S01]  /*54d0*/  @!P0 HADD2.F32 R50, -RZ, R43.H1_H1 ;  /* 0x3000002bff328230 */ /* 0x000fe20000004100 */
[-C--:B------:R-:W-:Y:S01]  /*54e0*/  @!P0 FFMA.FTZ R60, R31, R40.reuse, -R60 ;  /* 0x000000281f3c8223 */ /* 0x080fe2000001083c */
[--C-:B------:R-:W-:Y:S01]  /*54f0*/  @!P0 HADD2.F32 R31, -RZ, R26.reuse.H0_H0 ;  /* 0x2000001aff1f8230 */ /* 0x100fe20000004100 */
[----:B------:R-:W-:Y:S01]  /*5500*/  @!P0 FFMA.FTZ R4, R39, R40, R4 ;  /* 0x0000002827048223 */ /* 0x000fe20000010004 */
[----:B------:R-:W-:Y:S01]  /*5510*/  @!P0 HADD2.F32 R26, -RZ, R26.H1_H1 ;  /* 0x3000001aff1a8230 */ /* 0x000fe20000004100 */
[----:B------:R-:W-:Y:S01]  /*5520*/  @!P0 FMUL.FTZ R65, R50, R29 ;  /* 0x0000001d32418220 */ /* 0x000fe20000410000 */
[--C-:B------:R-:W-:Y:S01]  /*5530*/  @!P0 HADD2.F32 R30, -RZ, R21.reuse.H1_H1 ;  /* 0x30000015ff1e8230 */ /* 0x100fe20000004100 */
[----:B------:R-:W-:Y:S01]  /*5540*/  @!P0 FFMA.FTZ R5, R42, R41, R5 ;  /* 0x000000292a058223 */ /* 0x000fe20000010005 */
[----:B------:R-:W-:Y:S01]  /*5550*/  @!P0 HADD2.F32 R28, -RZ, R21.H0_H0 ;  /* 0x20000015ff1c8230 */ /* 0x000fe20000004100 */
[C---:B------:R-:W-:Y:S01]  /*5560*/  @!P0 FMUL.FTZ R9, R26.reuse, R29 ;  /* 0x0000001d1a098220 */ /* 0x040fe20000410000 */
[----:B------:R-:W-:Y:S01]  /*5570*/  @!P0 MOV R21, R34 ;  /* 0x0000002200158202 */ /* 0x000fe20000000f00 */
[----:B------:R-:W-:Y:S01]  /*5580*/  @!P0 FFMA.FTZ R65, R26, R49, -R65 ;  /* 0x000000311a418223 */ /* 0x000fe20000010841 */
[----:B------:R-:W-:Y:S01]  /*5590*/  @!P0 HADD2.F32 R47, -RZ, R43.H0_H0 ;  /* 0x2000002bff2f8230 */ /* 0x000fe20000004100 */
[----:B------:R-:W-:Y:S01]  /*55a0*/  @!P0 FMUL.FTZ R8, R31, R30 ;  /* 0x0000001e1f088220 */ /* 0x000fe20000410000 */
[----:B------:R-:W-:Y:S01]  /*55b0*/  @!P0 HADD2.F32 R43, -RZ, R45.H0_H0 ;  /* 0x2000002dff2b8230 */ /* 0x000fe20000004100 */
[----:B------:R-:W-:Y:S01]  /*55c0*/  @!P0 F2FP.PACK_AB R63, R63, R60 ;  /* 0x0000003c3f3f823e */ /* 0x000fe200000000ff */
[----:B------:R-:W-:Y:S01]  /*55d0*/  @!P0 HADD2.F32 R26, -RZ, R27.H0_H0 ;  /* 0x2000001bff1a8230 */ /* 0x000fe20000004100 */
[----:B------:R-:W-:Y:S01]  /*55e0*/  @!P0 FMUL.FTZ R62, R47, R30 ;  /* 0x0000001e2f3e8220 */ /* 0x000fe20000410000 */
[----:B------:R-:W-:Y:S01]  /*55f0*/  @!P0 HADD2.F32 R45, -RZ, R45.H1_H1 ;  /* 0x3000002dff2d8230 */ /* 0x000fe20000004100 */
[----:B------:R-:W-:Y:S01]  /*5600*/  @!P0 FMUL.FTZ R72, R43, R28 ;  /* 0x0000001c2b488220 */ /* 0x000fe20000410000 */
[----:B------:R-:W-:Y:S01]  /*5610*/  @!P0 MOV R33, R63 ;  /* 0x0000003f00218202 */ /* 0x000fe20000000f00 */
[----:B------:R-:W-:Y:S01]  /*5620*/  @!P0 FFMA.FTZ R62, R31, R48, -R62 ;  /* 0x000000301f3e8223 */ /* 0x000fe2000001083e */
[----:B------:R-:W-:Y:S01]  /*5630*/  @!P0 F2FP.PACK_AB R61, R5, R4 ;  /* 0x00000004053d823e */ /* 0x000fe200000000ff */
[----:B------:R-:W-:Y:S01]  /*5640*/  @!P0 FMUL.FTZ R73, R45, R26 ;  /* 0x0000001a2d498220 */ /* 0x000fe20000410000 */
[----:B------:R-:W-:Y:S01]  /*5650*/  @!P0 F2FP.PACK_AB R60, R3, R2 ;  /* 0x00000002033c823e */ /* 0x000fe200000000ff */
[--C-:B------:R-:W-:Y:S01]  /*5660*/  @!P0 HADD2.F32 R27, -RZ, R21.reuse.H0_H0 ;  /* 0x20000015ff1b8230 */ /* 0x100fe20000004100 */
[----:B------:R-:W-:Y:S01]  /*5670*/  @!P0 F2FP.PACK_AB R62, R65, R62 ;  /* 0x0000003e413e823e */ /* 0x000fe200000000ff */
[----:B------:R-:W-:Y:S01]  /*5680*/  @!P0 IMAD.MOV.U32 R57, RZ, RZ, R61 ;  /* 0x000000ffff398224 */ /* 0x000fe200078e003d */
[----:B------:R-:W-:Y:S01]  /*5690*/  @!P0 HADD2.F32 R21, -RZ, R21.H1_H1 ;  /* 0x30000015ff158230 */ /* 0x000fe20000004100 */
[----:B------:R-:W-:Y:S01]  /*56a0*/  @!P0 MOV R56, R60 ;  /* 0x0000003c00388202 */ /* 0x000fe20000000f00 */
[C---:B------:R-:W-:Y:S01]  /*56b0*/  @!P0 FFMA.FTZ R72, R27.reuse, R44, -R72 ;  /* 0x0000002c1b488223 */ /* 0x040fe20000010848 */
[----:B------:R-:W-:Y:S01]  /*56c0*/  @!P0 MOV R35, R62 ;  /* 0x0000003e00238202 */ /* 0x000fe20000000f00 */
[----:B------:R-:W-:Y:S02]  /*56d0*/  @!P0 FMUL.FTZ R6, R27, R28 ;  /* 0x0000001c1b068220 */ /* 0x000fe40000410000 */
[C---:B------:R-:W-:Y:S02]  /*56e0*/  @!P0 FFMA.FTZ R73, R21.reuse, R46, -R73 ;  /* 0x0000002e15498223 */ /* 0x040fe40000010849 */
[----:B------:R-:W-:Y:S02]  /*56f0*/  @!P0 FMUL.FTZ R7, R21, R26 ;  /* 0x0000001a15078220 */ /* 0x000fe40000410000 */
[----:B------:R-:W-:Y:S01]  /*5700*/  @!P0 FFMA.FTZ R6, R43, R44, R6 ;  /* 0x0000002c2b068223 */ /* 0x000fe20000010006 */
[----:B------:R-:W-:Y:S01]  /*5710*/  @!P0 F2FP.PACK_AB R73, R73, R72 ;  /* 0x000000484949823e */ /* 0x000fe200000000ff */
[----:B------:R-:W-:Y:S02]  /*5720*/  @!P0 FFMA.FTZ R7, R45, R46, R7 ;  /* 0x0000002e2d078223 */ /* 0x000fe40000010007 */
[----:B------:R-:W-:Y:S02]  /*5730*/  @!P0 FFMA.FTZ R8, R47, R48, R8 ;  /* 0x000000302f088223 */ /* 0x000fe40000010008 */
[----:B------:R-:W-:Y:S01]  /*5740*/  @!P0 IMAD.MOV.U32 R34, RZ, RZ, R73 ;  /* 0x000000ffff228224 */ /* 0x000fe200078e0049 */
[----:B------:R-:W-:Y:S01]  /*5750*/  @!P0 F2FP.PACK_AB R65, R7, R6 ;  /* 0x000000060741823e */ /* 0x000fe200000000ff */
[----:B------:R-:W-:Y:S03]  /*5760*/  @!P0 FFMA.FTZ R9, R50, R49, R9 ;  /* 0x0000003132098223 */ /* 0x000fe60000010009 */
[----:B------:R1:W-:Y:S01]  /*5770*/  ST.E.128 [R54.64], R32 ;  /* 0x0000002036007985 */ /* 0x0003e2000c101d06 */
[----:B------:R-:W-:Y:S02]  /*5780*/  @!P0 MOV R58, R65 ;  /* 0x00000041003a8202 */ /* 0x000fe40000000f00 */
        /* <DEDUP_REMOVED lines=9> */
.L_x_804:
[----:B------:R-:W-:Y:S01]  /*5820*/  IMAD.WIDE.U32 R8, R146, c[0x0][0x1e0], RZ ;  /* 0x0000780092087a25 */ /* 0x000fe200078e00ff */
[----:B------:R-:W-:Y:S02]  /*5830*/  SHF.R.S32.HI R152, RZ, 0x1f, R146 ;  /* 0x0000001fff987819 */ /* 0x000fe40000011492 */
[----:B-----5:R-:W-:Y:S01]  /*5840*/  SHF.R.S32.HI R151, RZ, 0x1f, R147 ;  /* 0x0000001fff977819 */ /* 0x020fe20000011493 */
[----:B------:R-:W-:Y:S02]  /*5850*/  IMAD.IADD R148, R89, 0x1, -R148 ;  /* 0x0000000159947824 */ /* 0x000fe400078e0a94 */
[----:B------:R-:W-:Y:S02]  /*5860*/  IMAD R2, R152, c[0x0][0x1e0], RZ ;  /* 0x0000780098027a24 */ /* 0x000fe400078e02ff */
[----:B-1----:R-:W-:Y:S01]  /*5870*/  IMAD R7, R151, c[0x0][0x1f0], RZ ;  /* 0x00007c0097077a24 */ /* 0x002fe200078e02ff */
[----:B------:R-:W-:Y:S01]  /*5880*/  IMNMX R148, R148, 0x40, PT ;  /* 0x0000004094947817 */ /* 0x000fe20003800200 */
[----:B------:R-:W-:Y:S02]  /*5890*/  IMAD R2, R146, c[0x0][0x1e4], R2 ;  /* 0x0000790092027a24 */ /* 0x000fe400078e0202 */
[----:B------:R-:W-:Y:S02]  /*58a0*/  IMAD R7, R147, c[0x0][0x1f4], R7 ;  /* 0x00007d0093077a24 */ /* 0x000fe400078e0207 */
[----:B------:R-:W-:Y:S04]  /*58b0*/  IMAD.IADD R9, R9, 0x1, R2 ;  /* 0x0000000109097824 */ /* 0x000fe800078e0202 */
[----:B------:R-:W-:Y:S05]  /*58c0*/  IMAD.WIDE.U32 R8, R147, c[0x0][0x1f0], R8 ;  /* 0x00007c0093087a25 */ /* 0x000fea00078e0008 */
[----:B------:R-:W-:Y:S04]  /*58d0*/  IADD3 R5, P0, R170, R8, RZ ;  /* 0x00000008aa057210 */ /* 0x000fe80007f1e0ff */
[----:B------:R-:W-:Y:S02]  /*58e0*/  IADD3.X R4, R102, R9, R7, P0, !PT ;  /* 0x0000000966047210 */ /* 0x000fe400007fe407 */
[C---:B------:R-:W-:Y:S04]  /*58f0*/  LEA R2, P0, R5.reuse, c[0x0][0x1c8], 0x1 ;  /* 0x0000720005027a11 */ /* 0x040fe800078008ff */
[----:B------:R-:W-:Y:S02]  /*5900*/  LEA.HI.X R3, R5, c[0x0][0x1cc], R4, 0x1, P0 ;  /* 0x0000730005037a11 */ /* 0x000fe400000f0c04 */
[----:B------:R-:W1:Y:S01]  /*5910*/  SHFL.IDX PT, R2, R2, RZ, 0x1c1f ;  /* 0x001c1fff02027589 */ /* 0x000e6200000e0000 */
[----:B------:R-:W-:Y:S07]  /*5920*/  ISETP.GT.AND P0, PT, R148, R97, PT ;  /* 0x000000619400720c */ /* 0x000fee0003f04270 */
[----:B------:R-:W2:Y:S06]  /*5930*/  SHFL.IDX PT, R3, R3, RZ, 0x1c1f ;  /* 0x001c1fff03037589 */ /* 0x000eac00000e0000 */
[----:B------:R-:W-:-:S05]  /*5940*/  @!P0 BRA `(.L_x_808) ;  /* 0x000001f000008947 */ /* 0x000fca0003800000 */
[----:B------:R-:W-:Y:S02]  /*5950*/  ISETP.GE.AND P2, PT, R24, c[0x0][0x1d4], PT ;  /* 0x0000750018007a0c */ /* 0x000fe40003f46270 */
[----:B------:R-:W-:Y:S02]  /*5960*/  ISETP.GE.AND P1, PT, R17, c[0x0][0x1d4], PT ;  /* 0x0000750011007a0c */ /* 0x000fe40003f26270 */
[----:B------:R-:W-:Y:S02]  /*5970*/  ISETP.GE.AND P4, PT, R15, c[0x0][0x1d4], PT ;  /* 0x000075000f007a0c */ /* 0x000fe40003f86270 */
[----:B------:R-:W-:Y:S07]  /*5980*/  ISETP.GE.AND P3, PT, R126, c[0x0][0x1d4], PT ;  /* 0x000075007e007a0c */ /* 0x000fee0003f66270 */
[----:B------:R-:W3:Y:S01]  /*5990*/  @!P2 LDS.128 R28, [R150+0xc000] ;  /* 0x00c00000961ca984 */ /* 0x000ee20000000c00 */
[CC--:B-1----:R-:W-:Y:S04]  /*59a0*/  @!P2 LEA R32, P0, R24.reuse, R2.reuse, 0x1 ;  /* 0x000000021820a211 */ /* 0x0c2fe800078008ff */
[-C--:B--2---:R-:W-:Y:S02]  /*59b0*/  @!P2 LEA.HI.X R33, R24, R3.reuse, R25, 0x1, P0 ;  /* 0x000000031821a211 */ /* 0x084fe400000f0c19 */
[CC--:B------:R-:W-:Y:S04]  /*59c0*/  @!P1 LEA R42, P0, R120.reuse, R2.reuse, 0x1 ;  /* 0x00000002782a9211 */ /* 0x0c0fe800078008ff */
[-C--:B------:R-:W-:Y:S02]  /*59d0*/  @!P1 LEA.HI.X R43, R120, R3.reuse, R143, 0x1, P0 ;  /* 0x00000003782b9211 */ /* 0x080fe400000f0c8f */
[CC--:B------:R-:W-:Y:S04]  /*59e0*/  @!P4 LEA R40, P0, R119.reuse, R2.reuse, 0x1 ;  /* 0x000000027728c211 */ /* 0x0c0fe800078008ff */
[-C--:B------:R-:W-:Y:S02]  /*59f0*/  @!P4 LEA.HI.X R41, R119, R3.reuse, R142, 0x1, P0 ;  /* 0x000000037729c211 */ /* 0x080fe400000f0c8e */
[CC--:B------:R-:W-:Y:S04]  /*5a00*/  @!P3 LEA R26, P0, R117.reuse, R2.reuse, 0x1 ;  /* 0x00000002751ab211 */ /* 0x0c0fe800078008ff */
[-C--:B------:R-:W-:Y:S01]  /*5a10*/  @!P3 LEA.HI.X R27, R117, R3.reuse, R108, 0x1, P0 ;  /* 0x00000003751bb211 */ /* 0x080fe200000f0c6c */
[----:B---3--:R-:W-:Y:S04]  /*5a20*/  @!P2 ST.E.128 [R32.64], R28 ;  /* 0x0000001c2000a985 */ /* 0x008fe8000c101d06 */
[----:B------:R-:W1:Y:S04]  /*5a30*/  @!P1 LDS.128 R4, [R149+0xc000] ;  /* 0x00c0000095049984 */ /* 0x000e680000000c00 */
        /* <DEDUP_REMOVED lines=16> */
.L_x_808:
[----:B------:R-:W-:Y:S05]  /*5b40*/  BSYNC B1 ;  /* 0x0000000000017941 */ /* 0x000fea0003800000 */
.L_x_803:
[----:B------:R-:W-:Y:S01]  /*5b50*/  ISETP.GT.AND P0, PT, R18, R11, PT ;  /* 0x0000000b1200720c */ /* 0x000fe20003f04270 */
[----:B-1----:R-:W-:Y:S01]  /*5b60*/  IMAD.WIDE.U32 R8, R146, c[0x0][0x208], RZ ;  /* 0x0000820092087a25 */ /* 0x002fe200078e00ff */
[C---:B------:R-:W-:Y:S01]  /*5b70*/  ISETP.GE.AND P1, PT, R67.reuse, 0x1, PT ;  /* 0x000000014300780c */ /* 0x040fe20003f26270 */
[----:B------:R-:W-:Y:S01]  /*5b80*/  BSSY B0, `(.L_x_825) ;  /* 0x000004b000007945 */ /* 0x000fe20003800000 */
[----:B--2---:R-:W-:Y:S02]  /*5b90*/  IADD3 R3, R67, 0x1, RZ ;  /* 0x0000000143037810 */ /* 0x004fe40007ffe0ff */
[----:B------:R-:W-:Y:S07]  /*5ba0*/  LOP3.LUT P2, RZ, R135, 0x1, RZ, 0xc0, !PT ;  /* 0x0000000187ff7812 */ /* 0x000fee000784c0ff */
[----:B------:R-:W-:Y:S01]  /*5bb0*/  @P0 IADD3 R5, R18, -0x1, RZ ;  /* 0xffffffff12050810 */ /* 0x000fe20007ffe0ff */
[----:B------:R-:W-:Y:S01]  /*5bc0*/  @P0 IMAD R2, R67, 0x3000, R10 ;  /* 0x0000300043020824 */ /* 0x000fe200078e020a */
[----:B------:R-:W-:Y:S01]  /*5bd0*/  SEL R67, R3, RZ, !P1 ;  /* 0x000000ff03437207 */ /* 0x000fe20004800000 */
[----:B------:R-:W-:Y:S01]  /*5be0*/  @P0 IMAD.MOV.U32 R6, RZ, RZ, R154 ;  /* 0x000000ffff060224 */ /* 0x000fe200078e009a */
[----:B------:R-:W-:Y:S01]  /*5bf0*/  @P0 SHF.R.S32.HI R4, RZ, 0x1f, R5 ;  /* 0x0000001fff040819 */ /* 0x000fe20000011405 */
[----:B------:R-:W-:Y:S02]  /*5c00*/  @P0 IMAD R3, R92, R5, RZ ;  /* 0x000000055c030224 */ /* 0x000fe400078e02ff */
[----:B------:R-:W-:Y:S02]  /*5c10*/  @P0 IMAD.MOV.U32 R7, RZ, RZ, R175 ;  /* 0x000000ffff070224 */ /* 0x000fe400078e00af */
[-C--:B------:R-:W-:Y:S02]  /*5c20*/  @P0 IMAD R3, R4, R94.reuse, R3 ;  /* 0x0000005e04030224 */ /* 0x080fe400078e0203 */
[----:B------:R-:W-:Y:S04]  /*5c30*/  @P0 IMAD.WIDE.U32 R6, R5, R94, R6 ;  /* 0x0000005e05060225 */ /* 0x000fe800078e0006 */
[----:B------:R-:W-:Y:S01]  /*5c40*/  @P0 IMAD.IADD R3, R7, 0x1, R3 ;  /* 0x0000000107030824 */ /* 0x000fe200078e0203 */
[----:B-----5:R-:W-:Y:S01]  /*5c50*/  @P0 LEA R26, P1, R6, c[0x0][0x250], 0x1 ;  /* 0x00009400061a0a11 */ /* 0x020fe200078208ff */
[----:B------:R-:W-:Y:S03]  /*5c60*/  @P0 IMAD.SHL.U32 R5, R2, 0x2, RZ ;  /* 0x0000000202050824 */ /* 0x000fe600078e00ff */
[----:B------:R-:W-:Y:S01]  /*5c70*/  @P0 LEA.HI.X R27, R6, c[0x0][0x254], R3, 0x1, P1 ;  /* 0x00009500061b0a11 */ /* 0x000fe200008f0c03 */
[----:B------:R-:W-:Y:S02]  /*5c80*/  IMAD R3, R152, c[0x0][0x208], RZ ;  /* 0x0000820098037a24 */ /* 0x000fe400078e02ff */
[----:B------:R-:W-:Y:S02]  /*5c90*/  IMAD R6, R151, c[0x0][0x218], RZ ;  /* 0x0000860097067a24 */ /* 0x000fe400078e02ff */
[----:B------:R-:W-:Y:S01]  /*5ca0*/  @!PT LDS RZ, [RZ] ;  /* 0x00000000fffff984 */ /* 0x000fe20000000800 */
[----:B------:R-:W-:Y:S01]  /*5cb0*/  @!PT LDS RZ, [RZ] ;  /* 0x00000000fffff984 */ /* 0x000fe20000000800 */
[----:B------:R-:W-:Y:S01]  /*5cc0*/  @!PT LDS RZ, [RZ] ;  /* 0x00000000fffff984 */ /* 0x000fe20000000800 */
[----:B------:R1:W-:Y:S01]  /*5cd0*/  @P0 LDGSTS.E.BYPASS.LTC128B.128 [R5+0x100], [R26.64], !P6 ;  /* 0x001000001a050fae */ /* 0x0003e2000f101d46 */
[----:B------:R-:W-:Y:S02]  /*5ce0*/  IMAD R3, R146, c[0x0][0x20c], R3 ;  /* 0x0000830092037a24 */ /* 0x000fe400078e0203 */
[----:B------:R-:W-:Y:S01]  /*5cf0*/  IMAD R6, R147, c[0x0][0x21c], R6 ;  /* 0x0000870093067a24 */ /* 0x000fe200078e0206 */
[----:B------:R1:W-:Y:S01]  /*5d00*/  @P0 LDGSTS.E.BYPASS.LTC128B.128 [R5+0x2100], [R26.64+0x80], !P2 ;  /* 0x021000801a050fae */ /* 0x0003e2000d101d46 */
[----:B------:R-:W-:Y:S03]  /*5d10*/  IMAD.IADD R9, R9, 0x1, R3 ;  /* 0x0000000109097824 */ /* 0x000fe600078e0203 */
[----:B------:R1:W-:Y:S01]  /*5d20*/  @P0 LDGSTS.E.BYPASS.LTC128B.128 [R5+0x4100], [R26.64+0x100], !P5 ;  /* 0x041001001a050fae */ /* 0x0003e2000e901d46 */
[----:B------:R-:W-:Y:S05]  /*5d30*/  IMAD.WIDE.U32 R8, R147, c[0x0][0x218], R8 ;  /* 0x0000860093087a25 */ /* 0x000fea00078e0008 */
[----:B------:R-:W-:Y:S04]  /*5d40*/  IADD3 R4, P1, R172, R8, RZ ;  /* 0x00000008ac047210 */ /* 0x000fe80007f3e0ff */
[----:B------:R-:W-:Y:S02]  /*5d50*/  IADD3.X R3, R99, R9, R6, P1, !PT ;  /* 0x0000000963037210 */ /* 0x000fe40000ffe406 */
[C---:B------:R-:W-:Y:S04]  /*5d60*/  @P0 LEA R6, P1, R109.reuse, R26, 0x1 ;  /* 0x0000001a6d060211 */ /* 0x040fe800078208ff */
[----:B------:R-:W-:Y:S02]  /*5d70*/  @P0 LEA.HI.X R7, R109, R27, R100, 0x1, P1 ;  /* 0x0000001b6d070211 */ /* 0x000fe400008f0c64 */
[C---:B------:R-:W-:Y:S03]  /*5d80*/  LEA R8, P1, R4.reuse, c[0x0][0x1f8], 0x1 ;  /* 0x00007e0004087a11 */ /* 0x040fe600078208ff */
[----:B------:R1:W-:Y:S01]  /*5d90*/  @P0 LDGSTS.E.BYPASS.LTC128B.128 [R5+0x1100], [R6.64], !P6 ;  /* 0x0110000006050fae */ /* 0x0003e2000f101d46 */
[----:B------:R-:W-:Y:S03]  /*5da0*/  LEA.HI.X R3, R4, c[0x0][0x1fc], R3, 0x1, P1 ;  /* 0x00007f0004037a11 */ /* 0x000fe600008f0c03 */
[----:B------:R1:W-:Y:S04]  /*5db0*/  @P0 LDGSTS.E.BYPASS.LTC128B.128 [R5+0x3100], [R6.64+0x80], !P2 ;  /* 0x0310008006050fae */ /* 0x0003e8000d101d46 */
[----:B------:R1:W-:Y:S01]  /*5dc0*/  @P0 LDGSTS.E.BYPASS.LTC128B.128 [R5+0x5100], [R6.64+0x100], !P5 ;  /* 0x0510010006050fae */ /* 0x0003e2000e901d46 */
[----:B------:R-:W-:Y:S03]  /*5dd0*/  ISETP.GT.AND P0, PT, R148, R97, PT ;  /* 0x000000619400720c */ /* 0x000fe60003f04270 */
[----:B------:R-:W0:Y:S04]  /*5de0*/  LDGDEPBAR ;  /* 0x00000000000079af */ /* 0x000e280000000000 */
[----:B------:R-:W2:Y:S04]  /*5df0*/  SHFL.IDX PT, R8, R8, RZ, 0x1c1f ;  /* 0x001c1fff08087589 */ /* 0x000ea800000e0000 */
[----:B------:R-:W4:Y:S01]  /*5e00*/  SHFL.IDX PT, R3, R3, RZ, 0x1c1f ;  /* 0x001c1fff03037589 */ /* 0x000f2200000e0000 */
[----:B------:R-:W-:Y:S04]  /*5e10*/  DEPBAR.LE SB0, 0x2 ;  /* 0x000080800000791a */ /* 0x000fe80000000000 */
[----:B------:R-:W-:Y:S06]  /*5e20*/  BAR.SYNC.DEFER_BLOCKING 0x0 ;  /* 0x0000000000007b1d */ /* 0x000fec0000010000 */
[----:B------:R-:W-:-:S05]  /*5e30*/  @!P0 BRA `(.L_x_826) ;  /* 0x000001f000008947 */ /* 0x000fca0003800000 */
[----:B-12-4-:R-:W-:Y:S02]  /*5e40*/  ISETP.GE.AND P2, PT, R24, c[0x0][0x1d4], PT ;  /* 0x0000750018007a0c */ /* 0x016fe40003f46270 */
        /* <DEDUP_REMOVED lines=30> */
.L_x_826:
[----:B-12-4-:R-:W-:Y:S05]  /*6030*/  BSYNC B0 ;  /* 0x0000000000007941 */ /* 0x016fea0003800000 */
.L_x_825:
[C---:B------:R-:W-:Y:S02]  /*6040*/  ISETP.GE.AND P0, PT, R53.reuse, 0x1, PT ;  /* 0x000000013500780c */ /* 0x040fe40003f06270 */
[----:B------:R-:W-:Y:S02]  /*6050*/  IADD3 R2, R18, -0x2, RZ ;  /* 0xfffffffe12027810 */ /* 0x000fe40007ffe0ff */
[----:B------:R-:W-:Y:S02]  /*6060*/  IADD3 R4, R53, 0x1, RZ ;  /* 0x0000000135047810 */ /* 0x000fe40007ffe0ff */
[----:B------:R-:W-:Y:S02]  /*6070*/  LOP3.LUT P2, RZ, R135, 0x1, RZ, 0xc0, !PT ;  /* 0x0000000187ff7812 */ /* 0x000fe4000784c0ff */
[----:B------:R-:W-:Y:S02]  /*6080*/  SEL R53, R4, RZ, !P0 ;  /* 0x000000ff04357207 */ /* 0x000fe40004000000 */
[C---:B------:R-:W-:Y:S11]  /*6090*/  ISETP.GE.AND P0, PT, R2.reuse, R11, PT ;  /* 0x0000000b0200720c */ /* 0x040ff60003f06270 */
[----:B------:R-:W-:Y:S02]  /*60a0*/  @!UPT UIADD3 URZ, URZ, URZ, URZ ;  /* 0x0000003f3f3ff290 */ /* 0x000fe4000fffe03f */
[----:B------:R-:W-:Y:S01]  /*60b0*/  @P0 SHF.R.S32.HI R5, RZ, 0x1f, R2 ;  /* 0x0000001fff050819 */ /* 0x000fe20000011402 */
[----:B------:R-:W-:Y:S02]  /*60c0*/  @P0 IMAD R4, R91, R2, RZ ;  /* 0x000000025b040224 */ /* 0x000fe400078e02ff */
[----:B------:R-:W-:Y:S02]  /*60d0*/  @P0 IMAD.MOV.U32 R6, RZ, RZ, R156 ;  /* 0x000000ffff060224 */ /* 0x000fe400078e009c */
[----:B------:R-:W-:Y:S02]  /*60e0*/  @P0 IMAD.MOV.U32 R7, RZ, RZ, R159 ;  /* 0x000000ffff070224 */ /* 0x000fe400078e009f */
[-C--:B------:R-:W-:Y:S02]  /*60f0*/  @P0 IMAD R4, R5, R93.reuse, R4 ;  /* 0x0000005d05040224 */ /* 0x080fe400078e0204 */
[----:B------:R-:W-:Y:S04]  /*6100*/  @P0 IMAD.WIDE.U32 R6, R2, R93, R6 ;  /* 0x0000005d02060225 */ /* 0x000fe800078e0006 */
[----:B------:R-:W-:Y:S01]  /*6110*/  @P0 IMAD.IADD R4, R7, 0x1, R4 ;  /* 0x0000000107040824 */ /* 0x000fe200078e0204 */
[C---:B------:R-:W-:Y:S01]  /*6120*/  @P0 LEA R8, P1, R6.reuse, c[0x0][0x220], 0x1 ;  /* 0x0000880006080a11 */ /* 0x040fe200078208ff */
[----:B------:R-:W-:Y:S03]  /*6130*/  @P0 IMAD R3, R67, 0x3000, R10 ;  /* 0x0000300043030824 */ /* 0x000fe600078e020a */
[----:B------:R-:W-:Y:S01]  /*6140*/  @P0 LEA.HI.X R9, R6, c[0x0][0x224], R4, 0x1, P1 ;  /* 0x0000890006090a11 */ /* 0x000fe200008f0c04 */
[----:B------:R-:W-:Y:S01]  /*6150*/  @P0 IMAD.SHL.U32 R5, R3, 0x2, RZ ;  /* 0x0000000203050824 */ /* 0x000fe200078e00ff */
[C---:B------:R-:W-:Y:S04]  /*6160*/  @P0 LEA R6, P1, R96.reuse, R8, 0x1 ;  /* 0x0000000860060211 */ /* 0x040fe800078208ff */
        /* <DEDUP_REMOVED lines=9> */
[----:B------:R1:W-:Y:S01]  /*6200*/  @P0 LDGSTS.E.BYPASS.LTC128B.128 [R5+0x11100], [R6.64+0x100], !P5 ;  /* 0x1110010006050fae */ /* 0x0003e2000e901d46 */
[C---:B------:R-:W-:Y:S02]  /*6210*/  ISETP.GT.AND P0, PT, R18.reuse, R11, PT ;  /* 0x0000000b1200720c */ /* 0x040fe40003f04270 */
[----:B------:R-:W-:Y:S01]  /*6220*/  IADD3 R18, R18, -0x1, RZ ;  /* 0xffffffff12127810 */ /* 0x000fe20007ffe0ff */
[----:B------:R-:W0:Y:S10]  /*6230*/  LDGDEPBAR ;  /* 0x00000000000079af */ /* 0x000e340000000000 */
[----:B------:R-:W-:-:S05]  /*6240*/  @P0 BRA `(.L_x_827) ;  /* 0xffffb94000000947 */ /* 0x000fca000383ffff */
[----:B------:R-:W-:Y:S06]  /*6250*/  BAR.SYNC.DEFER_BLOCKING 0x0 ;  /* 0x0000000000007b1d */ /* 0x000fec0000010000 */
.L_x_802:
[----:B-1----:R-:W-:Y:S01]  /*6260*/  ISETP.GE.AND P0, PT, R134, 0x1, PT ;  /* 0x000000018600780c */ /* 0x002fe20003f06270 */
[----:B------:R-:W-:Y:S01]  /*6270*/  CS2R R98, SRZ ;  /* 0x0000000000627805 */ /* 0x000fe2000001ff00 */
[----:B------:R-:W-:Y:S01]  /*6280*/  PLOP3.LUT P2, PT, PT, PT, PT, 0x80, 0x0 ;  /* 0x000000000000781c */ /* 0x000fe20003f4f070 */
[----:B------:R-:W-:Y:S01]  /*6290*/  CS2R R96, SRZ ;  /* 0x0000000000607805 */ /* 0x000fe2000001ff00 */
[----:B------:R-:W-:Y:S01]  /*62a0*/  CS2R R94, SRZ ;  /* 0x00000000005e7805 */ /* 0x000fe2000001ff00 */
[----:B------:R-:W-:Y:S01]  /*62b0*/  CS2R R92, SRZ ;  /* 0x00000000005c7805 */ /* 0x000fe2000001ff00 */
        /* <DEDUP_REMOVED lines=10> */
[----:B---3--:R-:W-:Y:S01]  /*6360*/  CS2R R72, SRZ ;  /* 0x0000000000487805 */ /* 0x008fe2000001ff00 */
        /* <DEDUP_REMOVED lines=43> */
[C---:B------:R-:W-:Y:S01]  /*6620*/  IMAD.WIDE.U32 R12, R88.reuse, c[0x0][0x178], RZ ;  /* 0x00005e00580c7a25 */ /* 0x040fe200078e00ff */
[----:B------:R-:W-:Y:S01]  /*6630*/  SHF.R.S32.HI R5, RZ, 0x1f, R82 ;  /* 0x0000001fff057819 */ /* 0x000fe20000011452 */
[----:B------:R-:W-:Y:S01]  /*6640*/  BSSY B0, `(.L_x_829) ;  /* 0x0000057000007945 */ /* 0x000fe20003800000 */
[----:B------:R-:W-:Y:S01]  /*6650*/  ISETP.NE.U32.AND P0, PT, RZ, c[0x0][0x348], PT ;  /* 0x0000d200ff007a0c */ /* 0x000fe20003f05070 */
[----:B------:R-:W-:Y:S01]  /*6660*/  IMAD R7, R7, c[0x0][0x178], RZ ;  /* 0x00005e0007077a24 */ /* 0x000fe200078e02ff */
[----:B------:R-:W-:Y:S01]  /*6670*/  LEA.HI R3, R5, R82, RZ, 0x3 ;  /* 0x0000005205037211 */ /* 0x000fe200078f18ff */
[----:B------:R-:W-:Y:S01]  /*6680*/  IMAD.MOV.U32 R0, RZ, RZ, c[0x0][0x2c4] ;  /* 0x0000b100ff007624 */ /* 0x000fe200078e00ff */
[----:B------:R-:W-:Y:S01]  /*6690*/  SHF.R.S32.HI R11, RZ, 0x1f, R195 ;  /* 0x0000001fff0b7819 */ /* 0x000fe200000114c3 */
[----:B------:R-:W-:Y:S01]  /*66a0*/  IMAD R7, R88, c[0x0][0x17c], R7 ;  /* 0x00005f0058077a24 */ /* 0x000fe200078e0207 */
[----:B------:R-:W-:Y:S01]  /*66b0*/  ISETP.NE.AND.EX P0, PT, RZ, c[0x0][0x34c], PT, P0 ;  /* 0x0000d300ff007a0c */ /* 0x000fe20003f05300 */
[----:B------:R-:W-:Y:S01]  /*66c0*/  IMAD R9, R86, c[0x0][0x1b8], RZ ;  /* 0x00006e0056097a24 */ /* 0x000fe200078e02ff */
[----:B------:R-:W-:Y:S01]  /*66d0*/  ISETP.NE.AND P1, PT, R0, 0x1, PT ;  /* 0x000000010000780c */ /* 0x000fe20003f25270 */
[----:B------:R-:W-:Y:S01]  /*66e0*/  IMAD.IADD R13, R13, 0x1, R7 ;  /* 0x000000010d0d7824 */ /* 0x000fe200078e0207 */
[----:B------:R-:W-:Y:S01]  /*66f0*/  LOP3.LUT R7, R3, 0xfffffff8, RZ, 0xc0, !PT ;  /* 0xfffffff803077812 */ /* 0x000fe200078ec0ff */
[C---:B------:R-:W-:Y:S01]  /*6700*/  IMAD R9, R192.reuse, c[0x0][0x1bc], R9 ;  /* 0x00006f00c0097a24 */ /* 0x040fe200078e0209 */
[----:B------:R-:W-:Y:S01]  /*6710*/  SHF.R.S32.HI R3, RZ, 0x3, R3 ;  /* 0x00000003ff037819 */ /* 0x000fe20000011403 */
[----:B------:R-:W-:Y:S01]  /*6720*/  IMAD.WIDE.U32 R12, R192, c[0x0][0x1b8], R12 ;  /* 0x00006e00c00c7a25 */ /* 0x000fe200078e000c */
[----:B------:R-:W-:-:S02]  /*6730*/  SEL R11, R11, RZ, !P0 ;  /* 0x000000ff0b0b7207 */ /* 0x000fc40004000000 */
[----:B------:R-:W-:Y:S01]  /*6740*/  SEL R8, R195, RZ, !P0 ;  /* 0x000000ffc3087207 */ /* 0x000fe20004000000 */
[----:B------:R-:W-:Y:S01]  /*6750*/  IMAD.IADD R36, R82, 0x1, -R7 ;  /* 0x0000000152247824 */ /* 0x000fe200078e0a07 */
[----:B------:R-:W-:Y:S01]  /*6760*/  LEA.HI R80, R5, R82, RZ, 0x5 ;  /* 0x0000005205507211 */ /* 0x000fe200078f28ff */
[----:B------:R-:W-:Y:S02]  /*6770*/  IMAD R11, R11, c[0x0][0x1c0], RZ ;  /* 0x000070000b0b7a24 */ /* 0x000fe400078e02ff */
[----:B------:R-:W-:Y:S02]  /*6780*/  IMAD R205, R36, 0x20, R3 ;  /* 0x0000002024cd7824 */ /* 0x000fe400078e0203 */
[----:B------:R-:W-:Y:S02]  /*6790*/  IMAD.IADD R13, R13, 0x1, R9 ;  /* 0x000000010d0d7824 */ /* 0x000fe400078e0209 */
[----:B------:R-:W-:Y:S02]  /*67a0*/  IMAD R7, R84, 0x80, R205 ;  /* 0x0000008054077824 */ /* 0x000fe400078e02cd */
[----:B------:R-:W-:-:S02]  /*67b0*/  IMAD R11, R8, c[0x0][0x1c4], R11 ;  /* 0x00007100080b7a24 */ /* 0x000fc400078e020b */
[----:B------:R-:W-:-:S04]  /*67c0*/  @P1 IMAD.HI.U32 R0, R7, c[0x0][0x2c8], RZ ;  /* 0x0000b20007001a27 */ /* 0x000fc800078e00ff */
[----:B------:R-:W-:Y:S01]  /*67d0*/  IMAD.MOV.U32 R4, RZ, RZ, R7 ;  /* 0x000000ffff047224 */ /* 0x000fe200078e0007 */
[----:B------:R-:W-:Y:S01]  /*67e0*/  @P1 SHF.R.U32.HI R4, RZ, c[0x0][0x2cc], R0 ;  /* 0x0000b300ff041a19 */ /* 0x000fe20000011600 */
[----:B------:R-:W-:Y:S01]  /*67f0*/  IMAD.WIDE.U32 R8, R8, c[0x0][0x1c0], R12 ;  /* 0x0000700008087a25 */ /* 0x000fe200078e000c */
[-C--:B------:R-:W-:Y:S02]  /*6800*/  LEA.HI R13, R5, R82.reuse, RZ, 0x4 ;  /* 0x00000052050d7211 */ /* 0x080fe400078f20ff */
[--C-:B------:R-:W-:Y:S01]  /*6810*/  SHF.R.S32.HI R2, RZ, 0x1f, R4.reuse ;  /* 0x0000001fff027819 */ /* 0x100fe20000011404 */
[----:B------:R-:W-:Y:S01]  /*6820*/  IMAD.MOV R0, RZ, RZ, -R4 ;  /* 0x000000ffff007224 */ /* 0x000fe200078e0a04 */
[----:B------:R-:W-:Y:S01]  /*6830*/  LOP3.LUT R37, R13, 0xfffffff0, RZ, 0xc0, !PT ;  /* 0xfffffff00d257812 */ /* 0x000fe200078ec0ff */
[----:B------:R-:W-:Y:S01]  /*6840*/  IMAD.IADD R9, R9, 0x1, R11 ;  /* 0x0000000109097824 */ /* 0x000fe200078e020b */
[----:B------:R-:W-:Y:S01]  /*6850*/  LEA.HI R12, R5, R82, RZ, 0x6 ;  /* 0x00000052050c7211 */ /* 0x000fe200078f30ff */
[----:B------:R-:W-:Y:S01]  /*6860*/  IMAD R0, R0, c[0x0][0x2c4], R7 ;  /* 0x0000b10000007a24 */ /* 0x000fe200078e0207 */
[----:B------:R-:W-:Y:S01]  /*6870*/  LOP3.LUT P1, RZ, R36, 0x2, RZ, 0xc0, !PT ;  /* 0x0000000224ff7812 */ /* 0x000fe2000782c0ff */
[----:B------:R-:W-:-:S02]  /*6880*/  IMAD R7, R2, c[0x0][0x1b0], RZ ;  /* 0x00006c0002077a24 */ /* 0x000fc400078e02ff */
[----:B------:R-:W-:Y:S01]  /*6890*/  IMAD.WIDE.U32 R8, R4, c[0x0][0x1b0], R8 ;  /* 0x00006c0004087a25 */ /* 0x000fe200078e0008 */
[----:B------:R-:W-:-:S03]  /*68a0*/  SHF.R.S32.HI R2, RZ, 0x1f, R0 ;  /* 0x0000001fff027819 */ /* 0x000fc60000011400 */
[----:B------:R-:W-:Y:S02]  /*68b0*/  IMAD R7, R4, c[0x0][0x1b4], R7 ;  /* 0x00006d0004077a24 */ /* 0x000fe400078e0207 */
[----:B------:R-:W-:Y:S01]  /*68c0*/  IMAD R11, R2, c[0x0][0x1a8], RZ ;  /* 0x00006a00020b7a24 */ /* 0x000fe200078e02ff */
[----:B------:R-:W-:Y:S01]  /*68d0*/  LEA R2, R84, R3, 0x7 ;  /* 0x0000000354027211 */ /* 0x000fe200078e38ff */
[----:B------:R-:W-:Y:S01]  /*68e0*/  IMAD.MOV.U32 R6, RZ, RZ, R8 ;  /* 0x000000ffff067224 */ /* 0x000fe200078e0008 */
[----:B------:R-:W-:Y:S01]  /*68f0*/  IADD3 R7, R9, R7, RZ ;  /* 0x0000000709077210 */ /* 0x000fe20007ffe0ff */
[C---:B------:R-:W-:Y:S02]  /*6900*/  IMAD R9, R0.reuse, c[0x0][0x1ac], R11 ;  /* 0x00006b0000097a24 */ /* 0x040fe400078e020b */
[----:B------:R-:W-:Y:S02]  /*6910*/  IMAD R65, R87, c[0x0][0x2c4], RZ ;  /* 0x0000b10057417a24 */ /* 0x000fe400078e02ff */
[----:B------:R-:W-:-:S04]  /*6920*/  IMAD.WIDE.U32 R10, R0, c[0x0][0x1a8], R6 ;  /* 0x00006a00000a7a25 */ /* 0x000fc800078e0006 */
[----:B------:R-:W-:Y:S01]  /*6930*/  IMAD.IADD R6, R11, 0x1, R9 ;  /* 0x000000010b067824 */ /* 0x000fe200078e0209 */
[----:B------:R-:W-:Y:S01]  /*6940*/  LEA R8, P0, R10, c[0x0][0x160], 0x1 ;  /* 0x000058000a087a11 */ /* 0x000fe200078008ff */
[----:B------:R-:W-:Y:S02]  /*6950*/  IMAD.SHL.U32 R7, R3, 0x40, RZ ;  /* 0x0000004003077824 */ /* 0x000fe400078e00ff */
[----:B------:R-:W-:Y:S01]  /*6960*/  IMAD.IADD R37, R82, 0x1, -R37 ;  /* 0x0000000152257824 */ /* 0x000fe200078e0a25 */
[----:B------:R-:W-:Y:S01]  /*6970*/  LEA.HI.X R6, R10, c[0x0][0x164], R6, 0x1, P0 ;  /* 0x000059000a067a11 */ /* 0x000fe200000f0c06 */
[----:B------:R-:W-:Y:S01]  /*6980*/  IMAD.SHL.U32 R146, R36, 0x8, RZ ;  /* 0x0000000824927824 */ /* 0x000fe200078e00ff */
[----:B------:R-:W-:Y:S01]  /*6990*/  ISETP.GE.AND P0, PT, R2, R65, PT ;  /* 0x000000410200720c */ /* 0x000fe20003f06270 */
[----:B------:R-:W-:Y:S01]  /*69a0*/  IMAD.SHL.U32 R12, R12, 0x8, RZ ;  /* 0x000000080c0c7824 */ /* 0x000fe200078e00ff */
[----:B------:R-:W-:Y:S01]  /*69b0*/  LOP3.LUT R7, R7, 0x1c0, RZ, 0xc0, !PT ;  /* 0x000001c007077812 */ /* 0x000fe200078ec0ff */
[----:B------:R1:W2:Y:S01]  /*69c0*/  SHFL.IDX PT, R10, R8, RZ, 0x181f ;  /* 0x00181fff080a7589 */ /* 0x0002a200000e0000 */
[----:B------:R-:W-:-:S02]  /*69d0*/  SHF.R.S32.HI R14, RZ, 0x1f, R37 ;  /* 0x0000001fff0e7819 */ /* 0x000fc40000011425 */
[----:B------:R-:W-:Y:S01]  /*69e0*/  SHF.R.U32.HI R203, RZ, 0x3, R7 ;  /* 0x00000003ffcb7819 */ /* 0x000fe20000011607 */
[----:B------:R1:W3:Y:S01]  /*69f0*/  SHFL.IDX PT, R11, R6, RZ, 0x181f ;  /* 0x00181fff060b7589 */ /* 0x0002e200000e0000 */
[----:B------:R-:W-:Y:S02]  /*6a00*/  LOP3.LUT R0, R7, 0x38, R146, 0xf8, !PT ;  /* 0x0000003807007812 */ /* 0x000fe400078ef892 */
[----:B------:R-:W-:Y:S02]  /*6a10*/  LEA.HI R14, R14, R37, RZ, 0x3 ;  /* 0x000000250e0e7211 */ /* 0x000fe400078f18ff */
[----:B------:R-:W-:Y:S02]  /*6a20*/  LOP3.LUT R203, R0, R203, RZ, 0x3c, !PT ;  /* 0x000000cb00cb7212 */ /* 0x000fe400078e3cff */
[----:B------:R-:W-:Y:S02]  /*6a30*/  LOP3.LUT R16, R14, 0xfffffff8, RZ, 0xc0, !PT ;  /* 0xfffffff80e107812 */ /* 0x000fe400078ec0ff */
[----:B------:R-:W-:-:S02]  /*6a40*/  IADD3 R4, R146, 0x40, RZ ;  /* 0x0000004092047810 */ /* 0x000fc40007ffe0ff */
[C---:B------:R-:W-:Y:S01]  /*6a50*/  IADD3 R0, R146.reuse, 0x80, RZ ;  /* 0x0000008092007810 */ /* 0x040fe20007ffe0ff */
[----:B------:R-:W-:Y:S01]  /*6a60*/  IMAD.IADD R37, R37, 0x1, -R16 ;  /* 0x0000000125257824 */ /* 0x000fe200078e0a10 */
[----:B------:R-:W-:Y:S02]  /*6a70*/  ISETP.GE.AND P3, PT, R146, c[0x0][0x198], PT ;  /* 0x0000660092007a0c */ /* 0x000fe40003f66270 */
[----:B------:R-:W-:Y:S02]  /*6a80*/  ISETP.GE.AND P5, PT, R4, c[0x0][0x198], PT ;  /* 0x0000660004007a0c */ /* 0x000fe40003fa6270 */
[----:B------:R-:W-:Y:S02]  /*6a90*/  ISETP.GE.AND P4, PT, R0, c[0x0][0x198], PT ;  /* 0x0000660000007a0c */ /* 0x000fe40003f86270 */
[----:B------:R-:W-:Y:S01]  /*6aa0*/  LOP3.LUT R203, R203, 0xfffffe00, R12, 0xf8, !PT ;  /* 0xfffffe00cbcb7812 */ /* 0x000fe200078ef80c */
[----:B------:R-:W-:Y:S01]  /*6ab0*/  @!P2 IMAD.MOV.U32 R206, RZ, RZ, R195 ;  /* 0x000000ffffcea224 */ /* 0x000fe200078e00c3 */
[----:B------:R-:W-:Y:S05]  /*6ac0*/  @P0 BRA `(.L_x_830) ;  /* 0x000000e000000947 */ /* 0x000fea0003800000 */
[----:B-123--:R-:W-:Y:S01]  /*6ad0*/  SHF.R.S32.HI R9, RZ, 0x1f, R4 ;  /* 0x0000001fff097819 */ /* 0x00efe20000011404 */
[----:B------:R-:W-:Y:S01]  /*6ae0*/  IMAD.SHL.U32 R12, R203, 0x2, RZ ;  /* 0x00000002cb0c7824 */ /* 0x000fe200078e00ff */
[----:B------:R-:W-:Y:S01]  /*6af0*/  SHF.R.S32.HI R7, RZ, 0x1f, R0 ;  /* 0x0000001fff077819 */ /* 0x000fe20000011400 */
[----:B------:R-:W-:Y:S01]  /*6b00*/  IMAD.WIDE R16, R146, 0x2, R10 ;  /* 0x0000000292107825 */ /* 0x000fe200078e020a */
[----:B------:R-:W-:-:S02]  /*6b10*/  LEA.HI R9, R9, R4, RZ, 0x3 ;  /* 0x0000000409097211 */ /* 0x000fc400078f18ff */
        /* <DEDUP_REMOVED lines=9> */
.L_x_830:
[----:B-123--:R-:W-:Y:S05]  /*6bb0*/  BSYNC B0 ;  /* 0x0000000000007941 */ /* 0x00efea0003800000 */
.L_x_829:
[----:B------:R-:W-:Y:S01]  /*6bc0*/  IADD3 R10, R2, 0x20, RZ ;  /* 0x00000020020a7810 */ /* 0x000fe20007ffe0ff */
[----:B------:R1:W2:Y:S01]  /*6bd0*/  SHFL.IDX PT, R17, R6, 0x1, 0x181f ;  /* 0x00381f0006117f89 */ /* 0x0002a200000e0000 */
[----:B------:R-:W-:Y:S02]  /*6be0*/  BSSY B0, `(.L_x_831) ;  /* 0x0000012000007945 */ /* 0x000fe40003800000 */
[----:B------:R-:W-:Y:S01]  /*6bf0*/  ISETP.GE.AND P0, PT, R10, R65, PT ;  /* 0x000000410a00720c */ /* 0x000fe20003f06270 */
        /* <DEDUP_REMOVED lines=16> */
.L_x_832:
[----:B------:R-:W-:Y:S05]  /*6d00*/  BSYNC B0 ;  /* 0x0000000000007941 */ /* 0x000fea0003800000 */
.L_x_831:
[----:B--2---:R-:W-:Y:S01]  /*6d10*/  IADD3 R10, R2, 0x40, RZ ;  /* 0x00000040020a7810 */ /* 0x004fe20007ffe0ff */
[----:B------:R2:W4:Y:S01]  /*6d20*/  SHFL.IDX PT, R17, R6, 0x2, 0x181f ;  /* 0x00581f0006117f89 */ /* 0x00052200000e0000 */
[----:B------:R-:W-:Y:S02]  /*6d30*/  BSSY B0, `(.L_x_833) ;  /* 0x0000012000007945 */ /* 0x000fe40003800000 */
[----:B------:R-:W-:Y:S01]  /*6d40*/  ISETP.GE.AND P0, PT, R10, R65, PT ;  /* 0x000000410a00720c */ /* 0x000fe20003f06270 */
        /* <DEDUP_REMOVED lines=16> */
.L_x_834:
[----:B------:R-:W-:Y:S05]  /*6e50*/  BSYNC B0 ;  /* 0x0000000000007941 */ /* 0x000fea0003800000 */
.L_x_833:
[----:B---3--:R-:W-:Y:S01]  /*6e60*/  SHFL.IDX PT, R20, R8, 0x3, 0x181f ;  /* 0x00781f0008147f89 */ /* 0x008fe200000e0000 */
[----:B------:R-:W-:Y:S01]  /*6e70*/  IADD3 R2, R2, 0x60, RZ ;  /* 0x0000006002027810 */ /* 0x000fe20007ffe0ff */
[----:B------:R-:W-:Y:S01]  /*6e80*/  IMAD.MOV.U32 R199, RZ, RZ, c[0x0][0x2b8] ;  /* 0x0000ae00ffc77624 */ /* 0x000fe200078e00ff */
[----:B------:R-:W-:Y:S01]  /*6e90*/  SHF.R.S32.HI R145, RZ, 0x1f, R4 ;  /* 0x0000001fff917819 */ /* 0x000fe20000011404 */
[----:B------:R-:W3:Y:S01]  /*6ea0*/  SHFL.IDX PT, R21, R6, 0x3, 0x181f ;  /* 0x00781f0006157f89 */ /* 0x000ee200000e0000 */
[----:B------:R-:W-:Y:S01]  /*6eb0*/  ISETP.GE.AND P0, PT, R2, R65, PT ;  /* 0x000000410200720c */ /* 0x000fe20003f06270 */
[----:B------:R-:W-:Y:S01]  /*6ec0*/  IMAD.SHL.U32 R2, R203, 0x2, RZ ;  /* 0x00000002cb027824 */ /* 0x000fe200078e00ff */
[----:B------:R-:W-:Y:S01]  /*6ed0*/  SHF.R.S32.HI R11, RZ, 0x1f, R0 ;  /* 0x0000001fff0b7819 */ /* 0x000fe20000011400 */
[----:B------:R-:W-:Y:S01]  /*6ee0*/  IMAD.MOV.U32 R201, RZ, RZ, RZ ;  /* 0x000000ffffc97224 */ /* 0x000fe200078e00ff */
[----:B------:R-:W-:-:S02]  /*6ef0*/  IADD3 R81, R85, -0x40, RZ ;  /* 0xffffffc055517810 */ /* 0x000fc40007ffe0ff */
[----:B------:R-:W-:Y:S02]  /*6f00*/  LEA.HI R145, R145, R4, RZ, 0x3 ;  /* 0x0000000491917211 */ /* 0x000fe400078f18ff */
[----:B------:R-:W-:Y:S01]  /*6f10*/  LEA.HI R144, R11, R0, RZ, 0x3 ;  /* 0x000000000b907211 */ /* 0x000fe200078f18ff */
[----:B------:R-:W-:Y:S01]  /*6f20*/  IMAD.IADD R7, R205, 0x1, R81 ;  /* 0x00000001cd077824 */ /* 0x000fe200078e0251 */
[----:B------:R-:W-:Y:S02]  /*6f30*/  LOP3.LUT R145, R145, 0xfffffff8, RZ, 0xc0, !PT ;  /* 0xfffffff891917812 */ /* 0x000fe400078ec0ff */
[----:B------:R-:W-:Y:S01]  /*6f40*/  ISETP.NE.AND P6, PT, R199, 0x1, PT ;  /* 0x00000001c700780c */ /* 0x000fe20003fc5270 */
[C---:B------:R-:W-:Y:S01]  /*6f50*/  IMAD.IADD R202, R7.reuse, 0x1, R194 ;  /* 0x0000000107ca7824 */ /* 0x040fe200078e02c2 */
[----:B------:R-:W-:Y:S02]  /*6f60*/  LOP3.LUT R144, R144, 0xfffffff8, RZ, 0xc0, !PT ;  /* 0xfffffff890907812 */ /* 0x000fe400078ec0ff */
[----:B------:R-:W-:Y:S01]  /*6f70*/  ISETP.GE.AND P2, PT, R7, R134, PT ;  /* 0x000000860700720c */ /* 0x000fe20003f46270 */
[----:B------:R-:W-:Y:S01]  /*6f80*/  IMAD.MOV.U32 R7, RZ, RZ, R202 ;  /* 0x000000ffff077224 */ /* 0x000fe200078e00ca */
[----:B-----5:R-:W-:-:S02]  /*6f90*/  SHF.R.S32.HI R9, RZ, 0x1f, R206 ;  /* 0x0000001fff097819 */ /* 0x020fc400000114ce */
[----:B------:R-:W-:Y:S02]  /*6fa0*/  ISETP.GT.OR P2, PT, R205, 0x3f, P2 ;  /* 0x0000003fcd00780c */ /* 0x000fe40001744670 */
[----:B------:R-:W-:Y:S01]  /*6fb0*/  LOP3.LUT R135, R135, 0xfffffffd, RZ, 0xc0, !PT ;  /* 0xfffffffd87877812 */ /* 0x000fe200078ec0ff */
[----:B---34-:R-:W-:-:S03]  /*6fc0*/  @!P0 IMAD.WIDE R16, R146, 0x2, R20 ;  /* 0x0000000292108825 */ /* 0x018fc600078e0214 */
[----:B------:R-:W-:Y:S01]  /*6fd0*/  @P6 LOP3.LUT R135, R135, 0x2, RZ, 0xfc, !PT ;  /* 0x0000000287876812 */ /* 0x000fe200078efcff */
[--C-:B------:R-:W-:Y:S01]  /*6fe0*/  @!P0 IMAD.WIDE R10, R145, 0x2, R20.reuse ;  /* 0x00000002910a8825 */ /* 0x100fe200078e0214 */
[----:B------:R-:W-:Y:S01]  /*6ff0*/  @!PT LDS RZ, [RZ] ;  /* 0x00000000fffff984 */ /* 0x000fe20000000800 */
[----:B------:R3:W-:Y:S03]  /*7000*/  @!P0 LDGSTS.E.BYPASS.LTC128B.128 [R2+0x1b100], [R16.64], !P3 ;  /* 0x1b10000010028fae */ /* 0x0007e6000d901d46 */
[----:B------:R-:W-:Y:S01]  /*7010*/  @!P0 IMAD.WIDE R20, R144, 0x2, R20 ;  /* 0x0000000290148825 */ /* 0x000fe200078e0214 */
[----:B------:R4:W-:Y:S03]  /*7020*/  @!P0 LDGSTS.E.BYPASS.LTC128B.128 [R2+0x1f100], [R10.64], !P5 ;  /* 0x1f1000000a028fae */ /* 0x0009e6000e901d46 */
[----:B------:R-:W-:Y:S01]  /*7030*/  IMAD R9, R9, c[0x0][0x2b0], RZ ;  /* 0x0000ac0009097a24 */ /* 0x000fe200078e02ff */
[----:B------:R1:W-:Y:S02]  /*7040*/  @!P0 LDGSTS.E.BYPASS.LTC128B.128 [R2+0x23100], [R20.64], !P4 ;  /* 0x2310000014028fae */ /* 0x0003e4000e101d46 */
[----:B-12---:R-:W-:-:S02]  /*7050*/  @P6 IMAD.HI.U32 R6, R202, c[0x0][0x2bc], RZ ;  /* 0x0000af00ca066a27 */ /* 0x006fc400078e00ff */
[----:B------:R-:W0:Y:S02]  /*7060*/  LDGDEPBAR ;  /* 0x00000000000079af */ /* 0x000e240000000000 */
[C---:B------:R-:W-:Y:S01]  /*7070*/  IMAD R9, R206.reuse, c[0x0][0x2b4], R9 ;  /* 0x0000ad00ce097a24 */ /* 0x040fe200078e0209 */
        /* <DEDUP_REMOVED lines=8> */
[----:B------:R-:W2:Y:S01]  /*7100*/  @!P2 LDG.E R201, [R18.64] ;  /* 0x0000000612c9a981 */ /* 0x000ea2000c1e1900 */
[----:B------:R-:W-:Y:S01]  /*7110*/  IMAD.MOV R7, RZ, RZ, -R7 ;  /* 0x000000ffff077224 */ /* 0x000fe200078e0a07 */
[----:B------:R-:W-:Y:S01]  /*7120*/  ISETP.GE.AND P5, PT, R146, c[0x0][0x1d4], PT ;  /* 0x0000750092007a0c */ /* 0x000fe20003fa6270 */
[----:B------:R-:W-:Y:S01]  /*7130*/  IMAD R197, R86, c[0x0][0x1e8], RZ ;  /* 0x00007a0056c57a24 */ /* 0x000fe200078e02ff */
[----:B------:R-:W-:Y:S01]  /*7140*/  ISETP.GE.AND P4, PT, R4, c[0x0][0x1d4], PT ;  /* 0x0000750004007a0c */ /* 0x000fe20003f86270 */
[----:B------:R-:W-:Y:S01]  /*7150*/  IMAD R202, R7, c[0x0][0x2b8], R202 ;  /* 0x0000ae0007ca7a24 */ /* 0x000fe200078e02ca */
[----:B------:R-:W-:Y:S01]  /*7160*/  ISETP.GE.AND P6, PT, R0, c[0x0][0x1d4], PT ;  /* 0x0000750000007a0c */ /* 0x000fe20003fc6270 */
[----:B------:R-:W-:Y:S01]  /*7170*/  IMAD.WIDE.U32 R150, R192, c[0x0][0x1e8], RZ ;  /* 0x00007a00c0967a25 */ /* 0x000fe200078e00ff */
[----:B------:R-:W-:-:S02]  /*7180*/  ISETP.GE.AND P3, PT, R146, c[0x0][0x1d4], PT ;  /* 0x0000750092007a0c */ /* 0x000fc40003f66270 */
[----:B------:R-:W-:Y:S01]  /*7190*/  SHF.R.S32.HI R9, RZ, 0x1f, R202 ;  /* 0x0000001fff097819 */ /* 0x000fe200000114ca */
[----:B------:R-:W-:Y:S01]  /*71a0*/  IMAD.WIDE.U32 R6, R202, c[0x0][0x1e0], RZ ;  /* 0x00007800ca067a25 */ /* 0x000fe200078e00ff */
[----:B------:R-:W-:Y:S02]  /*71b0*/  LOP3.LUT R135, R135, 0xfffffffe, RZ, 0xc0, !PT ;  /* 0xfffffffe87877812 */ /* 0x000fe400078ec0ff */
[----:B------:R-:W-:Y:S01]  /*71c0*/  SHF.R.S32.HI R149, RZ, 0x1f, R146 ;  /* 0x0000001fff957819 */ /* 0x000fe20000011492 */
[C---:B----4-:R-:W-:Y:S01]  /*71d0*/  IMAD R11, R9.reuse, c[0x0][0x1e0], RZ ;  /* 0x00007800090b7a24 */ /* 0x050fe200078e02ff */
[----:B------:R-:W-:Y:S01]  /*71e0*/  SEL R38, RZ, 0x10, P6 ;  /* 0x00000010ff267807 */ /* 0x000fe20003000000 */
[----:B------:R-:W-:Y:S01]  /*71f0*/  IMAD R197, R192, c[0x0][0x1ec], R197 ;  /* 0x00007b00c0c57a24 */ /* 0x000fe200078e02c5 */
[----:B------:R-:W-:Y:S01]  /*7200*/  IADD3 R200, R2, 0x100, RZ ;  /* 0x0000010002c87810 */ /* 0x000fe20007ffe0ff */
[----:B---3--:R-:W-:Y:S01]  /*7210*/  IMAD R16, R202, c[0x0][0x1e4], R11 ;  /* 0x00007900ca107a24 */ /* 0x008fe200078e020b */
[----:B------:R-:W-:Y:S01]  /*7220*/  SHF.R.S32.HI R148, RZ, 0x1f, R145 ;  /* 0x0000001fff947819 */ /* 0x000fe20000011491 */
[----:B------:R-:W-:Y:S01]  /*7230*/  IMAD R9, R9, c[0x0][0x208], RZ ;  /* 0x0000820009097a24 */ /* 0x000fe200078e02ff */
[----:B------:R-:W-:Y:S01]  /*7240*/  SHF.R.S32.HI R147, RZ, 0x1f, R144 ;  /* 0x0000001fff937819 */ /* 0x000fe20000011490 */
[----:B------:R-:W-:-:S02]  /*7250*/  IMAD.IADD R17, R7, 0x1, R16 ;  /* 0x0000000107117824 */ /* 0x000fc400078e0210 */
[----:B------:R-:W-:Y:S02]  /*7260*/  IMAD.MOV.U32 R16, RZ, RZ, R6 ;  /* 0x000000ffff107224 */ /* 0x000fe400078e0006 */
[C---:B------:R-:W-:Y:S02]  /*7270*/  IMAD R20, R202.reuse, c[0x0][0x20c], R9 ;  /* 0x00008300ca147a24 */ /* 0x040fe400078e0209 */
[----:B------:R-:W-:Y:S02]  /*7280*/  IMAD.IADD R197, R151, 0x1, R197 ;  /* 0x0000000197c57824 */ /* 0x000fe400078e02c5 */
[----:B------:R-:W-:-:S04]  /*7290*/  IMAD.WIDE.U32 R6, R202, c[0x0][0x208], RZ ;  /* 0x00008200ca067a25 */ /* 0x000fc800078e00ff */
[----:B------:R-:W-:Y:S02]  /*72a0*/  IMAD.IADD R21, R7, 0x1, R20 ;  /* 0x0000000107157824 */ /* 0x000fe400078e0214 */
[----:B------:R-:W-:Y:S02]  /*72b0*/  IMAD.MOV.U32 R20, RZ, RZ, R6 ;  /* 0x000000ffff147224 */ /* 0x000fe400078e0006 */
[----:B------:R-:W-:Y:S02]  /*72c0*/  IMAD R7, R86, c[0x0][0x210], RZ ;  /* 0x0000840056077a24 */ /* 0x000fe400078e02ff */
[----:B------:R-:W-:-:S04]  /*72d0*/  IMAD.WIDE.U32 R40, R192, c[0x0][0x210], RZ ;  /* 0x00008400c0287a25 */ /* 0x000fc800078e00ff */
[----:B------:R-:W-:Y:S02]  /*72e0*/  IMAD R7, R192, c[0x0][0x214], R7 ;  /* 0x00008500c0077a24 */ /* 0x000fe400078e0207 */
[----:B------:R-:W-:Y:S02]  /*72f0*/  IMAD.IADD R81, R134, 0x1, -R81 ;  /* 0x0000000186517824 */ /* 0x000fe400078e0a51 */
[----:B------:R-:W-:Y:S02]  /*7300*/  IMAD.IADD R196, R41, 0x1, R7 ;  /* 0x0000000129c47824 */ /* 0x000fe400078e0207 */
[----:B------:R-:W-:Y:S02]  /*7310*/  IMAD.IADD R6, R81, 0x1, -R3 ;  /* 0x0000000151067824 */ /* 0x000fe400078e0a03 */
[----:B------:R-:W-:-:S03]  /*7320*/  IMAD.WIDE R208, R146, 0x2, RZ ;  /* 0x0000000292d07825 */ /* 0x000fc600078e02ff */
[----:B------:R-:W-:Y:S02]  /*7330*/  ISETP.GE.AND P2, PT, R6, 0x1, PT ;  /* 0x000000010600780c */ /* 0x000fe40003f46270 */
[----:B--2---:R-:W-:Y:S01]  /*7340*/  SHF.R.S32.HI R8, RZ, 0x1f, R201 ;  /* 0x0000001fff087819 */ /* 0x004fe200000114c9 */
[----:B------:R-:W-:-:S04]  /*7350*/  IMAD.WIDE.U32 R16, R201, c[0x0][0x1f0], R16 ;  /* 0x00007c00c9107a25 */ /* 0x000fc800078e0010 */
[----:B------:R-:W-:Y:S01]  /*7360*/  IMAD R10, R8, c[0x0][0x1f0], RZ ;  /* 0x00007c00080a7a24 */ /* 0x000fe200078e02ff */
[----:B------:R-:W-:Y:S01]  /*7370*/  IADD3 R9, P0, R150, R16, RZ ;  /* 0x0000001096097210 */ /* 0x000fe20007f1e0ff */
[----:B------:R-:W-:Y:S02]  /*7380*/  IMAD R8, R8, c[0x0][0x218], RZ ;  /* 0x0000860008087a24 */ /* 0x000fe400078e02ff */
[C---:B------:R-:W-:Y:S02]  /*7390*/  IMAD R10, R201.reuse, c[0x0][0x1f4], R10 ;  /* 0x00007d00c90a7a24 */ /* 0x040fe400078e020a */
[----:B------:R-:W-:-:S03]  /*73a0*/  IMAD.WIDE.U32 R20, R201, c[0x0][0x218], R20 ;  /* 0x00008600c9147a25 */ /* 0x000fc600078e0014 */
[----:B------:R-:W-:Y:S02]  /*73b0*/  IADD3.X R10, R197, R17, R10, P0, !PT ;  /* 0x00000011c50a7210 */ /* 0x000fe400007fe40a */
[----:B------:R-:W-:-:S04]  /*73c0*/  LEA R12, P0, R9, c[0x0][0x1c8], 0x1 ;  /* 0x00007200090c7a11 */ /* 0x000fc800078008ff */
[----:B------:R-:W-:Y:S01]  /*73d0*/  LEA.HI.X R10, R9, c[0x0][0x1cc], R10, 0x1, P0 ;  /* 0x00007300090a7a11 */ /* 0x000fe200000f0c0a */
[----:B------:R-:W-:Y:S01]  /*73e0*/  SHFL.IDX PT, R18, R12, RZ, 0x181f ;  /* 0x00181fff0c127589 */ /* 0x000fe200000e0000 */
[----:B------:R-:W-:Y:S01]  /*73f0*/  IMAD R9, R201, c[0x0][0x21c], R8 ;  /* 0x00008700c9097a24 */ /* 0x000fe200078e0208 */
[----:B------:R-:W-:Y:S02]  /*7400*/  IADD3 R7, P0, R40, R20, RZ ;  /* 0x0000001428077210 */ /* 0x000fe40007f1e0ff */
[----:B------:R-:W1:Y:S02]  /*7410*/  SHFL.IDX PT, R19, R10, RZ, 0x181f ;  /* 0x00181fff0a137589 */ /* 0x000e6400000e0000 */
[----:B------:R-:W-:Y:S02]  /*7420*/  IADD3.X R20, R196, R21, R9, P0, !PT ;  /* 0x00000015c4147210 */ /* 0x000fe400007fe409 */
[----:B------:R-:W-:Y:S01]  /*7430*/  SHFL.IDX PT, R16, R12, 0x1, 0x181f ;  /* 0x00381f000c107f89 */ /* 0x000fe200000e0000 */
[----:B------:R-:W-:-:S03]  /*7440*/  LEA R8, P0, R7, c[0x0][0x1f8], 0x1 ;  /* 0x00007e0007087a11 */ /* 0x000fc600078008ff */
[----:B------:R-:W2:Y:S01]  /*7450*/  SHFL.IDX PT, R17, R10, 0x1, 0x181f ;  /* 0x00381f000a117f89 */ /* 0x000ea200000e0000 */
[----:B------:R-:W-:Y:S02]  /*7460*/  LEA.HI.X R7, R7, c[0x0][0x1fc], R20, 0x1, P0 ;  /* 0x00007f0007077a11 */ /* 0x000fe400000f0c14 */
[----:B------:R-:W-:Y:S01]  /*7470*/  ISETP.GT.AND P0, PT, R6, 0x20, PT ;  /* 0x000000200600780c */ /* 0x000fe20003f04270 */
[----:B------:R-:W3:Y:S04]  /*7480*/  SHFL.IDX PT, R9, R8, RZ, 0x181f ;  /* 0x00181fff08097589 */ /* 0x000ee800000e0000 */
[----:B------:R-:W4:Y:S04]  /*7490*/  SHFL.IDX PT, R11, R7, RZ, 0x181f ;  /* 0x00181fff070b7589 */ /* 0x000f2800000e0000 */
[----:B------:R-:W4:Y:S01]  /*74a0*/  SHFL.IDX PT, R15, R8, 0x1, 0x181f ;  /* 0x00381f00080f7f89 */ /* 0x000f2200000e0000 */
        /* <DEDUP_REMOVED lines=8> */
[----:B---3--:R-:W-:Y:S01]  /*7530*/  IADD3 R24, P2, R9, R208, RZ ;  /* 0x000000d009187210 */ /* 0x008fe20007f5e0ff */
[--C-:B------:R-:W-:Y:S02]  /*7540*/  @P0 IMAD.WIDE R18, R145, 0x2, R16.reuse ;  /* 0x0000000291120825 */ /* 0x100fe400078e0210 */
[----:B------:R3:W-:Y:S02]  /*7550*/  @P0 LDGSTS.E.BYPASS.LTC128B.128 [R2+0xd100], [R20.64], !P5 ;  /* 0x0d10000014020fae */ /* 0x0007e4000e901d46 */
[----:B------:R-:W-:Y:S02]  /*7560*/  @P0 IMAD.WIDE R16, R144, 0x2, R16 ;  /* 0x0000000290100825 */ /* 0x000fe400078e0210 */
[----:B------:R2:W-:Y:S02]  /*7570*/  @P0 LDGSTS.E.BYPASS.LTC128B.128 [R2+0xf100], [R18.64], !P4 ;  /* 0x0f10000012020fae */ /* 0x0005e4000e101d46 */
[----:B----4-:R-:W-:-:S02]  /*7580*/  IMAD.X R25, R11, 0x1, R209, P2 ;  /* 0x000000010b197824 */ /* 0x010fc400010e06d1 */
[----:B------:R4:W-:Y:S01]  /*7590*/  @P0 LDGSTS.E.BYPASS.LTC128B.128 [R2+0x11100], [R16.64], !P6 ;  /* 0x1110000010020fae */ /* 0x0009e2000f101d46 */
[----:B------:R-:W-:Y:S02]  /*75a0*/  ISETP.LT.OR P0, PT, R6, 0x1, P3 ;  /* 0x000000010600780c */ /* 0x000fe40001f01670 */
[----:B------:R-:W-:Y:S01]  /*75b0*/  ISETP.GE.AND P3, PT, R4, c[0x0][0x1d4], PT ;  /* 0x0000750004007a0c */ /* 0x000fe20003f66270 */
[----:B------:R-:W0:Y:S01]  /*75c0*/  LDGDEPBAR ;  /* 0x00000000000079af */ /* 0x000e220000000000 */
[----:B-1----:R-:W-:-:S09]  /*75d0*/  IMAD.WIDE R26, R145, 0x2, RZ ;  /* 0x00000002911a7825 */ /* 0x002fd200078e02ff */
        /* <DEDUP_REMOVED lines=25> */
[----:B------:R1:W-:Y:S04]  /*7770*/  LDGSTS.E.BYPASS.LTC128B.128 [R2+0x5100], [R8.64], !P0 ;  /* 0x0510000008027fae */ /* 0x0003e8000c101d46 */
[----:B------:R-:W0:Y:S06]  /*7780*/  LDGDEPBAR ;  /* 0x00000000000079af */ /* 0x000e2c0000000000 */
[----:B------:R-:W-:Y:S01]  /*7790*/  @P2 LOP3.LUT R135, R135, 0x1, RZ, 0xfc, !PT ;  /* 0x0000000187872812 */ /* 0x000fe200078efcff */
[----:B------:R-:W-:Y:S05]  /*77a0*/  @!P2 BRA `(.L_x_835) ;  /* 0x000004200000a947 */ /* 0x000fea0003800000 */
[----:B------:R-:W-:Y:S01]  /*77b0*/  ISETP.NE.AND P2, PT, R199, 0x1, PT ;  /* 0x00000001c700780c */ /* 0x000fe20003f45270 */
[----:B------:R-:W-:Y:S01]  /*77c0*/  IMAD.MOV.U32 R201, RZ, RZ, RZ ;  /* 0x000000ffffc97224 */ /* 0x000fe200078e00ff */
[----:B------:R-:W-:-:S04]  /*77d0*/  IADD3 R202, R205, R85, R194 ;  /* 0x00000055cdca7210 */ /* 0x000fc80007ffe0c2 */
[----:B------:R-:W-:-:S05]  /*77e0*/  IADD3 R202, R202, -0x80, RZ ;  /* 0xffffff80caca7810 */ /* 0x000fca0007ffe0ff */
[----:B------:R-:W-:Y:S02]  /*77f0*/  IMAD.MOV.U32 R7, RZ, RZ, R202 ;  /* 0x000000ffff077224 */ /* 0x000fe400078e00ca */
[----:B------:R-:W-:-:S05]  /*7800*/  @P2 IMAD.HI.U32 R0, R202, c[0x0][0x2bc], RZ ;  /* 0x0000af00ca002a27 */ /* 0x000fca00078e00ff */
[----:B------:R-:W-:-:S04]  /*7810*/  @P2 SHF.R.U32.HI R7, RZ, c[0x0][0x2c0], R0 ;  /* 0x0000b000ff072a19 */ /* 0x000fc80000011600 */
[----:B-1----:R-:W-:-:S04]  /*7820*/  @!P3 IADD3 R9, P0, R7, R206, RZ ;  /* 0x000000ce0709b210 */ /* 0x002fc80007f1e0ff */
[----:B------:R-:W-:Y:S02]  /*7830*/  @!P3 LEA.HI.X.SX32 R0, R7, R198, 0x1, P0 ;  /* 0x000000c60700b211 */ /* 0x000fe400000f0eff */
[----:B------:R-:W-:-:S04]  /*7840*/  @!P3 LEA R10, P0, R9, c[0x0][0x2a0], 0x2 ;  /* 0x0000a800090aba11 */ /* 0x000fc800078010ff */
[----:B------:R-:W-:-:S05]  /*7850*/  @!P3 LEA.HI.X R11, R9, c[0x0][0x2a4], R0, 0x2, P0 ;  /* 0x0000a900090bba11 */ /* 0x000fca00000f1400 */
[----:B------:R1:W2:Y:S01]  /*7860*/  @!P3 LDG.E R201, [R10.64] ;  /* 0x000000060ac9b981 */ /* 0x0002a2000c1e1900 */
[----:B------:R-:W-:Y:S01]  /*7870*/  IMAD.MOV R7, RZ, RZ, -R7 ;  /* 0x000000ffff077224 */ /* 0x000fe200078e0a07 */
[----:B------:R-:W-:Y:S02]  /*7880*/  SEL R6, RZ, 0x10, P4 ;  /* 0x00000010ff067807 */ /* 0x000fe40002000000 */
[----:B------:R-:W-:Y:S01]  /*7890*/  IADD3 R17, -R38, 0x10, RZ ;  /* 0x0000001026117810 */ /* 0x000fe20007ffe1ff */
[----:B------:R-:W-:Y:S01]  /*78a0*/  IMAD R202, R7, c[0x0][0x2b8], R202 ;  /* 0x0000ae0007ca7a24 */ /* 0x000fe200078e02ca */
[----:B------:R-:W-:Y:S02]  /*78b0*/  IADD3 R20, -R6, 0x10, RZ ;  /* 0x0000001006147810 */ /* 0x000fe40007ffe1ff */
[----:B------:R-:W-:Y:S01]  /*78c0*/  LOP3.LUT R17, R17, 0xf, RZ, 0xc0, !PT ;  /* 0x0000000f11117812 */ /* 0x000fe200078ec0ff */
[----:B------:R-:W-:Y:S01]  /*78d0*/  IMAD.WIDE.U32 R8, R202, c[0x0][0x1e0], RZ ;  /* 0x00007800ca087a25 */ /* 0x000fe200078e00ff */
[----:B------:R-:W-:-:S02]  /*78e0*/  SHF.R.S32.HI R0, RZ, 0x1f, R202 ;  /* 0x0000001fff007819 */ /* 0x000fc400000114ca */
[----:B------:R-:W-:Y:S02]  /*78f0*/  LOP3.LUT R20, R20, 0xf, RZ, 0xc0, !PT ;  /* 0x0000000f14147812 */ /* 0x000fe400078ec0ff */
[----:B------:R-:W-:Y:S01]  /*7900*/  SHF.L.U64.HI R4, R144, 0x1, R147 ;  /* 0x0000000190047819 */ /* 0x000fe20000010293 */
[----:B------:R-:W-:-:S04]  /*7910*/  IMAD R7, R0, c[0x0][0x1e0], RZ ;  /* 0x0000780000077a24 */ /* 0x000fc800078e02ff */
[----:B------:R-:W-:-:S04]  /*7920*/  IMAD R0, R202, c[0x0][0x1e4], R7 ;  /* 0x00007900ca007a24 */ /* 0x000fc800078e0207 */
[----:B------:R-:W-:Y:S02]  /*7930*/  IMAD.IADD R9, R9, 0x1, R0 ;  /* 0x0000000109097824 */ /* 0x000fe400078e0200 */
[C---:B-1----:R-:W-:Y:S01]  /*7940*/  IMAD.SHL.U32 R10, R146.reuse, 0x2, RZ ;  /* 0x00000002920a7824 */ /* 0x042fe200078e00ff */
[----:B------:R-:W-:Y:S02]  /*7950*/  SHF.L.U64.HI R11, R146, 0x1, R149 ;  /* 0x00000001920b7819 */ /* 0x000fe40000010295 */
[----:B--2---:R-:W-:Y:S01]  /*7960*/  SHF.R.S32.HI R0, RZ, 0x1f, R201 ;  /* 0x0000001fff007819 */ /* 0x004fe200000114c9 */
[----:B------:R-:W-:-:S04]  /*7970*/  IMAD.WIDE.U32 R8, R201, c[0x0][0x1f0], R8 ;  /* 0x00007c00c9087a25 */ /* 0x000fc800078e0008 */
[----:B------:R-:W-:Y:S01]  /*7980*/  IMAD R0, R0, c[0x0][0x1f0], RZ ;  /* 0x00007c0000007a24 */ /* 0x000fe200078e02ff */
[----:B------:R-:W-:Y:S02]  /*7990*/  IADD3 R7, P0, R150, R8, RZ ;  /* 0x0000000896077210 */ /* 0x000fe40007f1e0ff */
[----:B------:R-:W-:Y:S01]  /*79a0*/  SHF.L.U64.HI R8, R145, 0x1, R148 ;  /* 0x0000000191087819 */ /* 0x000fe20000010294 */
[----:B------:R-:W-:Y:S02]  /*79b0*/  IMAD R12, R201, c[0x0][0x1f4], R0 ;  /* 0x00007d00c90c7a24 */ /* 0x000fe400078e0200 */
[----:B------:R-:W-:-:S03]  /*79c0*/  IMAD.SHL.U32 R0, R144, 0x2, RZ ;  /* 0x0000000290007824 */ /* 0x000fc600078e00ff */
[----:B------:R-:W-:Y:S02]  /*79d0*/  IADD3.X R12, R197, R9, R12, P0, !PT ;  /* 0x00000009c50c7210 */ /* 0x000fe400007fe40c */
[C---:B------:R-:W-:Y:S02]  /*79e0*/  LEA R15, P0, R7.reuse, c[0x0][0x1c8], 0x1 ;  /* 0x00007200070f7a11 */ /* 0x040fe400078008ff */
[----:B------:R-:W-:Y:S02]  /*79f0*/  SEL R9, RZ, 0x10, P5 ;  /* 0x00000010ff097807 */ /* 0x000fe40002800000 */
[----:B------:R-:W-:Y:S01]  /*7a00*/  LEA.HI.X R12, R7, c[0x0][0x1cc], R12, 0x1, P0 ;  /* 0x00007300070c7a11 */ /* 0x000fe200000f0c0c */
[----:B------:R-:W1:Y:S01]  /*7a10*/  SHFL.IDX PT, R16, R15, 0x1, 0x181f ;  /* 0x00381f000f107f89 */ /* 0x000e6200000e0000 */
[----:B------:R-:W-:Y:S01]  /*7a20*/  IADD3 R23, -R9, 0x10, RZ ;  /* 0x0000001009177810 */ /* 0x000fe20007ffe1ff */
[----:B------:R-:W-:Y:S02]  /*7a30*/  IMAD.SHL.U32 R7, R145, 0x2, RZ ;  /* 0x0000000291077824 */ /* 0x000fe400078e00ff */
[----:B------:R-:W2:Y:S01]  /*7a40*/  SHFL.IDX PT, R19, R12, 0x1, 0x181f ;  /* 0x00381f000c137f89 */ /* 0x000ea200000e0000 */
[----:B------:R-:W-:-:S03]  /*7a50*/  LOP3.LUT R23, R23, 0xf, RZ, 0xc0, !PT ;  /* 0x0000000f17177812 */ /* 0x000fc600078ec0ff */
[----:B------:R-:W3:Y:S01]  /*7a60*/  SHFL.IDX PT, R15, R15, RZ, 0x181f ;  /* 0x00181fff0f0f7589 */ /* 0x000ee200000e0000 */
[----:B-1----:R-:W-:-:S04]  /*7a70*/  IADD3 R22, P2, P0, R23, R16, R10 ;  /* 0x0000001017167210 */ /* 0x002fc8000785e00a */
[----:B--2---:R-:W-:Y:S02]  /*7a80*/  IADD3.X R23, RZ, R19, R11, P2, P0 ;  /* 0x00000013ff177210 */ /* 0x004fe400017e040b */
[----:B------:R-:W-:-:S04]  /*7a90*/  IADD3 R20, P2, P0, R20, R16, R7 ;  /* 0x0000001014147210 */ /* 0x000fc8000785e007 */
[-C--:B------:R-:W-:Y:S02]  /*7aa0*/  IADD3.X R21, RZ, R19.reuse, R8, P2, P0 ;  /* 0x00000013ff157210 */ /* 0x080fe400017e0408 */
[----:B------:R-:W-:Y:S02]  /*7ab0*/  IADD3 R18, P2, P0, R17, R16, R0 ;  /* 0x0000001011127210 */ /* 0x000fe4000785e000 */
[----:B------:R-:W1:Y:S02]  /*7ac0*/  SHFL.IDX PT, R17, R12, RZ, 0x181f ;  /* 0x00181fff0c117589 */ /* 0x000e6400000e0000 */
[----:B------:R-:W-:Y:S02]  /*7ad0*/  IADD3.X R19, RZ, R19, R4, P2, P0 ;  /* 0x00000013ff137210 */ /* 0x000fe400017e0404 */
[----:B---3--:R-:W-:-:S05]  /*7ae0*/  IADD3 R10, P0, R15, R10, RZ ;  /* 0x0000000a0f0a7210 */ /* 0x008fca0007f1e0ff */
[----:B-1----:R-:W-:Y:S01]  /*7af0*/  IMAD.X R11, R17, 0x1, R11, P0 ;  /* 0x00000001110b7824 */ /* 0x002fe200000e060b */
        /* <DEDUP_REMOVED lines=13> */
.L_x_835:
[----:B------:R-:W-:Y:S01]  /*7bd0*/  IMAD.MOV.U32 R0, RZ, RZ, 0x10 ;  /* 0x00000010ff007424 */ /* 0x000fe200078e00ff */
[----:B------:R-:W-:Y:S01]  /*7be0*/  LOP3.LUT P0, RZ, R37, 0x2, RZ, 0xc0, !PT ;  /* 0x0000000225ff7812 */ /* 0x000fe2000780c0ff */
[----:B------:R-:W0:Y:S01]  /*7bf0*/  LDGDEPBAR ;  /* 0x00000000000079af */ /* 0x000e220000000000 */
[----:B------:R-:W-:Y:S02]  /*7c00*/  SHF.R.S32.HI R12, RZ, 0x5, R80 ;  /* 0x00000005ff0c7819 */ /* 0x000fe40000011450 */
[----:B------:R-:W-:Y:S02]  /*7c10*/  SEL R0, R0, 0xfffffff0, !P0 ;  /* 0xfffffff000007807 */ /* 0x000fe40004000000 */
[----:B------:R-:W-:-:S13]  /*7c20*/  ISETP.LT.AND P0, PT, RZ, c[0x0][0x27c], PT ;  /* 0x00009f00ff007a0c */ /* 0x000fda0003f01270 */
[----:B------:R-:W-:Y:S05]  /*7c30*/  @P0 BRA `(.L_x_836) ;  /* 0x0000002000000947 */ /* 0x000fea0003800000 */
[----:B------:R-:W-:-:S04]  /*7c40*/  DEPBAR.LE SB0, 0x3 ;  /* 0x000080c00000791a */ /* 0x000fc80000000000 */
[----:B------:R-:W-:Y:S05]  /*7c50*/  BRA `(.L_x_837) ;  /* 0x00005c9000007947 */ /* 0x000fea0003800000 */
.L_x_836:
[----:B------:R-:W-:Y:S01]  /*7c60*/  SHF.R.S32.HI R4, RZ, 0x1f, R83 ;  /* 0x0000001fff047819 */ /* 0x000fe20000011453 */
[----:B-1----:R-:W-:Y:S01]  /*7c70*/  IMAD.WIDE.U32 R8, R83, c[0x0][0x280], RZ ;  /* 0x0000a00053087a25 */ /* 0x002fe200078e00ff */
[----:B------:R-:W-:Y:S01]  /*7c80*/  ULDC.U8 UR4, c[0x0][0x298] ;  /* 0x0000a60000047ab9 */ /* 0x000fe20000000000 */
[-C--:B------:R-:W-:Y:S01]  /*7c90*/  LEA.HI R15, R5, R82.reuse, RZ, 0x2 ;  /* 0x00000052050f7211 */ /* 0x080fe200078f10ff */
[----:B------:R-:W-:Y:S01]  /*7ca0*/  BSSY B2, `(.L_x_837) ;  /* 0x00005c4000027945 */ /* 0x000fe20003800000 */
[----:B------:R-:W-:Y:S01]  /*7cb0*/  IMAD R6, R4, c[0x0][0x280], RZ ;  /* 0x0000a00004067a24 */ /* 0x000fe200078e02ff */
[----:B------:R-:W-:Y:S01]  /*7cc0*/  LEA R18, P0, R8, c[0x0][0x270], 0x1 ;  /* 0x00009c0008127a11 */ /* 0x000fe200078008ff */
[----:B------:R-:W-:Y:S01]  /*7cd0*/  IMAD R4, R4, c[0x0][0x290], RZ ;  /* 0x0000a40004047a24 */ /* 0x000fe200078e02ff */
[----:B------:R-:W-:Y:S01]  /*7ce0*/  LOP3.LUT R5, R15, 0xfffffffc, RZ, 0xc0, !PT ;  /* 0xfffffffc0f057812 */ /* 0x000fe200078ec0ff */
[C---:B------:R-:W-:Y:S01]  /*7cf0*/  IMAD R6, R83.reuse, c[0x0][0x284], R6 ;  /* 0x0000a10053067a24 */ /* 0x040fe200078e0206 */
[----:B------:R-:W-:Y:S01]  /*7d00*/  SHF.R.S32.HI R15, RZ, 0x2, R15 ;  /* 0x00000002ff0f7819 */ /* 0x000fe2000001140f */
[----:B------:R-:W-:Y:S01]  /*7d10*/  IMAD R4, R83, c[0x0][0x294], R4 ;  /* 0x0000a50053047a24 */ /* 0x000fe200078e0204 */
[----:B------:R-:W-:Y:S01]  /*7d20*/  IADD3 R46, -R5, R82, RZ ;  /* 0x00000052052e7210 */ /* 0x000fe20007ffe1ff */
[----:B------:R-:W-:-:S02]  /*7d30*/  IMAD.IADD R6, R6, 0x1, R9 ;  /* 0x0000000106067824 */ /* 0x000fc400078e0209 */
[----:B------:R-:W-:Y:S01]  /*7d40*/  IMAD R26, R84, 0x80, R15 ;  /* 0x00000080541a7824 */ /* 0x000fe200078e020f */
[----:B------:R-:W-:Y:S02]  /*7d50*/  SHF.L.U32 R24, R46, 0x3, RZ ;  /* 0x000000032e187819 */ /* 0x000fe400000006ff */
[----:B------:R-:W-:Y:S01]  /*7d60*/  LEA.HI.X R19, R8, c[0x0][0x274], R6, 0x1, P0 ;  /* 0x00009d0008137a11 */ /* 0x000fe200000f0c06 */
[----:B------:R-:W-:-:S04]  /*7d70*/  IMAD.WIDE.U32 R6, R83, c[0x0][0x290], RZ ;  /* 0x0000a40053067a25 */ /* 0x000fc800078e00ff */
[----:B------:R-:W-:Y:S01]  /*7d80*/  IMAD.IADD R4, R4, 0x1, R7 ;  /* 0x0000000104047824 */ /* 0x000fe200078e0207 */
[----:B------:R-:W-:-:S04]  /*7d90*/  LEA R34, P0, R6, c[0x0][0x288], 0x1 ;  /* 0x0000a20006227a11 */ /* 0x000fc800078008ff */
[----:B------:R-:W-:Y:S02]  /*7da0*/  LEA.HI.X R35, R6, c[0x0][0x28c], R4, 0x1, P0 ;  /* 0x0000a30006237a11 */ /* 0x000fe400000f0c04 */
[----:B------:R-:W-:-:S13]  /*7db0*/  ISETP.NE.AND P0, PT, RZ, UR4, PT ;  /* 0x00000004ff007c0c */ /* 0x000fda000bf05270 */
[----:B------:R-:W-:Y:S05]  /*7dc0*/  @!P0 BRA `(.L_x_838) ;  /* 0x00002b4000008947 */ /* 0x000fea0003800000 */
[----:B------:R-:W-:Y:S01]  /*7dd0*/  SHF.R.S32.HI R17, RZ, 0x1f, R82 ;  /* 0x0000001fff117819 */ /* 0x000fe20000011452 */
[----:B------:R-:W-:Y:S01]  /*7de0*/  BSSY B0, `(.L_x_839) ;  /* 0x0000051000007945 */ /* 0x000fe20003800000 */
[----:B------:R-:W-:Y:S01]  /*7df0*/  ISETP.GE.AND P0, PT, R26, R65, PT ;  /* 0x000000411a00720c */ /* 0x000fe20003f06270 */
[----:B------:R-:W-:Y:S01]  /*7e00*/  CS2R R10, SRZ ;  /* 0x00000000000a7805 */ /* 0x000fe2000001ff00 */
[----:B------:R-:W-:Y:S01]  /*7e10*/  LEA.HI R17, R17, R82, RZ, 0x2 ;  /* 0x0000005211117211 */ /* 0x000fe200078f10ff */
[----:B------:R-:W-:Y:S01]  /*7e20*/  CS2R R20, SRZ ;  /* 0x0000000000147805 */ /* 0x000fe2000001ff00 */
[----:B------:R-:W-:Y:S01]  /*7e30*/  CS2R R22, SRZ ;  /* 0x0000000000167805 */ /* 0x000fe2000001ff00 */
[----:B------:R-:W-:Y:S01]  /*7e40*/  CS2R R28, SRZ ;  /* 0x00000000001c7805 */ /* 0x000fe2000001ff00 */
[----:B------:R-:W-:Y:S01]  /*7e50*/  LOP3.LUT R17, R17, 0xfffffffc, RZ, 0xc0, !PT ;  /* 0xfffffffc11117812 */ /* 0x000fe200078ec0ff */
[----:B------:R-:W-:Y:S01]  /*7e60*/  CS2R R30, SRZ ;  /* 0x00000000001e7805 */ /* 0x000fe2000001ff00 */
[----:B------:R-:W-:Y:S01]  /*7e70*/  CS2R R32, SRZ ;  /* 0x0000000000207805 */ /* 0x000fe2000001ff00 */
[----:B------:R-:W-:Y:S01]  /*7e80*/  CS2R R66, SRZ ;  /* 0x0000000000427805 */ /* 0x000fe2000001ff00 */
[----:B------:R-:W-:Y:S01]  /*7e90*/  CS2R R68, SRZ ;  /* 0x0000000000447805 */ /* 0x000fe2000001ff00 */
[----:B------:R-:W-:Y:S01]  /*7ea0*/  IMAD.IADD R17, R82, 0x1, -R17 ;  /* 0x0000000152117824 */ /* 0x000fe200078e0a11 */
[----:B------:R-:W-:Y:S01]  /*7eb0*/  CS2R R4, SRZ ;  /* 0x0000000000047805 */ /* 0x000fe2000001ff00 */
[----:B------:R-:W-:Y:S01]  /*7ec0*/  CS2R R6, SRZ ;  /* 0x0000000000067805 */ /* 0x000fe2000001ff00 */
[----:B------:R-:W-:Y:S01]  /*7ed0*/  CS2R R44, SRZ ;  /* 0x00000000002c7805 */ /* 0x000fe2000001ff00 */
[----:B------:R-:W-:Y:S01]  /*7ee0*/  CS2R R46, SRZ ;  /* 0x00000000002e7805 */ /* 0x000fe2000001ff00 */
[----:B------:R-:W-:Y:S01]  /*7ef0*/  IMAD.SHL.U32 R17, R17, 0x4, RZ ;  /* 0x0000000411117824 */ /* 0x000fe200078e00ff */
[----:B------:R-:W-:Y:S05]  /*7f00*/  @P0 BRA `(.L_x_840) ;  /* 0x000003e000000947 */ /* 0x000fea0003800000 */
[C---:B------:R-:W-:Y:S01]  /*7f10*/  ISETP.GE.AND P0, PT, R17.reuse, c[0x0][0x27c], PT ;  /* 0x00009f0011007a0c */ /* 0x040fe20003f06270 */
[----:B------:R-:W-:Y:S01]  /*7f20*/  CS2R R32, SRZ ;  /* 0x0000000000207805 */ /* 0x000fe2000001ff00 */
[----:B------:R-:W-:Y:S01]  /*7f30*/  CS2R R46, SRZ ;  /* 0x00000000002e7805 */ /* 0x000fe2000001ff00 */
[----:B------:R-:W-:-:S10]  /*7f40*/  IADD3 R4, R17, 0x10, RZ ;  /* 0x0000001011047810 */ /* 0x000fd40007ffe0ff */
[----:B------:R-:W-:-:S04]  /*7f50*/  @!P0 IMAD.WIDE R20, R17, 0x2, R18 ;  /* 0x0000000211148825 */ /* 0x000fc800078e0212 */
[----:B------:R-:W-:Y:S01]  /*7f60*/  @!P0 IMAD.WIDE R6, R17, 0x2, R34 ;  /* 0x0000000211068825 */ /* 0x000fe200078e0222 */
[----:B------:R1:W5:Y:S04]  /*7f70*/  @!P0 LD.E.64 R32, [R20.64] ;  /* 0x0000000614208980 */ /* 0x000368000c101b00 */
[----:B------:R2:W5:Y:S01]  /*7f80*/  @!P0 LD.E.64 R46, [R6.64] ;  /* 0x00000006062e8980 */ /* 0x000562000c101b00 */
[----:B------:R-:W-:Y:S01]  /*7f90*/  ISETP.GE.AND P0, PT, R4, c[0x0][0x27c], PT ;  /* 0x00009f0004007a0c */ /* 0x000fe20003f06270 */
[----:B------:R-:W-:Y:S01]  /*7fa0*/  CS2R R30, SRZ ;  /* 0x00000000001e7805 */ /* 0x000fe2000001ff00 */
[----:B------:R-:W-:-:S11]  /*7fb0*/  CS2R R44, SRZ ;  /* 0x00000000002c7805 */ /* 0x000fd6000001ff00 */
[----:B------:R-:W-:-:S04]  /*7fc0*/  @!P0 SHF.R.S32.HI R5, RZ, 0x1f, R4 ;  /* 0x0000001fff058819 */ /* 0x000fc80000011404 */
[----:B------:R-:W-:-:S04]  /*7fd0*/  @!P0 LEA.HI R5, R5, R4, RZ, 0x2 ;  /* 0x0000000405058211 */ /* 0x000fc800078f10ff */
[----:B------:R-:W-:Y:S02]  /*7fe0*/  @!P0 LOP3.LUT R5, R5, 0xfffffffc, RZ, 0xc0, !PT ;  /* 0xfffffffc05058812 */ /* 0x000fe400078ec0ff */
[----:B------:R-:W-:-:S03]  /*7ff0*/  IADD3 R4, R17, 0x20, RZ ;  /* 0x0000002011047810 */ /* 0x000fc60007ffe0ff */
[----:B------:R-:W-:-:S04]  /*8000*/  @!P0 IMAD.WIDE R8, R5, 0x2, R18 ;  /* 0x0000000205088825 */ /* 0x000fc800078e0212 */
[----:B------:R-:W-:Y:S01]  /*8010*/  @!P0 IMAD.WIDE R10, R5, 0x2, R34 ;  /* 0x00000002050a8825 */ /* 0x000fe200078e0222 */
[----:B------:R3:W5:Y:S04]  /*8020*/  @!P0 LD.E.64 R30, [R8.64] ;  /* 0x00000006081e8980 */ /* 0x000768000c101b00 */
[----:B------:R4:W5:Y:S01]  /*8030*/  @!P0 LD.E.64 R44, [R10.64] ;  /* 0x000000060a2c8980 */ /* 0x000962000c101b00 */
[----:B------:R-:W-:Y:S01]  /*8040*/  ISETP.GE.AND P0, PT, R4, c[0x0][0x27c], PT ;  /* 0x00009f0004007a0c */ /* 0x000fe20003f06270 */
[----:B------:R-:W-:Y:S01]  /*8050*/  CS2R R28, SRZ ;  /* 0x00000000001c7805 */ /* 0x000fe2000001ff00 */
[----:B--2---:R-:W-:-:S11]  /*8060*/  CS2R R6, SRZ ;  /* 0x0000000000067805 */ /* 0x004fd6000001ff00 */
[----:B------:R-:W-:-:S04]  /*8070*/  @!P0 SHF.R.S32.HI R5, RZ, 0x1f, R4 ;  /* 0x0000001fff058819 */ /* 0x000fc80000011404 */
[----:B------:R-:W-:-:S04]  /*8080*/  @!P0 LEA.HI R5, R5, R4, RZ, 0x2 ;  /* 0x0000000405058211 */ /* 0x000fc800078f10ff */
[----:B------:R-:W-:Y:S02]  /*8090*/  @!P0 LOP3.LUT R5, R5, 0xfffffffc, RZ, 0xc0, !PT ;  /* 0xfffffffc05058812 */ /* 0x000fe400078ec0ff */
[----:B------:R-:W-:-:S03]  /*80a0*/  IADD3 R4, R17, 0x30, RZ ;  /* 0x0000003011047810 */ /* 0x000fc60007ffe0ff */
[----:B-1----:R-:W-:-:S04]  /*80b0*/  @!P0 IMAD.WIDE R20, R5, 0x2, R18 ;  /* 0x0000000205148825 */ /* 0x002fc800078e0212 */
[----:B------:R-:W-:Y:S01]  /*80c0*/  @!P0 IMAD.WIDE R26, R5, 0x2, R34 ;  /* 0x00000002051a8825 */ /* 0x000fe200078e0222 */
[----:B------:R1:W5:Y:S04]  /*80d0*/  @!P0 LD.E.64 R28, [R20.64] ;  /* 0x00000006141c8980 */ /* 0x000368000c101b00 */
[----:B------:R2:W5:Y:S01]  /*80e0*/  @!P0 LD.E.64 R6, [R26.64] ;  /* 0x000000061a068980 */ /* 0x000562000c101b00 */
[----:B------:R-:W-:Y:S01]  /*80f0*/  ISETP.GE.AND P0, PT, R4, c[0x0][0x27c], PT ;  /* 0x00009f0004007a0c */ /* 0x000fe20003f06270 */
[----:B------:R-:W-:-:S12]  /*8100*/  CS2R R22, SRZ ;  /* 0x0000000000167805 */ /* 0x000fd8000001ff00 */
[----:B------:R-:W-:-:S04]  /*8110*/  @!P0 SHF.R.S32.HI R5, RZ, 0x1f, R4 ;  /* 0x0000001fff058819 */ /* 0x000fc80000011404 */
[----:B------:R-:W-:-:S04]  /*8120*/  @!P0 LEA.HI R5, R5, R4, RZ, 0x2 ;  /* 0x0000000405058211 */ /* 0x000fc800078f10ff */
[----:B---3--:R-:W-:Y:S02]  /*8130*/  @!P0 LOP3.LUT R9, R5, 0xfffffffc, RZ, 0xc0, !PT ;  /* 0xfffffffc05098812 */ /* 0x008fe400078ec0ff */
[----:B------:R-:W-:Y:S01]  /*8140*/  CS2R R4, SRZ ;  /* 0x0000000000047805 */ /* 0x000fe2000001ff00 */
[----:B------:R-:W-:Y:S02]  /*8150*/  IADD3 R8, R17, 0x40, RZ ;  /* 0x0000004011087810 */ /* 0x000fe40007ffe0ff */
[----:B----4-:R-:W-:-:S04]  /*8160*/  @!P0 IMAD.WIDE R10, R9, 0x2, R18 ;  /* 0x00000002090a8825 */ /* 0x010fc800078e0212 */
[----:B------:R-:W-:Y:S01]  /*8170*/  @!P0 IMAD.WIDE R48, R9, 0x2, R34 ;  /* 0x0000000209308825 */ /* 0x000fe200078e0222 */
[----:B------:R3:W5:Y:S04]  /*8180*/  @!P0 LD.E.64 R22, [R10.64] ;  /* 0x000000060a168980 */ /* 0x000768000c101b00 */
[----:B------:R4:W5:Y:S01]  /*8190*/  @!P0 LD.E.64 R4, [R48.64] ;  /* 0x0000000630048980 */ /* 0x000962000c101b00 */
[----:B------:R-:W-:Y:S01]  /*81a0*/  ISETP.GE.AND P0, PT, R8, c[0x0][0x27c], PT ;  /* 0x00009f0008007a0c */ /* 0x000fe20003f06270 */
[----:B-1----:R-:W-:Y:S01]  /*81b0*/  CS2R R20, SRZ ;  /* 0x0000000000147805 */ /* 0x002fe2000001ff00 */
[----:B------:R-:W-:-:S11]  /*81c0*/  CS2R R68, SRZ ;  /* 0x0000000000447805 */ /* 0x000fd6000001ff00 */
[----:B------:R-:W-:-:S04]  /*81d0*/  @!P0 SHF.R.S32.HI R9, RZ, 0x1f, R8 ;  /* 0x0000001fff098819 */ /* 0x000fc80000011408 */
[----:B------:R-:W-:-:S04]  /*81e0*/  @!P0 LEA.HI R8, R9, R8, RZ, 0x2 ;  /* 0x0000000809088211 */ /* 0x000fc800078f10ff */
[----:B------:R-:W-:-:S05]  /*81f0*/  @!P0 LOP3.LUT R8, R8, 0xfffffffc, RZ, 0xc0, !PT ;  /* 0xfffffffc08088812 */ /* 0x000fca00078ec0ff */
[----:B--2---:R-:W-:-:S04]  /*8200*/  @!P0 IMAD.WIDE R26, R8, 0x2, R18 ;  /* 0x00000002081a8825 */ /* 0x004fc800078e0212 */
[----:B------:R-:W-:Y:S01]  /*8210*/  @!P0 IMAD.WIDE R42, R8, 0x2, R34 ;  /* 0x00000002082a8825 */ /* 0x000fe200078e0222 */
[----:B------:R-:W-:Y:S01]  /*8220*/  IADD3 R8, R17, 0x50, RZ ;  /* 0x0000005011087810 */ /* 0x000fe20007ffe0ff */
[----:B------:R4:W5:Y:S04]  /*8230*/  @!P0 LD.E.64 R20, [R26.64] ;  /* 0x000000061a148980 */ /* 0x000968000c101b00 */
[----:B------:R4:W5:Y:S01]  /*8240*/  @!P0 LD.E.64 R68, [R42.64] ;  /* 0x000000062a448980 */ /* 0x000962000c101b00 */
[----:B------:R-:W-:Y:S01]  /*8250*/  ISETP.GE.AND P0, PT, R8, c[0x0][0x27c], PT ;  /* 0x00009f0008007a0c */ /* 0x000fe20003f06270 */
[----:B---3--:R-:W-:Y:S01]  /*8260*/  CS2R R10, SRZ ;  /* 0x00000000000a7805 */ /* 0x008fe2000001ff00 */
[----:B------:R-:W-:-:S11]  /*8270*/  CS2R R66, SRZ ;  /* 0x0000000000427805 */ /* 0x000fd6000001ff00 */
[----:B------:R-:W-:-:S04]  /*8280*/  @!P0 SHF.R.S32.HI R9, RZ, 0x1f, R8 ;  /* 0x0000001fff098819 */ /* 0x000fc80000011408 */
[----:B------:R-:W-:-:S04]  /*8290*/  @!P0 LEA.HI R8, R9, R8, RZ, 0x2 ;  /* 0x0000000809088211 */ /* 0x000fc800078f10ff */
[----:B------:R-:W-:-:S05]  /*82a0*/  @!P0 LOP3.LUT R8, R8, 0xfffffffc, RZ, 0xc0, !PT ;  /* 0xfffffffc08088812 */ /* 0x000fca00078ec0ff */
[----:B------:R-:W-:-:S04]  /*82b0*/  @!P0 IMAD.WIDE R18, R8, 0x2, R18 ;  /* 0x0000000208128825 */ /* 0x000fc800078e0212 */
[----:B------:R-:W-:Y:S01]  /*82c0*/  @!P0 IMAD.WIDE R8, R8, 0x2, R34 ;  /* 0x0000000208088825 */ /* 0x000fe200078e0222 */
[----:B------:R4:W5:Y:S04]  /*82d0*/  @!P0 LD.E.64 R10, [R18.64] ;  /* 0x00000006120a8980 */ /* 0x000968000c101b00 */
[----:B------:R4:W5:Y:S02]  /*82e0*/  @!P0 LD.E.64 R66, [R8.64] ;  /* 0x0000000608428980 */ /* 0x000964000c101b00 */
.L_x_840:
[----:B------:R-:W-:Y:S05]  /*82f0*/  BSYNC B0 ;  /* 0x0000000000007941 */ /* 0x000fea0003800000 */
.L_x_839:
[----:B----4-:R-:W-:Y:S01]  /*8300*/  SHF.R.S32.HI R8, RZ, 0x1f, R15 ;  /* 0x0000001fff087819 */ /* 0x010fe2000001140f */
[--C-:B-----5:R-:W-:Y:S01]  /*8310*/  IMAD.MOV.U32 R51, RZ, RZ, R47.reuse ;  /* 0x000000ffff337224 */ /* 0x120fe200078e002f */
[--C-:B------:R-:W-:Y:S01]  /*8320*/  SHF.R.U64 R49, R46, 0x10, R47.reuse ;  /* 0x000000102e317819 */ /* 0x100fe2000000122f */
[----:B------:R-:W-:Y:S01]  /*8330*/  IMAD.MOV.U32 R52, RZ, RZ, R44 ;  /* 0x000000ffff347224 */ /* 0x000fe200078e002c */
[----:B------:R-:W-:Y:S01]  /*8340*/  LEA.HI R8, R8, R15, RZ, 0x3 ;  /* 0x0000000f08087211 */ /* 0x000fe200078f18ff */
[----:B------:R-:W-:Y:S01]  /*8350*/  IMAD.MOV.U32 R64, RZ, RZ, R32 ;  /* 0x000000ffff407224 */ /* 0x000fe200078e0020 */
[----:B------:R-:W-:Y:S01]  /*8360*/  SHF.R.U32.HI R35, RZ, 0x10, R47 ;  /* 0x00000010ff237819 */ /* 0x000fe2000001162f */
[----:B------:R-:W-:Y:S01]  /*8370*/  IMAD.MOV.U32 R34, RZ, RZ, R30 ;  /* 0x000000ffff227224 */ /* 0x000fe200078e001e */
[----:B------:R-:W-:Y:S01]  /*8380*/  LOP3.LUT R8, R8, 0xfffffff8, RZ, 0xc0, !PT ;  /* 0xfffffff808087812 */ /* 0x000fe200078ec0ff */
[----:B------:R-:W-:Y:S01]  /*8390*/  IMAD.MOV.U32 R43, RZ, RZ, R33 ;  /* 0x000000ffff2b7224 */ /* 0x000fe200078e0021 */
[----:B------:R-:W-:Y:S01]  /*83a0*/  SHF.R.U64 R47, R44, 0x10, R45 ;  /* 0x000000102c2f7819 */ /* 0x000fe2000000122d */
[----:B------:R-:W-:Y:S01]  /*83b0*/  IMAD R44, R84, -0x80, R65 ;  /* 0xffffff80542c7824 */ /* 0x000fe200078e0241 */
[----:B------:R-:W-:Y:S01]  /*83c0*/  SHF.R.U64 R62, R32, 0x10, R33 ;  /* 0x00000010203e7819 */ /* 0x000fe20000001221 */
[----:B------:R-:W-:Y:S01]  /*83d0*/  IMAD.IADD R9, R15, 0x1, -R8 ;  /* 0x000000010f097824 */ /* 0x000fe200078e0a08 */
[--C-:B------:R-:W-:Y:S01]  /*83e0*/  SHF.R.U64 R60, R30, 0x10, R31.reuse ;  /* 0x000000101e3c7819 */ /* 0x100fe2000000121f */
[----:B------:R-:W-:Y:S01]  /*83f0*/  IMAD.MOV.U32 R63, RZ, RZ, R31 ;  /* 0x000000ffff3f7224 */ /* 0x000fe200078e001f */
[----:B------:R-:W-:Y:S01]  /*8400*/  IMNMX R44, R44, 0x80, PT ;  /* 0x000000802c2c7817 */ /* 0x000fe20003800200 */
[C---:B------:R-:W-:Y:S01]  /*8410*/  IMAD.SHL.U32 R19, R9.reuse, 0x40, RZ ;  /* 0x0000004009137824 */ /* 0x040fe200078e00ff */
[----:B------:R-:W-:Y:S01]  /*8420*/  LOP3.LUT P0, RZ, R9, 0x4, RZ, 0xc0, !PT ;  /* 0x0000000409ff7812 */ /* 0x000fe2000780c0ff */
[----:B------:R-:W-:Y:S01]  /*8430*/  IMAD.MOV.U32 R30, RZ, RZ, R28 ;  /* 0x000000ffff1e7224 */ /* 0x000fe200078e001c */
[----:B------:R-:W-:Y:S01]  /*8440*/  SHF.R.U32.HI R39, RZ, 0x10, R33 ;  /* 0x00000010ff277819 */ /* 0x000fe20000011621 */
[----:B------:R-:W-:Y:S01]  /*8450*/  IMAD.MOV.U32 R26, RZ, RZ, R22 ;  /* 0x000000ffff1a7224 */ /* 0x000fe200078e0016 */
[----:B------:R-:W-:Y:S01]  /*8460*/  LOP3.LUT R19, R19, 0x1c0, RZ, 0xc0, !PT ;  /* 0x000001c013137812 */ /* 0x000fe200078ec0ff */
[----:B------:R-:W-:Y:S01]  /*8470*/  IMAD.MOV.U32 R61, RZ, RZ, R29 ;  /* 0x000000ffff3d7224 */ /* 0x000fe200078e001d */
[----:B------:R-:W-:Y:S01]  /*8480*/  SHF.R.U32.HI R32, RZ, 0x10, R31 ;  /* 0x00000010ff207819 */ /* 0x000fe2000001161f */
[----:B------:R-:W-:Y:S01]  /*8490*/  IMAD.MOV.U32 R16, RZ, RZ, R10 ;  /* 0x000000ffff107224 */ /* 0x000fe200078e000a */
[----:B------:R-:W-:Y:S01]  /*84a0*/  LOP3.LUT R24, R19, 0x18, R24, 0xf8, !PT ;  /* 0x0000001813187812 */ /* 0x000fe200078ef818 */
[----:B------:R-:W-:Y:S01]  /*84b0*/  IMAD.MOV.U32 R33, RZ, RZ, R45 ;  /* 0x000000ffff217224 */ /* 0x000fe200078e002d */
[----:B------:R-:W-:Y:S01]  /*84c0*/  SHF.R.U32.HI R19, RZ, 0x3, R19 ;  /* 0x00000003ff137819 */ /* 0x000fe20000011613 */
[----:B------:R-:W-:Y:S01]  /*84d0*/  IMAD.MOV.U32 R59, RZ, RZ, R23 ;  /* 0x000000ffff3b7224 */ /* 0x000fe200078e0017 */
[----:B------:R-:W-:Y:S01]  /*84e0*/  SHF.R.U64 R58, R28, 0x10, R29 ;  /* 0x000000101c3a7819 */ /* 0x000fe2000000121d */
[----:B------:R-:W-:Y:S01]  /*84f0*/  IMAD.MOV.U32 R57, RZ, RZ, R21 ;  /* 0x000000ffff397224 */ /* 0x000fe200078e0015 */
[----:B------:R-:W-:Y:S01]  /*8500*/  LOP3.LUT R19, R24, R19, RZ, 0x3c, !PT ;  /* 0x0000001318137212 */ /* 0x000fe200078e3cff */
[----:B------:R-:W-:Y:S01]  /*8510*/  IMAD.MOV.U32 R55, RZ, RZ, R11 ;  /* 0x000000ffff377224 */ /* 0x000fe200078e000b */
[----:B------:R-:W-:Y:S01]  /*8520*/  SHF.R.U64 R56, R22, 0x10, R23 ;  /* 0x0000001016387819 */ /* 0x000fe20000001217 */
[----:B------:R-:W-:Y:S01]  /*8530*/  IMAD.MOV.U32 R22, RZ, RZ, R20 ;  /* 0x000000ffff167224 */ /* 0x000fe200078e0014 */
[----:B------:R-:W-:Y:S01]  /*8540*/  SHF.R.U32.HI R28, RZ, 0x10, R29 ;  /* 0x00000010ff1c7819 */ /* 0x000fe2000001161d */
[----:B------:R-:W-:Y:S01]  /*8550*/  IMAD R18, R12, 0x200, R19 ;  /* 0x000002000c127824 */ /* 0x000fe200078e0213 */
[----:B------:R-:W-:Y:S01]  /*8560*/  SHF.R.U64 R54, R20, 0x10, R21 ;  /* 0x0000001014367819 */ /* 0x000fe20000001215 */
[----:B------:R-:W-:Y:S01]  /*8570*/  IMAD.MOV.U32 R42, RZ, RZ, R46 ;  /* 0x000000ffff2a7224 */ /* 0x000fe200078e002e */
[----:B------:R-:W-:Y:S01]  /*8580*/  SHF.R.U64 R53, R10, 0x10, R11 ;  /* 0x000000100a357819 */ /* 0x000fe2000000120b */
[----:B------:R-:W-:Y:S01]  /*8590*/  IMAD.MOV.U32 R50, RZ, RZ, R6 ;  /* 0x000000ffff327224 */ /* 0x000fe200078e0006 */
[C---:B------:R-:W-:Y:S01]  /*85a0*/  IADD3 R8, R18.reuse, 0x20, RZ ;  /* 0x0000002012087810 */ /* 0x040fe20007ffe0ff */
[----:B------:R-:W-:Y:S01]  /*85b0*/  IMAD.MOV.U32 R29, RZ, RZ, R7 ;  /* 0x000000ffff1d7224 */ /* 0x000fe200078e0007 */
[----:B------:R-:W-:Y:S01]  /*85c0*/  @P0 IADD3 R8, R18, -0x20, RZ ;  /* 0xffffffe012080810 */ /* 0x000fe20007ffe0ff */
[----:B------:R-:W-:Y:S01]  /*85d0*/  IMAD.MOV.U32 R48, RZ, RZ, R4 ;  /* 0x000000ffff307224 */ /* 0x000fe200078e0004 */
[----:B------:R-:W-:Y:S01]  /*85e0*/  ISETP.GE.AND P0, PT, R15, R44, PT ;  /* 0x0000002c0f00720c */ /* 0x000fe20003f06270 */
[----:B------:R-:W-:Y:S01]  /*85f0*/  IMAD.MOV.U32 R25, RZ, RZ, R5 ;  /* 0x000000ffff197224 */ /* 0x000fe200078e0005 */
[----:B------:R-:W-:Y:S01]  /*8600*/  SHF.R.U32.HI R31, RZ, 0x10, R45 ;  /* 0x00000010ff1f7819 */ /* 0x000fe2000001162d */
[----:B------:R-:W-:Y:S01]  /*8610*/  IMAD.MOV.U32 R46, RZ, RZ, R68 ;  /* 0x000000ffff2e7224 */ /* 0x000fe200078e0044 */
[----:B------:R-:W-:Y:S01]  /*8620*/  SHF.R.U32.HI R24, RZ, 0x10, R23 ;  /* 0x00000010ff187819 */ /* 0x000fe20000011617 */
[----:B------:R-:W-:-:S04]  /*8630*/  DEPBAR.LE SB0, 0x3 ;  /* 0x000080c00000791a */ /* 0x000fc80000000000 */
[----:B------:R-:W-:Y:S01]  /*8640*/  SHF.R.U32.HI R20, RZ, 0x10, R21 ;  /* 0x00000010ff147819 */ /* 0x000fe20000011615 */
[----:B------:R-:W-:Y:S01]  /*8650*/  IMAD.MOV.U32 R21, RZ, RZ, R69 ;  /* 0x000000ffff157224 */ /* 0x000fe200078e0045 */
[----:B------:R-:W-:Y:S01]  /*8660*/  SHF.R.U32.HI R10, RZ, 0x10, R11 ;  /* 0x00000010ff0a7819 */ /* 0x000fe2000001160b */
[----:B------:R-:W-:Y:S01]  /*8670*/  IMAD.MOV.U32 R11, RZ, RZ, R67 ;  /* 0x000000ffff0b7224 */ /* 0x000fe200078e0043 */
[--C-:B------:R-:W-:Y:S01]  /*8680*/  SHF.R.U64 R45, R6, 0x10, R7.reuse ;  /* 0x00000010062d7819 */ /* 0x100fe20000001207 */
[----:B------:R-:W-:Y:S01]  /*8690*/  IMAD.MOV.U32 R6, RZ, RZ, R66 ;  /* 0x000000ffff067224 */ /* 0x000fe200078e0042 */
[----:B------:R-:W-:Y:S01]  /*86a0*/  SHF.R.U32.HI R27, RZ, 0x10, R7 ;  /* 0x00000010ff1b7819 */ /* 0x000fe20000011607 */
[----:B------:R-:W-:Y:S01]  /*86b0*/  BSSY B1, `(.L_x_841) ;  /* 0x0000122000017945 */ /* 0x000fe20003800000 */
[--C-:B------:R-:W-:Y:S02]  /*86c0*/  SHF.R.U64 R7, R4, 0x10, R5.reuse ;  /* 0x0000001004077819 */ /* 0x100fe40000001205 */
[----:B------:R-:W-:-:S02]  /*86d0*/  SHF.R.U32.HI R23, RZ, 0x10, R5 ;  /* 0x00000010ff177819 */ /* 0x000fc40000011605 */
[--C-:B------:R-:W-:Y:S02]  /*86e0*/  SHF.R.U64 R5, R68, 0x10, R69.reuse ;  /* 0x0000001044057819 */ /* 0x100fe40000001245 */
[----:B------:R-:W-:Y:S02]  /*86f0*/  SHF.R.U32.HI R19, RZ, 0x10, R69 ;  /* 0x00000010ff137819 */ /* 0x000fe40000011645 */
[--C-:B------:R-:W-:Y:S02]  /*8700*/  SHF.R.U64 R4, R66, 0x10, R67.reuse ;  /* 0x0000001042047819 */ /* 0x100fe40000001243 */
[----:B------:R-:W-:Y:S02]  /*8710*/  SHF.R.U32.HI R9, RZ, 0x10, R67 ;  /* 0x00000010ff097819 */ /* 0x000fe40000011643 */
        /* <DEDUP_REMOVED lines=42> */
[--C-:B------:R-:W-:Y:S01]  /*89c0*/  HADD2.F32 R5, -RZ, R6.reuse.H0_H0 ;  /* 0x20000006ff057230 */ /* 0x100fe20000004100 */
[----:B------:R-:W-:Y:S01]  /*89d0*/  FFMA.FTZ R54, R48, R53, R54 ;  /* 0x0000003530367223 */ /* 0x000fe20000010036 */
[----:B------:R-:W-:Y:S02]  /*89e0*/  HADD2.F32 R49, -RZ, R6.H1_H1 ;  /* 0x30000006ff317230 */ /* 0x000fe40000004100 */
[----:B------:R-:W-:-:S02]  /*89f0*/  HADD2.F32 R6, -RZ, R7.H0_H0 ;  /* 0x20000007ff067230 */ /* 0x000fc40000004100 */
[----:B------:R-:W-:Y:S01]  /*8a00*/  HADD2.F32 R52, -RZ, R7.H1_H1 ;  /* 0x30000007ff347230 */ /* 0x000fe20000004100 */
[----:B------:R-:W-:Y:S01]  /*8a10*/  FMUL.FTZ R7, R48, R45 ;  /* 0x0000002d30077220 */ /* 0x000fe20000410000 */
[----:B------:R-:W-:Y:S01]  /*8a20*/  HADD2.F32 R48, -RZ, R39.H0_H0 ;  /* 0x20000027ff307230 */ /* 0x000fe20000004100 */
[CC--:B------:R-:W-:Y:S02]  /*8a30*/  FMUL.FTZ R45, R47.reuse, R50.reuse ;  /* 0x000000322f2d7220 */ /* 0x0c0fe40000410000 */
[C---:B------:R-:W-:Y:S02]  /*8a40*/  FMUL.FTZ R50, R4.reuse, R50 ;  /* 0x0000003204327220 */ /* 0x040fe40000410000 */
[-C--:B------:R-:W-:Y:S01]  /*8a50*/  FFMA.FTZ R45, R4, R51.reuse, -R45 ;  /* 0x00000033042d7223 */ /* 0x080fe2000001082d */
[----:B------:R-:W-:Y:S01]  /*8a60*/  HADD2.F32 R4, -RZ, R42.H0_H0 ;  /* 0x2000002aff047230 */ /* 0x000fe20000004100 */
[----:B------:R-:W-:Y:S01]  /*8a70*/  FFMA.FTZ R50, R47, R51, R50 ;  /* 0x000000332f327223 */ /* 0x000fe20000010032 */
[----:B------:R-:W-:Y:S01]  /*8a80*/  HADD2.F32 R47, -RZ, R35.H0_H0 ;  /* 0x20000023ff2f7230 */ /* 0x000fe20000004100 */
[----:B------:R-:W-:-:S02]  /*8a90*/  FFMA.FTZ R7, R46, R53, -R7 ;  /* 0x000000352e077223 */ /* 0x000fc40000010807 */
[-C--:B------:R-:W-:Y:S02]  /*8aa0*/  FMUL.FTZ R46, R49, R4.reuse ;  /* 0x00000004312e7220 */ /* 0x080fe40000410000 */
[-C--:B------:R-:W-:Y:S02]  /*8ab0*/  FMUL.FTZ R51, R52, R47.reuse ;  /* 0x0000002f34337220 */ /* 0x080fe40000410000 */
[C---:B------:R-:W-:Y:S02]  /*8ac0*/  FMUL.FTZ R4, R5.reuse, R4 ;  /* 0x0000000405047220 */ /* 0x040fe40000410000 */
[C---:B------:R-:W-:Y:S02]  /*8ad0*/  FMUL.FTZ R47, R6.reuse, R47 ;  /* 0x0000002f062f7220 */ /* 0x040fe40000410000 */
[----:B------:R-:W-:Y:S02]  /*8ae0*/  FFMA.FTZ R51, R6, R48, -R51 ;  /* 0x0000003006337223 */ /* 0x000fe40000010833 */
[-C--:B------:R-:W-:Y:S01]  /*8af0*/  FFMA.FTZ R46, R5, R56.reuse, -R46 ;  /* 0x00000038052e7223 */ /* 0x080fe2000001082e */
[----:B------:R-:W-:Y:S01]  /*8b00*/  F2FP.PACK_AB R5, R50, R45 ;  /* 0x0000002d3205723e */ /* 0x000fe200000000ff */
[----:B------:R-:W-:Y:S01]  /*8b10*/  FFMA.FTZ R49, R49, R56, R4 ;  /* 0x0000003831317223 */ /* 0x000fe20000010004 */
[----:B------:R-:W-:Y:S01]  /*8b20*/  F2FP.PACK_AB R4, R54, R7 ;  /* 0x000000073604723e */ /* 0x000fe200000000ff */
[----:B------:R-:W-:-:S03]  /*8b30*/  FFMA.FTZ R48, R52, R48, R47 ;  /* 0x0000003034307223 */ /* 0x000fc6000001002f */
[----:B------:R-:W-:Y:S02]  /*8b40*/  F2FP.PACK_AB R6, R49, R46 ;  /* 0x0000002e3106723e */ /* 0x000fe400000000ff */
[----:B------:R-:W-:-:S05]  /*8b50*/  F2FP.PACK_AB R7, R48, R51 ;  /* 0x000000333007723e */ /* 0x000fca00000000ff */
[----:B------:R1:W-:Y:S02]  /*8b60*/  STS.128 [R18], R4 ;  /* 0x0000000412007388 */ /* 0x0003e40000000c00 */
.L_x_844:
[----:B------:R-:W-:Y:S05]  /*8b70*/  BSYNC B0 ;  /* 0x0000000000007941 */ /* 0x000fea0003800000 */
.L_x_843:
[----:B-1----:R-:W-:Y:S01]  /*8b80*/  IADD3 R4, R17, 0x10, RZ ;  /* 0x0000001011047810 */ /* 0x002fe20007ffe0ff */
[----:B------:R-:W-:Y:S03]  /*8b90*/  BSSY B0, `(.L_x_845) ;  /* 0x0000029000007945 */ /* 0x000fe60003800000 */
[----:B------:R-:W-:-:S13]  /*8ba0*/  ISETP.GE.AND P0, PT, R4, c[0x0][0x27c], PT ;  /* 0x00009f0004007a0c */ /* 0x000fda0003f06270 */
        /* <DEDUP_REMOVED lines=39> */
.L_x_846:
[----:B------:R-:W-:Y:S05]  /*8e20*/  BSYNC B0 ;  /* 0x0000000000007941 */ /* 0x000fea0003800000 */
.L_x_845:
        /* <DEDUP_REMOVED lines=41> */
[----:B------:R1:W-:Y:S02]  /*90c0*/  STS.128 [R18+0x4000], R4 ;  /* 0x0040000412007388 */ /* 0x0003e40000000c00 */
.L_x_848:
[----:B------:R-:W-:Y:S05]  /*90d0*/  BSYNC B0 ;  /* 0x0000000000007941 */ /* 0x000fea0003800000 */
.L_x_847:
        /* <DEDUP_REMOVED lines=42> */
.L_x_850:
[----:B------:R-:W-:Y:S05]  /*9380*/  BSYNC B0 ;  /* 0x0000000000007941 */ /* 0x000fea0003800000 */
.L_x_849:
        /* <DEDUP_REMOVED lines=42> */
.L_x_852:
[----:B------:R-:W-:Y:S05]  /*9630*/  BSYNC B0 ;  /* 0x0000000000007941 */ /* 0x000fea0003800000 */
.L_x_851:
        /* <DEDUP_REMOVED lines=41> */
.L_x_842:
[----:B------:R-:W-:Y:S05]  /*98d0*/  BSYNC B1 ;  /* 0x0000000000017941 */ /* 0x000fea0003800000 */
.L_x_841:
[----:B------:R-:W-:-:S04]  /*98e0*/  IADD3 R15, R15, 0x40, RZ ;  /* 0x000000400f0f7810 */ /* 0x000fc80007ffe0ff */
[----:B------:R-:W-:-:S13]  /*98f0*/  ISETP.GE.AND P0, PT, R15, R44, PT ;  /* 0x0000002c0f00720c */ /* 0x000fda0003f06270 */
[----:B------:R-:W-:Y:S05]  /*9900*/  @P0 BRA `(.L_x_853) ;  /* 0x00003fd000000947 */ /* 0x000fea0003800000 */
[----:B------:R-:W-:Y:S01]  /*9910*/  ISETP.GE.AND P0, PT, R17, c[0x0][0x27c], PT ;  /* 0x00009f0011007a0c */ /* 0x000fe20003f06270 */
[----:B------:R-:W-:-:S12]  /*9920*/  BSSY B0, `(.L_x_854) ;  /* 0x0000028000007945 */ /* 0x000fd80003800000 */
[----:B------:R-:W-:Y:S05]  /*9930*/  @P0 BRA `(.L_x_855) ;  /* 0x0000026000000947 */ /* 0x000fea0003800000 */
[----:B-1----:R-:W1:Y:S01]  /*9940*/  LDS.128 R4, [R18+0x2000] ;  /* 0x0020000012047984 */ /* 0x002e620000000c00 */
[--C-:B------:R-:W-:Y:S02]  /*9950*/  HADD2.F32 R15, -RZ, R42.reuse.H1_H1 ;  /* 0x3000002aff0f7230 */ /* 0x100fe40000004100 */
[----:B------:R-:W-:Y:S02]  /*9960*/  HADD2.F32 R48, -RZ, R35.H1_H1 ;  /* 0x30000023ff307230 */ /* 0x000fe40000004100 */
[----:B------:R-:W-:Y:S02]  /*9970*/  HADD2.F32 R51, -RZ, R39.H1_H1 ;  /* 0x30000027ff337230 */ /* 0x000fe40000004100 */
[----:B------:R-:W-:Y:S02]  /*9980*/  HADD2.F32 R49, -RZ, R43.H1_H1 ;  /* 0x3000002bff317230 */ /* 0x000fe40000004100 */
[----:B------:R-:W-:Y:S02]  /*9990*/  HADD2.F32 R42, -RZ, R42.H0_H0 ;  /* 0x2000002aff2a7230 */ /* 0x000fe40000004100 */
[----:B------:R-:W-:-:S02]  /*99a0*/  HADD2.F32 R35, -RZ, R35.H0_H0 ;  /* 0x20000023ff237230 */ /* 0x000fc40000004100 */
        /* <DEDUP_REMOVED lines=16> */
[----:B------:R-:W-:-:S02]  /*9ab0*/  FFMA.FTZ R49, R49, R46, R52 ;  /* 0x0000002e31317223 */ /* 0x000fc40000010034 */
[C---:B------:R-:W-:Y:S02]  /*9ac0*/  FMUL.FTZ R43, R42.reuse, R47 ;  /* 0x0000002f2a2b7220 */ /* 0x040fe40000410000 */
[----:B------:R-:W-:Y:S02]  /*9ad0*/  FMUL.FTZ R44, R42, R5 ;  /* 0x000000052a2c7220 */ /* 0x000fe40000410000 */
[C---:B------:R-:W-:Y:S02]  /*9ae0*/  FMUL.FTZ R42, R35.reuse, R7 ;  /* 0x00000007232a7220 */ /* 0x040fe40000410000 */
[----:B------:R-:W-:Y:S02]  /*9af0*/  FMUL.FTZ R46, R35, R6 ;  /* 0x00000006232e7220 */ /* 0x000fe40000410000 */
[----:B------:R-:W-:Y:S02]  /*9b00*/  FFMA.FTZ R48, R51, R45, R48 ;  /* 0x0000002d33307223 */ /* 0x000fe40000010030 */
[----:B------:R-:W-:-:S02]  /*9b10*/  FFMA.FTZ R43, R4, R5, -R43 ;  /* 0x00000005042b7223 */ /* 0x000fc4000001082b */
[----:B------:R-:W-:Y:S01]  /*9b20*/  FFMA.FTZ R44, R4, R47, R44 ;  /* 0x0000002f042c7223 */ /* 0x000fe2000001002c */
[----:B------:R-:W-:Y:S01]  /*9b30*/  F2FP.PACK_AB R4, R49, R50 ;  /* 0x000000323104723e */ /* 0x000fe200000000ff */
[C---:B------:R-:W-:Y:S01]  /*9b40*/  FFMA.FTZ R42, R39.reuse, R6, -R42 ;  /* 0x00000006272a7223 */ /* 0x040fe2000001082a */
[----:B------:R-:W-:Y:S01]  /*9b50*/  F2FP.PACK_AB R5, R48, R15 ;  /* 0x0000000f3005723e */ /* 0x000fe200000000ff */
[----:B------:R-:W-:Y:S01]  /*9b60*/  FFMA.FTZ R7, R39, R7, R46 ;  /* 0x0000000727077223 */ /* 0x000fe2000001002e */
[----:B------:R-:W-:-:S04]  /*9b70*/  F2FP.PACK_AB R6, R44, R43 ;  /* 0x0000002b2c06723e */ /* 0x000fc800000000ff */
[----:B------:R-:W-:-:S05]  /*9b80*/  F2FP.PACK_AB R7, R7, R42 ;  /* 0x0000002a0707723e */ /* 0x000fca00000000ff */
[----:B------:R1:W-:Y:S02]  /*9b90*/  STS.128 [R18+0x2000], R4 ;  /* 0x0020000412007388 */ /* 0x0003e40000000c00 */
.L_x_855:
[----:B------:R-:W-:Y:S05]  /*9ba0*/  BSYNC B0 ;  /* 0x0000000000007941 */ /* 0x000fea0003800000 */
.L_x_854:
[----:B-1----:R-:W-:Y:S01]  /*9bb0*/  IADD3 R4, R17, 0x10, RZ ;  /* 0x0000001011047810 */ /* 0x002fe20007ffe0ff */
[----:B------:R-:W-:Y:S03]  /*9bc0*/  BSSY B0, `(.L_x_856) ;  /* 0x0000029000007945 */ /* 0x000fe60003800000 */
[----:B------:R-:W-:-:S13]  /*9bd0*/  ISETP.GE.AND P0, PT, R4, c[0x0][0x27c], PT ;  /* 0x00009f0004007a0c */ /* 0x000fda0003f06270 */
[----:B------:R-:W-:Y:S05]  /*9be0*/  @P0 BRA `(.L_x_857) ;  /* 0x0000026000000947 */ /* 0x000fea0003800000 */
[----:B------:R-:W1:Y:S01]  /*9bf0*/  LDS.128 R4, [R8+0x2000] ;  /* 0x0020000008047984 */ /* 0x000e620000000c00 */
[----:B------:R-:W-:Y:S02]  /*9c00*/  HADD2.F32 R15, -RZ, R33.H1_H1 ;  /* 0x30000021ff0f7230 */ /* 0x000fe40000004100 */
[--C-:B------:R-:W-:Y:S02]  /*9c10*/  HADD2.F32 R43, -RZ, R31.reuse.H1_H1 ;  /* 0x3000001fff2b7230 */ /* 0x100fe40000004100 */
        /* <DEDUP_REMOVED lines=12> */
[-C--:B------:R-:W-:Y:S01]  /*9ce0*/  FMUL.FTZ R15, R43, R35.reuse ;  /* 0x000000232b0f7220 */ /* 0x080fe20000410000 */
[----:B------:R-:W-:Y:S01]  /*9cf0*/  HADD2.F32 R39, -RZ, R6.H1_H1 ;  /* 0x30000006ff277230 */ /* 0x000fe20000004100 */
[----:B------:R-:W-:Y:S01]  /*9d00*/  FFMA.FTZ R46, R45, R42, -R46 ;  /* 0x0000002a2d2e7223 */ /* 0x000fe2000001082e */
[--C-:B------:R-:W-:Y:S01]  /*9d10*/  HADD2.F32 R6, -RZ, R7.reuse.H0_H0 ;  /* 0x20000007ff067230 */ /* 0x100fe20000004100 */
[-C--:B------:R-:W-:Y:S01]  /*9d20*/  FMUL.FTZ R42, R43, R4.reuse ;  /* 0x000000042b2a7220 */ /* 0x080fe20000410000 */
[----:B------:R-:W-:Y:S01]  /*9d30*/  HADD2.F32 R7, -RZ, R7.H1_H1 ;  /* 0x30000007ff077230 */ /* 0x000fe20000004100 */
[C---:B------:R-:W-:Y:S01]  /*9d40*/  FFMA.FTZ R15, R47.reuse, R4, -R15 ;  /* 0x000000042f0f7223 */ /* 0x040fe2000001080f */
[----:B------:R-:W-:Y:S01]  /*9d50*/  HADD2.F32 R4, -RZ, R33.H0_H0 ;  /* 0x20000021ff047230 */ /* 0x000fe20000004100 */
[----:B------:R-:W-:-:S02]  /*9d60*/  FFMA.FTZ R42, R47, R35, R42 ;  /* 0x000000232f2a7223 */ /* 0x000fc4000001002a */
[C---:B------:R-:W-:Y:S02]  /*9d70*/  FMUL.FTZ R35, R31.reuse, R7 ;  /* 0x000000071f237220 */ /* 0x040fe40000410000 */
[C---:B------:R-:W-:Y:S02]  /*9d80*/  FMUL.FTZ R33, R4.reuse, R39 ;  /* 0x0000002704217220 */ /* 0x040fe40000410000 */
[-C--:B------:R-:W-:Y:S02]  /*9d90*/  FMUL.FTZ R4, R4, R5.reuse ;  /* 0x0000000504047220 */ /* 0x080fe40000410000 */
[-C--:B------:R-:W-:Y:S02]  /*9da0*/  FMUL.FTZ R31, R31, R6.reuse ;  /* 0x000000061f1f7220 */ /* 0x080fe40000410000 */
[----:B------:R-:W-:Y:S01]  /*9db0*/  FFMA.FTZ R33, R34, R5, -R33 ;  /* 0x0000000522217223 */ /* 0x000fe20000010821 */
[----:B------:R-:W-:Y:S01]  /*9dc0*/  F2FP.PACK_AB R5, R42, R15 ;  /* 0x0000000f2a05723e */ /* 0x000fe200000000ff */
[----:B------:R-:W-:-:S02]  /*9dd0*/  FFMA.FTZ R35, R32, R6, -R35 ;  /* 0x0000000620237223 */ /* 0x000fc40000010823 */
[----:B------:R-:W-:Y:S02]  /*9de0*/  FFMA.FTZ R45, R45, R44, R48 ;  /* 0x0000002c2d2d7223 */ /* 0x000fe40000010030 */
[----:B------:R-:W-:Y:S02]  /*9df0*/  FFMA.FTZ R34, R34, R39, R4 ;  /* 0x0000002722227223 */ /* 0x000fe40000010004 */
[----:B------:R-:W-:Y:S01]  /*9e00*/  FFMA.FTZ R32, R32, R7, R31 ;  /* 0x0000000720207223 */ /* 0x000fe2000001001f */
[----:B------:R-:W-:Y:S02]  /*9e10*/  F2FP.PACK_AB R4, R45, R46 ;  /* 0x0000002e2d04723e */ /* 0x000fe400000000ff */
[----:B------:R-:W-:Y:S02]  /*9e20*/  F2FP.PACK_AB R6, R34, R33 ;  /* 0x000000212206723e */ /* 0x000fe400000000ff */
[----:B------:R-:W-:-:S05]  /*9e30*/  F2FP.PACK_AB R7, R32, R35 ;  /* 0x000000232007723e */ /* 0x000fca00000000ff */
[----:B------:R1:W-:Y:S02]  /*9e40*/  STS.128 [R8+0x2000], R4 ;  /* 0x0020000408007388 */ /* 0x0003e40000000c00 */
.L_x_857:
[----:B------:R-:W-:Y:S05]  /*9e50*/  BSYNC B0 ;  /* 0x0000000000007941 */ /* 0x000fea0003800000 */
.L_x_856:
        /* <DEDUP_REMOVED lines=42> */
.L_x_859:
[----:B------:R-:W-:Y:S05]  /*a100*/  BSYNC B0 ;  /* 0x0000000000007941 */ /* 0x000fea0003800000 */
.L_x_858:
        /* <DEDUP_REMOVED lines=8> */
[----:B------:R-:W-:Y:S02]  /*a190*/  HADD2.F32 R23, -RZ, R23.H0_H0 ;  /* 0x20000017ff177230 */ /* 0x000fe40000004100 */
[--C-:B------:R-:W-:Y:S02]  /*a1a0*/  HADD2.F32 R33, -RZ, R26.reuse.H1_H1 ;  /* 0x3000001aff217230 */ /* 0x100fe40000004100 */
        /* <DEDUP_REMOVED lines=16> */
[----:B------:R-:W-:Y:S01]  /*a2b0*/  HADD2.F32 R4, -RZ, R25.H0_H0 ;  /* 0x20000019ff047230 */ /* 0x000fe20000004100 */
[----:B------:R-:W-:-:S02]  /*a2c0*/  FFMA.FTZ R32, R33, R28, -R32 ;  /* 0x0000001c21207223 */ /* 0x000fc40000010820 */
        /* <DEDUP_REMOVED lines=14> */
.L_x_861:
[----:B------:R-:W-:Y:S05]  /*a3b0*/  BSYNC B0 ;  /* 0x0000000000007941 */ /* 0x000fea0003800000 */
.L_x_860:
        /* <DEDUP_REMOVED lines=42> */
.L_x_863:
[----:B------:R-:W-:Y:S05]  /*a660*/  BSYNC B0 ;  /* 0x0000000000007941 */ /* 0x000fea0003800000 */
.L_x_862:
[----:B------:R-:W-:-:S04]  /*a670*/  IADD3 R17, R17, 0x50, RZ ;  /* 0x0000005011117810 */ /* 0x000fc80007ffe0ff */
[----:B------:R-:W-:-:S13]  /*a680*/  ISETP.GE.AND P0, PT, R17, c[0x0][0x27c], PT ;  /* 0x00009f0011007a0c */ /* 0x000fda0003f06270 */
[----:B------:R-:W-:Y:S05]  /*a690*/  @P0 BRA `(.L_x_853) ;  /* 0x0000324000000947 */ /* 0x000fea0003800000 */
[----:B-1----:R-:W1:Y:S01]  /*a6a0*/  LDS.128 R4, [R8+0xa000] ;  /* 0x00a0000008047984 */ /* 0x002e620000000c00 */
        /* <DEDUP_REMOVED lines=36> */
[----:B------:R1:W-:Y:S01]  /*a8f0*/  STS.128 [R8+0xa000], R4 ;  /* 0x00a0000408007388 */ /* 0x0003e20000000c00 */
[----:B------:R-:W-:Y:S05]  /*a900*/  BRA `(.L_x_853) ;  /* 0x00002fd000007947 */ /* 0x000fea0003800000 */
.L_x_838:
[----:B------:R-:W-:Y:S01]  /*a910*/  ISETP.GE.AND P0, PT, R26, R65, PT ;  /* 0x000000411a00720c */ /* 0x000fe20003f06270 */
[----:B------:R-:W-:Y:S01]  /*a920*/  BSSY B0, `(.L_x_864) ;  /* 0x0000035000007945 */ /* 0x000fe20003800000 */
[----:B------:R-:W-:Y:S01]  /*a930*/  IMAD.MOV.U32 R42, RZ, RZ, R18 ;  /* 0x000000ffff2a7224 */ /* 0x000fe200078e0012 */
[----:B------:R-:W-:Y:S01]  /*a940*/  MOV R44, R34 ;  /* 0x00000022002c7202 */ /* 0x000fe20000000f00 */
[----:B------:R-:W-:Y:S01]  /*a950*/  IMAD.MOV.U32 R43, RZ, RZ, R19 ;  /* 0x000000ffff2b7224 */ /* 0x000fe200078e0013 */
[----:B------:R-:W-:Y:S01]  /*a960*/  MOV R45, R35 ;  /* 0x00000023002d7202 */ /* 0x000fe20000000f00 */
        /* <DEDUP_REMOVED lines=18> */
[----:B------:R-:W-:-:S08]  /*aa90*/  IADD3 R5, R24, 0x20, RZ ;  /* 0x0000002018057810 */ /* 0x000fd00007ffe0ff */
[----:B------:R-:W-:-:S04]  /*aaa0*/  @!P0 IMAD.WIDE R18, R24, 0x2, R42 ;  /* 0x0000000218128825 */ /* 0x000fc800078e022a */
[----:B------:R-:W-:Y:S01]  /*aab0*/  @!P0 IMAD.WIDE R26, R24, 0x2, R44 ;  /* 0x00000002181a8825 */ /* 0x000fe200078e022c */
[----:B------:R1:W5:Y:S04]  /*aac0*/  @!P0 LD.E.128 R32, [R18.64] ;  /* 0x0000000612208980 */ /* 0x000368000c101d00 */
[----:B------:R2:W5:Y:S01]  /*aad0*/  @!P0 LD.E.128 R8, [R26.64] ;  /* 0x000000061a088980 */ /* 0x000562000c101d00 */
[----:B------:R-:W-:Y:S01]  /*aae0*/  ISETP.GE.AND P0, PT, R5, c[0x0][0x27c], PT ;  /* 0x00009f0005007a0c */ /* 0x000fe20003f06270 */
[----:B------:R-:W-:Y:S01]  /*aaf0*/  CS2R R22, SRZ ;  /* 0x0000000000167805 */ /* 0x000fe2000001ff00 */
[----:B------:R-:W-:Y:S01]  /*ab00*/  CS2R R20, SRZ ;  /* 0x0000000000147805 */ /* 0x000fe2000001ff00 */
[----:B------:R-:W-:-:S10]  /*ab10*/  CS2R R6, SRZ ;  /* 0x0000000000067805 */ /* 0x000fd4000001ff00 */
[----:B------:R-:W-:-:S04]  /*ab20*/  @!P0 SHF.R.S32.HI R4, RZ, 0x1f, R5 ;  /* 0x0000001fff048819 */ /* 0x000fc80000011405 */
[----:B------:R-:W-:-:S04]  /*ab30*/  @!P0 LEA.HI R4, R4, R5, RZ, 0x3 ;  /* 0x0000000504048211 */ /* 0x000fc800078f18ff */
[----:B------:R-:W-:Y:S02]  /*ab40*/  @!P0 LOP3.LUT R16, R4, 0xfffffff8, RZ, 0xc0, !PT ;  /* 0xfffffff804108812 */ /* 0x000fe400078ec0ff */
[----:B------:R-:W-:Y:S01]  /*ab50*/  CS2R R4, SRZ ;  /* 0x0000000000047805 */ /* 0x000fe2000001ff00 */
[----:B------:R-:W-:Y:S02]  /*ab60*/  IADD3 R17, R24, 0x40, RZ ;  /* 0x0000004018117810 */ /* 0x000fe40007ffe0ff */
[----:B-1----:R-:W-:-:S04]  /*ab70*/  @!P0 IMAD.WIDE R18, R16, 0x2, R42 ;  /* 0x0000000210128825 */ /* 0x002fc800078e022a */
[----:B--2---:R-:W-:Y:S01]  /*ab80*/  @!P0 IMAD.WIDE R26, R16, 0x2, R44 ;  /* 0x00000002101a8825 */ /* 0x004fe200078e022c */
[----:B------:R1:W5:Y:S04]  /*ab90*/  @!P0 LD.E.128 R20, [R18.64] ;  /* 0x0000000612148980 */ /* 0x000368000c101d00 */
[----:B------:R2:W5:Y:S01]  /*aba0*/  @!P0 LD.E.128 R4, [R26.64] ;  /* 0x000000061a048980 */ /* 0x000562000c101d00 */
[----:B------:R-:W-:Y:S01]  /*abb0*/  ISETP.GE.AND P0, PT, R17, c[0x0][0x27c], PT ;  /* 0x00009f0011007a0c */ /* 0x000fe20003f06270 */
[----:B------:R-:W-:Y:S01]  /*abc0*/  CS2R R30, SRZ ;  /* 0x00000000001e7805 */ /* 0x000fe2000001ff00 */
[----:B------:R-:W-:-:S11]  /*abd0*/  CS2R R28, SRZ ;  /* 0x00000000001c7805 */ /* 0x000fd6000001ff00 */
[----:B------:R-:W-:-:S04]  /*abe0*/  @!P0 SHF.R.S32.HI R16, RZ, 0x1f, R17 ;  /* 0x0000001fff108819 */ /* 0x000fc80000011411 */
[----:B------:R-:W-:Y:S01]  /*abf0*/  @!P0 LEA.HI R16, R16, R17, RZ, 0x3 ;  /* 0x0000001110108211 */ /* 0x000fe200078f18ff */
[----:B-1----:R-:W-:-:S03]  /*ac00*/  CS2R R18, SRZ ;  /* 0x0000000000127805 */ /* 0x002fc6000001ff00 */
[----:B------:R-:W-:-:S05]  /*ac10*/  @!P0 LOP3.LUT R16, R16, 0xfffffff8, RZ, 0xc0, !PT ;  /* 0xfffffff810108812 */ /* 0x000fca00078ec0ff */
[----:B------:R-:W-:-:S04]  /*ac20*/  @!P0 IMAD.WIDE R42, R16, 0x2, R42 ;  /* 0x00000002102a8825 */ /* 0x000fc800078e022a */
[----:B------:R-:W-:Y:S01]  /*ac30*/  @!P0 IMAD.WIDE R44, R16, 0x2, R44 ;  /* 0x00000002102c8825 */ /* 0x000fe200078e022c */
[----:B------:R2:W5:Y:S01]  /*ac40*/  @!P0 LD.E.128 R28, [R42.64] ;  /* 0x000000062a1c8980 */ /* 0x000562000c101d00 */
[----:B------:R-:W-:-:S06]  /*ac50*/  CS2R R16, SRZ ;  /* 0x0000000000107805 */ /* 0x000fcc000001ff00 */
[----:B------:R2:W5:Y:S02]  /*ac60*/  @!P0 LD.E.128 R16, [R44.64] ;  /* 0x000000062c108980 */ /* 0x000564000c101d00 */
.L_x_865:
[----:B------:R-:W-:Y:S05]  /*ac70*/  BSYNC B0 ;  /* 0x0000000000007941 */ /* 0x000fea0003800000 */
.L_x_864:
[----:B------:R-:W-:Y:S01]  /*ac80*/  IMAD R48, R84, -0x80, R65 ;  /* 0xffffff8054307824 */ /* 0x000fe200078e0241 */
[--C-:B-----5:R-:W-:Y:S01]  /*ac90*/  SHF.R.U64 R67, R32, 0x10, R33.reuse ;  /* 0x0000001020437819 */ /* 0x120fe20000001221 */
[--C-:B------:R-:W-:Y:S01]  /*aca0*/  IMAD.MOV.U32 R69, RZ, RZ, R33.reuse ;  /* 0x000000ffff457224 */ /* 0x100fe200078e0021 */
[----:B------:R-:W-:Y:S01]  /*acb0*/  SHF.R.U32.HI R39, RZ, 0x10, R33 ;  /* 0x00000010ff277819 */ /* 0x000fe20000011621 */
[----:B------:R-:W-:Y:S01]  /*acc0*/  IMAD.MOV.U32 R66, RZ, RZ, R34 ;  /* 0x000000ffff427224 */ /* 0x000fe200078e0022 */
[----:B------:R-:W-:Y:S01]  /*acd0*/  IMNMX R48, R48, 0x80, PT ;  /* 0x0000008030307817 */ /* 0x000fe20003800200 */
[----:B--2---:R-:W-:Y:S01]  /*ace0*/  IMAD.MOV.U32 R44, RZ, RZ, R32 ;  /* 0x000000ffff2c7224 */ /* 0x004fe200078e0020 */
[----:B------:R-:W-:Y:S01]  /*acf0*/  SHF.R.U64 R64, R34, 0x10, R35 ;  /* 0x0000001022407819 */ /* 0x000fe20000001223 */
[----:B------:R-:W-:Y:S01]  /*ad00*/  IMAD.MOV.U32 R62, RZ, RZ, R20 ;  /* 0x000000ffff3e7224 */ /* 0x000fe200078e0014 */
[----:B------:R-:W-:Y:S01]  /*ad10*/  ISETP.GE.AND P0, PT, R15, R48, PT ;  /* 0x000000300f00720c */ /* 0x000fe20003f06270 */
[----:B------:R-:W-:Y:S01]  /*ad20*/  IMAD.MOV.U32 R57, RZ, RZ, R29 ;  /* 0x000000ffff397224 */ /* 0x000fe200078e001d */
[----:B------:R-:W-:Y:S01]  /*ad30*/  SHF.R.U64 R61, R20, 0x10, R21 ;  /* 0x00000010143d7819 */ /* 0x000fe20000001215 */
[----:B------:R-:W-:Y:S01]  /*ad40*/  IMAD.MOV.U32 R54, RZ, RZ, R30 ;  /* 0x000000ffff367224 */ /* 0x000fe200078e001e */
[----:B------:R-:W-:Y:S01]  /*ad50*/  SHF.R.U64 R56, R28, 0x10, R29 ;  /* 0x000000101c387819 */ /* 0x000fe2000000121d */
[----:B------:R-:W-:Y:S01]  /*ad60*/  IMAD.MOV.U32 R51, RZ, RZ, R9 ;  /* 0x000000ffff337224 */ /* 0x000fe200078e0009 */
[----:B------:R-:W-:Y:S01]  /*ad70*/  SHF.R.U32.HI R55, RZ, 0x10, R29 ;  /* 0x00000010ff377819 */ /* 0x000fe2000001161d */
        /* <DEDUP_REMOVED lines=32> */
[--C-:B------:R-:W-:Y:S01]  /*af80*/  IMAD.MOV.U32 R21, RZ, RZ, R19.reuse ;  /* 0x000000ffff157224 */ /* 0x100fe200078e0013 */
[----:B------:R-:W-:Y:S01]  /*af90*/  SHF.R.U64 R4, R18, 0x10, R19 ;  /* 0x0000001012047819 */ /* 0x000fe20000001213 */
[----:B------:R-:W-:-:S04]  /*afa0*/  DEPBAR.LE SB0, 0x3 ;  /* 0x000080c00000791a */ /* 0x000fc80000000000 */
[----:B------:R-:W-:Y:S01]  /*afb0*/  SHF.R.U32.HI R16, RZ, 0x10, R19 ;  /* 0x00000010ff107819 */ /* 0x000fe20000011613 */
[----:B------:R-:W-:Y:S01]  /*afc0*/  BSSY B1, `(.L_x_866) ;  /* 0x0000151000017945 */ /* 0x000fe20003800000 */
        /* <DEDUP_REMOVED lines=34> */
[----:B------:R-:W-:Y:S01]  /*b1f0*/  HADD2.F32 R64, -RZ, R34.H1_H1 ;  /* 0x30000022ff407230 */ /* 0x000fe20000004100 */
[----:B------:R-:W-:Y:S01]  /*b200*/  LOP3.LUT R9, R9, 0x1c0, RZ, 0xc0, !PT ;  /* 0x000001c009097812 */ /* 0x000fe200078ec0ff */
[----:B------:R-:W-:Y:S01]  /*b210*/  HADD2.F32 R61, -RZ, R42.H0_H0 ;  /* 0x2000002aff3d7230 */ /* 0x000fe20000004100 */
[----:B------:R-:W-:Y:S01]  /*b220*/  SHF.R.S32.HI R5, RZ, 0x1f, R8 ;  /* 0x0000001fff057819 */ /* 0x000fe20000011408 */
[--C-:B------:R-:W-:Y:S01]  /*b230*/  HADD2.F32 R72, -RZ, R39.reuse.H1_H1 ;  /* 0x30000027ff487230 */ /* 0x100fe20000004100 */
[----:B------:R-:W-:Y:S01]  /*b240*/  SHF.L.U32 R4, R8, 0x3, RZ ;  /* 0x0000000308047819 */ /* 0x000fe200000006ff */
[----:B------:R-:W-:Y:S01]  /*b250*/  HADD2.F32 R71, -RZ, R44.H0_H0 ;  /* 0x2000002cff477230 */ /* 0x000fe20000004100 */
[----:B------:R-:W-:Y:S01]  /*b260*/  LEA.HI R5, R5, R8, RZ, 0x3 ;  /* 0x0000000805057211 */ /* 0x000fe200078f18ff */
[----:B------:R-:W-:Y:S01]  /*b270*/  HADD2.F32 R60, -RZ, R34.H0_H0 ;  /* 0x20000022ff3c7230 */ /* 0x000fe20000004100 */
[----:B------:R-:W-:Y:S01]  /*b280*/  SHF.L.U32 R6, R12, 0x9, RZ ;  /* 0x000000090c067819 */ /* 0x000fe200000006ff */
[----:B------:R-:W-:Y:S01]  /*b290*/  HADD2.F32 R70, -RZ, R39.H0_H0 ;  /* 0x20000027ff467230 */ /* 0x000fe20000004100 */
[C---:B------:R-:W-:Y:S01]  /*b2a0*/  LOP3.LUT R49, R9.reuse, 0x38, R24, 0xf8, !PT ;  /* 0x0000003809317812 */ /* 0x040fe200078ef818 */
[----:B------:R-:W-:Y:S01]  /*b2b0*/  HADD2.F32 R69, -RZ, R45.H1_H1 ;  /* 0x3000002dff457230 */ /* 0x000fe20000004100 */
[----:B------:R-:W-:Y:S01]  /*b2c0*/  SHF.R.U32.HI R7, RZ, 0x3, R9 ;  /* 0x00000003ff077819 */ /* 0x000fe20000011609 */
[----:B------:R-:W-:Y:S01]  /*b2d0*/  HADD2.F32 R59, -RZ, R33.H1_H1 ;  /* 0x30000021ff3b7230 */ /* 0x000fe20000004100 */
[----:B------:R-:W-:Y:S01]  /*b2e0*/  LOP3.LUT R4, R9, 0x38, R4, 0xf8, !PT ;  /* 0x0000003809047812 */ /* 0x000fe200078ef804 */
[----:B------:R-:W-:Y:S01]  /*b2f0*/  HADD2.F32 R68, -RZ, R35.H1_H1 ;  /* 0x30000023ff447230 */ /* 0x000fe20000004100 */
[----:B------:R-:W-:Y:S01]  /*b300*/  SHF.L.U32 R5, R5, 0xa, RZ ;  /* 0x0000000a05057819 */ /* 0x000fe200000006ff */
[----:B------:R-:W-:Y:S01]  /*b310*/  HADD2.F32 R57, -RZ, R43.H0_H0 ;  /* 0x2000002bff397230 */ /* 0x000fe20000004100 */
[----:B------:R-:W-:Y:S01]  /*b320*/  LOP3.LUT R49, R6, R49, R7, 0xf6, !PT ;  /* 0x0000003106317212 */ /* 0x000fe200078ef607 */
[----:B------:R-:W-:Y:S01]  /*b330*/  HADD2.F32 R66, -RZ, R35.H0_H0 ;  /* 0x20000023ff427230 */ /* 0x000fe20000004100 */
[----:B------:R-:W-:-:S02]  /*b340*/  LOP3.LUT R4, R4, R7, RZ, 0x3c, !PT ;  /* 0x0000000704047212 */ /* 0x000fc400078e3cff */
        /* <DEDUP_REMOVED lines=9> */
[-C--:B------:R-:W-:Y:S01]  /*b3e0*/  FMUL.FTZ R63, R50, R65.reuse ;  /* 0x00000041323f7220 */ /* 0x080fe20000410000 */
[--C-:B--2---:R-:W-:Y:S01]  /*b3f0*/  HADD2.F32 R58, -RZ, R4.reuse.H0_H0 ;  /* 0x20000004ff3a7230 */ /* 0x104fe20000004100 */
[-C--:B------:R-:W-:Y:S01]  /*b400*/  FMUL.FTZ R62, R51, R64.reuse ;  /* 0x00000040333e7220 */ /* 0x080fe20000410000 */
[----:B------:R-:W-:Y:S02]  /*b410*/  HADD2.F32 R55, -RZ, R4.H1_H1 ;  /* 0x30000004ff377230 */ /* 0x000fe40000004100 */
[----:B------:R-:W-:Y:S01]  /*b420*/  HADD2.F32 R56, -RZ, R5.H0_H0 ;  /* 0x20000005ff387230 */ /* 0x000fe20000004100 */
[C---:B------:R-:W-:Y:S01]  /*b430*/  FMUL.FTZ R65, R58.reuse, R65 ;  /* 0x000000413a417220 */ /* 0x040fe20000410000 */
[----:B------:R-:W-:Y:S01]  /*b440*/  HADD2.F32 R53, -RZ, R9.H1_H1 ;  /* 0x30000009ff357230 */ /* 0x000fe20000004100 */
[----:B------:R-:W-:Y:S01]  /*b450*/  FFMA.FTZ R63, R58, R73, R63 ;  /* 0x000000493a3f7223 */ /* 0x000fe2000001003f */
[--C-:B------:R-:W-:Y:S01]  /*b460*/  HADD2.F32 R4, -RZ, R6.reuse.H0_H0 ;  /* 0x20000006ff047230 */ /* 0x100fe20000004100 */
[C---:B------:R-:W-:Y:S01]  /*b470*/  FMUL.FTZ R64, R55.reuse, R64 ;  /* 0x0000004037407220 */ /* 0x040fe20000410000 */
[----:B------:R-:W-:Y:S01]  /*b480*/  HADD2.F32 R67, -RZ, R6.H1_H1 ;  /* 0x30000006ff437230 */ /* 0x000fe20000004100 */
[-C--:B------:R-:W-:Y:S01]  /*b490*/  FMUL.FTZ R6, R8, R61.reuse ;  /* 0x0000003d08067220 */ /* 0x080fe20000410000 */
[--C-:B------:R-:W-:Y:S01]  /*b4a0*/  HADD2.F32 R9, -RZ, R10.reuse.H0_H0 ;  /* 0x2000000aff097230 */ /* 0x100fe20000004100 */
[C---:B------:R-:W-:Y:S01]  /*b4b0*/  FMUL.FTZ R61, R56.reuse, R61 ;  /* 0x0000003d383d7220 */ /* 0x040fe20000410000 */
[----:B------:R-:W-:Y:S01]  /*b4c0*/  HADD2.F32 R58, -RZ, R43.H1_H1 ;  /* 0x3000002bff3a7230 */ /* 0x000fe20000004100 */
[----:B------:R-:W-:Y:S01]  /*b4d0*/  FFMA.FTZ R62, R55, R72, R62 ;  /* 0x00000048373e7223 */ /* 0x000fe2000001003e */
[----:B------:R-:W-:Y:S01]  /*b4e0*/  HADD2.F32 R5, -RZ, R5.H1_H1 ;  /* 0x30000005ff057230 */ /* 0x000fe20000004100 */
[----:B------:R-:W-:Y:S01]  /*b4f0*/  FFMA.FTZ R56, R56, R71, R6 ;  /* 0x0000004738387223 */ /* 0x000fe20000010006 */
[----:B------:R-:W-:Y:S01]  /*b500*/  HADD2.F32 R54, -RZ, R10.H1_H1 ;  /* 0x3000000aff367230 */ /* 0x000fe20000004100 */
[----:B------:R-:W-:Y:S01]  /*b510*/  FMUL.FTZ R6, R53, R60 ;  /* 0x0000003c35067220 */ /* 0x000fe20000410000 */
[--C-:B------:R-:W-:Y:S01]  /*b520*/  HADD2.F32 R10, -RZ, R11.reuse.H0_H0 ;  /* 0x2000000bff0a7230 */ /* 0x100fe20000004100 */
[----:B------:R-:W-:Y:S01]  /*b530*/  FMUL.FTZ R55, R9, R58 ;  /* 0x0000003a09377220 */ /* 0x000fe20000410000 */
[----:B------:R-:W-:Y:S01]  /*b540*/  HADD2.F32 R11, -RZ, R11.H1_H1 ;  /* 0x3000000bff0b7230 */ /* 0x000fe20000004100 */
[C---:B------:R-:W-:Y:S01]  /*b550*/  FMUL.FTZ R60, R5.reuse, R60 ;  /* 0x0000003c053c7220 */ /* 0x040fe20000410000 */
[--C-:B------:R-:W-:Y:S01]  /*b560*/  HADD2.F32 R52, -RZ, R7.reuse.H0_H0 ;  /* 0x20000007ff347230 */ /* 0x100fe20000004100 */
[----:B------:R-:W-:Y:S01]  /*b570*/  FFMA.FTZ R5, R5, R70, R6 ;  /* 0x0000004605057223 */ /* 0x000fe20000010006 */
[----:B------:R-:W-:Y:S01]  /*b580*/  HADD2.F32 R74, -RZ, R7.H1_H1 ;  /* 0x30000007ff4a7230 */ /* 0x000fe20000004100 */
[----:B------:R-:W-:-:S02]  /*b590*/  FMUL.FTZ R58, R4, R58 ;  /* 0x0000003a043a7220 */ /* 0x000fc40000410000 */
[----:B------:R-:W-:Y:S01]  /*b5a0*/  FFMA.FTZ R55, R4, R69, R55 ;  /* 0x0000004504377223 */ /* 0x000fe20000010037 */
[----:B------:R-:W-:Y:S01]  /*b5b0*/  HADD2.F32 R4, -RZ, R33.H0_H0 ;  /* 0x20000021ff047230 */ /* 0x000fe20000004100 */
[-C--:B------:R-:W-:Y:S01]  /*b5c0*/  FMUL.FTZ R6, R54, R59.reuse ;  /* 0x0000003b36067220 */ /* 0x080fe20000410000 */
[----:B------:R-:W-:Y:S01]  /*b5d0*/  F2FP.PACK_AB R5, R5, R56 ;  /* 0x000000380505723e */ /* 0x000fe200000000ff */
[C---:B------:R-:W-:Y:S02]  /*b5e0*/  FMUL.FTZ R59, R67.reuse, R59 ;  /* 0x0000003b433b7220 */ /* 0x040fe40000410000 */
[----:B------:R-:W-:Y:S01]  /*b5f0*/  FFMA.FTZ R6, R67, R68, R6 ;  /* 0x0000004443067223 */ /* 0x000fe20000010006 */
[----:B------:R-:W-:Y:S01]  /*b600*/  HADD2.F32 R67, -RZ, R45.H0_H0 ;  /* 0x2000002dff437230 */ /* 0x000fe20000004100 */
[----:B------:R-:W-:Y:S02]  /*b610*/  FMUL.FTZ R75, R10, R57 ;  /* 0x000000390a4b7220 */ /* 0x000fe40000410000 */
        /* <DEDUP_REMOVED lines=13> */
[-C--:B------:R-:W-:Y:S02]  /*b6f0*/  FFMA.FTZ R57, R10, R67.reuse, -R57 ;  /* 0x000000430a397223 */ /* 0x080fe40000010839 */
        /* <DEDUP_REMOVED lines=8> */
.L_x_869:
[----:B------:R-:W-:Y:S05]  /*b780*/  BSYNC B0 ;  /* 0x0000000000007941 */ /* 0x000fea0003800000 */
.L_x_868:
        /* <DEDUP_REMOVED lines=8> */
[CC--:B------:R-:W-:Y:S01]  /*b810*/  LEA.HI R6, R7.reuse, R8.reuse, RZ, 0x3 ;  /* 0x0000000807067211 */ /* 0x0c0fe200078f18ff */
[----:B------:R-:W-:Y:S01]  /*b820*/  HADD2.F32 R64, -RZ, R26.H1_H1 ;  /* 0x3000001aff407230 */ /* 0x000fe20000004100 */
[----:B------:R-:W-:Y:S01]  /*b830*/  LEA.HI R7, R7, R8, RZ, 0x6 ;  /* 0x0000000807077211 */ /* 0x000fe200078f30ff */
[----:B------:R-:W-:Y:S01]  /*b840*/  HADD2.F32 R61, -RZ, R29.H0_H0 ;  /* 0x2000001dff3d7230 */ /* 0x000fe20000004100 */
[----:B------:R-:W-:Y:S01]  /*b850*/  SHF.R.S32.HI R9, RZ, 0x3, R6 ;  /* 0x00000003ff097819 */ /* 0x000fe20000011406 */
[----:B------:R-:W-:Y:S01]  /*b860*/  HADD2.F32 R72, -RZ, R28.H1_H1 ;  /* 0x3000001cff487230 */ /* 0x000fe20000004100 */
[----:B------:R-:W-:Y:S01]  /*b870*/  SHF.L.U32 R5, R15, 0x6, RZ ;  /* 0x000000060f057819 */ /* 0x000fe200000006ff */
[----:B------:R-:W-:Y:S01]  /*b880*/  HADD2.F32 R71, -RZ, R31.H0_H0 ;  /* 0x2000001fff477230 */ /* 0x000fe20000004100 */
[----:B------:R-:W-:Y:S01]  /*b890*/  LEA.HI R4, R4, R9, RZ, 0x1d ;  /* 0x0000000904047211 */ /* 0x000fe200078fe8ff */
[----:B------:R-:W-:Y:S01]  /*b8a0*/  HADD2.F32 R60, -RZ, R26.H0_H0 ;  /* 0x2000001aff3c7230 */ /* 0x000fe20000004100 */
[----:B------:R-:W-:Y:S01]  /*b8b0*/  SHF.L.U32 R7, R7, 0x7, RZ ;  /* 0x0000000707077819 */ /* 0x000fe200000006ff */
[----:B------:R-:W-:Y:S01]  /*b8c0*/  HADD2.F32 R70, -RZ, R28.H0_H0 ;  /* 0x2000001cff467230 */ /* 0x000fe20000004100 */
[----:B------:R-:W-:Y:S01]  /*b8d0*/  SHF.R.S32.HI R9, RZ, 0x1f, R4 ;  /* 0x0000001fff097819 */ /* 0x000fe20000011404 */
[----:B------:R-:W-:Y:S01]  /*b8e0*/  HADD2.F32 R69, -RZ, R32.H1_H1 ;  /* 0x30000020ff457230 */ /* 0x000fe20000004100 */
[----:B------:R-:W-:Y:S01]  /*b8f0*/  LOP3.LUT R5, R5, 0x1c0, RZ, 0xc0, !PT ;  /* 0x000001c005057812 */ /* 0x000fe200078ec0ff */
[----:B------:R-:W-:Y:S01]  /*b900*/  HADD2.F32 R59, -RZ, R25.H1_H1 ;  /* 0x30000019ff3b7230 */ /* 0x000fe20000004100 */
[----:B------:R-:W-:Y:S01]  /*b910*/  LEA.HI R9, R9, R4, RZ, 0x3 ;  /* 0x0000000409097211 */ /* 0x000fe200078f18ff */
[--C-:B------:R-:W-:Y:S01]  /*b920*/  HADD2.F32 R68, -RZ, R27.reuse.H1_H1 ;  /* 0x3000001bff447230 */ /* 0x100fe20000004100 */
[----:B------:R-:W-:Y:S01]  /*b930*/  LOP3.LUT R7, R7, 0x7fffe000, RZ, 0xc0, !PT ;  /* 0x7fffe00007077812 */ /* 0x000fe200078ec0ff */
[----:B------:R-:W-:Y:S01]  /*b940*/  HADD2.F32 R57, -RZ, R30.H0_H0 ;  /* 0x2000001eff397230 */ /* 0x000fe20000004100 */
[----:B------:R-:W-:Y:S01]  /*b950*/  LOP3.LUT R11, R5, 0x38, R6, 0xf8, !PT ;  /* 0x00000038050b7812 */ /* 0x000fe200078ef806 */
[----:B------:R-:W-:Y:S01]  /*b960*/  HADD2.F32 R66, -RZ, R27.H0_H0 ;  /* 0x2000001bff427230 */ /* 0x000fe20000004100 */
[----:B------:R-:W-:-:S02]  /*b970*/  SHF.L.U32 R4, R4, 0x3, RZ ;  /* 0x0000000304047819 */ /* 0x000fc400000006ff */
[----:B------:R-:W-:Y:S02]  /*b980*/  SHF.R.U32.HI R6, RZ, 0x3, R5 ;  /* 0x00000003ff067819 */ /* 0x000fe40000011605 */
[----:B------:R-:W-:Y:S02]  /*b990*/  SHF.L.U32 R9, R9, 0xa, RZ ;  /* 0x0000000a09097819 */ /* 0x000fe400000006ff */
[----:B------:R-:W-:Y:S02]  /*b9a0*/  LEA R8, R12, R7, 0x9 ;  /* 0x000000070c087211 */ /* 0x000fe400078e48ff */
[----:B------:R-:W-:Y:S02]  /*b9b0*/  LOP3.LUT R7, R5, 0x38, R4, 0xf8, !PT ;  /* 0x0000003805077812 */ /* 0x000fe400078ef804 */
[----:B------:R-:W-:Y:S02]  /*b9c0*/  LOP3.LUT R11, R11, R6, RZ, 0x3c, !PT ;  /* 0x000000060b0b7212 */ /* 0x000fe400078e3cff */
[----:B------:R-:W-:-:S02]  /*b9d0*/  LOP3.LUT R5, R9, 0x7fffe000, RZ, 0xc0, !PT ;  /* 0x7fffe00009057812 */ /* 0x000fc400078ec0ff */
[----:B------:R-:W-:Y:S02]  /*b9e0*/  IADD3 R8, R8, R11, RZ ;  /* 0x0000000b08087210 */ /* 0x000fe40007ffe0ff */
[----:B------:R-:W-:Y:S02]  /*b9f0*/  LOP3.LUT R4, R7, R6, RZ, 0x3c, !PT ;  /* 0x0000000607047212 */ /* 0x000fe400078e3cff */
[----:B------:R-:W-:Y:S02]  /*ba00*/  LEA R5, R12, R5, 0x9 ;  /* 0x000000050c057211 */ /* 0x000fe400078e48ff */
[----:B------:R-:W-:Y:S02]  /*ba10*/  SHF.L.U32 R49, R8, 0x1, RZ ;  /* 0x0000000108317819 */ /* 0x000fe400000006ff */
[----:B------:R-:W-:-:S03]  /*ba20*/  IADD3 R4, R5, R4, RZ ;  /* 0x0000000405047210 */ /* 0x000fc60007ffe0ff */
        /* <DEDUP_REMOVED lines=18> */
[----:B------:R-:W-:Y:S01]  /*bb50*/  HADD2.F32 R9, -RZ, R10.H0_H0 ;  /* 0x2000000aff097230 */ /* 0x000fe20000004100 */
        /* <DEDUP_REMOVED lines=45> */
.L_x_871:
[----:B------:R-:W-:Y:S05]  /*be30*/  BSYNC B0 ;  /* 0x0000000000007941 */ /* 0x000fea0003800000 */
.L_x_870:
[----:B-1----:R-:W-:-:S04]  /*be40*/  IADD3 R8, R24, 0x40, RZ ;  /* 0x0000004018087810 */ /* 0x002fc80007ffe0ff */
        /* <DEDUP_REMOVED lines=104> */
.L_x_867:
[----:B------:R-:W-:Y:S05]  /*c4d0*/  BSYNC B1 ;  /* 0x0000000000017941 */ /* 0x000fea0003800000 */
.L_x_866:
        /* <DEDUP_REMOVED lines=9> */
[----:B------:R-:W-:Y:S01]  /*c570*/  HADD2.F32 R57, -RZ, R44.H1_H1 ;  /* 0x3000002cff397230 */ /* 0x000fe20000004100 */
[----:B------:R-:W-:Y:S01]  /*c580*/  LEA.HI R7, R7, R46, RZ, 0x1d ;  /* 0x0000002e07077211 */ /* 0x000fe200078fe8ff */
[----:B------:R-:W-:Y:S01]  /*c590*/  HADD2.F32 R58, -RZ, R34.H1_H1 ;  /* 0x30000022ff3a7230 */ /* 0x000fe20000004100 */
[----:B------:R-:W-:Y:S01]  /*c5a0*/  SHF.L.U32 R5, R15, 0x6, RZ ;  /* 0x000000060f057819 */ /* 0x000fe200000006ff */
[----:B------:R-:W-:Y:S01]  /*c5b0*/  HADD2.F32 R61, -RZ, R44.H0_H0 ;  /* 0x2000002cff3d7230 */ /* 0x000fe20000004100 */
[----:B------:R-:W-:Y:S01]  /*c5c0*/  LEA.HI R4, R4, R15, RZ, 0x3 ;  /* 0x0000000f04047211 */ /* 0x000fe200078f18ff */
[----:B------:R-:W-:Y:S01]  /*c5d0*/  HADD2.F32 R53, -RZ, R42.H1_H1 ;  /* 0x3000002aff357230 */ /* 0x000fe20000004100 */
[----:B------:R-:W-:Y:S01]  /*c5e0*/  SHF.R.S32.HI R6, RZ, 0x1f, R7 ;  /* 0x0000001fff067819 */ /* 0x000fe20000011407 */
[--C-:B------:R-:W-:Y:S01]  /*c5f0*/  HADD2.F32 R42, -RZ, R39.reuse.H1_H1 ;  /* 0x30000027ff2a7230 */ /* 0x100fe20000004100 */
[----:B------:R-:W-:Y:S01]  /*c600*/  LOP3.LUT R5, R5, 0x1c0, RZ, 0xc0, !PT ;  /* 0x000001c005057812 */ /* 0x000fe200078ec0ff */
[----:B------:R-:W-:Y:S01]  /*c610*/  HADD2.F32 R34, -RZ, R34.H0_H0 ;  /* 0x20000022ff227230 */ /* 0x000fe20000004100 */
[----:B------:R-:W-:Y:S01]  /*c620*/  SHF.L.U32 R4, R4, 0x6, RZ ;  /* 0x0000000604047819 */ /* 0x000fe200000006ff */
[----:B------:R-:W-:Y:S01]  /*c630*/  HADD2.F32 R39, -RZ, R39.H0_H0 ;  /* 0x20000027ff277230 */ /* 0x000fe20000004100 */
[----:B------:R-:W-:Y:S01]  /*c640*/  SHF.L.U32 R8, R7, 0x3, RZ ;  /* 0x0000000307087819 */ /* 0x000fe200000006ff */
[----:B------:R-:W-:Y:S01]  /*c650*/  HADD2.F32 R66, -RZ, R35.H0_H0 ;  /* 0x20000023ff427230 */ /* 0x000fe20000004100 */
[----:B------:R-:W-:-:S02]  /*c660*/  LEA.HI R6, R6, R7, RZ, 0x3 ;  /* 0x0000000706067211 */ /* 0x000fc400078f18ff */
[C---:B------:R-:W-:Y:S02]  /*c670*/  LOP3.LUT R10, R5.reuse, 0x38, R24, 0xf8, !PT ;  /* 0x00000038050a7812 */ /* 0x040fe400078ef818 */
[----:B------:R-:W-:Y:S02]  /*c680*/  SHF.R.U32.HI R9, RZ, 0x3, R5 ;  /* 0x00000003ff097819 */ /* 0x000fe40000011605 */
[----:B------:R-:W-:Y:S02]  /*c690*/  LOP3.LUT R4, R4, 0xfffffe00, RZ, 0xc0, !PT ;  /* 0xfffffe0004047812 */ /* 0x000fe400078ec0ff */
[----:B------:R-:W-:Y:S02]  /*c6a0*/  LOP3.LUT R8, R5, 0x38, R8, 0xf8, !PT ;  /* 0x0000003805087812 */ /* 0x000fe400078ef808 */
[----:B------:R-:W-:Y:S02]  /*c6b0*/  SHF.L.U32 R6, R6, 0xa, RZ ;  /* 0x0000000a06067819 */ /* 0x000fe400000006ff */
[----:B------:R-:W-:-:S02]  /*c6c0*/  LOP3.LUT R10, R4, R10, R9, 0xf6, !PT ;  /* 0x0000000a040a7212 */ /* 0x000fc400078ef609 */
        /* <DEDUP_REMOVED lines=28> */
[----:B------:R-:W-:Y:S01]  /*c890*/  FMUL.FTZ R62, R4, R9 ;  /* 0x00000009043e7220 */ /* 0x000fe20000410000 */
[----:B------:R-:W-:Y:S01]  /*c8a0*/  HADD2.F32 R51, -RZ, R10.H1_H1 ;  /* 0x3000000aff337230 */ /* 0x000fe20000004100 */
[C---:B------:R-:W-:Y:S01]  /*c8b0*/  FMUL.FTZ R64, R34.reuse, R50 ;  /* 0x0000003222407220 */ /* 0x040fe20000410000 */
        /* <DEDUP_REMOVED lines=17> */
[----:B------:R-:W-:Y:S01]  /*c9d0*/  FMUL.FTZ R33, R43, R10 ;  /* 0x0000000a2b217220 */ /* 0x000fe20000410000 */
[----:B------:R-:W-:Y:S01]  /*c9e0*/  HADD2.F32 R45, -RZ, R45.H0_H0 ;  /* 0x2000002dff2d7230 */ /* 0x000fe20000004100 */
[----:B------:R-:W-:-:S02]  /*c9f0*/  FMUL.FTZ R56, R64, R11 ;  /* 0x0000000b40387220 */ /* 0x000fc40000410000 */
[----:B------:R-:W-:Y:S02]  /*ca00*/  FMUL.FTZ R43, R43, R6 ;  /* 0x000000062b2b7220 */ /* 0x000fe40000410000 */
        /* <DEDUP_REMOVED lines=20> */
.L_x_873:
[----:B------:R-:W-:Y:S05]  /*cb50*/  BSYNC B0 ;  /* 0x0000000000007941 */ /* 0x000fea0003800000 */
.L_x_872:
[----:B-1----:R-:W-:Y:S01]  /*cb60*/  IADD3 R5, R24, 0x20, RZ ;  /* 0x0000002018057810 */ /* 0x002fe20007ffe0ff */
[----:B------:R-:W-:Y:S03]  /*cb70*/  BSSY B0, `(.L_x_874) ;  /* 0x000006b000007945 */ /* 0x000fe60003800000 */
[----:B------:R-:W-:-:S13]  /*cb80*/  ISETP.GE.AND P0, PT, R5, c[0x0][0x27c], PT ;  /* 0x00009f0005007a0c */ /* 0x000fda0003f06270 */
[----:B------:R-:W-:Y:S05]  /*cb90*/  @P0 BRA `(.L_x_875) ;  /* 0x0000068000000947 */ /* 0x000fea0003800000 */
[----:B------:R-:W-:Y:S01]  /*cba0*/  SHF.R.S32.HI R8, RZ, 0x1f, R5 ;  /* 0x0000001fff087819 */ /* 0x000fe20000011405 */
[--C-:B------:R-:W-:Y:S01]  /*cbb0*/  HADD2.F32 R44, -RZ, R29.reuse.H1_H1 ;  /* 0x3000001dff2c7230 */ /* 0x100fe20000004100 */
[----:B------:R-:W-:Y:S01]  /*cbc0*/  MOV R9, c[0x0][0x27c] ;  /* 0x00009f0000097a02 */ /* 0x000fe20000000f00 */
[----:B------:R-:W-:Y:S01]  /*cbd0*/  HADD2.F32 R29, -RZ, R29.H0_H0 ;  /* 0x2000001dff1d7230 */ /* 0x000fe20000004100 */
[CC--:B------:R-:W-:Y:S01]  /*cbe0*/  LEA.HI R11, R8.reuse, R5.reuse, RZ, 0x3 ;  /* 0x00000005080b7211 */ /* 0x0c0fe200078f18ff */
[--C-:B------:R-:W-:Y:S01]  /*cbf0*/  HADD2.F32 R50, -RZ, R31.reuse.H1_H1 ;  /* 0x3000001fff327230 */ /* 0x100fe20000004100 */
[----:B------:R-:W-:Y:S01]  /*cc00*/  SHF.R.S32.HI R4, RZ, 0x1f, R15 ;  /* 0x0000001fff047819 */ /* 0x000fe2000001140f */
[----:B------:R-:W-:Y:S01]  /*cc10*/  HADD2.F32 R31, -RZ, R31.H0_H0 ;  /* 0x2000001fff1f7230 */ /* 0x000fe20000004100 */
[----:B------:R-:W-:Y:S01]  /*cc20*/  SHF.R.S32.HI R6, RZ, 0x3, R11 ;  /* 0x00000003ff067819 */ /* 0x000fe2000001140b */
[--C-:B------:R-:W-:Y:S01]  /*cc30*/  HADD2.F32 R49, -RZ, R26.reuse.H1_H1 ;  /* 0x3000001aff317230 */ /* 0x100fe20000004100 */
[----:B------:R-:W-:Y:S01]  /*cc40*/  SHF.L.U32 R10, R15, 0x6, RZ ;  /* 0x000000060f0a7819 */ /* 0x000fe200000006ff */
[----:B------:R-:W-:Y:S01]  /*cc50*/  HADD2.F32 R26, -RZ, R26.H0_H0 ;  /* 0x2000001aff1a7230 */ /* 0x000fe20000004100 */
[----:B------:R-:W-:Y:S01]  /*cc60*/  LEA.HI R9, R9, R6, RZ, 0x1d ;  /* 0x0000000609097211 */ /* 0x000fe200078fe8ff */
[----:B------:R-:W-:Y:S01]  /*cc70*/  HADD2.F32 R56, -RZ, R32.H1_H1 ;  /* 0x30000020ff387230 */ /* 0x000fe20000004100 */
[----:B------:R-:W-:-:S02]  /*cc80*/  LEA.HI R8, R8, R5, RZ, 0x6 ;  /* 0x0000000508087211 */ /* 0x000fc400078f30ff */
[----:B------:R-:W-:Y:S02]  /*cc90*/  LEA.HI R5, R4, R15, RZ, 0x3 ;  /* 0x0000000f04057211 */ /* 0x000fe400078f18ff */
        /* <DEDUP_REMOVED lines=24> */
[C---:B------:R-:W-:Y:S01]  /*ce20*/  FMUL.FTZ R51, R44.reuse, R35 ;  /* 0x000000232c337220 */ /* 0x040fe20000410000 */
[--C-:B--2---:R-:W-:Y:S01]  /*ce30*/  HADD2.F32 R45, -RZ, R4.reuse.H0_H0 ;  /* 0x20000004ff2d7230 */ /* 0x104fe20000004100 */
[----:B------:R-:W-:Y:S01]  /*ce40*/  FMUL.FTZ R53, R49, R39 ;  /* 0x0000002731357220 */ /* 0x000fe20000410000 */
[----:B------:R-:W-:Y:S01]  /*ce50*/  HADD2.F32 R46, -RZ, R4.H1_H1 ;  /* 0x30000004ff2e7230 */ /* 0x000fe20000004100 */
[C---:B------:R-:W-:Y:S01]  /*ce60*/  FMUL.FTZ R52, R29.reuse, R8 ;  /* 0x000000081d347220 */ /* 0x040fe20000410000 */
[----:B------:R-:W-:Y:S01]  /*ce70*/  HADD2.F32 R4, -RZ, R5.H0_H0 ;  /* 0x20000005ff047230 */ /* 0x000fe20000004100 */
[-C--:B------:R-:W-:Y:S01]  /*ce80*/  FMUL.FTZ R44, R44, R45.reuse ;  /* 0x0000002d2c2c7220 */ /* 0x080fe20000410000 */
[----:B------:R-:W-:Y:S01]  /*ce90*/  HADD2.F32 R42, -RZ, R9.H1_H1 ;  /* 0x30000009ff2a7230 */ /* 0x000fe20000004100 */
[----:B------:R-:W-:Y:S01]  /*cea0*/  FFMA.FTZ R45, R50, R45, R51 ;  /* 0x0000002d322d7223 */ /* 0x000fe20000010033 */
[----:B------:R-:W-:Y:S01]  /*ceb0*/  HADD2.F32 R9, -RZ, R10.H0_H0 ;  /* 0x2000000aff097230 */ /* 0x000fe20000004100 */
[-C--:B------:R-:W-:Y:S01]  /*cec0*/  FMUL.FTZ R29, R29, R4.reuse ;  /* 0x000000041d1d7220 */ /* 0x080fe20000410000 */
[----:B------:R-:W-:Y:S01]  /*ced0*/  HADD2.F32 R51, -RZ, R28.H1_H1 ;  /* 0x3000001cff337230 */ /* 0x000fe20000004100 */
[----:B------:R-:W-:Y:S01]  /*cee0*/  FFMA.FTZ R52, R31, R4, R52 ;  /* 0x000000041f347223 */ /* 0x000fe20000010034 */
[----:B------:R-:W-:Y:S01]  /*cef0*/  HADD2.F32 R4, -RZ, R30.H1_H1 ;  /* 0x3000001eff047230 */ /* 0x000fe20000004100 */
[----:B------:R-:W-:Y:S01]  /*cf00*/  FMUL.FTZ R54, R49, R46 ;  /* 0x0000002e31367220 */ /* 0x000fe20000410000 */
[----:B------:R-:W-:Y:S01]  /*cf10*/  HADD2.F32 R47, -RZ, R5.H1_H1 ;  /* 0x30000005ff2f7230 */ /* 0x000fe20000004100 */
[----:B------:R-:W-:Y:S01]  /*cf20*/  FMUL.FTZ R57, R26, R42 ;  /* 0x0000002a1a397220 */ /* 0x000fe20000410000 */
[----:B------:R-:W-:Y:S01]  /*cf30*/  HADD2.F32 R5, -RZ, R6.H0_H0 ;  /* 0x20000006ff057230 */ /* 0x000fe20000004100 */
[----:B------:R-:W-:Y:S01]  /*cf40*/  FMUL.FTZ R55, R4, R9 ;  /* 0x0000000904377220 */ /* 0x000fe20000410000 */
[----:B------:R-:W-:Y:S01]  /*cf50*/  HADD2.F32 R28, -RZ, R28.H0_H0 ;  /* 0x2000001cff1c7230 */ /* 0x000fe20000004100 */
[----:B------:R-:W-:Y:S01]  /*cf60*/  FFMA.FTZ R46, R51, R46, R53 ;  /* 0x0000002e332e7223 */ /* 0x000fe20000010035 */
[----:B------:R-:W-:Y:S01]  /*cf70*/  HADD2.F32 R43, -RZ, R10.H1_H1 ;  /* 0x3000000aff2b7230 */ /* 0x000fe20000004100 */
[----:B------:R-:W-:Y:S01]  /*cf80*/  FMUL.FTZ R53, R26, R47 ;  /* 0x0000002f1a357220 */ /* 0x000fe20000410000 */
[----:B------:R-:W-:Y:S01]  /*cf90*/  HADD2.F32 R49, -RZ, R25.H1_H1 ;  /* 0x30000019ff317230 */ /* 0x000fe20000004100 */
[-C--:B------:R-:W-:Y:S01]  /*cfa0*/  FMUL.FTZ R4, R4, R5.reuse ;  /* 0x0000000504047220 */ /* 0x080fe20000410000 */
[----:B------:R-:W-:Y:S01]  /*cfb0*/  HADD2.F32 R48, -RZ, R6.H1_H1 ;  /* 0x30000006ff307230 */ /* 0x000fe20000004100 */
[----:B------:R-:W-:Y:S01]  /*cfc0*/  FFMA.FTZ R26, R56, R5, R55 ;  /* 0x00000005381a7223 */ /* 0x000fe20000010037 */
[----:B------:R-:W-:Y:S01]  /*cfd0*/  HADD2.F32 R5, -RZ, R27.H1_H1 ;  /* 0x3000001bff057230 */ /* 0x000fe20000004100 */
[----:B------:R-:W-:Y:S01]  /*cfe0*/  FFMA.FTZ R47, R28, R47, R57 ;  /* 0x0000002f1c2f7223 */ /* 0x000fe20000010039 */
[--C-:B------:R-:W-:Y:S01]  /*cff0*/  HADD2.F32 R10, -RZ, R11.reuse.H0_H0 ;  /* 0x2000000bff0a7230 */ /* 0x100fe20000004100 */
[C---:B------:R-:W-:Y:S01]  /*d000*/  FMUL.FTZ R57, R49.reuse, R43 ;  /* 0x0000002b31397220 */ /* 0x040fe20000410000 */
[----:B------:R-:W-:Y:S01]  /*d010*/  HADD2.F32 R55, -RZ, R30.H0_H0 ;  /* 0x2000001eff377230 */ /* 0x000fe20000004100 */
[-C--:B------:R-:W-:Y:S01]  /*d020*/  FMUL.FTZ R58, R49, R48.reuse ;  /* 0x00000030313a7220 */ /* 0x080fe20000410000 */
[----:B------:R-:W-:Y:S01]  /*d030*/  HADD2.F32 R11, -RZ, R11.H1_H1 ;  /* 0x3000000bff0b7230 */ /* 0x000fe20000004100 */
[----:B------:R-:W-:Y:S01]  /*d040*/  FFMA.FTZ R49, R5, R48, R57 ;  /* 0x0000003005317223 */ /* 0x000fe20000010039 */
[----:B------:R-:W-:Y:S01]  /*d050*/  HADD2.F32 R6, -RZ, R7.H0_H0 ;  /* 0x20000007ff067230 */ /* 0x000fe20000004100 */
[----:B------:R-:W-:Y:S01]  /*d060*/  FFMA.FTZ R44, R50, R35, -R44 ;  /* 0x00000023322c7223 */ /* 0x000fe2000001082c */
[----:B------:R-:W-:Y:S01]  /*d070*/  HADD2.F32 R30, -RZ, R25.H0_H0 ;  /* 0x20000019ff1e7230 */ /* 0x000fe20000004100 */
[C---:B------:R-:W-:Y:S01]  /*d080*/  FMUL.FTZ R25, R55.reuse, R10 ;  /* 0x0000000a37197220 */ /* 0x040fe20000410000 */
[----:B------:R-:W-:Y:S01]  /*d090*/  HADD2.F32 R57, -RZ, R32.H0_H0 ;  /* 0x20000020ff397230 */ /* 0x000fe20000004100 */
[----:B------:R-:W-:Y:S01]  /*d0a0*/  FMUL.FTZ R55, R55, R6 ;  /* 0x0000000637377220 */ /* 0x000fe20000410000 */
[----:B------:R-:W-:Y:S01]  /*d0b0*/  HADD2.F32 R7, -RZ, R7.H1_H1 ;  /* 0x30000007ff077230 */ /* 0x000fe20000004100 */
[----:B------:R-:W-:Y:S01]  /*d0c0*/  FFMA.FTZ R39, R51, R39, -R54 ;  /* 0x0000002733277223 */ /* 0x000fe20000010836 */
[----:B------:R-:W-:Y:S01]  /*d0d0*/  HADD2.F32 R32, -RZ, R27.H0_H0 ;  /* 0x2000001bff207230 */ /* 0x000fe20000004100 */
[----:B------:R-:W-:-:S02]  /*d0e0*/  FMUL.FTZ R27, R30, R11 ;  /* 0x0000000b1e1b7220 */ /* 0x000fc40000410000 */
[----:B------:R-:W-:Y:S02]  /*d0f0*/  FFMA.FTZ R25, R57, R6, R25 ;  /* 0x0000000639197223 */ /* 0x000fe40000010019 */
[-C--:B------:R-:W-:Y:S02]  /*d100*/  FMUL.FTZ R6, R30, R7.reuse ;  /* 0x000000071e067220 */ /* 0x080fe40000410000 */
[----:B------:R-:W-:Y:S02]  /*d110*/  FFMA.FTZ R30, R32, R7, R27 ;  /* 0x00000007201e7223 */ /* 0x000fe4000001001b */
        /* <DEDUP_REMOVED lines=11> */
[----:B------:R-:W-:-:S02]  /*d1d0*/  F2FP.PACK_AB R10, R43, R56 ;  /* 0x000000382b0a723e */ /* 0x000fc400000000ff */
[----:B------:R-:W-:Y:S02]  /*d1e0*/  F2FP.PACK_AB R6, R49, R26 ;  /* 0x0000001a3106723e */ /* 0x000fe400000000ff */
[----:B------:R-:W-:-:S05]  /*d1f0*/  F2FP.PACK_AB R11, R32, R55 ;  /* 0x00000037200b723e */ /* 0x000fca00000000ff */
[----:B------:R1:W-:Y:S04]  /*d200*/  STS.128 [R34+0x18100], R8 ;  /* 0x0181000822007388 */ /* 0x0003e80000000c00 */
[----:B------:R1:W-:Y:S02]  /*d210*/  STS.128 [R33+0x18100], R4 ;  /* 0x0181000421007388 */ /* 0x0003e40000000c00 */
.L_x_875:
[----:B------:R-:W-:Y:S05]  /*d220*/  BSYNC B0 ;  /* 0x0000000000007941 */ /* 0x000fea0003800000 */
.L_x_874:
[----:B------:R-:W-:-:S04]  /*d230*/  IADD3 R24, R24, 0x40, RZ ;  /* 0x0000004018187810 */ /* 0x000fc80007ffe0ff */
[----:B------:R-:W-:-:S13]  /*d240*/  ISETP.GE.AND P0, PT, R24, c[0x0][0x27c], PT ;  /* 0x00009f0018007a0c */ /* 0x000fda0003f06270 */
[----:B------:R-:W-:Y:S05]  /*d250*/  @P0 BRA `(.L_x_853) ;  /* 0x0000068000000947 */ /* 0x000fea0003800000 */
[----:B-1----:R-:W-:Y:S01]  /*d260*/  SHF.R.S32.HI R9, RZ, 0x1f, R24 ;  /* 0x0000001fff097819 */ /* 0x002fe20000011418 */
[--C-:B------:R-:W-:Y:S01]  /*d270*/  HADD2.F32 R39, -RZ, R20.reuse.H0_H0 ;  /* 0x20000014ff277230 */ /* 0x100fe20000004100 */
[----:B------:R-:W-:Y:S01]  /*d280*/  MOV R7, c[0x0][0x27c] ;  /* 0x00009f0000077a02 */ /* 0x000fe20000000f00 */
[----:B------:R-:W-:Y:S01]  /*d290*/  HADD2.F32 R30, -RZ, R20.H1_H1 ;  /* 0x30000014ff1e7230 */ /* 0x000fe20000004100 */
[----:B------:R-:W-:Y:S01]  /*d2a0*/  LEA.HI R5, R9, R24, RZ, 0x3 ;  /* 0x0000001809057211 */ /* 0x000fe200078f18ff */
        /* <DEDUP_REMOVED lines=8> */
[--C-:B------:R-:W-:Y:S01]  /*d330*/  HADD2.F32 R20, -RZ, R19.reuse.H1_H1 ;  /* 0x30000013ff147230 */ /* 0x100fe20000004100 */
[----:B------:R-:W-:Y:S01]  /*d340*/  LEA.HI R4, R4, R15, RZ, 0x3 ;  /* 0x0000000f04047211 */ /* 0x000fe200078f18ff */
[----:B------:R-:W-:Y:S01]  /*d350*/  HADD2.F32 R19, -RZ, R19.H0_H0 ;  /* 0x20000013ff137230 */ /* 0x000fe20000004100 */
[----:B------:R-:W-:Y:S01]  /*d360*/  SHF.R.S32.HI R6, RZ, 0x1f, R7 ;  /* 0x0000001fff067819 */ /* 0x000fe20000011407 */
[--C-:B------:R-:W-:Y:S01]  /*d370*/  HADD2.F32 R44, -RZ, R23.reuse.H1_H1 ;  /* 0x30000017ff2c7230 */ /* 0x100fe20000004100 */
[----:B------:R-:W-:Y:S01]  /*d380*/  LOP3.LUT R8, R8, 0x1c0, RZ, 0xc0, !PT ;  /* 0x000001c008087812 */ /* 0x000fe200078ec0ff */
[----:B------:R-:W-:Y:S01]  /*d390*/  IMAD.SHL.U32 R4, R4, 0x40, RZ ;  /* 0x0000004004047824 */ /* 0x000fe200078e00ff */
[----:B------:R-:W-:Y:S01]  /*d3a0*/  LEA.HI R9, R9, R24, RZ, 0x6 ;  /* 0x0000001809097211 */ /* 0x000fe200078f30ff */
[----:B------:R-:W-:Y:S01]  /*d3b0*/  HADD2.F32 R48, -RZ, R16.H0_H0 ;  /* 0x20000010ff307230 */ /* 0x000fe20000004100 */
[----:B------:R-:W-:Y:S01]  /*d3c0*/  LEA.HI R6, R6, R7, RZ, 0x3 ;  /* 0x0000000706067211 */ /* 0x000fe200078f18ff */
[----:B------:R-:W-:Y:S01]  /*d3d0*/  HADD2.F32 R23, -RZ, R23.H0_H0 ;  /* 0x20000017ff177230 */ /* 0x000fe20000004100 */
[----:B------:R-:W-:-:S02]  /*d3e0*/  LOP3.LUT R10, R8, 0x38, R5, 0xf8, !PT ;  /* 0x00000038080a7812 */ /* 0x000fc400078ef805 */
[----:B------:R-:W-:Y:S01]  /*d3f0*/  SHF.L.U32 R11, R7, 0x3, RZ ;  /* 0x00000003070b7819 */ /* 0x000fe200000006ff */
[----:B------:R-:W-:Y:S01]  /*d400*/  IMAD.SHL.U32 R7, R6, 0x400, RZ ;  /* 0x0000040006077824 */ /* 0x000fe200078e00ff */
[----:B------:R-:W-:Y:S02]  /*d410*/  SHF.L.U32 R9, R9, 0x7, RZ ;  /* 0x0000000709097819 */ /* 0x000fe400000006ff */
[----:B------:R-:W-:Y:S02]  /*d420*/  SHF.R.U32.HI R5, RZ, 0x3, R8 ;  /* 0x00000003ff057819 */ /* 0x000fe40000011608 */
[----:B------:R-:W-:Y:S02]  /*d430*/  LOP3.LUT R8, R8, 0x38, R11, 0xf8, !PT ;  /* 0x0000003808087812 */ /* 0x000fe400078ef80b */
[----:B------:R-:W-:Y:S02]  /*d440*/  LOP3.LUT R9, R9, 0x7fffe000, RZ, 0xc0, !PT ;  /* 0x7fffe00009097812 */ /* 0x000fe400078ec0ff */
[----:B------:R-:W-:-:S02]  /*d450*/  LOP3.LUT R4, R4, 0xfffffe00, RZ, 0xc0, !PT ;  /* 0xfffffe0004047812 */ /* 0x000fc400078ec0ff */
[-C--:B------:R-:W-:Y:S02]  /*d460*/  LOP3.LUT R10, R10, R5.reuse, RZ, 0x3c, !PT ;  /* 0x000000050a0a7212 */ /* 0x080fe400078e3cff */
[----:B------:R-:W-:Y:S02]  /*d470*/  LOP3.LUT R6, R8, R5, RZ, 0x3c, !PT ;  /* 0x0000000508067212 */ /* 0x000fe400078e3cff */
[--C-:B------:R-:W-:Y:S02]  /*d480*/  IADD3 R9, R10, R9, R4.reuse ;  /* 0x000000090a097210 */ /* 0x100fe40007ffe004 */
        /* <DEDUP_REMOVED lines=10> */
[--C-:B--2---:R-:W-:Y:S02]  /*d530*/  HADD2.F32 R29, -RZ, R4.reuse.H0_H0 ;  /* 0x20000004ff1d7230 */ /* 0x104fe40000004100 */
[----:B------:R-:W-:Y:S01]  /*d540*/  HADD2.F32 R31, -RZ, R4.H1_H1 ;  /* 0x30000004ff1f7230 */ /* 0x000fe20000004100 */
[C---:B------:R-:W-:Y:S01]  /*d550*/  FMUL.FTZ R22, R39.reuse, R8 ;  /* 0x0000000827167220 */ /* 0x040fe20000410000 */
[----:B------:R-:W-:Y:S01]  /*d560*/  HADD2.F32 R4, -RZ, R5.H0_H0 ;  /* 0x20000005ff047230 */ /* 0x000fe20000004100 */
[-C--:B------:R-:W-:Y:S01]  /*d570*/  FMUL.FTZ R30, R30, R29.reuse ;  /* 0x0000001d1e1e7220 */ /* 0x080fe20000410000 */
[----:B------:R-:W-:Y:S01]  /*d580*/  HADD2.F32 R27, -RZ, R9.H1_H1 ;  /* 0x30000009ff1b7230 */ /* 0x000fe20000004100 */
[----:B------:R-:W-:Y:S01]  /*d590*/  FFMA.FTZ R29, R34, R29, R42 ;  /* 0x0000001d221d7223 */ /* 0x000fe2000001002a */
[--C-:B------:R-:W-:Y:S01]  /*d5a0*/  HADD2.F32 R9, -RZ, R10.reuse.H0_H0 ;  /* 0x2000000aff097230 */ /* 0x100fe20000004100 */
[-C--:B------:R-:W-:Y:S01]  /*d5b0*/  FMUL.FTZ R39, R39, R4.reuse ;  /* 0x0000000427277220 */ /* 0x080fe20000410000 */
[----:B------:R-:W-:Y:S01]  /*d5c0*/  HADD2.F32 R32, -RZ, R5.H1_H1 ;  /* 0x30000005ff207230 */ /* 0x000fe20000004100 */
[----:B------:R-:W-:Y:S01]  /*d5d0*/  FFMA.FTZ R22, R43, R4, R22 ;  /* 0x000000042b167223 */ /* 0x000fe20000010016 */
[----:B------:R-:W-:Y:S01]  /*d5e0*/  HADD2.F32 R4, -RZ, R21.H1_H1 ;  /* 0x30000015ff047230 */ /* 0x000fe20000004100 */
[----:B------:R-:W-:Y:S01]  /*d5f0*/  FMUL.FTZ R42, R35, R26 ;  /* 0x0000001a232a7220 */ /* 0x000fe20000410000 */
[----:B------:R-:W-:Y:S01]  /*d600*/  HADD2.F32 R28, -RZ, R10.H1_H1 ;  /* 0x3000000aff1c7230 */ /* 0x000fe20000004100 */
[----:B------:R-:W-:Y:S01]  /*d610*/  FMUL.FTZ R47, R17, R27 ;  /* 0x0000001b112f7220 */ /* 0x000fe20000410000 */
[--C-:B------:R-:W-:Y:S01]  /*d620*/  HADD2.F32 R5, -RZ, R6.reuse.H0_H0 ;  /* 0x20000006ff057230 */ /* 0x100fe20000004100 */
[-C--:B------:R-:W-:Y:S01]  /*d630*/  FMUL.FTZ R35, R35, R31.reuse ;  /* 0x0000001f23237220 */ /* 0x080fe20000410000 */
[--C-:B------:R-:W-:Y:S01]  /*d640*/  HADD2.F32 R10, -RZ, R11.reuse.H0_H0 ;  /* 0x2000000bff0a7230 */ /* 0x100fe20000004100 */
[----:B------:R-:W-:Y:S01]  /*d650*/  FFMA.FTZ R42, R20, R31, R42 ;  /* 0x0000001f142a7223 */ /* 0x000fe2000001002a */
[----:B------:R-:W-:Y:S01]  /*d660*/  HADD2.F32 R33, -RZ, R6.H1_H1 ;  /* 0x30000006ff217230 */ /* 0x000fe20000004100 */
[C---:B------:R-:W-:Y:S01]  /*d670*/  FMUL.FTZ R45, R4.reuse, R9 ;  /* 0x00000009042d7220 */ /* 0x040fe20000410000 */
[----:B------:R-:W-:Y:S01]  /*d680*/  HADD2.F32 R11, -RZ, R11.H1_H1 ;  /* 0x3000000bff0b7230 */ /* 0x000fe20000004100 */
[-C--:B------:R-:W-:Y:S01]  /*d690*/  FMUL.FTZ R46, R17, R32.reuse ;  /* 0x00000020112e7220 */ /* 0x080fe20000410000 */
[----:B------:R-:W-:Y:S01]  /*d6a0*/  HADD2.F32 R6, -RZ, R7.H0_H0 ;  /* 0x20000007ff067230 */ /* 0x000fe20000004100 */
[----:B------:R-:W-:Y:S01]  /*d6b0*/  FFMA.FTZ R17, R19, R32, R47 ;  /* 0x0000002013117223 */ /* 0x000fe2000001002f */
[----:B------:R-:W-:Y:S01]  /*d6c0*/  HADD2.F32 R31, -RZ, R16.H1_H1 ;  /* 0x30000010ff1f7230 */ /* 0x000fe20000004100 */
[-C--:B------:R-:W-:Y:S01]  /*d6d0*/  FMUL.FTZ R4, R4, R5.reuse ;  /* 0x0000000504047220 */ /* 0x080fe20000410000 */
[----:B------:R-:W-:Y:S01]  /*d6e0*/  HADD2.F32 R21, -RZ, R21.H0_H0 ;  /* 0x20000015ff157230 */ /* 0x000fe20000004100 */
[----:B------:R-:W-:Y:S01]  /*d6f0*/  FFMA.FTZ R32, R44, R5, R45 ;  /* 0x000000052c207223 */ /* 0x000fe2000001002d */
[----:B------:R-:W-:Y:S01]  /*d700*/  HADD2.F32 R7, -RZ, R7.H1_H1 ;  /* 0x30000007ff077230 */ /* 0x000fe20000004100 */
[----:B------:R-:W-:Y:S01]  /*d710*/  FMUL.FTZ R50, R31, R28 ;  /* 0x0000001c1f327220 */ /* 0x000fe20000410000 */
[--C-:B------:R-:W-:Y:S01]  /*d720*/  HADD2.F32 R5, -RZ, R18.reuse.H1_H1 ;  /* 0x30000012ff057230 */ /* 0x100fe20000004100 */
[----:B------:R-:W-:Y:S01]  /*d730*/  FMUL.FTZ R16, R21, R10 ;  /* 0x0000000a15107220 */ /* 0x000fe20000410000 */
        /* <DEDUP_REMOVED lines=10> */
[----:B------:R-:W-:Y:S01]  /*d7e0*/  FFMA.FTZ R44, R44, R9, -R4 ;  /* 0x000000092c2c7223 */ /* 0x000fe20000010804 */
[----:B------:R-:W-:Y:S01]  /*d7f0*/  F2FP.PACK_AB R4, R42, R29 ;  /* 0x0000001d2a04723e */ /* 0x000fe200000000ff */
[----:B------:R-:W-:Y:S01]  /*d800*/  FFMA.FTZ R31, R5, R28, -R31 ;  /* 0x0000001c051f7223 */ /* 0x000fe2000001081f */
[----:B------:R-:W-:Y:S01]  /*d810*/  F2FP.PACK_AB R9, R46, R39 ;  /* 0x000000272e09723e */ /* 0x000fe200000000ff */
[----:B------:R-:W-:Y:S02]  /*d820*/  FFMA.FTZ R21, R23, R10, -R21 ;  /* 0x0000000a17157223 */ /* 0x000fe40000010815 */
        /* <DEDUP_REMOVED lines=11> */
.L_x_853:
[----:B------:R-:W-:Y:S05]  /*d8e0*/  BSYNC B2 ;  /* 0x0000000000027941 */ /* 0x000fea0003800000 */
.L_x_837:
[----:B-1----:R-:W-:Y:S01]  /*d8f0*/  SHF.R.S32.HI R6, RZ, 0x4, R13 ;  /* 0x00000004ff067819 */ /* 0x002fe2000001140d */
[----:B------:R-:W-:Y:S01]  /*d900*/  IMAD.SHL.U32 R4, R36, 0x40, RZ ;  /* 0x0000004024047824 */ /* 0x000fe200078e00ff */
[----:B------:R-:W-:-:S04]  /*d910*/  DEPBAR.LE SB0, 0x2 ;  /* 0x000080800000791a */ /* 0x000fc80000000000 */
[----:B------:R-:W-:Y:S01]  /*d920*/  LEA.HI R191, R13, R6, RZ, 0x1 ;  /* 0x000000060dbf7211 */ /* 0x000fe200078f08ff */
[----:B------:R-:W-:Y:S01]  /*d930*/  IMAD.SHL.U32 R5, R37, 0x40, RZ ;  /* 0x0000004025057824 */ /* 0x000fe200078e00ff */
[----:B------:R-:W-:Y:S01]  /*d940*/  LOP3.LUT R4, R4, 0x1c0, RZ, 0xc0, !PT ;  /* 0x000001c004047812 */ /* 0x000fe200078ec0ff */
[----:B------:R-:W-:Y:S01]  /*d950*/  IMAD.SHL.U32 R3, R3, 0x8, RZ ;  /* 0x0000000803037824 */ /* 0x000fe200078e00ff */
[----:B------:R-:W-:Y:S01]  /*d960*/  LOP3.LUT R191, R191, 0xfffffffe, RZ, 0xc0, !PT ;  /* 0xfffffffebfbf7812 */ /* 0x000fe200078ec0ff */
[----:B------:R-:W-:Y:S01]  /*d970*/  IMAD.SHL.U32 R137, R14, 0x40, RZ ;  /* 0x000000400e897824 */ /* 0x000fe200078e00ff */
[----:B------:R-:W-:Y:S01]  /*d980*/  BAR.SYNC.DEFER_BLOCKING 0x0 ;  /* 0x0000000000007b1d */ /* 0x000fe20000010000 */
[----:B------:R-:W-:Y:S01]  /*d990*/  IMAD.SHL.U32 R189, R0, 0x2, RZ ;  /* 0x0000000200bd7824 */ /* 0x000fe200078e00ff */
[----:B------:R-:W-:Y:S01]  /*d9a0*/  LOP3.LUT R3, R4, 0x8, R3, 0xf8, !PT ;  /* 0x0000000804037812 */ /* 0x000fe200078ef803 */
[----:B------:R-:W-:Y:S01]  /*d9b0*/  IMAD.IADD R191, R6, 0x1, -R191 ;  /* 0x0000000106bf7824 */ /* 0x000fe200078e0abf */
[----:B------:R-:W-:-:S02]  /*d9c0*/  LOP3.LUT R6, R5, 0x1c0, RZ, 0xc0, !PT ;  /* 0x000001c005067812 */ /* 0x000fc400078ec0ff */
[----:B------:R-:W-:Y:S01]  /*d9d0*/  SHF.R.U32.HI R4, RZ, 0x3, R4 ;  /* 0x00000003ff047819 */ /* 0x000fe20000011604 */
[----:B------:R-:W-:Y:S01]  /*d9e0*/  IMAD.SHL.U32 R5, R191, 0x8, RZ ;  /* 0x00000008bf057824 */ /* 0x000fe200078e00ff */
[----:B------:R-:W-:Y:S02]  /*d9f0*/  SHF.R.U32.HI R136, RZ, 0x3, R6 ;  /* 0x00000003ff887819 */ /* 0x000fe40000011606 */
[----:B------:R-:W-:Y:S02]  /*da00*/  LOP3.LUT R137, R137, 0xfffffe00, RZ, 0xc0, !PT ;  /* 0xfffffe0089897812 */ /* 0x000fe400078ec0ff */
[----:B------:R-:W-:Y:S02]  /*da10*/  LOP3.LUT R5, R6, 0x8, R5, 0xf8, !PT ;  /* 0x0000000806057812 */ /* 0x000fe400078ef805 */
[----:B------:R-:W-:Y:S01]  /*da20*/  LOP3.LUT R4, R3, R4, RZ, 0x3c, !PT ;  /* 0x0000000403047212 */ /* 0x000fe200078e3cff */
[----:B------:R-:W-:Y:S01]  /*da30*/  IMAD R3, R12, 0x400, R137 ;  /* 0x000004000c037824 */ /* 0x000fe200078e0289 */
[----:B------:R-:W-:-:S02]  /*da40*/  LOP3.LUT R136, R5, R136, RZ, 0x3c, !PT ;  /* 0x0000008805887212 */ /* 0x000fc400078e3cff */
[----:B------:R-:W-:Y:S01]  /*da50*/  LOP3.LUT P0, RZ, R135, 0x1, RZ, 0xc0, !PT ;  /* 0x0000000187ff7812 */ /* 0x000fe2000780c0ff */
[----:B------:R-:W-:Y:S02]  /*da60*/  IMAD R191, R191, 0x200, R4 ;  /* 0x00000200bfbf7824 */ /* 0x000fe400078e0204 */
[----:B------:R-:W-:Y:S02]  /*da70*/  IMAD.MOV.U32 R4, RZ, RZ, 0x20 ;  /* 0x00000020ff047424 */ /* 0x000fe400078e00ff */
[----:B------:R-:W-:Y:S02]  /*da80*/  IMAD.IADD R0, R136, 0x1, R3 ;  /* 0x0000000188007824 */ /* 0x000fe400078e0203 */
[----:B------:R-:W-:Y:S01]  /*da90*/  IMAD.SHL.U32 R191, R191, 0x2, RZ ;  /* 0x00000002bfbf7824 */ /* 0x000fe200078e00ff */
[----:B------:R-:W-:Y:S01]  /*daa0*/  SEL R4, R4, 0xffffffe0, !P1 ;  /* 0xffffffe004047807 */ /* 0x000fe20004800000 */
[C---:B------:R-:W-:Y:S01]  /*dab0*/  IMAD.SHL.U32 R32, R0.reuse, 0x2, RZ ;  /* 0x0000000200207824 */ /* 0x040fe200078e00ff */
[----:B------:R-:W-:-:S02]  /*dac0*/  LEA R190, R0, 0x18100, 0x1 ;  /* 0x0001810000be7811 */ /* 0x000fc400078e08ff */
[----:B------:R1:W2:Y:S01]  /*dad0*/  LDSM.16.M88.4 R128, [R191+0xc100] ;  /* 0x00c10000bf80783b */ /* 0x0002a20000000200 */
[----:B------:R-:W-:Y:S02]  /*dae0*/  IMAD.IADD R139, R191, 0x1, R4 ;  /* 0x00000001bf8b7824 */ /* 0x000fe400078e0204 */
[----:B------:R-:W-:Y:S01]  /*daf0*/  IMAD.IADD R3, R190, 0x1, R189 ;  /* 0x00000001be037824 */ /* 0x000fe200078e02bd */
        /* <DEDUP_REMOVED lines=12> */
[----:B------:R-:W-:-:S02]  /*dbc0*/  SHF.L.U64.HI R45, R146, 0x1, R149 ;  /* 0x00000001922d7819 */ /* 0x000fc40000010295 */
[----:B------:R-:W-:Y:S01]  /*dbd0*/  IADD3 R49, -R38, 0x10, RZ ;  /* 0x0000001026317810 */ /* 0x000fe20007ffe1ff */
[----:B------:R-:W-:Y:S01]  /*dbe0*/  IMAD R39, R0, c[0x0][0x208], RZ ;  /* 0x0000820000277a24 */ /* 0x000fe200078e02ff */
[----:B------:R-:W-:Y:S01]  /*dbf0*/  SHF.R.S32.HI R0, RZ, 0x1f, R201 ;  /* 0x0000001fff007819 */ /* 0x000fe200000114c9 */
[----:B------:R-:W-:Y:S01]  /*dc00*/  IMAD.SHL.U32 R44, R146, 0x2, RZ ;  /* 0x00000002922c7824 */ /* 0x000fe200078e00ff */
[----:B------:R-:W-:Y:S01]  /*dc10*/  LOP3.LUT R49, R49, 0xf, RZ, 0xc0, !PT ;  /* 0x0000000f31317812 */ /* 0x000fe200078ec0ff */
[----:B------:R-:W-:Y:S02]  /*dc20*/  IMAD R39, R202, c[0x0][0x20c], R39 ;  /* 0x00008300ca277a24 */ /* 0x000fe400078e0227 */
[----:B------:R-:W-:Y:S02]  /*dc30*/  IMAD R0, R0, c[0x0][0x218], RZ ;  /* 0x0000860000007a24 */ /* 0x000fe400078e02ff */
[----:B------:R-:W-:Y:S02]  /*dc40*/  IMAD.IADD R43, R43, 0x1, R39 ;  /* 0x000000012b2b7824 */ /* 0x000fe400078e0227 */
[----:B------:R-:W-:-:S02]  /*dc50*/  IMAD R39, R201, c[0x0][0x21c], R0 ;  /* 0x00008700c9277a24 */ /* 0x000fc400078e0200 */
[----:B------:R-:W-:-:S04]  /*dc60*/  IMAD.WIDE.U32 R42, R201, c[0x0][0x218], R42 ;  /* 0x00008600c92a7a25 */ /* 0x000fc800078e002a */
[C---:B------:R-:W-:Y:S01]  /*dc70*/  IMAD.SHL.U32 R41, R145.reuse, 0x2, RZ ;  /* 0x0000000291297824 */ /* 0x040fe200078e00ff */
[----:B------:R-:W-:Y:S01]  /*dc80*/  IADD3 R40, P0, R40, R42, RZ ;  /* 0x0000002a28287210 */ /* 0x000fe20007f1e0ff */
[----:B------:R-:W-:Y:S01]  /*dc90*/  IMAD.SHL.U32 R0, R144, 0x2, RZ ;  /* 0x0000000290007824 */ /* 0x000fe200078e00ff */
[----:B------:R-:W-:Y:S02]  /*dca0*/  SHF.L.U64.HI R42, R145, 0x1, R148 ;  /* 0x00000001912a7819 */ /* 0x000fe40000010294 */
[----:B------:R-:W-:Y:S02]  /*dcb0*/  IADD3.X R39, R196, R43, R39, P0, !PT ;  /* 0x0000002bc4277210 */ /* 0x000fe400007fe427 */
[C---:B------:R-:W-:Y:S02]  /*dcc0*/  LEA R47, P0, R40.reuse, c[0x0][0x1f8], 0x1 ;  /* 0x00007e00282f7a11 */ /* 0x040fe400078008ff */
[----:B------:R-:W-:Y:S02]  /*dcd0*/  SEL R43, RZ, 0x10, P5 ;  /* 0x00000010ff2b7807 */ /* 0x000fe40002800000 */
[----:B------:R-:W-:Y:S01]  /*dce0*/  LEA.HI.X R46, R40, c[0x0][0x1fc], R39, 0x1, P0 ;  /* 0x00007f00282e7a11 */ /* 0x000fe200000f0c27 */
[----:B------:R-:W5:Y:S01]  /*dcf0*/  SHFL.IDX PT, R48, R47, 0x1, 0x181f ;  /* 0x00381f002f307f89 */ /* 0x000f6200000e0000 */
[----:B------:R-:W-:-:S02]  /*dd00*/  IADD3 R55, -R43, 0x10, RZ ;  /* 0x000000102b377810 */ /* 0x000fc40007ffe1ff */
[----:B------:R-:W-:Y:S01]  /*dd10*/  SEL R40, RZ, 0x10, P4 ;  /* 0x00000010ff287807 */ /* 0x000fe20002000000 */
[----:B------:R-:W4:Y:S01]  /*dd20*/  SHFL.IDX PT, R50, R46, 0x1, 0x181f ;  /* 0x00381f002e327f89 */ /* 0x000f2200000e0000 */
[----:B------:R-:W-:Y:S02]  /*dd30*/  LOP3.LUT R55, R55, 0xf, RZ, 0xc0, !PT ;  /* 0x0000000f37377812 */ /* 0x000fe400078ec0ff */
[----:B------:R-:W-:Y:S01]  /*dd40*/  IADD3 R52, -R40, 0x10, RZ ;  /* 0x0000001028347810 */ /* 0x000fe20007ffe1ff */
[----:B------:R-:W3:Y:S01]  /*dd50*/  SHFL.IDX PT, R47, R47, RZ, 0x181f ;  /* 0x00181fff2f2f7589 */ /* 0x000ee200000e0000 */
[----:B------:R-:W-:Y:S02]  /*dd60*/  SHF.L.U64.HI R39, R144, 0x1, R147 ;  /* 0x0000000190277819 */ /* 0x000fe40000010293 */
[----:B------:R-:W-:Y:S01]  /*dd70*/  LOP3.LUT R52, R52, 0xf, RZ, 0xc0, !PT ;  /* 0x0000000f34347812 */ /* 0x000fe200078ec0ff */
[----:B------:R-:W2:Y:S01]  /*dd80*/  SHFL.IDX PT, R46, R46, RZ, 0x181f ;  /* 0x00181fff2e2e7589 */ /* 0x000ea200000e0000 */
[----:B-----5:R-:W-:-:S04]  /*dd90*/  IADD3 R54, P2, P0, R55, R48, R44 ;  /* 0x0000003037367210 */ /* 0x020fc8000785e02c */
[----:B----4-:R-:W-:Y:S02]  /*dda0*/  IADD3.X R55, RZ, R50, R45, P2, P0 ;  /* 0x00000032ff377210 */ /* 0x010fe400017e042d */
[----:B------:R-:W-:-:S04]  /*ddb0*/  IADD3 R52, P2, P0, R52, R48, R41 ;  /* 0x0000003034347210 */ /* 0x000fc8000785e029 */
[----:B------:R-:W-:Y:S02]  /*ddc0*/  IADD3.X R53, RZ, R50, R42, P2, P0 ;  /* 0x00000032ff357210 */ /* 0x000fe400017e042a */
[----:B------:R-:W-:-:S04]  /*ddd0*/  IADD3 R48, P2, P0, R49, R48, R0 ;  /* 0x0000003031307210 */ /* 0x000fc8000785e000 */
[----:B------:R-:W-:Y:S02]  /*dde0*/  IADD3.X R49, RZ, R50, R39, P2, P0 ;  /* 0x00000032ff317210 */ /* 0x000fe400017e0427 */
[----:B---3--:R-:W-:-:S05]  /*ddf0*/  IADD3 R44, P0, R47, R44, RZ ;  /* 0x0000002c2f2c7210 */ /* 0x008fca0007f1e0ff */
        /* <DEDUP_REMOVED lines=14> */
.L_x_876:
[----:B--2---:R-:W-:Y:S01]  /*dee0*/  IMAD.MOV.U32 R2, RZ, RZ, 0x40 ;  /* 0x00000040ff027424 */ /* 0x004fe200078e00ff */
[----:B------:R-:W-:Y:S01]  /*def0*/  LOP3.LUT P0, RZ, R37, 0x4, RZ, 0xc0, !PT ;  /* 0x0000000425ff7812 */ /* 0x000fe2000780c0ff */
[----:B-1----:R-:W-:Y:S01]  /*df00*/  HMMA.16816.F32 R84, R32, R128, RZ ;  /* 0x000000802054723c */ /* 0x002fe200000018ff */
[----:B------:R-:W-:Y:S01]  /*df10*/  LDSM.16.M88.4 R52, [R190+0x4000] ;  /* 0x00400000be34783b */ /* 0x000fe20000000200 */
[----:B------:R-:W-:Y:S01]  /*df20*/  IMAD.IADD R185, R137, 0x1, R136 ;  /* 0x0000000189b97824 */ /* 0x000fe200078e0288 */
[----:B------:R-:W-:Y:S02]  /*df30*/  SEL R0, R2, 0xffffffc0, !P0 ;  /* 0xffffffc002007807 */ /* 0x000fe40004000000 */
        /* <DEDUP_REMOVED lines=10> */
[C-C-:B------:R-:W-:Y:S01]  /*dfe0*/  IMAD.IADD R184, R0.reuse, 0x1, R185.reuse ;  /* 0x0000000100b87824 */ /* 0x140fe200078e02b9 */
[----:B------:R-:W1:Y:S01]  /*dff0*/  LDSM.16.M88.4 R120, [R128+0xc100] ;  /* 0x00c100008078783b */ /* 0x000e620000000200 */
[C---:B------:R-:W-:Y:S02]  /*e000*/  IMAD.IADD R175, R189.reuse, 0x1, R185 ;  /* 0x00000001bdaf7824 */ /* 0x040fe400078e02b9 */
[----:B------:R-:W-:Y:S01]  /*e010*/  IMAD.IADD R164, R189, 0x1, R184 ;  /* 0x00000001bda47824 */ /* 0x000fe200078e02b8 */
[----:B------:R-:W-:Y:S01]  /*e020*/  LDSM.16.M88.4 R56, [R186] ;  /* 0x00000000ba38783b */ /* 0x000fe20000000200 */
[----:B------:R-:W-:Y:S01]  /*e030*/  HMMA.16816.F32 R84, R28, R124, R84 ;  /* 0x0000007c1c54723c */ /* 0x000fe20000001854 */
[----:B------:R-:W-:-:S02]  /*e040*/  IMAD.IADD R0, R0, 0x1, R175 ;  /* 0x0000000100007824 */ /* 0x000fc400078e02af */
[----:B------:R-:W2:Y:S04]  /*e050*/  LDSM.16.M88.4 R116, [R2+0xc100] ;  /* 0x00c100000274783b */ /* 0x000ea80000000200 */
[----:B------:R-:W5:Y:S04]  /*e060*/  LDSM.16.M88.4 R108, [R139+0xe100] ;  /* 0x00e100008b6c783b */ /* 0x000f680000000200 */
[----:B------:R-:W-:Y:S04]  /*e070*/  LDSM.16.M88.4 R44, [R187+0x4000] ;  /* 0x00400000bb2c783b */ /* 0x000fe80000000200 */
[----:B------:R-:W4:Y:S04]  /*e080*/  LDSM.16.M88.4 R104, [R128+0xe100] ;  /* 0x00e100008068783b */ /* 0x000f280000000200 */
        /* <DEDUP_REMOVED lines=17> */
[----:B-----5:R-:W-:Y:S11]  /*e1a0*/  HMMA.16816.F32 R84, R48, R108, R84 ;  /* 0x0000006c3054723c */ /* 0x020ff60000001854 */
[----:B------:R-:W-:Y:S11]  /*e1b0*/  @!UPT UIADD3 URZ, URZ, URZ, URZ ;  /* 0x0000003f3f3ff290 */ /* 0x000ff6000fffe03f */
[----:B------:R-:W-:Y:S02]  /*e1c0*/  @!UPT UIADD3 URZ, URZ, URZ, URZ ;  /* 0x0000003f3f3ff290 */ /* 0x000fe4000fffe03f */
[----:B----4-:R-:W-:Y:S11]  /*e1d0*/  HMMA.16816.F32 R84, R44, R104, R84 ;  /* 0x000000682c54723c */ /* 0x010ff60000001854 */
        /* <DEDUP_REMOVED lines=15> */
[----:B------:R-:W-:-:S05]  /*e2d0*/  LOP3.LUT R77, R80, 0xffffffe0, RZ, 0xc0, !PT ;  /* 0xffffffe0504d7812 */ /* 0x000fca00078ec0ff */
[----:B------:R-:W-:-:S05]  /*e2e0*/  IMAD.IADD R82, R82, 0x1, -R77 ;  /* 0x0000000152527824 */ /* 0x000fca00078e0a4d */
[----:B------:R-:W-:-:S04]  /*e2f0*/  SHF.R.S32.HI R3, RZ, 0x1f, R82 ;  /* 0x0000001fff037819 */ /* 0x000fc80000011452 */
[----:B------:R-:W-:-:S03]  /*e300*/  LEA.HI R3, R3, R82, RZ, 0x2 ;  /* 0x0000005203037211 */ /* 0x000fc600078f10ff */
[----:B------:R-:W-:Y:S01]  /*e310*/  FMUL.FTZ R86, R86, c[0x0][0x320] ;  /* 0x0000c80056567a20 */ /* 0x000fe20000410000 */
[----:B------:R-:W-:Y:S01]  /*e320*/  LOP3.LUT R3, R3, 0x7ffffffc, RZ, 0xc0, !PT ;  /* 0x7ffffffc03037812 */ /* 0x000fe200078ec0ff */
[----:B------:R-:W-:Y:S02]  /*e330*/  FMUL.FTZ R84, R84, c[0x0][0x320] ;  /* 0x0000c80054547a20 */ /* 0x000fe40000410000 */
[----:B------:R-:W-:Y:S01]  /*e340*/  FMUL.FTZ R87, R87, c[0x0][0x320] ;  /* 0x0000c80057577a20 */ /* 0x000fe20000410000 */
[----:B------:R-:W1:Y:S01]  /*e350*/  MUFU.TANH R121, R86 ;  /* 0x0000005600797308 */ /* 0x000e620000002400 */
[----:B------:R-:W-:Y:S02]  /*e360*/  IMAD.IADD R82, R82, 0x1, -R3 ;  /* 0x0000000152527824 */ /* 0x000fe400078e0a03 */
[----:B------:R-:W-:Y:S02]  /*e370*/  FMUL.FTZ R85, R85, c[0x0][0x320] ;  /* 0x0000c80055557a20 */ /* 0x000fe40000410000 */
[----:B------:R-:W-:-:S02]  /*e380*/  IMAD R3, R82, -0x2, R81 ;  /* 0xfffffffe52037824 */ /* 0x000fc400078e0251 */
[----:B------:R-:W-:Y:S01]  /*e390*/  HMMA.16816.F32 R80, R32, R130, RZ ;  /* 0x000000822050723c */ /* 0x000fe200000018ff */
[----:B------:R-:W2:Y:S02]  /*e3a0*/  MUFU.TANH R124, R84 ;  /* 0x00000054007c7308 */ /* 0x000ea40000002400 */
[----:B------:R-:W-:-:S06]  /*e3b0*/  ISETP.GT.AND P0, PT, R3, RZ, PT ;  /* 0x000000ff0300720c */ /* 0x000fcc0003f04270 */
[----:B------:R-:W3:Y:S01]  /*e3c0*/  MUFU.TANH R120, R87 ;  /* 0x0000005700787308 */ /* 0x000ee20000002400 */
[----:B-1----:R-:W-:-:S07]  /*e3d0*/  FSEL R121, R121, -INF , P0 ;  /* 0xff80000079797808 */ /* 0x002fce0000000000 */
[----:B------:R1:W4:Y:S01]  /*e3e0*/  MUFU.TANH R125, R85 ;  /* 0x00000055007d7308 */ /* 0x0003220000002400 */
[----:B--2---:R-:W-:Y:S02]  /*e3f0*/  FSEL R124, R124, -INF , P0 ;  /* 0xff8000007c7c7808 */ /* 0x004fe40000000000 */
[----:B------:R-:W-:-:S04]  /*e400*/  ISETP.GT.AND P0, PT, R3, 0x1, PT ;  /* 0x000000010300780c */ /* 0x000fc80003f04270 */
[----:B------:R-:W-:Y:S01]  /*e410*/  HMMA.16816.F32 R80, R28, R126, R80 ;  /* 0x0000007e1c50723c */ /* 0x000fe20000001850 */
[----:B---3--:R-:W-:Y:S01]  /*e420*/  FSEL R120, R120, -INF , P0 ;  /* 0xff80000078787808 */ /* 0x008fe20000000000 */
[----:B-1----:R-:W-:Y:S01]  /*e430*/  LDSM.16.M88.4 R84, [R128+0x10900] ;  /* 0x010900008054783b */ /* 0x002fe20000000200 */
[----:B----4-:R-:W-:Y:S02]  /*e440*/  FSEL R125, R125, -INF , P0 ;  /* 0xff8000007d7d7808 */ /* 0x010fe40000000000 */
[----:B------:R-:W-:Y:S11]  /*e450*/  ISETP.GT.AND P0, PT, R3, 0x8, PT ;  /* 0x000000080300780c */ /* 0x000ff60003f04270 */
[----:B------:R-:W-:Y:S08]  /*e460*/  @!UPT UIADD3 URZ, URZ, URZ, URZ ;  /* 0x0000003f3f3ff290 */ /* 0x000ff0000fffe03f */
        /* <DEDUP_REMOVED lines=24> */
[----:B------:R-:W-:Y:S11]  /*e5f0*/  LDSM.16.M88.4 R96, [R2+0xe900] ;  /* 0x00e900000260783b */ /* 0x000ff60000000200 */
        /* <DEDUP_REMOVED lines=10> */
[----:B------:R-:W-:Y:S11]  /*e6a0*/  HMMA.16816.F32 R80, R64, R78, R80 ;  /* 0x0000004e4050723c */ /* 0x000ff60000001850 */
[----:B------:R-:W-:Y:S11]  /*e6b0*/  @!UPT UIADD3 URZ, URZ, URZ, URZ ;  /* 0x0000003f3f3ff290 */ /* 0x000ff6000fffe03f */
[----:B------:R-:W-:Y:S02]  /*e6c0*/  @!UPT UIADD3 URZ, URZ, URZ, URZ ;  /* 0x0000003f3f3ff290 */ /* 0x000fe4000fffe03f */
[----:B------:R-:W-:Y:S02]  /*e6d0*/  FMUL.FTZ R82, R82, c[0x0][0x320] ;  /* 0x0000c80052527a20 */ /* 0x000fe40000410000 */
[----:B------:R-:W-:Y:S02]  /*e6e0*/  FMUL.FTZ R80, R80, c[0x0][0x320] ;  /* 0x0000c80050507a20 */ /* 0x000fe40000410000 */
[----:B------:R-:W1:Y:S01]  /*e6f0*/  MUFU.TANH R126, R82 ;  /* 0x00000052007e7308 */ /* 0x000e620000002400 */
[----:B------:R-:W-:Y:S02]  /*e700*/  FMUL.FTZ R76, R83, c[0x0][0x320] ;  /* 0x0000c800534c7a20 */ /* 0x000fe40000410000 */
[----:B------:R-:W-:-:S05]  /*e710*/  FMUL.FTZ R77, R81, c[0x0][0x320] ;  /* 0x0000c800514d7a20 */ /* 0x000fca0000410000 */
[----:B------:R2:W2:Y:S08]  /*e720*/  MUFU.TANH R156, R80 ;  /* 0x00000050009c7308 */ /* 0x0004b00000002400 */
[----:B------:R-:W3:Y:S01]  /*e730*/  MUFU.TANH R122, R76 ;  /* 0x0000004c007a7308 */ /* 0x000ee20000002400 */
[----:B-1----:R-:W-:Y:S01]  /*e740*/  FSEL R126, R126, -INF , P0 ;  /* 0xff8000007e7e7808 */ /* 0x002fe20000000000 */
[----:B--2---:R-:W-:Y:S06]  /*e750*/  HMMA.16816.F32 R80, R32, R12, RZ ;  /* 0x0000000c2050723c */ /* 0x004fec00000018ff */
[----:B------:R1:W2:Y:S01]  /*e760*/  MUFU.TANH R130, R77 ;  /* 0x0000004d00827308 */ /* 0x0002a20000002400 */
[----:B------:R-:W-:-:S02]  /*e770*/  FSEL R156, R156, -INF , P0 ;  /* 0xff8000009c9c7808 */ /* 0x000fc40000000000 */
[C---:B------:R-:W-:Y:S01]  /*e780*/  ISETP.GT.AND P0, PT, R3.reuse, 0x9, PT ;  /* 0x000000090300780c */ /* 0x040fe20003f04270 */
[----:B------:R-:W-:Y:S03]  /*e790*/  HMMA.16816.F32 R12, R32, R14, RZ ;  /* 0x0000000e200c723c */ /* 0x000fe600000018ff */
[----:B---3--:R-:W-:Y:S01]  /*e7a0*/  FSEL R122, R122, -INF , P0 ;  /* 0xff8000007a7a7808 */ /* 0x008fe20000000000 */
[----:B-1----:R-:W-:Y:S01]  /*e7b0*/  LDSM.16.M88.4 R76, [R2+0x10900] ;  /* 0x01090000024c783b */ /* 0x002fe20000000200 */
[----:B--2---:R-:W-:Y:S02]  /*e7c0*/  FSEL R130, R130, -INF , P0 ;  /* 0xff80000082827808 */ /* 0x004fe40000000000 */
[----:B------:R-:W-:-:S07]  /*e7d0*/  ISETP.GT.AND P0, PT, R3, 0x10, PT ;  /* 0x000000100300780c */ /* 0x000fce0003f04270 */
[C---:B------:R-:W-:Y:S10]  /*e7e0*/  HMMA.16816.F32 R80, R28.reuse, R24, R80 ;  /* 0x000000181c50723c */ /* 0x040ff40000001850 */
[----:B------:R-:W-:Y:S08]  /*e7f0*/  HMMA.16816.F32 R12, R28, R26, R12 ;  /* 0x0000001a1c0c723c */ /* 0x000ff0000000180c */
[----:B------:R-:W-:Y:S08]  /*e800*/  HMMA.16816.F32 R24, R32, R8, RZ ;  /* 0x000000082018723c */ /* 0x000ff000000018ff */
[C---:B------:R-:W-:Y:S08]  /*e810*/  HMMA.16816.F32 R80, R60.reuse, R116, R80 ;  /* 0x000000743c50723c */ /* 0x040ff00000001850 */
[----:B------:R-:W-:Y:S08]  /*e820*/  HMMA.16816.F32 R12, R60, R118, R12 ;  /* 0x000000763c0c723c */ /* 0x000ff0000000180c */
[----:B------:R-:W-:Y:S08]  /*e830*/  HMMA.16816.F32 R8, R32, R10, RZ ;  /* 0x0000000a2008723c */ /* 0x000ff000000018ff */
[C---:B------:R-:W-:Y:S08]  /*e840*/  HMMA.16816.F32 R80, R56.reuse, R112, R80 ;  /* 0x000000703850723c */ /* 0x040ff00000001850 */
[----:B------:R-:W-:Y:S08]  /*e850*/  HMMA.16816.F32 R12, R56, R114, R12 ;  /* 0x00000072380c723c */ /* 0x000ff0000000180c */
[----:B------:R-:W-:Y:S08]  /*e860*/  HMMA.16816.F32 R24, R28, R20, R24 ;  /* 0x000000141c18723c */ /* 0x000ff00000001818 */
[C---:B------:R-:W-:Y:S08]  /*e870*/  HMMA.16816.F32 R80, R52.reuse, R108, R80 ;  /* 0x0000006c3450723c */ /* 0x040ff00000001850 */
[----:B------:R-:W-:Y:S01]  /*e880*/  HMMA.16816.F32 R12, R52, R110, R12 ;  /* 0x0000006e340c723c */ /* 0x000fe2000000180c */
[----:B------:R-:W1:Y:S07]  /*e890*/  LDSM.16.M88.4 R108, [R128+0xd100] ;  /* 0x00d10000806c783b */ /* 0x000e6e0000000200 */
[----:B------:R-:W-:Y:S08]  /*e8a0*/  HMMA.16816.F32 R8, R28, R22, R8 ;  /* 0x000000161c08723c */ /* 0x000ff00000001808 */
[C---:B----4-:R-:W-:Y:S08]  /*e8b0*/  HMMA.16816.F32 R80, R48.reuse, R104, R80 ;  /* 0x000000683050723c */ /* 0x050ff00000001850 */
[----:B------:R-:W-:Y:S01]  /*e8c0*/  HMMA.16816.F32 R12, R48, R106, R12 ;  /* 0x0000006a300c723c */ /* 0x000fe2000000180c */
[----:B------:R-:W2:Y:S11]  /*e8d0*/  LDSM.16.M88.4 R104, [R2+0xd100] ;  /* 0x00d100000268783b */ /* 0x000eb60000000200 */
[----:B------:R-:W-:Y:S04]  /*e8e0*/  @!UPT UIADD3 URZ, URZ, URZ, URZ ;  /* 0x0000003f3f3ff290 */ /* 0x000fe8000fffe03f */
[----:B-----5:R-:W-:Y:S08]  /*e8f0*/  HMMA.16816.F32 R80, R44, R100, R80 ;  /* 0x000000642c50723c */ /* 0x020ff00000001850 */
[C---:B-1----:R-:W-:Y:S08]  /*e900*/  HMMA.16816.F32 R24, R60.reuse, R108, R24 ;  /* 0x0000006c3c18723c */ /* 0x042ff00000001818 */
[----:B------:R-:W-:Y:S08]  /*e910*/  HMMA.16816.F32 R8, R60, R110, R8 ;  /* 0x0000006e3c08723c */ /* 0x000ff00000001808 */
[----:B------:R-:W-:Y:S08]  /*e920*/  HMMA.16816.F32 R80, R40, R96, R80 ;  /* 0x000000602850723c */ /* 0x000ff00000001850 */
[----:B------:R-:W-:Y:S01]  /*e930*/  HMMA.16816.F32 R12, R44, R102, R12 ;  /* 0x000000662c0c723c */ /* 0x000fe2000000180c */
[----:B------:R-:W1:Y:S07]  /*e940*/  LDSM.16.M88.4 R100, [R191+0xf100] ;  /* 0x00f10000bf64783b */ /* 0x000e6e0000000200 */
[C---:B--2---:R-:W-:Y:S08]  /*e950*/  HMMA.16816.F32 R24, R56.reuse, R104, R24 ;  /* 0x000000683818723c */ /* 0x044ff00000001818 */
[----:B------:R-:W-:Y:S08]  /*e960*/  HMMA.16816.F32 R8, R56, R106, R8 ;  /* 0x0000006a3808723c */ /* 0x000ff00000001808 */
[----:B------:R-:W-:Y:S08]  /*e970*/  HMMA.16816.F32 R80, R36, R92, R80 ;  /* 0x0000005c2450723c */ /* 0x000ff00000001850 */
[----:B------:R-:W-:Y:S01]  /*e980*/  HMMA.16816.F32 R12, R40, R98, R12 ;  /* 0x00000062280c723c */ /* 0x000fe2000000180c */
[----:B------:R-:W2:Y:S07]  /*e990*/  LDSM.16.M88.4 R96, [R139+0xf100] ;  /* 0x00f100008b60783b */ /* 0x000eae0000000200 */
[C---:B-1----:R-:W-:Y:S08]  /*e9a0*/  HMMA.16816.F32 R24, R52.reuse, R100, R24 ;  /* 0x000000643418723c */ /* 0x042ff00000001818 */
[----:B------:R-:W-:Y:S08]  /*e9b0*/  HMMA.16816.F32 R8, R52, R102, R8 ;  /* 0x000000663408723c */ /* 0x000ff00000001808 */
[----:B------:R-:W-:Y:S08]  /*e9c0*/  HMMA.16816.F32 R80, R72, R88, R80 ;  /* 0x000000584850723c */ /* 0x000ff00000001850 */
[----:B------:R-:W-:Y:S01]  /*e9d0*/  HMMA.16816.F32 R12, R36, R94, R12 ;  /* 0x0000005e240c723c */ /* 0x000fe2000000180c */
[----:B------:R-:W1:Y:S07]  /*e9e0*/  LDSM.16.M88.4 R92, [R128+0xf100] ;  /* 0x00f10000805c783b */ /* 0x000e6e0000000200 */
[C---:B--2---:R-:W-:Y:S08]  /*e9f0*/  HMMA.16816.F32 R24, R48.reuse, R96, R24 ;  /* 0x000000603018723c */ /* 0x044ff00000001818 */
[----:B------:R-:W-:Y:S01]  /*ea00*/  HMMA.16816.F32 R8, R48, R98, R8 ;  /* 0x000000623008723c */ /* 0x000fe20000001808 */
[----:B------:R-:W-:Y:S07]  /*ea10*/  LDSM.16.M88.4 R96, [R2+0x11900] ;  /* 0x011900000260783b */ /* 0x000fee0000000200 */
[----:B------:R-:W-:Y:S08]  /*ea20*/  HMMA.16816.F32 R80, R68, R84, R80 ;  /* 0x000000544450723c */ /* 0x000ff00000001850 */
[----:B------:R-:W-:Y:S01]  /*ea30*/  HMMA.16816.F32 R12, R72, R90, R12 ;  /* 0x0000005a480c723c */ /* 0x000fe2000000180c */
[----:B------:R-:W2:Y:S07]  /*ea40*/  LDSM.16.M88.4 R88, [R2+0xf100] ;  /* 0x00f100000258783b */ /* 0x000eae0000000200 */
[----:B------:R-:W-:Y:S08]  /*ea50*/  HMMA.16816.F32 R100, R32, R4, RZ ;  /* 0x000000042064723c */ /* 0x000ff000000018ff */
[C---:B-1----:R-:W-:Y:S08]  /*ea60*/  HMMA.16816.F32 R24, R44.reuse, R92, R24 ;  /* 0x0000005c2c18723c */ /* 0x042ff00000001818 */
[----:B------:R-:W-:Y:S01]  /*ea70*/  HMMA.16816.F32 R8, R44, R94, R8 ;  /* 0x0000005e2c08723c */ /* 0x000fe20000001808 */
[----:B------:R-:W-:Y:S07]  /*ea80*/  LDSM.16.M88.4 R92, [R128+0x11900] ;  /* 0x01190000805c783b */ /* 0x000fee0000000200 */
[----:B------:R-:W-:Y:S08]  /*ea90*/  HMMA.16816.F32 R80, R64, R76, R80 ;  /* 0x0000004c4050723c */ /* 0x000ff00000001850 */
[----:B------:R-:W-:Y:S01]  /*eaa0*/  HMMA.16816.F32 R12, R68, R86, R12 ;  /* 0x00000056440c723c */ /* 0x000fe2000000180c */
[----:B------:R-:W1:Y:S07]  /*eab0*/  LDSM.16.M88.4 R84, [R191+0x11100] ;  /* 0x01110000bf54783b */ /* 0x000e6e0000000200 */
[C---:B--2---:R-:W-:Y:S08]  /*eac0*/  HMMA.16816.F32 R24, R40.reuse, R88, R24 ;  /* 0x000000582818723c */ /* 0x044ff00000001818 */
[----:B------:R-:W-:Y:S01]  /*ead0*/  HMMA.16816.F32 R8, R40, R90, R8 ;  /* 0x0000005a2808723c */ /* 0x000fe20000001808 */
[----:B------:R-:W-:Y:S01]  /*eae0*/  FMUL.FTZ R82, R82, c[0x0][0x320] ;  /* 0x0000c80052527a20 */ /* 0x000fe20000410000 */
[----:B------:R-:W-:Y:S01]  /*eaf0*/  LDSM.16.M88.4 R88, [R139+0x11900] ;  /* 0x011900008b58783b */ /* 0x000fe20000000200 */
[----:B------:R-:W-:-:S02]  /*eb00*/  FMUL.FTZ R80, R80, c[0x0][0x320] ;  /* 0x0000c80050507a20 */ /* 0x000fc40000410000 */
[----:B------:R-:W-:Y:S01]  /*eb10*/  FMUL.FTZ R83, R83, c[0x0][0x320] ;  /* 0x0000c80053537a20 */ /* 0x000fe20000410000 */
[----:B------:R-:W2:Y:S01]  /*eb20*/  MUFU.TANH R152, R82 ;  /* 0x0000005200987308 */ /* 0x000ea20000002400 */
[----:B------:R-:W-:Y:S01]  /*eb30*/  FMUL.FTZ R81, R81, c[0x0][0x320] ;  /* 0x0000c80051517a20 */ /* 0x000fe20000410000 */
[----:B------:R-:W-:Y:S01]  /*eb40*/  HMMA.16816.F32 R12, R64, R78, R12 ;  /* 0x0000004e400c723c */ /* 0x000fe2000000180c */
[----:B------:R-:W-:Y:S05]  /*eb50*/  LDSM.16.M88.4 R76, [R128+0x11100] ;  /* 0x01110000804c783b */ /* 0x000fea0000000200 */
[----:B------:R-:W3:Y:S02]  /*eb60*/  MUFU.TANH R214, R80 ;  /* 0x0000005000d67308 */ /* 0x000ee40000002400 */
[----:B------:R-:W-:Y:S06]  /*eb70*/  HMMA.16816.F32 R4, R32, R6, RZ ;  /* 0x000000062004723c */ /* 0x000fec00000018ff */
[----:B------:R-:W4:Y:S01]  /*eb80*/  MUFU.TANH R138, R83 ;  /* 0x00000053008a7308 */ /* 0x000f220000002400 */
[----:B--2---:R-:W-:Y:S01]  /*eb90*/  FSEL R152, R152, -INF , P0 ;  /* 0xff80000098987808 */ /* 0x004fe20000000000 */
[----:B------:R-:W-:Y:S06]  /*eba0*/  HMMA.16816.F32 R100, R28, R16, R100 ;  /* 0x000000101c64723c */ /* 0x000fec0000001864 */
[----:B------:R2:W5:Y:S01]  /*ebb0*/  MUFU.TANH R154, R81 ;  /* 0x00000051009a7308 */ /* 0x0005620000002400 */
[----:B---3--:R-:W-:Y:S01]  /*ebc0*/  FSEL R214, R214, -INF , P0 ;  /* 0xff800000d6d67808 */ /* 0x008fe20000000000 */
[----:B-1----:R-:W-:Y:S01]  /*ebd0*/  HMMA.16816.F32 R24, R36, R84, R24 ;  /* 0x000000542418723c */ /* 0x002fe20000001818 */
[----:B------:R-:W-:Y:S01]  /*ebe0*/  FMUL.FTZ R14, R14, c[0x0][0x320] ;  /* 0x0000c8000e0e7a20 */ /* 0x000fe20000410000 */
[----:B------:R-:W-:Y:S01]  /*ebf0*/  ISETP.GT.AND P0, PT, R3, 0x11, PT ;  /* 0x000000110300780c */ /* 0x000fe20003f04270 */
[----:B------:R-:W-:-:S02]  /*ec00*/  FMUL.FTZ R12, R12, c[0x0][0x320] ;  /* 0x0000c8000c0c7a20 */ /* 0x000fc40000410000 */
[----:B------:R-:W-:Y:S01]  /*ec10*/  FMUL.FTZ R15, R15, c[0x0][0x320] ;  /* 0x0000c8000f0f7a20 */ /* 0x000fe20000410000 */
[----:B------:R-:W1:Y:S01]  /*ec20*/  MUFU.TANH R218, R14 ;  /* 0x0000000e00da7308 */ /* 0x000e620000002400 */
[----:B------:R-:W-:Y:S01]  /*ec30*/  FMUL.FTZ R13, R13, c[0x0][0x320] ;  /* 0x0000c8000d0d7a20 */ /* 0x000fe20000410000 */
[----:B------:R-:W-:Y:S01]  /*ec40*/  HMMA.16816.F32 R8, R36, R86, R8 ;  /* 0x000000562408723c */ /* 0x000fe20000001808 */
[----:B------:R-:W-:Y:S01]  /*ec50*/  LDSM.16.M88.4 R84, [R191+0x11900] ;  /* 0x01190000bf54783b */ /* 0x000fe20000000200 */
[----:B----4-:R-:W-:-:S03]  /*ec60*/  FSEL R138, R138, -INF , P0 ;  /* 0xff8000008a8a7808 */ /* 0x010fc60000000000 */
[----:B--2---:R-:W2:Y:S01]  /*ec70*/  LDSM.16.M88.4 R80, [R139+0x11100] ;  /* 0x011100008b50783b */ /* 0x004ea20000000200 */
[----:B------:R-:W3:Y:S02]  /*ec80*/  MUFU.TANH R222, R12 ;  /* 0x0000000c00de7308 */ /* 0x000ee40000002400 */
[----:B------:R-:W-:Y:S01]  /*ec90*/  HMMA.16816.F32 R4, R28, R18, R4 ;  /* 0x000000121c04723c */ /* 0x000fe20000001804 */
[----:B-----5:R-:W-:Y:S02]  /*eca0*/  FSEL R154, R154, -INF , P0 ;  /* 0xff8000009a9a7808 */ /* 0x020fe40000000000 */
[----:B------:R-:W-:-:S03]  /*ecb0*/  ISETP.GT.AND P0, PT, R3, 0x18, PT ;  /* 0x000000180300780c */ /* 0x000fc60003f04270 */
[----:B------:R-:W4:Y:S01]  /*ecc0*/  MUFU.TANH R216, R15 ;  /* 0x0000000f00d87308 */ /* 0x000f220000002400 */
[----:B-1----:R-:W-:-:S07]  /*ecd0*/  FSEL R218, R218, -INF , P0 ;  /* 0xff800000dada7808 */ /* 0x002fce0000000000 */
[----:B------:R1:W5:Y:S01]  /*ece0*/  MUFU.TANH R220, R13 ;  /* 0x0000000d00dc7308 */ /* 0x0003620000002400 */
[----:B---3--:R-:W-:Y:S02]  /*ecf0*/  FSEL R222, R222, -INF , P0 ;  /* 0xff800000dede7808 */ /* 0x008fe40000000000 */
[----:B------:R-:W-:-:S04]  /*ed00*/  ISETP.GT.AND P0, PT, R3, 0x19, PT ;  /* 0x000000190300780c */ /* 0x000fc80003f04270 */
[----:B----4-:R-:W-:Y:S01]  /*ed10*/  FSEL R216, R216, -INF , P0 ;  /* 0xff800000d8d87808 */ /* 0x010fe20000000000 */
[----:B-1----:R-:W1:Y:S01]  /*ed20*/  LDSM.16.M88.4 R12, [R2+0x11100] ;  /* 0x01110000020c783b */ /* 0x002e620000000200 */
[----:B-----5:R-:W-:Y:S02]  /*ed30*/  FSEL R220, R220, -INF , P0 ;  /* 0xff800000dcdc7808 */ /* 0x020fe40000000000 */
[----:B------:R-:W-:Y:S01]  /*ed40*/  ISETP.GT.AND P0, PT, R3, 0x20, PT ;  /* 0x000000200300780c */ /* 0x000fe20003f04270 */
[C---:B--2---:R-:W-:Y:S08]  /*ed50*/  HMMA.16816.F32 R24, R72.reuse, R80, R24 ;  /* 0x000000504818723c */ /* 0x044ff00000001818 */
[----:B------:R-:W-:Y:S01]  /*ed60*/  HMMA.16816.F32 R8, R72, R82, R8 ;  /* 0x000000524808723c */ /* 0x000fe20000001808 */
[----:B------:R-:W-:Y:S11]  /*ed70*/  LDSM.16.M88.4 R80, [R2+0xf900] ;  /* 0x00f900000250783b */ /* 0x000ff60000000200 */
[----:B------:R-:W-:Y:S04]  /*ed80*/  @!UPT UIADD3 URZ, URZ, URZ, URZ ;  /* 0x0000003f3f3ff290 */ /* 0x000fe8000fffe03f */
[C---:B------:R-:W-:Y:S08]  /*ed90*/  HMMA.16816.F32 R24, R68.reuse, R76, R24 ;  /* 0x0000004c4418723c */ /* 0x040ff00000001818 */
[----:B------:R-:W-:Y:S01]  /*eda0*/  HMMA.16816.F32 R8, R68, R78, R8 ;  /* 0x0000004e4408723c */ /* 0x000fe20000001808 */
[----:B------:R-:W-:Y:S11]  /*edb0*/  LDSM.16.M88.4 R76, [R128+0xf900] ;  /* 0x00f90000804c783b */ /* 0x000ff60000000200 */
[----:B------:R-:W-:Y:S04]  /*edc0*/  @!UPT UIADD3 URZ, URZ, URZ, URZ ;  /* 0x0000003f3f3ff290 */ /* 0x000fe8000fffe03f */
[C---:B-1----:R-:W-:Y:S08]  /*edd0*/  HMMA.16816.F32 R24, R64.reuse, R12, R24 ;  /* 0x0000000c4018723c */ /* 0x042ff00000001818 */
[----:B------:R-:W-:Y:S01]  /*ede0*/  HMMA.16816.F32 R8, R64, R14, R8 ;  /* 0x0000000e4008723c */ /* 0x000fe20000001808 */
[----:B------:R-:W-:Y:S11]  /*edf0*/  LDSM.16.M88.4 R12, [R2+0xd900] ;  /* 0x00d90000020c783b */ /* 0x000ff60000000200 */
[----:B------:R-:W-:Y:S04]  /*ee00*/  @!UPT UIADD3 URZ, URZ, URZ, URZ ;  /* 0x0000003f3f3ff290 */ /* 0x000fe8000fffe03f */
        /* <DEDUP_REMOVED lines=11> */
[----:B--2---:R-:W-:-:S06]  /*eec0*/  FSEL R166, R166, -INF , P0 ;  /* 0xff800000a6a67808 */ /* 0x004fcc0000000000 */
        /* <DEDUP_REMOVED lines=11> */
[----:B------:R-:W-:-:S04]  /*ef80*/  ISETP.GT.AND P0, PT, R3, 0x28, PT ;  /* 0x000000280300780c */ /* 0x000fc80003f04270 */
[----:B------:R-:W-:Y:S01]  /*ef90*/  FSEL R204, R204, -INF , P0 ;  /* 0xff800000cccc7808 */ /* 0x000fe20000000000 */
[----:B-----5:R-:W3:Y:S01]  /*efa0*/  LDSM.16.M88.4 R24, [R139+0xf900] ;  /* 0x00f900008b18783b */ /* 0x020ee20000000200 */
[----:B------:R-:W-:Y:S01]  /*efb0*/  FSEL R212, R212, -INF , P0 ;  /* 0xff800000d4d47808 */ /* 0x000fe20000000000 */
[----:B------:R-:W-:-:S04]  /*efc0*/  DEPBAR.LE SB0, 0x2 ;  /* 0x000080800000791a */ /* 0x000fc80000000000 */
[----:B------:R-:W-:Y:S01]  /*efd0*/  BAR.SYNC.DEFER_BLOCKING 0x0 ;  /* 0x0000000000007b1d */ /* 0x000fe20000010000 */
[----:B-1----:R-:W-:Y:S01]  /*efe0*/  HMMA.16816.F32 R100, R60, R8, R100 ;  /* 0x000000083c64723c */ /* 0x002fe20000001864 */
[----:B------:R-:W-:-:S04]  /*eff0*/  ISETP.GT.AND P0, PT, R3, 0x29, PT ;  /* 0x000000290300780c */ /* 0x000fc80003f04270 */
[----:B------:R-:W-:Y:S02]  /*f000*/  FSEL R182, R182, -INF , P0 ;  /* 0xff800000b6b67808 */ /* 0x000fe40000000000 */
[----:B------:R-:W-:Y:S01]  /*f010*/  FSEL R210, R210, -INF , P0 ;  /* 0xff800000d2d27808 */ /* 0x000fe20000000000 */
[----:B------:R-:W-:Y:S01]  /*f020*/  HMMA.16816.F32 R4, R60, R10, R4 ;  /* 0x0000000a3c04723c */ /* 0x000fe20000001804 */
[----:B------:R-:W-:Y:S01]  /*f030*/  ISETP.GT.AND P0, PT, R3, 0x30, PT ;  /* 0x000000300300780c */ /* 0x000fe20003f04270 */
[----:B------:R-:W-:Y:S11]  /*f040*/  LDSM.16.MT88.4 R116, [R175+0x100] ;  /* 0x00010000af74783b */ /* 0x000ff60000004200 */
[----:B------:R-:W-:Y:S03]  /*f050*/  @!UPT UIADD3 URZ, URZ, URZ, URZ ;  /* 0x0000003f3f3ff290 */ /* 0x000fe6000fffe03f */
        /* <DEDUP_REMOVED lines=52> */
[----:B------:R-:W-:-:S05]  /*f3a0*/  ISETP.GT.AND P0, PT, R3, 0x31, PT ;  /* 0x000000310300780c */ /* 0x000fca0003f04270 */
[----:B------:R-:W2:Y:S01]  /*f3b0*/  MUFU.TANH R172, R6 ;  /* 0x0000000600ac7308 */ /* 0x000ea20000002400 */
[----:B---3--:R-:W-:-:S07]  /*f3c0*/  FSEL R140, R140, -INF , P0 ;  /* 0xff8000008c8c7808 */ /* 0x008fce0000000000 */
[----:B------:R-:W3:Y:S01]  /*f3d0*/  MUFU.TANH R176, R4 ;  /* 0x0000000400b07308 */ /* 0x000ee20000002400 */
[----:B-1----:R-:W-:Y:S01]  /*f3e0*/  FSEL R142, R142, -INF , P0 ;  /* 0xff8000008e8e7808 */ /* 0x002fe20000000000 */
[----:B------:R-:W-:Y:S01]  /*f3f0*/  LDSM.16.MT88.4 R100, [R0+0x100] ;  /* 0x000100000064783b */ /* 0x000fe20000004200 */
[----:B------:R-:W-:-:S04]  /*f400*/  ISETP.GT.AND P0, PT, R3, 0x38, PT ;  /* 0x000000380300780c */ /* 0x000fc80003f04270 */
[----:B--2---:R-:W-:Y:S01]  /*f410*/  FSEL R172, R172, -INF , P0 ;  /* 0xff800000acac7808 */ /* 0x004fe20000000000 */
[----:B------:R-:W1:Y:S01]  /*f420*/  MUFU.TANH R174, R5 ;  /* 0x0000000500ae7308 */ /* 0x000e620000002400 */
[----:B---3--:R-:W-:-:S07]  /*f430*/  FSEL R176, R176, -INF , P0 ;  /* 0xff800000b0b07808 */ /* 0x008fce0000000000 */
[----:B------:R-:W2:Y:S01]  /*f440*/  MUFU.TANH R170, R7 ;  /* 0x0000000700aa7308 */ /* 0x000ea20000002400 */
[----:B------:R-:W-:Y:S02]  /*f450*/  ISETP.GT.AND P0, PT, R3, 0x39, PT ;  /* 0x000000390300780c */ /* 0x000fe40003f04270 */
[----:B------:R-:W-:-:S04]  /*f460*/  FMNMX.FTZ R3, R124, R125, !PT ;  /* 0x0000007d7c037209 */ /* 0x000fc80007810000 */
[----:B------:R-:W-:Y:S02]  /*f470*/  FMNMX.FTZ R3, R156, R3, !PT ;  /* 0x000000039c037209 */ /* 0x000fe40007810000 */
[----:B-1----:R-:W-:Y:S02]  /*f480*/  FSEL R174, R174, -INF , P0 ;  /* 0xff800000aeae7808 */ /* 0x002fe40000000000 */
[----:B------:R-:W-:-:S04]  /*f490*/  FMNMX.FTZ R3, R130, R3, !PT ;  /* 0x0000000382037209 */ /* 0x000fc80007810000 */
[----:B------:R-:W-:Y:S02]  /*f4a0*/  FMNMX.FTZ R3, R214, R3, !PT ;  /* 0x00000003d6037209 */ /* 0x000fe40007810000 */
[----:B--2---:R-:W-:Y:S02]  /*f4b0*/  FSEL R170, R170, -INF , P0 ;  /* 0xff800000aaaa7808 */ /* 0x004fe40000000000 */
[----:B------:R-:W-:-:S04]  /*f4c0*/  FMNMX.FTZ R3, R154, R3, !PT ;  /* 0x000000039a037209 */ /* 0x000fc80007810000 */
        /* <DEDUP_REMOVED lines=9> */
[----:B------:R-:W-:Y:S02]  /*f560*/  FMNMX.FTZ R2, R174, R3, !PT ;  /* 0x00000003ae027209 */ /* 0x000fe40007810000 */
[----:B------:R-:W-:-:S03]  /*f570*/  FMNMX.FTZ R3, R121, R120, !PT ;  /* 0x0000007879037209 */ /* 0x000fc60007810000 */
[----:B------:R-:W1:Y:S01]  /*f580*/  SHFL.BFLY PT, R5, R2, 0x2, 0x1f ;  /* 0x0c401f0002057f89 */ /* 0x000e6200000e0000 */
[----:B------:R-:W-:-:S04]  /*f590*/  FMNMX.FTZ R3, R126, R3, !PT ;  /* 0x000000037e037209 */ /* 0x000fc80007810000 */
[----:B------:R-:W-:-:S04]  /*f5a0*/  FMNMX.FTZ R3, R122, R3, !PT ;  /* 0x000000037a037209 */ /* 0x000fc80007810000 */
[----:B------:R-:W-:-:S04]  /*f5b0*/  FMNMX.FTZ R3, R152, R3, !PT ;  /* 0x0000000398037209 */ /* 0x000fc80007810000 */
[----:B------:R-:W-:-:S04]  /*f5c0*/  FMNMX.FTZ R3, R138, R3, !PT ;  /* 0x000000038a037209 */ /* 0x000fc80007810000 */
[----:B------:R-:W-:-:S04]  /*f5d0*/  FMNMX.FTZ R3, R218, R3, !PT ;  /* 0x00000003da037209 */ /* 0x000fc80007810000 */
[----:B------:R-:W-:Y:S02]  /*f5e0*/  FMNMX.FTZ R3, R216, R3, !PT ;  /* 0x00000003d8037209 */ /* 0x000fe40007810000 */
[----:B-1----:R-:W-:Y:S02]  /*f5f0*/  FMNMX.FTZ R5, R2, R5, !PT ;  /* 0x0000000502057209 */ /* 0x002fe40007810000 */
        /* <DEDUP_REMOVED lines=9> */
[----:B------:R-:W-:Y:S02]  /*f690*/  FMNMX.FTZ R4, R170, R3, !PT ;  /* 0x00000003aa047209 */ /* 0x000fe40007810000 */
[C---:B------:R-:W-:Y:S01]  /*f6a0*/  FSETP.NEU.FTZ.AND P0, PT, R132.reuse, -INF , PT ;  /* 0xff8000008400780b */ /* 0x040fe20003f1d000 */
[----:B------:R-:W-:Y:S02]  /*f6b0*/  FMUL.FTZ R177, R132, c[0x0][0x2d0] ;  /* 0x0000b40084b17a20 */ /* 0x000fe40000410000 */
        /* <DEDUP_REMOVED lines=11> */
[----:B------:R-:W-:Y:S01]  /*f770*/  MUFU.EX2 R163, R163 ;  /* 0x000000a300a37308 */ /* 0x000fe20000000800 */
[----:B-1----:R-:W-:Y:S01]  /*f780*/  FMNMX.FTZ R2, R4, R3, !PT ;  /* 0x0000000304027209 */ /* 0x002fe20007810000 */
[--C-:B------:R-:W-:Y:S01]  /*f790*/  FFMA.FTZ R166, R166, c[0x0][0x2d0], -R177.reuse ;  /* 0x0000b400a6a67a23 */ /* 0x100fe200000108b1 */
[----:B------:R-:W-:Y:S01]  /*f7a0*/  LDSM.16.MT88.4 R4, [R185+0x100] ;  /* 0x00010000b904783b */ /* 0x000fe20000004200 */
[--C-:B------:R-:W-:Y:S02]  /*f7b0*/  FFMA.FTZ R168, R212, c[0x0][0x2d0], -R177.reuse ;  /* 0x0000b400d4a87a23 */ /* 0x100fe400000108b1 */
[--C-:B------:R-:W-:Y:S01]  /*f7c0*/  FFMA.FTZ R171, R210, c[0x0][0x2d0], -R177.reuse ;  /* 0x0000b400d2ab7a23 */ /* 0x100fe200000108b1 */
[----:B------:R-:W1:Y:S01]  /*f7d0*/  SHFL.BFLY PT, R3, R2, 0x1, 0x1f ;  /* 0x0c201f0002037f89 */ /* 0x000e6200000e0000 */
[----:B------:R-:W2:Y:S01]  /*f7e0*/  MUFU.EX2 R160, R160 ;  /* 0x000000a000a07308 */ /* 0x000ea20000000800 */
[----:B------:R-:W-:-:S02]  /*f7f0*/  FFMA.FTZ R183, R142, c[0x0][0x2d0], -R177 ;  /* 0x0000b4008eb77a23 */ /* 0x000fc400000108b1 */
[--C-:B------:R-:W-:Y:S02]  /*f800*/  FFMA.FTZ R176, R176, c[0x0][0x2d0], -R177.reuse ;  /* 0x0000b400b0b07a23 */ /* 0x100fe400000108b1 */
[----:B------:R-:W-:-:S03]  /*f810*/  FFMA.FTZ R217, R174, c[0x0][0x2d0], -R177 ;  /* 0x0000b400aed97a23 */ /* 0x000fc600000108b1 */
[----:B------:R-:W3:Y:S01]  /*f820*/  MUFU.EX2 R156, R156 ;  /* 0x0000009c009c7308 */ /* 0x000ee20000000800 */
[----:B--2---:R-:W-:-:S07]  /*f830*/  F2FP.PACK_AB R96, R160, R163 ;  /* 0x000000a3a060723e */ /* 0x004fce00000000ff */
[----:B------:R-:W-:Y:S01]  /*f840*/  MUFU.EX2 R159, R159 ;  /* 0x0000009f009f7308 */ /* 0x000fe20000000800 */
[----:B------:R-:W-:Y:S01]  /*f850*/  FADD.FTZ R160, R163, R160 ;  /* 0x000000a0a3a07221 */ /* 0x000fe20000010000 */
[----:B-1----:R-:W-:Y:S01]  /*f860*/  FMNMX.FTZ R3, R2, R3, !PT ;  /* 0x0000000302037209 */ /* 0x002fe20007810000 */
[----:B------:R-:W-:Y:S01]  /*f870*/  FFMA.FTZ R2, R220, c[0x0][0x2d0], -R177 ;  /* 0x0000b400dc027a23 */ /* 0x000fe200000108b1 */
[----:B---3--:R-:W-:-:S04]  /*f880*/  F2FP.PACK_AB R98, R156, R161 ;  /* 0x000000a19c62723e */ /* 0x008fc800000000ff */
[----:B------:R-:W-:Y:S01]  /*f890*/  MUFU.EX2 R154, R154 ;  /* 0x0000009a009a7308 */ /* 0x000fe20000000800 */
[C---:B------:R-:W-:Y:S01]  /*f8a0*/  FSETP.NEU.FTZ.AND P0, PT, R3.reuse, -INF , PT ;  /* 0xff8000000300780b */ /* 0x040fe20003f1d000 */
[----:B------:R-:W-:Y:S02]  /*f8b0*/  FMUL.FTZ R173, R3, c[0x0][0x2d0] ;  /* 0x0000b40003ad7a20 */ /* 0x000fe40000410000 */
[----:B------:R-:W-:-:S03]  /*f8c0*/  FADD.FTZ R161, R161, R160 ;  /* 0x000000a0a1a17221 */ /* 0x000fc60000010000 */
[----:B------:R-:W-:Y:S01]  /*f8d0*/  FSEL R173, R173, RZ, P0 ;  /* 0x000000ffadad7208 */ /* 0x000fe20000000000 */
[----:B------:R-:W-:Y:S01]  /*f8e0*/  MUFU.EX2 R155, R155 ;  /* 0x0000009b009b7308 */ /* 0x000fe20000000800 */
[----:B------:R-:W-:Y:S01]  /*f8f0*/  FADD.FTZ R156, R156, R161 ;  /* 0x000000a19c9c7221 */ /* 0x000fe20000010000 */
[----:B------:R-:W-:Y:S02]  /*f900*/  ISETP.GE.AND P0, PT, R134, 0x81, PT ;  /* 0x000000818600780c */ /* 0x000fe40003f06270 */
[--C-:B------:R-:W-:Y:S02]  /*f910*/  FFMA.FTZ R165, R121, c[0x0][0x2d0], -R173.reuse ;  /* 0x0000b40079a57a23 */ /* 0x100fe400000108ad */
[--C-:B------:R-:W-:Y:S02]  /*f920*/  FFMA.FTZ R162, R120, c[0x0][0x2d0], -R173.reuse ;  /* 0x0000b40078a27a23 */ /* 0x100fe400000108ad */
[--C-:B------:R-:W-:Y:S01]  /*f930*/  FFMA.FTZ R167, R126, c[0x0][0x2d0], -R173.reuse ;  /* 0x0000b4007ea77a23 */ /* 0x100fe200000108ad */
[----:B------:R-:W-:Y:S01]  /*f940*/  MUFU.EX2 R2, R2 ;  /* 0x0000000200027308 */ /* 0x000fe20000000800 */
[----:B------:R-:W-:-:S02]  /*f950*/  FFMA.FTZ R158, R122, c[0x0][0x2d0], -R173 ;  /* 0x0000b4007a9e7a23 */ /* 0x000fc400000108ad */
[--C-:B------:R-:W-:Y:S02]  /*f960*/  FFMA.FTZ R157, R152, c[0x0][0x2d0], -R173.reuse ;  /* 0x0000b400989d7a23 */ /* 0x100fe400000108ad */
[--C-:B------:R-:W-:Y:S02]  /*f970*/  FFMA.FTZ R152, R138, c[0x0][0x2d0], -R173.reuse ;  /* 0x0000b4008a987a23 */ /* 0x100fe400000108ad */
[--C-:B------:R-:W-:Y:S01]  /*f980*/  FFMA.FTZ R153, R218, c[0x0][0x2d0], -R173.reuse ;  /* 0x0000b400da997a23 */ /* 0x100fe200000108ad */
[----:B------:R-:W-:Y:S01]  /*f990*/  MUFU.EX2 R165, R165 ;  /* 0x000000a500a57308 */ /* 0x000fe20000000800 */
[----:B------:R-:W-:Y:S01]  /*f9a0*/  LDSM.16.MT88.4 R136, [R175+0x900] ;  /* 0x00090000af88783b */ /* 0x000fe20000004200 */
[--C-:B------:R-:W-:Y:S02]  /*f9b0*/  FFMA.FTZ R179, R180, c[0x0][0x2d0], -R173.reuse ;  /* 0x0000b400b4b37a23 */ /* 0x100fe400000108ad */
[--C-:B------:R-:W-:Y:S02]  /*f9c0*/  FFMA.FTZ R178, R178, c[0x0][0x2d0], -R173.reuse ;  /* 0x0000b400b2b27a23 */ /* 0x100fe400000108ad */
[----:B------:R-:W-:-:S02]  /*f9d0*/  FFMA.FTZ R180, R204, c[0x0][0x2d0], -R173 ;  /* 0x0000b400ccb47a23 */ /* 0x000fc400000108ad */
[----:B------:R-:W1:Y:S01]  /*f9e0*/  MUFU.EX2 R162, R162 ;  /* 0x000000a200a27308 */ /* 0x000e620000000800 */
[----:B------:R-:W-:Y:S02]  /*f9f0*/  FFMA.FTZ R181, R182, c[0x0][0x2d0], -R173 ;  /* 0x0000b400b6b57a23 */ /* 0x000fe400000108ad */
[----:B------:R-:W-:Y:S02]  /*fa00*/  FFMA.FTZ R182, R143, c[0x0][0x2d0], -R177 ;  /* 0x0000b4008fb67a23 */ /* 0x000fe400000108b1 */
[--C-:B------:R-:W-:Y:S02]  /*fa10*/  FFMA.FTZ R174, R141, c[0x0][0x2d0], -R173.reuse ;  /* 0x0000b4008dae7a23 */ /* 0x100fe400000108ad */
[--C-:B------:R-:W-:Y:S01]  /*fa20*/  FFMA.FTZ R177, R140, c[0x0][0x2d0], -R173.reuse ;  /* 0x0000b4008cb17a23 */ /* 0x100fe200000108ad */
[----:B------:R-:W-:Y:S01]  /*fa30*/  MUFU.EX2 R167, R167 ;  /* 0x000000a700a77308 */ /* 0x000fe20000000800 */
[--C-:B------:R-:W-:Y:S01]  /*fa40*/  FFMA.FTZ R172, R172, c[0x0][0x2d0], -R173.reuse ;  /* 0x0000b400acac7a23 */ /* 0x100fe200000108ad */
[----:B------:R-:W-:Y:S01]  /*fa50*/  LDSM.16.MT88.4 R140, [R175+0x3900] ;  /* 0x00390000af8c783b */ /* 0x000fe20000004200 */
[----:B------:R-:W-:-:S05]  /*fa60*/  FFMA.FTZ R215, R170, c[0x0][0x2d0], -R173 ;  /* 0x0000b400aad77a23 */ /* 0x000fca00000108ad */
        /* <DEDUP_REMOVED lines=18> */
[C---:B------:R-:W-:Y:S02]  /*fb90*/  HMMA.16816.F32 R40, R96.reuse, R42, RZ ;  /* 0x0000002a6028723c */ /* 0x040fe400000018ff */
[----:B------:R-:W-:Y:S06]  /*fba0*/  MUFU.EX2 R171, R171 ;  /* 0x000000ab00ab7308 */ /* 0x000fec0000000800 */
[C---:B------:R-:W-:Y:S02]  /*fbb0*/  HMMA.16816.F32 R56, R96.reuse, R58, RZ ;  /* 0x0000003a6038723c */ /* 0x040fe400000018ff */
[----:B------:R-:W2:Y:S06]  /*fbc0*/  MUFU.EX2 R0, R0 ;  /* 0x0000000000007308 */ /* 0x000eac0000000800 */
[C---:B------:R-:W-:Y:S02]  /*fbd0*/  HMMA.16816.F32 R120, R96.reuse, R116, RZ ;  /* 0x000000746078723c */ /* 0x040fe400000018ff */
[----:B------:R-:W-:Y:S06]  /*fbe0*/  MUFU.EX2 R179, R179 ;  /* 0x000000b300b37308 */ /* 0x000fec0000000800 */
        /* <DEDUP_REMOVED lines=78> */
[C---:B----4-:R-:W-:Y:S01]  /*100d0*/  F2FP.PACK_AB R5, R178.reuse, R179 ;  /* 0x000000b3b205723e */ /* 0x050fe200000000ff */
        /* <DEDUP_REMOVED lines=86> */
[----:B------:R-:W-:Y:S01]  /*10640*/  IMAD.MOV.U32 R201, RZ, RZ, RZ ;  /* 0x000000ffffc97224 */ /* 0x000fe200078e00ff */
[----:B------:R-:W-:-:S02]  /*10650*/  ISETP.NE.AND P2, PT, R199, 0x1, PT ;  /* 0x00000001c700780c */ /* 0x000fc40003f45270 */
[----:B------:R-:W-:-:S04]  /*10660*/  LEA.HI R0, R0, R133, RZ, 0x6 ;  /* 0x0000008500007211 */ /* 0x000fc800078f30ff */
[----:B------:R-:W-:-:S04]  /*10670*/  LOP3.LUT R0, R0, 0xffffffc0, RZ, 0xc0, !PT ;  /* 0xffffffc000007812 */ /* 0x000fc800078ec0ff */
[----:B------:R-:W-:-:S04]  /*10680*/  IADD3 R0, R205, R0, R194 ;  /* 0x00000000cd007210 */ /* 0x000fc80007ffe0c2 */
[----:B------:R-:W-:-:S05]  /*10690*/  IADD3 R202, R0, -0xc0, RZ ;  /* 0xffffff4000ca7810 */ /* 0x000fca0007ffe0ff */
        /* <DEDUP_REMOVED lines=19> */
[----:B------:R-:W-:Y:S02]  /*107d0*/  IMAD.SHL.U32 R10, R144, 0x2, RZ ;  /* 0x00000002900a7824 */ /* 0x000fe400078e00ff */
[----:B------:R-:W-:-:S04]  /*107e0*/  IMAD R5, R5, c[0x0][0x1e0], RZ ;  /* 0x0000780005057a24 */ /* 0x000fc800078e02ff */
[----:B------:R-:W-:-:S04]  /*107f0*/  IMAD R0, R202, c[0x0][0x1e4], R5 ;  /* 0x00007900ca007a24 */ /* 0x000fc800078e0205 */
[----:B------:R-:W-:Y:S01]  /*10800*/  IMAD.IADD R7, R7, 0x1, R0 ;  /* 0x0000000107077824 */ /* 0x000fe200078e0200 */
[----:B-1----:R-:W-:Y:S02]  /*10810*/  SEL R8, RZ, 0x10, P6 ;  /* 0x00000010ff087807 */ /* 0x002fe40003000000 */
[----:B------:R-:W-:Y:S02]  /*10820*/  SHF.L.U64.HI R9, R144, 0x1, R147 ;  /* 0x0000000190097819 */ /* 0x000fe40000010293 */
[----:B------:R-:W-:-:S04]  /*10830*/  IADD3 R14, -R8, 0x10, RZ ;  /* 0x00000010080e7810 */ /* 0x000fc80007ffe1ff */
[----:B------:R-:W-:Y:S02]  /*10840*/  LOP3.LUT R14, R14, 0xf, RZ, 0xc0, !PT ;  /* 0x0000000f0e0e7812 */ /* 0x000fe400078ec0ff */
[----:B--2---:R-:W-:Y:S01]  /*10850*/  SHF.R.S32.HI R0, RZ, 0x1f, R201 ;  /* 0x0000001fff007819 */ /* 0x004fe200000114c9 */
[----:B------:R-:W-:-:S04]  /*10860*/  IMAD.WIDE.U32 R4, R201, c[0x0][0x1f0], R6 ;  /* 0x00007c00c9047a25 */ /* 0x000fc800078e0006 */
[----:B------:R-:W-:Y:S01]  /*10870*/  IMAD R0, R0, c[0x0][0x1f0], RZ ;  /* 0x00007c0000007a24 */ /* 0x000fe200078e02ff */
[----:B------:R-:W-:-:S03]  /*10880*/  IADD3 R4, P0, R150, R4, RZ ;  /* 0x0000000496047210 */ /* 0x000fc60007f1e0ff */
[----:B------:R-:W-:-:S05]  /*10890*/  IMAD R0, R201, c[0x0][0x1f4], R0 ;  /* 0x00007d00c9007a24 */ /* 0x000fca00078e0200 */
[----:B------:R-:W-:Y:S02]  /*108a0*/  IADD3.X R7, R197, R5, R0, P0, !PT ;  /* 0x00000005c5077210 */ /* 0x000fe400007fe400 */
[C---:B------:R-:W-:Y:S02]  /*108b0*/  LEA R5, P0, R4.reuse, c[0x0][0x1c8], 0x1 ;  /* 0x0000720004057a11 */ /* 0x040fe400078008ff */
[----:B------:R-:W-:Y:S02]  /*108c0*/  SEL R0, RZ, 0x10, P5 ;  /* 0x00000010ff007807 */ /* 0x000fe40002800000 */
[----:B------:R-:W-:Y:S02]  /*108d0*/  LEA.HI.X R4, R4, c[0x0][0x1cc], R7, 0x1, P0 ;  /* 0x0000730004047a11 */ /* 0x000fe400000f0c07 */
[----:B------:R-:W1:Y:S01]  /*108e0*/  SHFL.IDX PT, R7, R5, 0x1, 0x181f ;  /* 0x00381f0005077f89 */ /* 0x000e6200000e0000 */
[----:B------:R-:W-:-:S03]  /*108f0*/  IADD3 R18, -R0, 0x10, RZ ;  /* 0x0000001000127810 */ /* 0x000fc60007ffe1ff */
[----:B------:R-:W2:Y:S01]  /*10900*/  SHFL.IDX PT, R6, R4, 0x1, 0x181f ;  /* 0x00381f0004067f89 */ /* 0x000ea200000e0000 */
[----:B------:R-:W-:-:S03]  /*10910*/  LOP3.LUT R18, R18, 0xf, RZ, 0xc0, !PT ;  /* 0x0000000f12127812 */ /* 0x000fc600078ec0ff */
        /* <DEDUP_REMOVED lines=10> */
[----:B------:R-:W-:-:S05]  /*109c0*/  IADD3 R12, P0, R5, R12, RZ ;  /* 0x0000000c050c7210 */ /* 0x000fca0007f1e0ff */
[----:B------:R-:W-:Y:S01]  /*109d0*/  IMAD.X R13, R4, 0x1, R13, P0 ;  /* 0x00000001040d7824 */ /* 0x000fe200000e060d */
[----:B------:R-:W-:-:S05]  /*109e0*/  IADD3 R20, P0, R5, R10, RZ ;  /* 0x0000000a05147210 */ /* 0x000fca0007f1e0ff */
[----:B------:R-:W-:Y:S01]  /*109f0*/  IMAD.X R21, R4, 0x1, R9, P0 ;  /* 0x0000000104157824 */ /* 0x000fe200000e0609 */
[----:B------:R-:W-:Y:S01]  /*10a00*/  ISETP.NE.U32.AND P0, PT, R0, RZ, PT ;  /* 0x000000ff0000720c */ /* 0x000fe20003f05070 */
[----:B------:R-:W-:-:S05]  /*10a10*/  IMAD.SHL.U32 R9, R203, 0x2, RZ ;  /* 0x00000002cb097824 */ /* 0x000fca00078e00ff */
        /* <DEDUP_REMOVED lines=8> */
.L_x_877:
[----:B------:R-:W-:Y:S01]  /*10aa0*/  LOP3.LUT P0, RZ, R135, 0x1, RZ, 0xc0, !PT ;  /* 0x0000000187ff7812 */ /* 0x000fe2000780c0ff */
[----:B------:R-:W0:-:S12]  /*10ab0*/  LDGDEPBAR ;  /* 0x00000000000079af */ /* 0x000e180000000000 */
[----:B------:R-:W-:Y:S05]  /*10ac0*/  @!P0 BRA `(.L_x_878) ;  /* 0x000030a000008947 */ /* 0x000fea0003800000 */
[----:B------:R-:W-:Y:S01]  /*10ad0*/  SHF.R.S32.HI R0, RZ, 0x1f, R133 ;  /* 0x0000001fff007819 */ /* 0x000fe20000011485 */
[C---:B------:R-:W-:Y:S01]  /*10ae0*/  IMAD.SHL.U32 R211, R145.reuse, 0x2, RZ ;  /* 0x0000000291d37824 */ /* 0x040fe200078e00ff */
[----:B------:R-:W-:Y:S01]  /*10af0*/  MOV R135, 0x20 ;  /* 0x0000002000877802 */ /* 0x000fe20000000f00 */
[----:B------:R-:W-:Y:S01]  /*10b00*/  IMAD.SHL.U32 R204, R144, 0x2, RZ ;  /* 0x0000000290cc7824 */ /* 0x000fe200078e00ff */
[----:B------:R-:W-:Y:S01]  /*10b10*/  LEA.HI R219, R0, R133, RZ, 0x6 ;  /* 0x0000008500db7211 */ /* 0x000fe200078f30ff */
[----:B------:R-:W-:Y:S01]  /*10b20*/  IMAD.MOV.U32 R0, RZ, RZ, R3 ;  /* 0x000000ffff007224 */ /* 0x000fe200078e0003 */
[----:B------:R-:W-:Y:S01]  /*10b30*/  SHF.L.U64.HI R212, R145, 0x1, R148 ;  /* 0x0000000191d47819 */ /* 0x000fe20000010294 */
[----:B------:R-:W-:Y:S01]  /*10b40*/  IMAD.MOV.U32 R133, RZ, RZ, R132 ;  /* 0x000000ffff857224 */ /* 0x000fe200078e0084 */
[----:B------:R-:W-:Y:S01]  /*10b50*/  SHF.L.U64.HI R210, R144, 0x1, R147 ;  /* 0x0000000190d27819 */ /* 0x000fe20000010293 */
[----:B------:R-:W-:Y:S01]  /*10b60*/  IMAD.MOV.U32 R213, RZ, RZ, RZ ;  /* 0x000000ffffd57224 */ /* 0x000fe200078e00ff */
[----:B------:R-:W-:Y:S01]  /*10b70*/  IADD3 R134, R190, R189, RZ ;  /* 0x000000bdbe867210 */ /* 0x000fe20007ffe0ff */
[----:B------:R-:W-:Y:S01]  /*10b80*/  UMOV UR5, 0x1 ;  /* 0x0000000100057882 */ /* 0x000fe20000000000 */
[----:B------:R-:W-:-:S02]  /*10b90*/  SEL R135, R135, 0xffffffe0, !P1 ;  /* 0xffffffe087877807 */ /* 0x000fc40004800000 */
[----:B------:R-:W-:Y:S02]  /*10ba0*/  LEA.HI.SX32 R219, R219, 0xfffffffe, 0x1a ;  /* 0xfffffffedbdb7811 */ /* 0x000fe400078fd2ff */
.L_x_881:
        /* <DEDUP_REMOVED lines=23> */
[----:B------:R-:W-:Y:S01]  /*10d20*/  IADD3 R14, -R4, 0x10, RZ ;  /* 0x00000010040e7810 */ /* 0x000fe20007ffe1ff */
[----:B------:R-:W-:Y:S01]  /*10d30*/  IMAD R3, R202, c[0x0][0x20c], R3 ;  /* 0x00008300ca037a24 */ /* 0x000fe200078e0203 */
[----:B------:R-:W-:Y:S01]  /*10d40*/  ISETP.NE.U32.AND P2, PT, R4, RZ, PT ;  /* 0x000000ff0400720c */ /* 0x000fe20003f45070 */
[----:B------:R-:W-:Y:S01]  /*10d50*/  IMAD R5, R201, c[0x0][0x21c], R5 ;  /* 0x00008700c9057a24 */ /* 0x000fe200078e0205 */
[----:B------:R-:W-:Y:S01]  /*10d60*/  LOP3.LUT R14, R14, 0xf, RZ, 0xc0, !PT ;  /* 0x0000000f0e0e7812 */ /* 0x000fe200078ec0ff */
[----:B------:R-:W-:Y:S02]  /*10d70*/  IMAD.IADD R7, R7, 0x1, R3 ;  /* 0x0000000107077824 */ /* 0x000fe400078e0203 */
[----:B------:R-:W-:Y:S02]  /*10d80*/  IMAD R3, R192, c[0x0][0x210], RZ ;  /* 0x00008400c0037a24 */ /* 0x000fe400078e02ff */
[----:B------:R-:W-:Y:S05]  /*10d90*/  IMAD.WIDE.U32 R6, R201, c[0x0][0x218], R6 ;  /* 0x00008600c9067a25 */ /* 0x000fea00078e0006 */
[----:B------:R-:W-:Y:S04]  /*10da0*/  IADD3 R3, P0, R3, R6, RZ ;  /* 0x0000000603037210 */ /* 0x000fe80007f1e0ff */
[----:B------:R-:W-:Y:S02]  /*10db0*/  IADD3.X R2, R196, R7, R5, P0, !PT ;  /* 0x00000007c4027210 */ /* 0x000fe400007fe405 */
[C---:B------:R-:W-:Y:S04]  /*10dc0*/  LEA R10, P0, R3.reuse, c[0x0][0x1f8], 0x1 ;  /* 0x00007e00030a7a11 */ /* 0x040fe800078008ff */
[----:B------:R-:W-:Y:S01]  /*10dd0*/  LEA.HI.X R8, R3, c[0x0][0x1fc], R2, 0x1, P0 ;  /* 0x00007f0003087a11 */ /* 0x000fe200000f0c02 */
[----:B------:R-:W1:Y:S01]  /*10de0*/  SHFL.IDX PT, R7, R10, 0x1, 0x181f ;  /* 0x00381f000a077f89 */ /* 0x000e6200000e0000 */
[----:B------:R-:W-:Y:S02]  /*10df0*/  SEL R3, RZ, 0x10, P4 ;  /* 0x00000010ff037807 */ /* 0x000fe40002000000 */
[----:B------:R-:W-:Y:S01]  /*10e00*/  SEL R2, RZ, 0x10, P6 ;  /* 0x00000010ff027807 */ /* 0x000fe20003000000 */
[----:B------:R-:W5:Y:S01]  /*10e10*/  SHFL.IDX PT, R9, R8, 0x1, 0x181f ;  /* 0x00381f0008097f89 */ /* 0x000f6200000e0000 */
[----:B------:R-:W-:Y:S02]  /*10e20*/  IADD3 R6, -R3, 0x10, RZ ;  /* 0x0000001003067810 */ /* 0x000fe40007ffe1ff */
[----:B------:R-:W-:Y:S01]  /*10e30*/  IADD3 R5, -R2, 0x10, RZ ;  /* 0x0000001002057810 */ /* 0x000fe20007ffe1ff */
[----:B------:R-:W2:Y:S01]  /*10e40*/  SHFL.IDX PT, R11, R10, RZ, 0x181f ;  /* 0x00181fff0a0b7589 */ /* 0x000ea200000e0000 */
[----:B------:R-:W-:Y:S02]  /*10e50*/  LOP3.LUT R6, R6, 0xf, RZ, 0xc0, !PT ;  /* 0x0000000f06067812 */ /* 0x000fe400078ec0ff */
[----:B------:R-:W-:Y:S01]  /*10e60*/  LOP3.LUT R5, R5, 0xf, RZ, 0xc0, !PT ;  /* 0x0000000f05057812 */ /* 0x000fe200078ec0ff */
[----:B------:R4:W3:Y:S01]  /*10e70*/  SHFL.IDX PT, R13, R8, RZ, 0x181f ;  /* 0x00181fff080d7589 */ /* 0x0008e200000e0000 */
[----:B-1----:R-:W-:Y:S04]  /*10e80*/  IADD3 R14, P1, P0, R14, R7, R208 ;  /* 0x000000070e0e7210 */ /* 0x002fe8000783e0d0 */
[----:B-----5:R-:W-:Y:S02]  /*10e90*/  IADD3.X R15, RZ, R9, R209, P1, P0 ;  /* 0x00000009ff0f7210 */ /* 0x020fe40000fe04d1 */
[----:B------:R-:W-:Y:S04]  /*10ea0*/  IADD3 R16, P1, P0, R6, R7, R211 ;  /* 0x0000000706107210 */ /* 0x000fe8000783e0d3 */
[----:B------:R-:W-:Y:S02]  /*10eb0*/  IADD3.X R17, RZ, R9, R212, P1, P0 ;  /* 0x00000009ff117210 */ /* 0x000fe40000fe04d4 */
[----:B------:R-:W-:Y:S01]  /*10ec0*/  IADD3 R6, P1, P0, R5, R7, R204 ;  /* 0x0000000705067210 */ /* 0x000fe2000783e0cc */
[----:B------:R-:W-:Y:S03]  /*10ed0*/  IMAD R5, R213, 0x6000, R200 ;  /* 0x00006000d5057824 */ /* 0x000fe600078e02c8 */
[----:B------:R-:W-:Y:S02]  /*10ee0*/  IADD3.X R7, RZ, R9, R210, P1, P0 ;  /* 0x00000009ff077210 */ /* 0x000fe40000fe04d2 */
[----:B--2---:R-:W-:Y:S02]  /*10ef0*/  IADD3 R18, P1, R208, R11, RZ ;  /* 0x0000000bd0127210 */ /* 0x004fe40007f3e0ff */
[----:B----4-:R-:W-:Y:S03]  /*10f00*/  IADD3 R8, P0, R11, R211, RZ ;  /* 0x000000d30b087210 */ /* 0x010fe60007f1e0ff */
[----:B---3--:R-:W-:Y:S01]  /*10f10*/  IMAD.X R19, R209, 0x1, R13, P1 ;  /* 0x00000001d1137824 */ /* 0x008fe200008e060d */
[----:B------:R-:W-:Y:S01]  /*10f20*/  ISETP.NE.U32.AND P1, PT, R3, RZ, PT ;  /* 0x000000ff0300720c */ /* 0x000fe20003f25070 */
[----:B------:R-:W-:Y:S01]  /*10f30*/  IMAD.X R9, R13, 0x1, R212, P0 ;  /* 0x000000010d097824 */ /* 0x000fe200000e06d4 */
        /* <DEDUP_REMOVED lines=9> */
.L_x_879:
[C---:B-1-34-:R-:W-:Y:S01]  /*10fd0*/  HMMA.16816.F32 R4, R136.reuse, R140, RZ ;  /* 0x0000008c8804723c */ /* 0x05afe200000018ff */
[----:B------:R-:W-:Y:S02]  /*10fe0*/  LDSM.16.M88.4 R172, [R193+0xe900] ;  /* 0x00e90000c1ac783b */ /* 0x000fe40000000200 */
[----:B------:R-:W-:Y:S02]  /*10ff0*/  ISETP.GE.AND P0, PT, R219, 0x2, PT ;  /* 0x00000002db00780c */ /* 0x000fe40003f06270 */
[CC--:B------:R-:W-:Y:S02]  /*11000*/  IADD3 R2, R188.reuse, R132.reuse, RZ ;  /* 0x00000084bc027210 */ /* 0x0c0fe40007ffe0ff */
[----:B------:R-:W-:Y:S01]  /*11010*/  IADD3 R3, R188, R193, RZ ;  /* 0x000000c1bc037210 */ /* 0x000fe20007ffe0ff */
[C---:B------:R-:W-:Y:S01]  /*11020*/  HMMA.16816.F32 R8, R136.reuse, R142, RZ ;  /* 0x0000008e8808723c */ /* 0x040fe200000018ff */
[----:B------:R-:W-:Y:S01]  /*11030*/  LDSM.16.M88.4 R140, [R187] ;  /* 0x00000000bb8c783b */ /* 0x000fe20000000200 */
[----:B------:R-:W-:Y:S02]  /*11040*/  ISETP.GE.AND P1, PT, R213, 0x1, PT ;  /* 0x00000001d500780c */ /* 0x000fe40003f26270 */
        /* <DEDUP_REMOVED lines=8> */
[----:B------:R-:W-:Y:S07]  /*110d0*/  LDSM.16.M88.4 R176, [R2+0xe100] ;  /* 0x00e1000002b0783b */ /* 0x000fee0000000200 */
[C---:B------:R-:W-:Y:S01]  /*110e0*/  HMMA.16816.F32 R24, R136.reuse, R26, RZ ;  /* 0x0000001a8818723c */ /* 0x040fe200000018ff */
[----:B------:R-:W-:Y:S07]  /*110f0*/  LDSM.16.M88.4 R180, [R191+UR4+0x10100] ;  /* 0x01010004bfb4783b */ /* 0x000fee0008000200 */
[C---:B------:R-:W-:Y:S01]  /*11100*/  HMMA.16816.F32 R28, R136.reuse, R32, RZ ;  /* 0x00000020881c723c */ /* 0x040fe200000018ff */
[----:B------:R-:W0:Y:S07]  /*11110*/  LDGDEPBAR ;  /* 0x00000000000079af */ /* 0x000e2e0000000000 */
[----:B------:R-:W-:Y:S01]  /*11120*/  HMMA.16816.F32 R32, R136, R34, RZ ;  /* 0x000000228820723c */ /* 0x000fe200000018ff */
[----:B------:R-:W3:Y:S07]  /*11130*/  LDSM.16.M88.4 R136, [R2+0xc900] ;  /* 0x00c900000288783b */ /* 0x000eee0000000200 */
[C---:B------:R-:W-:Y:S08]  /*11140*/  HMMA.16816.F32 R4, R148.reuse, R152, R4 ;  /* 0x000000989404723c */ /* 0x040ff00000001804 */
[C---:B------:R-:W-:Y:S01]  /*11150*/  HMMA.16816.F32 R8, R148.reuse, R154, R8 ;  /* 0x0000009a9408723c */ /* 0x040fe20000001808 */
[----:B------:R-:W4:Y:S07]  /*11160*/  LDSM.16.M88.4 R152, [R2+0xd100] ;  /* 0x00d100000298783b */ /* 0x000f2e0000000200 */
[C---:B------:R-:W-:Y:S08]  /*11170*/  HMMA.16816.F32 R12, R148.reuse, R156, R12 ;  /* 0x0000009c940c723c */ /* 0x040ff0000000180c */
[C---:B------:R-:W-:Y:S01]  /*11180*/  HMMA.16816.F32 R16, R148.reuse, R158, R16 ;  /* 0x0000009e9410723c */ /* 0x040fe20000001810 */
[----:B------:R-:W5:Y:S07]  /*11190*/  LDSM.16.M88.4 R156, [R2+0xd900] ;  /* 0x00d90000029c783b */ /* 0x000f6e0000000200 */
[C---:B------:R-:W-:Y:S08]  /*111a0*/  HMMA.16816.F32 R20, R148.reuse, R160, R20 ;  /* 0x000000a09414723c */ /* 0x040ff00000001814 */
[C---:B------:R-:W-:Y:S01]  /*111b0*/  HMMA.16816.F32 R24, R148.reuse, R162, R24 ;  /* 0x000000a29418723c */ /* 0x040fe20000001818 */
[----:B------:R-:W2:Y:S07]  /*111c0*/  LDSM.16.M88.4 R160, [R186] ;  /* 0x00000000baa0783b */ /* 0x000eae0000000200 */
[C---:B------:R-:W-:Y:S08]  /*111d0*/  HMMA.16816.F32 R28, R148.reuse, R164, R28 ;  /* 0x000000a4941c723c */ /* 0x040ff0000000181c */
[----:B------:R-:W-:Y:S01]  /*111e0*/  HMMA.16816.F32 R32, R148, R166, R32 ;  /* 0x000000a69420723c */ /* 0x000fe20000001820 */
[----:B------:R-:W2:Y:S07]  /*111f0*/  LDSM.16.M88.4 R148, [R3+0xc900] ;  /* 0x00c900000394783b */ /* 0x000eae0000000200 */
[C---:B-1----:R-:W-:Y:S01]  /*11200*/  HMMA.16816.F32 R4, R140.reuse, R144, R4 ;  /* 0x000000908c04723c */ /* 0x042fe20000001804 */
[----:B------:R-:W-:Y:S07]  /*11210*/  LDSM.16.M88.4 R164, [R191+UR4+0xf900] ;  /* 0x00f90004bfa4783b */ /* 0x000fee0008000200 */
[C---:B------:R-:W-:Y:S01]  /*11220*/  HMMA.16816.F32 R8, R140.reuse, R146, R8 ;  /* 0x000000928c08723c */ /* 0x040fe20000001808 */
[----:B------:R-:W1:Y:S07]  /*11230*/  LDSM.16.M88.4 R144, [R3+0xd100] ;  /* 0x00d100000390783b */ /* 0x000e6e0000000200 */
[C---:B---3--:R-:W-:Y:S08]  /*11240*/  HMMA.16816.F32 R12, R140.reuse, R136, R12 ;  /* 0x000000888c0c723c */ /* 0x048ff0000000180c */
[C---:B------:R-:W-:Y:S01]  /*11250*/  HMMA.16816.F32 R16, R140.reuse, R138, R16 ;  /* 0x0000008a8c10723c */ /* 0x040fe20000001810 */
[----:B------:R-:W3:Y:S07]  /*11260*/  LDSM.16.M88.4 R136, [R3+0xd900] ;  /* 0x00d900000388783b */ /* 0x000eee0000000200 */
[C---:B----4-:R-:W-:Y:S08]  /*11270*/  HMMA.16816.F32 R20, R140.reuse, R152, R20 ;  /* 0x000000988c14723c */ /* 0x050ff00000001814 */
[C---:B------:R-:W-:Y:S01]  /*11280*/  HMMA.16816.F32 R24, R140.reuse, R154, R24 ;  /* 0x0000009a8c18723c */ /* 0x040fe20000001818 */
[----:B------:R-:W-:Y:S07]  /*11290*/  LDSM.16.M88.4 R152, [R191+UR4+0xe100] ;  /* 0x00e10004bf98783b */ /* 0x000fee0008000200 */
[C---:B-----5:R-:W-:Y:S08]  /*112a0*/  HMMA.16816.F32 R28, R140.reuse, R156, R28 ;  /* 0x0000009c8c1c723c */ /* 0x060ff0000000181c */
[----:B------:R-:W-:Y:S01]  /*112b0*/  HMMA.16816.F32 R32, R140, R158, R32 ;  /* 0x0000009e8c20723c */ /* 0x000fe20000001820 */
[----:B------:R-:W4:Y:S07]  /*112c0*/  LDSM.16.M88.4 R140, [R190+0x4000] ;  /* 0x00400000be8c783b */ /* 0x000f2e0000000200 */
[C---:B--2---:R-:W-:Y:S01]  /*112d0*/  HMMA.16816.F32 R4, R160.reuse, R168, R4 ;  /* 0x000000a8a004723c */ /* 0x044fe20000001804 */
[----:B------:R-:W2:Y:S07]  /*112e0*/  LDSM.16.M88.4 R156, [R191+UR4+0xe900] ;  /* 0x00e90004bf9c783b */ /* 0x000eae0008000200 */
[C---:B------:R-:W-:Y:S01]  /*112f0*/  HMMA.16816.F32 R8, R160.reuse, R170, R8 ;  /* 0x000000aaa008723c */ /* 0x040fe20000001808 */
[----:B------:R-:W-:Y:S07]  /*11300*/  LDSM.16.M88.4 R168, [R193+0xe100] ;  /* 0x00e10000c1a8783b */ /* 0x000fee0000000200 */
[C---:B------:R-:W-:Y:S08]  /*11310*/  HMMA.16816.F32 R12, R160.reuse, R148, R12 ;  /* 0x00000094a00c723c */ /* 0x040ff0000000180c */
[C---:B------:R-:W-:Y:S01]  /*11320*/  HMMA.16816.F32 R16, R160.reuse, R150, R16 ;  /* 0x00000096a010723c */ /* 0x040fe20000001810 */
[----:B------:R-:W5:Y:S07]  /*11330*/  LDSM.16.M88.4 R148, [R191+UR4+0xf100] ;  /* 0x00f10004bf94783b */ /* 0x000f6e0008000200 */
        /* <DEDUP_REMOVED lines=10> */
[C---:B--2---:R-:W-:Y:S08]  /*113e0*/  HMMA.16816.F32 R12, R140.reuse, R156, R12 ;  /* 0x0000009c8c0c723c */ /* 0x044ff0000000180c */
[C---:B------:R-:W-:Y:S01]  /*113f0*/  HMMA.16816.F32 R16, R140.reuse, R158, R16 ;  /* 0x0000009e8c10723c */ /* 0x040fe20000001810 */
[----:B------:R-:W-:Y:S07]  /*11400*/  LDSM.16.M88.4 R156, [R2+0xf900] ;  /* 0x00f90000029c783b */ /* 0x000fee0000000200 */
[C---:B-----5:R-:W-:Y:S08]  /*11410*/  HMMA.16816.F32 R20, R140.reuse, R148, R20 ;  /* 0x000000948c14723c */ /* 0x060ff00000001814 */
        /* <DEDUP_REMOVED lines=99> */
[----:B------:R-:W-:Y:S01]  /*11a50*/  FMUL.FTZ R180, R15, c[0x0][0x320] ;  /* 0x0000c8000fb47a20 */ /* 0x000fe20000410000 */
[----:B------:R-:W-:Y:S01]  /*11a60*/  LDSM.16.MT88.4 R140, [R184+UR4+0x2900] ;  /* 0x00290004b88c783b */ /* 0x000fe20008004200 */
[C---:B-1----:R-:W-:Y:S03]  /*11a70*/  HMMA.16816.F32 R28, R172.reuse, R136, R28 ;  /* 0x00000088ac1c723c */ /* 0x042fe6000000181c */
[----:B------:R-:W-:Y:S02]  /*11a80*/  FMUL.FTZ R181, R16, c[0x0][0x320] ;  /* 0x0000c80010b57a20 */ /* 0x000fe40000410000 */
[----:B------:R-:W-:Y:S02]  /*11a90*/  FMUL.FTZ R167, R17, c[0x0][0x320] ;  /* 0x0000c80011a77a20 */ /* 0x000fe40000410000 */
[----:B------:R-:W1:Y:S01]  /*11aa0*/  MUFU.TANH R169, R169 ;  /* 0x000000a900a97308 */ /* 0x000e620000002400 */
[----:B------:R-:W-:Y:S01]  /*11ab0*/  HMMA.16816.F32 R32, R172, R138, R32 ;  /* 0x0000008aac20723c */ /* 0x000fe20000001820 */
[----:B------:R-:W-:Y:S03]  /*11ac0*/  LDSM.16.MT88.4 R144, [R185+UR4+0x3900] ;  /* 0x00390004b990783b */ /* 0x000fe60008004200 */
[----:B------:R-:W-:Y:S02]  /*11ad0*/  FMUL.FTZ R214, R18, c[0x0][0x320] ;  /* 0x0000c80012d67a20 */ /* 0x000fe40000410000 */
        /* <DEDUP_REMOVED lines=56> */
[----:B-1----:R-:W-:Y:S02]  /*11e60*/  FMNMX.FTZ R2, R161, R2, !PT ;  /* 0x00000002a1027209 */ /* 0x002fe40007810000 */
[----:B------:R-:W-:Y:S07]  /*11e70*/  IADD3 R24, R185, UR4, RZ ;  /* 0x00000004b9187c10 */ /* 0x000fee000fffe0ff */
        /* <DEDUP_REMOVED lines=13> */
[----:B---3--:R-:W-:Y:S01]  /*11f50*/  FMNMX.FTZ R3, R154, R3, !PT ;  /* 0x000000039a037209 */ /* 0x008fe20007810000 */
[----:B------:R-:W-:Y:S08]  /*11f60*/  LDSM.16.MT88.4 R28, [R184+UR4+0x100] ;  /* 0x00010004b81c783b */ /* 0x000ff00008004200 */
        /* <DEDUP_REMOVED lines=49> */
[----:B------:R-:W-:Y:S02]  /*12280*/  FMUL.FTZ R33, R2, R101 ;  /* 0x0000006502217220 */ /* 0x000fe40000410000 */
[--C-:B------:R-:W-:Y:S01]  /*12290*/  FFMA.FTZ R216, R163, c[0x0][0x2d0], -R152.reuse ;  /* 0x0000b400a3d87a23 */ /* 0x100fe20000010898 */
[----:B---3--:R-:W-:Y:S01]  /*122a0*/  F2FP.PACK_AB R128, R175, R176 ;  /* 0x000000b0af80723e */ /* 0x008fe200000000ff */
[--C-:B------:R-:W-:Y:S02]  /*122b0*/  FFMA.FTZ R218, R164, c[0x0][0x2d0], -R149.reuse ;  /* 0x0000b400a4da7a23 */ /* 0x100fe40000010895 */
[--C-:B------:R-:W-:Y:S02]  /*122c0*/  FFMA.FTZ R221, R162, c[0x0][0x2d0], -R149.reuse ;  /* 0x0000b400a2dd7a23 */ /* 0x100fe40000010895 */
[--C-:B------:R-:W-:Y:S01]  /*122d0*/  FFMA.FTZ R222, R160, c[0x0][0x2d0], -R149.reuse ;  /* 0x0000b400a0de7a23 */ /* 0x100fe20000010895 */
[----:B------:R-:W3:Y:S01]  /*122e0*/  MUFU.EX2 R173, R173 ;  /* 0x000000ad00ad7308 */ /* 0x000ee20000000800 */
[----:B------:R-:W-:Y:S01]  /*122f0*/  LDSM.16.MT88.4 R160, [R185+UR4+0x5900] ;  /* 0x00590004b9a0783b */ /* 0x000fe20008004200 */
[--C-:B------:R-:W-:Y:S02]  /*12300*/  FFMA.FTZ R225, R158, c[0x0][0x2d0], -R149.reuse ;  /* 0x0000b4009ee17a23 */ /* 0x100fe40000010895 */
[C---:B-1----:R-:W-:Y:S02]  /*12310*/  FMUL.FTZ R6, R0.reuse, R130 ;  /* 0x0000008200067220 */ /* 0x042fe40000410000 */
[C---:B------:R-:W-:Y:S02]  /*12320*/  FMUL.FTZ R7, R0.reuse, R131 ;  /* 0x0000008300077220 */ /* 0x040fe40000410000 */
[C---:B------:R-:W-:Y:S02]  /*12330*/  FMUL.FTZ R10, R0.reuse, R126 ;  /* 0x0000007e000a7220 */ /* 0x040fe40000410000 */
[----:B------:R-:W-:Y:S01]  /*12340*/  MUFU.EX2 R172, R172 ;  /* 0x000000ac00ac7308 */ /* 0x000fe20000000800 */
[C---:B------:R-:W-:Y:S02]  /*12350*/  FMUL.FTZ R11, R0.reuse, R127 ;  /* 0x0000007f000b7220 */ /* 0x040fe40000410000 */
[C---:B------:R-:W-:Y:S01]  /*12360*/  FMUL.FTZ R14, R0.reuse, R122 ;  /* 0x0000007a000e7220 */ /* 0x040fe20000410000 */
[----:B------:R-:W-:Y:S01]  /*12370*/  LDSM.16.MT88.4 R124, [R185+UR4+0x2900] ;  /* 0x00290004b97c783b */ /* 0x000fe20008004200 */
[C---:B------:R-:W-:Y:S02]  /*12380*/  FMUL.FTZ R15, R0.reuse, R123 ;  /* 0x0000007b000f7220 */ /* 0x040fe40000410000 */
[C---:B------:R-:W-:Y:S02]  /*12390*/  FMUL.FTZ R18, R0.reuse, R118 ;  /* 0x0000007600127220 */ /* 0x040fe40000410000 */
[C---:B------:R-:W-:Y:S01]  /*123a0*/  FMUL.FTZ R19, R0.reuse, R119 ;  /* 0x0000007700137220 */ /* 0x040fe20000410000 */
[----:B------:R-:W1:Y:S01]  /*123b0*/  MUFU.EX2 R171, R171 ;  /* 0x000000ab00ab7308 */ /* 0x000e620000000800 */
[C---:B------:R-:W-:Y:S01]  /*123c0*/  FMUL.FTZ R34, R0.reuse, R102 ;  /* 0x0000006600227220 */ /* 0x040fe20000410000 */
[----:B------:R-:W-:Y:S01]  /*123d0*/  LDSM.16.MT88.4 R116, [R184+UR4+0x900] ;  /* 0x00090004b874783b */ /* 0x000fe20008004200 */
[----:B------:R-:W-:Y:S01]  /*123e0*/  FMUL.FTZ R35, R0, R103 ;  /* 0x0000006700237220 */ /* 0x000fe20000410000 */
[----:B---3--:R-:W-:Y:S01]  /*123f0*/  F2FP.PACK_AB R130, R173, R174 ;  /* 0x000000aead82723e */ /* 0x008fe200000000ff */
[--C-:B------:R-:W-:Y:S02]  /*12400*/  FFMA.FTZ R224, R157, c[0x0][0x2d0], -R152.reuse ;  /* 0x0000b4009de07a23 */ /* 0x100fe40000010898 */
[--C-:B------:R-:W-:Y:S02]  /*12410*/  FFMA.FTZ R227, R155, c[0x0][0x2d0], -R152.reuse ;  /* 0x0000b4009be37a23 */ /* 0x100fe40000010898 */
[--C-:B------:R-:W-:Y:S01]  /*12420*/  FFMA.FTZ R226, R156, c[0x0][0x2d0], -R149.reuse ;  /* 0x0000b4009ce27a23 */ /* 0x100fe20000010895 */
[----:B------:R-:W-:Y:S01]  /*12430*/  MUFU.EX2 R170, R170 ;  /* 0x000000aa00aa7308 */ /* 0x000fe20000000800 */
[----:B------:R-:W-:Y:S01]  /*12440*/  LDSM.16.MT88.4 R100, [R184+UR4+0x2100] ;  /* 0x00210004b864783b */ /* 0x000fe20008004200 */
[--C-:B------:R-:W-:Y:S02]  /*12450*/  FFMA.FTZ R229, R154, c[0x0][0x2d0], -R149.reuse ;  /* 0x0000b4009ae57a23 */ /* 0x100fe40000010895 */
[--C-:B------:R-:W-:Y:S02]  /*12460*/  FFMA.FTZ R228, R153, c[0x0][0x2d0], -R152.reuse ;  /* 0x0000b40099e47a23 */ /* 0x100fe40000010898 */
[--C-:B------:R-:W-:Y:S02]  /*12470*/  FFMA.FTZ R230, R150, c[0x0][0x2d0], -R149.reuse ;  /* 0x0000b40096e67a23 */ /* 0x100fe40000010895 */
[C---:B------:R-:W-:Y:S02]  /*12480*/  FMUL.FTZ R36, R2.reuse, R36 ;  /* 0x0000002402247220 */ /* 0x040fe40000410000 */
[----:B------:R-:W3:Y:S01]  /*12490*/  MUFU.EX2 R169, R169 ;  /* 0x000000a900a97308 */ /* 0x000ee20000000800 */
[----:B------:R-:W-:Y:S02]  /*124a0*/  FMUL.FTZ R37, R2, R37 ;  /* 0x0000002502257220 */ /* 0x000fe40000410000 */
[C---:B------:R-:W-:Y:S01]  /*124b0*/  FMUL.FTZ R38, R0.reuse, R38 ;  /* 0x0000002600267220 */ /* 0x040fe20000410000 */
[----:B-1----:R-:W-:Y:S01]  /*124c0*/  F2FP.PACK_AB R129, R171, R172 ;  /* 0x000000acab81723e */ /* 0x002fe200000000ff */
[----:B------:R-:W-:Y:S02]  /*124d0*/  FMUL.FTZ R39, R0, R39 ;  /* 0x0000002700277220 */ /* 0x000fe40000410000 */
        /* <DEDUP_REMOVED lines=9> */
[----:B------:R-:W-:Y:S02]  /*12570*/  FMUL.FTZ R47, R0, R47 ;  /* 0x0000002f002f7220 */ /* 0x000fe40000410000 */
[C---:B------:R-:W-:Y:S01]  /*12580*/  FMUL.FTZ R48, R2.reuse, R48 ;  /* 0x0000003002307220 */ /* 0x040fe20000410000 */
[----:B---3--:R-:W-:Y:S01]  /*12590*/  F2FP.PACK_AB R131, R169, R170 ;  /* 0x000000aaa983723e */ /* 0x008fe200000000ff */
[----:B------:R-:W-:Y:S02]  /*125a0*/  FMUL.FTZ R49, R2, R49 ;  /* 0x0000003102317220 */ /* 0x000fe40000410000 */
[C---:B------:R-:W-:Y:S02]  /*125b0*/  FMUL.FTZ R50, R0.reuse, R50 ;  /* 0x0000003200327220 */ /* 0x040fe40000410000 */
[----:B------:R-:W-:Y:S01]  /*125c0*/  FMUL.FTZ R51, R0, R51 ;  /* 0x0000003300337220 */ /* 0x000fe20000410000 */
[----:B------:R-:W-:Y:S01]  /*125d0*/  MUFU.EX2 R218, R218 ;  /* 0x000000da00da7308 */ /* 0x000fe20000000800 */
[C---:B--2---:R-:W-:Y:S05]  /*125e0*/  HMMA.16816.F32 R4, R128.reuse, R20, R4 ;  /* 0x000000148004723c */ /* 0x044fea0000001804 */
[C---:B------:R-:W-:Y:S02]  /*125f0*/  FMUL.FTZ R52, R2.reuse, R52 ;  /* 0x0000003402347220 */ /* 0x040fe40000410000 */
[----:B------:R-:W-:Y:S01]  /*12600*/  FMUL.FTZ R21, R2, R113 ;  /* 0x0000007102157220 */ /* 0x000fe20000410000 */
[C---:B------:R-:W-:Y:S01]  /*12610*/  HMMA.16816.F32 R8, R128.reuse, R22, R8 ;  /* 0x000000168008723c */ /* 0x040fe20000001808 */
[----:B------:R-:W-:Y:S03]  /*12620*/  MUFU.EX2 R221, R221 ;  /* 0x000000dd00dd7308 */ /* 0x000fe60000000800 */
[----:B------:R-:W-:Y:S01]  /*12630*/  IADD3 R20, R184, UR4, RZ ;  /* 0x00000004b8147c10 */ /* 0x000fe2000fffe0ff */
[----:B------:R-:W-:Y:S02]  /*12640*/  FMUL.FTZ R53, R2, R53 ;  /* 0x0000003502357220 */ /* 0x000fe40000410000 */
[----:B------:R-:W-:Y:S01]  /*12650*/  FMUL.FTZ R22, R0, R114 ;  /* 0x0000007200167220 */ /* 0x000fe20000410000 */
[C---:B------:R-:W-:Y:S03]  /*12660*/  HMMA.16816.F32 R12, R128.reuse, R24, R12 ;  /* 0x00000018800c723c */ /* 0x040fe6000000180c */
[----:B------:R-:W-:Y:S01]  /*12670*/  MUFU.EX2 R220, R220 ;  /* 0x000000dc00dc7308 */ /* 0x000fe20000000800 */
[----:B------:R-:W-:Y:S01]  /*12680*/  IADD3 R168, R189, R20, RZ ;  /* 0x00000014bda87210 */ /* 0x000fe20007ffe0ff */
[----:B------:R-:W-:Y:S02]  /*12690*/  FMUL.FTZ R20, R2, R112 ;  /* 0x0000007002147220 */ /* 0x000fe40000410000 */
[----:B------:R-:W-:Y:S01]  /*126a0*/  FMUL.FTZ R23, R0, R115 ;  /* 0x0000007300177220 */ /* 0x000fe20000410000 */
[C---:B------:R-:W-:Y:S01]  /*126b0*/  HMMA.16816.F32 R16, R128.reuse, R26, R16 ;  /* 0x0000001a8010723c */ /* 0x040fe20000001810 */
[----:B------:R-:W1:Y:S03]  /*126c0*/  LDSM.16.MT88.4 R120, [R168+0x100] ;  /* 0x00010000a878783b */ /* 0x000e660000004200 */
[C---:B------:R-:W-:Y:S01]  /*126d0*/  FMUL.FTZ R24, R2.reuse, R108 ;  /* 0x0000006c02187220 */ /* 0x040fe20000410000 */
[----:B------:R-:W-:Y:S01]  /*126e0*/  MUFU.EX2 R223, R223 ;  /* 0x000000df00df7308 */ /* 0x000fe20000000800 */
[----:B------:R-:W-:Y:S02]  /*126f0*/  FMUL.FTZ R25, R2, R109 ;  /* 0x0000006d02197220 */ /* 0x000fe40000410000 */
[C---:B------:R-:W-:Y:S01]  /*12700*/  HMMA.16816.F32 R20, R128.reuse, R28, R20 ;  /* 0x0000001c8014723c */ /* 0x040fe20000001814 */
[----:B------:R-:W2:Y:S03]  /*12710*/  LDSM.16.MT88.4 R112, [R185+UR4+0x2100] ;  /* 0x00210004b970783b */ /* 0x000ea60008004200 */
[C---:B------:R-:W-:Y:S02]  /*12720*/  FMUL.FTZ R26, R0.reuse, R110 ;  /* 0x0000006e001a7220 */ /* 0x040fe40000410000 */
[----:B------:R-:W-:Y:S01]  /*12730*/  FMUL.FTZ R27, R0, R111 ;  /* 0x0000006f001b7220 */ /* 0x000fe20000410000 */
[----:B------:R-:W-:Y:S01]  /*12740*/  MUFU.EX2 R222, R222 ;  /* 0x000000de00de7308 */ /* 0x000fe20000000800 */
[C---:B------:R-:W-:Y:S01]  /*12750*/  FMUL.FTZ R28, R2.reuse, R104 ;  /* 0x00000068021c7220 */ /* 0x040fe20000410000 */
[----:B------:R-:W-:Y:S03]  /*12760*/  LDSM.16.MT88.4 R108, [R168+0x2100] ;  /* 0x00210000a86c783b */ /* 0x000fe60000004200 */
[----:B------:R-:W-:Y:S01]  /*12770*/  FMUL.FTZ R29, R2, R105 ;  /* 0x00000069021d7220 */ /* 0x000fe20000410000 */
[C---:B------:R-:W-:Y:S03]  /*12780*/  HMMA.16816.F32 R24, R128.reuse, R30, R24 ;  /* 0x0000001e8018723c */ /* 0x040fe60000001818 */
[C---:B------:R-:W-:Y:S01]  /*12790*/  FMUL.FTZ R54, R0.reuse, R54 ;  /* 0x0000003600367220 */ /* 0x040fe20000410000 */
[----:B------:R-:W-:Y:S01]  /*127a0*/  LDSM.16.MT88.4 R156, [R168+0x3900] ;  /* 0x00390000a89c783b */ /* 0x000fe20000004200 */
[C---:B------:R-:W-:Y:S01]  /*127b0*/  FMUL.FTZ R55, R0.reuse, R55 ;  /* 0x0000003700377220 */ /* 0x040fe20000410000 */
[----:B------:R-:W-:Y:S01]  /*127c0*/  MUFU.EX2 R225, R225 ;  /* 0x000000e100e17308 */ /* 0x000fe20000000800 */
[C---:B------:R-:W-:Y:S02]  /*127d0*/  FMUL.FTZ R30, R0.reuse, R106 ;  /* 0x0000006a001e7220 */ /* 0x040fe40000410000 */
[----:B------:R-:W-:Y:S03]  /*127e0*/  FMUL.FTZ R31, R0, R107 ;  /* 0x0000006b001f7220 */ /* 0x000fe60000410000 */
[----:B------:R-:W3:Y:S01]  /*127f0*/  LDSM.16.MT88.4 R104, [R133+0x2100] ;  /* 0x002100008568783b */ /* 0x000ee20000004200 */
[C---:B------:R-:W-:Y:S02]  /*12800*/  FMUL.FTZ R56, R2.reuse, R56 ;  /* 0x0000003802387220 */ /* 0x040fe40000410000 */
[----:B------:R-:W-:Y:S01]  /*12810*/  FMUL.FTZ R57, R2, R57 ;  /* 0x0000003902397220 */ /* 0x000fe20000410000 */
[----:B------:R-:W-:Y:S01]  /*12820*/  MUFU.EX2 R224, R224 ;  /* 0x000000e000e07308 */ /* 0x000fe20000000800 */
[C---:B------:R-:W-:Y:S02]  /*12830*/  FMUL.FTZ R58, R0.reuse, R58 ;  /* 0x0000003a003a7220 */ /* 0x040fe40000410000 */
[----:B------:R-:W-:Y:S01]  /*12840*/  FMUL.FTZ R59, R0, R59 ;  /* 0x0000003b003b7220 */ /* 0x000fe20000410000 */
[C---:B-1----:R-:W-:Y:S03]  /*12850*/  HMMA.16816.F32 R28, R128.reuse, R120, R28 ;  /* 0x00000078801c723c */ /* 0x042fe6000000181c */
        /* <DEDUP_REMOVED lines=8> */
[C---:B--2---:R-:W-:Y:S01]  /*128e0*/  HMMA.16816.F32 R36, R128.reuse, R112, R36 ;  /* 0x000000708024723c */ /* 0x044fe20000001824 */
[----:B------:R-:W-:Y:S03]  /*128f0*/  MUFU.EX2 R226, R226 ;  /* 0x000000e200e27308 */ /* 0x000fe60000000800 */
[----:B------:R-:W-:Y:S02]  /*12900*/  FMUL.FTZ R65, R2, R65 ;  /* 0x0000004102417220 */ /* 0x000fe40000410000 */
[C---:B------:R-:W-:Y:S02]  /*12910*/  FMUL.FTZ R66, R0.reuse, R66 ;  /* 0x0000004200427220 */ /* 0x040fe40000410000 */
[C---:B------:R-:W-:Y:S01]  /*12920*/  HMMA.16816.F32 R40, R128.reuse, R114, R40 ;  /* 0x000000728028723c */ /* 0x040fe20000001828 */
[----:B------:R-:W-:Y:S02]  /*12930*/  LDSM.16.MT88.4 R112, [R185+UR4+0x900] ;  /* 0x00090004b970783b */ /* 0x000fe40008004200 */
[----:B------:R-:W-:Y:S01]  /*12940*/  MUFU.EX2 R229, R229 ;  /* 0x000000e500e57308 */ /* 0x000fe20000000800 */
[----:B------:R-:W-:Y:S02]  /*12950*/  FMUL.FTZ R67, R0, R67 ;  /* 0x0000004300437220 */ /* 0x000fe40000410000 */
[C---:B------:R-:W-:Y:S02]  /*12960*/  FMUL.FTZ R68, R2.reuse, R68 ;  /* 0x0000004402447220 */ /* 0x040fe40000410000 */
[C---:B---3--:R-:W-:Y:S04]  /*12970*/  HMMA.16816.F32 R44, R128.reuse, R104, R44 ;  /* 0x00000068802c723c */ /* 0x048fe8000000182c */
[----:B------:R-:W-:Y:S01]  /*12980*/  FMUL.FTZ R69, R2, R69 ;  /* 0x0000004502457220 */ /* 0x000fe20000410000 */
[----:B------:R-:W-:Y:S01]  /*12990*/  MUFU.EX2 R228, R228 ;  /* 0x000000e400e47308 */ /* 0x000fe20000000800 */
[C---:B------:R-:W-:Y:S02]  /*129a0*/  FMUL.FTZ R70, R0.reuse, R70 ;  /* 0x0000004600467220 */ /* 0x040fe40000410000 */
[C---:B------:R-:W-:Y:S01]  /*129b0*/  HMMA.16816.F32 R48, R128.reuse, R106, R48 ;  /* 0x0000006a8030723c */ /* 0x040fe20000001830 */
[----:B------:R-:W1:Y:S03]  /*129c0*/  LDSM.16.MT88.4 R104, [R185+UR4+0x4100] ;  /* 0x00410004b968783b */ /* 0x000e660008004200 */
[----:B------:R-:W-:Y:S02]  /*129d0*/  FMUL.FTZ R71, R0, R71 ;  /* 0x0000004700477220 */ /* 0x000fe40000410000 */
[C---:B------:R-:W-:Y:S01]  /*129e0*/  FMUL.FTZ R72, R2.reuse, R72 ;  /* 0x0000004802487220 */ /* 0x040fe20000410000 */
[----:B------:R-:W-:Y:S01]  /*129f0*/  MUFU.EX2 R230, R230 ;  /* 0x000000e600e67308 */ /* 0x000fe20000000800 */
[C---:B------:R-:W-:Y:S04]  /*12a00*/  HMMA.16816.F32 R52, R128.reuse, R100, R52 ;  /* 0x000000648034723c */ /* 0x040fe80000001834 */
[----:B------:R-:W-:Y:S02]  /*12a10*/  FMUL.FTZ R73, R2, R73 ;  /* 0x0000004902497220 */ /* 0x000fe40000410000 */
[C---:B------:R-:W-:Y:S02]  /*12a20*/  FMUL.FTZ R74, R0.reuse, R74 ;  /* 0x0000004a004a7220 */ /* 0x040fe40000410000 */
[C---:B------:R-:W-:Y:S01]  /*12a30*/  HMMA.16816.F32 R56, R128.reuse, R102, R56 ;  /* 0x000000668038723c */ /* 0x040fe20000001838 */
[----:B------:R-:W2:Y:S03]  /*12a40*/  LDSM.16.MT88.4 R100, [R133+0x4100] ;  /* 0x004100008564783b */ /* 0x000ea60000004200 */
[----:B------:R-:W-:Y:S02]  /*12a50*/  FMUL.FTZ R75, R0, R75 ;  /* 0x0000004b004b7220 */ /* 0x000fe40000410000 */
[C---:B------:R-:W-:Y:S02]  /*12a60*/  FMUL.FTZ R84, R2.reuse, R84 ;  /* 0x0000005402547220 */ /* 0x040fe40000410000 */
[C---:B------:R-:W-:Y:S04]  /*12a70*/  HMMA.16816.F32 R60, R128.reuse, R108, R60 ;  /* 0x0000006c803c723c */ /* 0x040fe8000000183c */
[----:B------:R-:W-:Y:S02]  /*12a80*/  FMUL.FTZ R85, R2, R85 ;  /* 0x0000005502557220 */ /* 0x000fe40000410000 */
[C---:B------:R-:W-:Y:S02]  /*12a90*/  FMUL.FTZ R86, R0.reuse, R86 ;  /* 0x0000005600567220 */ /* 0x040fe40000410000 */
[C---:B------:R-:W-:Y:S01]  /*12aa0*/  HMMA.16816.F32 R64, R128.reuse, R110, R64 ;  /* 0x0000006e8040723c */ /* 0x040fe20000001840 */
[----:B------:R-:W3:Y:S03]  /*12ab0*/  LDSM.16.MT88.4 R108, [R184+UR4+0x4100] ;  /* 0x00410004b86c783b */ /* 0x000ee60008004200 */
[----:B------:R-:W-:Y:S02]  /*12ac0*/  FMUL.FTZ R87, R0, R87 ;  /* 0x0000005700577220 */ /* 0x000fe40000410000 */
[--C-:B------:R-:W-:Y:S02]  /*12ad0*/  FFMA.FTZ R177, R177, c[0x0][0x2d0], -R152.reuse ;  /* 0x0000b400b1b17a23 */ /* 0x100fe40000010898 */
[--C-:B------:R-:W-:Y:S01]  /*12ae0*/  FFMA.FTZ R178, R179, c[0x0][0x2d0], -R152.reuse ;  /* 0x0000b400b3b27a23 */ /* 0x100fe20000010898 */
[C---:B-1----:R-:W-:Y:S03]  /*12af0*/  HMMA.16816.F32 R68, R128.reuse, R104, R68 ;  /* 0x000000688044723c */ /* 0x042fe60000001844 */
[--C-:B------:R-:W-:Y:S01]  /*12b00*/  FFMA.FTZ R179, R182, c[0x0][0x2d0], -R149.reuse ;  /* 0x0000b400b6b37a23 */ /* 0x100fe20000010895 */
[----:B------:R-:W-:Y:S01]  /*12b10*/  MUFU.EX2 R177, R177 ;  /* 0x000000b100b17308 */ /* 0x000fe20000000800 */
[--C-:B------:R-:W-:Y:S02]  /*12b20*/  FFMA.FTZ R182, R167, c[0x0][0x2d0], -R152.reuse ;  /* 0x0000b400a7b67a23 */ /* 0x100fe40000010898 */
[--C-:B------:R-:W-:Y:S01]  /*12b30*/  FFMA.FTZ R180, R180, c[0x0][0x2d0], -R149.reuse ;  /* 0x0000b400b4b47a23 */ /* 0x100fe20000010895 */
[C---:B------:R-:W-:Y:S01]  /*12b40*/  HMMA.16816.F32 R72, R128.reuse, R106, R72 ;  /* 0x0000006a8048723c */ /* 0x040fe20000001848 */
[----:B------:R-:W1:Y:S03]  /*12b50*/  LDSM.16.MT88.4 R104, [R168+0x4100] ;  /* 0x00410000a868783b */ /* 0x000e660000004200 */
[C---:B------:R-:W-:Y:S02]  /*12b60*/  FMUL.FTZ R76, R2.reuse, R76 ;  /* 0x0000004c024c7220 */ /* 0x040fe40000410000 */
[----:B------:R-:W-:Y:S01]  /*12b70*/  FMUL.FTZ R77, R2, R77 ;  /* 0x0000004d024d7220 */ /* 0x000fe20000410000 */
[----:B------:R-:W4:Y:S01]  /*12b80*/  MUFU.EX2 R178, R178 ;  /* 0x000000b200b27308 */ /* 0x000f220000000800 */
[C---:B------:R-:W-:Y:S04]  /*12b90*/  FMUL.FTZ R78, R0.reuse, R78 ;  /* 0x0000004e004e7220 */ /* 0x040fe80000410000 */
[----:B------:R-:W-:Y:S02]  /*12ba0*/  FMUL.FTZ R79, R0, R79 ;  /* 0x0000004f004f7220 */ /* 0x000fe40000410000 */
[--C-:B------:R-:W-:Y:S02]  /*12bb0*/  FFMA.FTZ R181, R181, c[0x0][0x2d0], -R152.reuse ;  /* 0x0000b400b5b57a23 */ /* 0x100fe40000010898 */
[----:B------:R-:W-:Y:S01]  /*12bc0*/  FFMA.FTZ R152, R151, c[0x0][0x2d0], -R152 ;  /* 0x0000b40097987a23 */ /* 0x000fe20000010898 */
[----:B------:R-:W-:Y:S01]  /*12bd0*/  MUFU.EX2 R179, R179 ;  /* 0x000000b300b37308 */ /* 0x000fe20000000800 */
[--C-:B------:R-:W-:Y:S01]  /*12be0*/  FFMA.FTZ R183, R214, c[0x0][0x2d0], -R149.reuse ;  /* 0x0000b400d6b77a23 */ /* 0x100fe20000010895 */
[C---:B--2---:R-:W-:Y:S03]  /*12bf0*/  HMMA.16816.F32 R76, R128.reuse, R100, R76 ;  /* 0x00000064804c723c */ /* 0x044fe6000000184c */
[C---:B------:R-:W-:Y:S02]  /*12c00*/  FMUL.FTZ R80, R2.reuse, R80 ;  /* 0x0000005002507220 */ /* 0x040fe40000410000 */
[----:B------:R-:W-:Y:S02]  /*12c10*/  FMUL.FTZ R81, R2, R81 ;  /* 0x0000005102517220 */ /* 0x000fe40000410000 */
[C---:B------:R-:W-:Y:S01]  /*12c20*/  FMUL.FTZ R82, R0.reuse, R82 ;  /* 0x0000005200527220 */ /* 0x040fe20000410000 */
[----:B------:R-:W2:Y:S01]  /*12c30*/  MUFU.EX2 R180, R180 ;  /* 0x000000b400b47308 */ /* 0x000ea20000000800 */
[----:B------:R-:W-:Y:S03]  /*12c40*/  FMUL.FTZ R83, R0, R83 ;  /* 0x0000005300537220 */ /* 0x000fe60000410000 */
[--C-:B------:R-:W-:Y:S01]  /*12c50*/  FFMA.FTZ R214, R166, c[0x0][0x2d0], -R149.reuse ;  /* 0x0000b400a6d67a23 */ /* 0x100fe20000010895 */
[----:B----4-:R-:W-:Y:S01]  /*12c60*/  F2FP.PACK_AB R100, R178, R177 ;  /* 0x000000b1b264723e */ /* 0x010fe200000000ff */
[----:B------:R-:W-:Y:S01]  /*12c70*/  LDSM.16.MT88.4 R164, [R133+0x5900] ;  /* 0x0059000085a4783b */ /* 0x000fe20000004200 */
[----:B------:R-:W-:Y:S01]  /*12c80*/  FFMA.FTZ R149, R148, c[0x0][0x2d0], -R149 ;  /* 0x0000b40094957a23 */ /* 0x000fe20000010895 */
[C---:B------:R-:W-:Y:S02]  /*12c90*/  HMMA.16816.F32 R80, R128.reuse, R102, R80 ;  /* 0x000000668050723c */ /* 0x040fe40000001850 */
[----:B------:R4:W-:Y:S01]  /*12ca0*/  MUFU.EX2 R231, R152 ;  /* 0x0000009800e77308 */ /* 0x0009e20000000800 */
[C---:B------:R-:W-:Y:S02]  /*12cb0*/  FMUL.FTZ R88, R2.reuse, R88 ;  /* 0x0000005802587220 */ /* 0x040fe40000410000 */
[----:B------:R-:W-:Y:S02]  /*12cc0*/  FMUL.FTZ R89, R2, R89 ;  /* 0x0000005902597220 */ /* 0x000fe40000410000 */
[C---:B------:R-:W-:Y:S01]  /*12cd0*/  FMUL.FTZ R90, R0.reuse, R90 ;  /* 0x0000005a005a7220 */ /* 0x040fe20000410000 */
[C---:B---3--:R-:W-:Y:S04]  /*12ce0*/  HMMA.16816.F32 R84, R128.reuse, R108, R84 ;  /* 0x0000006c8054723c */ /* 0x048fe80000001854 */
[----:B------:R-:W-:Y:S01]  /*12cf0*/  FMUL.FTZ R91, R0, R91 ;  /* 0x0000005b005b7220 */ /* 0x000fe20000410000 */
[----:B------:R-:W-:Y:S01]  /*12d00*/  MUFU.EX2 R181, R181 ;  /* 0x000000b500b57308 */ /* 0x000fe20000000800 */
[C---:B------:R-:W-:Y:S02]  /*12d10*/  FMUL.FTZ R92, R2.reuse, R92 ;  /* 0x0000005c025c7220 */ /* 0x040fe40000410000 */
[----:B------:R-:W-:Y:S01]  /*12d20*/  FMUL.FTZ R93, R2, R93 ;  /* 0x0000005d025d7220 */ /* 0x000fe20000410000 */
[----:B--2---:R-:W-:Y:S02]  /*12d30*/  F2FP.PACK_AB R101, R180, R179 ;  /* 0x000000b3b465723e */ /* 0x004fe400000000ff */
[C---:B------:R-:W-:Y:S01]  /*12d40*/  HMMA.16816.F32 R88, R128.reuse, R110, R88 ;  /* 0x0000006e8058723c */ /* 0x040fe20000001858 */
[----:B------:R-:W2:Y:S02]  /*12d50*/  LDSM.16.MT88.4 R108, [R133+0x900] ;  /* 0x00090000856c783b */ /* 0x000ea40000004200 */
[C---:B------:R-:W-:Y:S01]  /*12d60*/  FMUL.FTZ R94, R0.reuse, R94 ;  /* 0x0000005e005e7220 */ /* 0x040fe20000410000 */
[----:B------:R-:W3:Y:S01]  /*12d70*/  MUFU.EX2 R182, R182 ;  /* 0x000000b600b67308 */ /* 0x000ee20000000800 */
[----:B------:R-:W-:Y:S02]  /*12d80*/  FMUL.FTZ R95, R0, R95 ;  /* 0x0000005f005f7220 */ /* 0x000fe40000410000 */
[C---:B------:R-:W-:Y:S02]  /*12d90*/  FMUL.FTZ R96, R2.reuse, R96 ;  /* 0x0000006002607220 */ /* 0x040fe40000410000 */
[----:B----4-:R-:W-:Y:S03]  /*12da0*/  LDSM.16.MT88.4 R152, [R184+UR4+0x3900] ;  /* 0x00390004b898783b */ /* 0x010fe60008004200 */
[C---:B-1----:R-:W-:Y:S02]  /*12db0*/  HMMA.16816.F32 R92, R128.reuse, R104, R92 ;  /* 0x00000068805c723c */ /* 0x042fe4000000185c */
[----:B------:R-:W-:Y:S01]  /*12dc0*/  MUFU.EX2 R183, R183 ;  /* 0x000000b700b77308 */ /* 0x000fe20000000800 */
[----:B------:R-:W-:Y:S02]  /*12dd0*/  FMUL.FTZ R97, R2, R97 ;  /* 0x0000006102617220 */ /* 0x000fe40000410000 */
[C---:B------:R-:W-:Y:S02]  /*12de0*/  FMUL.FTZ R98, R0.reuse, R98 ;  /* 0x0000006200627220 */ /* 0x040fe40000410000 */
[----:B------:R-:W-:Y:S02]  /*12df0*/  FMUL.FTZ R99, R0, R99 ;  /* 0x0000006300637220 */ /* 0x000fe40000410000 */
[----:B------:R-:W-:Y:S03]  /*12e00*/  FFMA.FTZ R176, R2, R217, R176 ;  /* 0x000000d902b07223 */ /* 0x000fe600000100b0 */
[----:B------:R-:W1:Y:S01]  /*12e10*/  MUFU.EX2 R214, R214 ;  /* 0x000000d600d67308 */ /* 0x000e620000000800 */
[----:B------:R-:W-:Y:S01]  /*12e20*/  FFMA.FTZ R172, R0, R215, R172 ;  /* 0x000000d700ac7223 */ /* 0x000fe200000100ac */
[----:B------:R-:W-:Y:S01]  /*12e30*/  HMMA.16816.F32 R96, R128, R106, R96 ;  /* 0x0000006a8060723c */ /* 0x000fe20000001860 */
[----:B------:R-:W4:Y:S02]  /*12e40*/  LDSM.16.MT88.4 R104, [R168+0x2900] ;  /* 0x00290000a868783b */ /* 0x000f240000004200 */
[----:B---3--:R-:W-:Y:S01]  /*12e50*/  F2FP.PACK_AB R102, R182, R181 ;  /* 0x000000b5b666723e */ /* 0x008fe200000000ff */
[----:B------:R-:W-:Y:S02]  /*12e60*/  FADD.FTZ R175, R175, R176 ;  /* 0x000000b0afaf7221 */ /* 0x000fe40000010000 */
[----:B------:R-:W-:Y:S02]  /*12e70*/  FADD.FTZ R171, R171, R172 ;  /* 0x000000acabab7221 */ /* 0x000fe40000010000 */
[----:B------:R3:W5:Y:S01]  /*12e80*/  MUFU.EX2 R233, R149 ;  /* 0x0000009500e97308 */ /* 0x0007620000000800 */
[----:B------:R-:W-:Y:S03]  /*12e90*/  FADD.FTZ R0, R174, R175 ;  /* 0x000000afae007221 */ /* 0x000fe60000010000 */
[----:B------:R-:W-:Y:S02]  /*12ea0*/  FADD.FTZ R2, R170, R171 ;  /* 0x000000abaa027221 */ /* 0x000fe40000010000 */
[----:B------:R-:W-:Y:S02]  /*12eb0*/  FADD.FTZ R0, R173, R0 ;  /* 0x00000000ad007221 */ /* 0x000fe40000010000 */
[----:B------:R-:W-:Y:S02]  /*12ec0*/  FADD.FTZ R2, R169, R2 ;  /* 0x00000002a9027221 */ /* 0x000fe40000010000 */
[----:B------:R-:W-:Y:S02]  /*12ed0*/  FADD.FTZ R177, R177, R0 ;  /* 0x00000000b1b17221 */ /* 0x000fe40000010000 */
[----:B------:R-:W-:Y:S01]  /*12ee0*/  FADD.FTZ R179, R179, R2 ;  /* 0x00000002b3b37221 */ /* 0x000fe20000010000 */
[----:B-1----:R-:W-:Y:S01]  /*12ef0*/  F2FP.PACK_AB R103, R214, R183 ;  /* 0x000000b7d667723e */ /* 0x002fe200000000ff */
[----:B------:R-:W-:Y:S02]  /*12f00*/  FADD.FTZ R178, R178, R177 ;  /* 0x000000b1b2b27221 */ /* 0x000fe40000010000 */
[----:B------:R-:W-:Y:S02]  /*12f10*/  FADD.FTZ R180, R180, R179 ;  /* 0x000000b3b4b47221 */ /* 0x000fe40000010000 */
[----:B------:R-:W-:Y:S02]  /*12f20*/  FADD.FTZ R181, R181, R178 ;  /* 0x000000b2b5b57221 */ /* 0x000fe40000010000 */
[C---:B------:R-:W-:Y:S01]  /*12f30*/  HMMA.16816.F32 R4, R100.reuse, R112, R4 ;  /* 0x000000706404723c */ /* 0x040fe20000001804 */
[----:B---3--:R-:W-:Y:S04]  /*12f40*/  LDSM.16.MT88.4 R148, [R133+0x3900] ;  /* 0x003900008594783b */ /* 0x008fe80000004200 */
[----:B------:R-:W-:Y:S03]  /*12f50*/  FADD.FTZ R182, R182, R181 ;  /* 0x000000b5b6b67221 */ /* 0x000fe60000010000 */
[C---:B------:R-:W-:Y:S01]  /*12f60*/  HMMA.16816.F32 R8, R100.reuse, R114, R8 ;  /* 0x000000726408723c */ /* 0x040fe20000001808 */
[----:B------:R-:W-:Y:S07]  /*12f70*/  LDSM.16.MT88.4 R112, [R133+0x4900] ;  /* 0x004900008570783b */ /* 0x000fee0000004200 */
[C---:B--2---:R-:W-:Y:S08]  /*12f80*/  HMMA.16816.F32 R12, R100.reuse, R108, R12 ;  /* 0x0000006c640c723c */ /* 0x044ff0000000180c */
[C---:B------:R-:W-:Y:S01]  /*12f90*/  HMMA.16816.F32 R16, R100.reuse, R110, R16 ;  /* 0x0000006e6410723c */ /* 0x040fe20000001810 */
[----:B------:R-:W1:Y:S07]  /*12fa0*/  LDSM.16.MT88.4 R108, [R185+UR4+0x4900] ;  /* 0x00490004b96c783b */ /* 0x000e6e0008004200 */
        /* <DEDUP_REMOVED lines=13> */
[----:B------:R-:W-:Y:S01]  /*13080*/  F2FP.PACK_AB R138, R231, R228 ;  /* 0x000000e4e78a723e */ /* 0x000fe200000000ff */
[C---:B------:R-:W-:Y:S04]  /*13090*/  HMMA.16816.F32 R52, R100.reuse, R140, R52 ;  /* 0x0000008c6434723c */ /* 0x040fe80000001834 */
[----:B-----5:R-:W-:Y:S04]  /*130a0*/  F2FP.PACK_AB R139, R233, R230 ;  /* 0x000000e6e98b723e */ /* 0x020fe800000000ff */
[C---:B------:R-:W-:Y:S01]  /*130b0*/  HMMA.16816.F32 R56, R100.reuse, R142, R56 ;  /* 0x0000008e6438723c */ /* 0x040fe20000001838 */
[----:B------:R-:W-:Y:S07]  /*130c0*/  LDSM.16.MT88.4 R140, [R168+0x1900] ;  /* 0x00190000a88c783b */ /* 0x000fee0000004200 */
[C---:B----4-:R-:W-:Y:S08]  /*130d0*/  HMMA.16816.F32 R60, R100.reuse, R104, R60 ;  /* 0x00000068643c723c */ /* 0x050ff0000000183c */
[C---:B------:R-:W-:Y:S01]  /*130e0*/  HMMA.16816.F32 R64, R100.reuse, R106, R64 ;  /* 0x0000006a6440723c */ /* 0x040fe20000001840 */
[----:B------:R-:W2:Y:S07]  /*130f0*/  LDSM.16.MT88.4 R104, [R184+UR4+0x4900] ;  /* 0x00490004b868783b */ /* 0x000eae0008004200 */
[C---:B-1----:R-:W-:Y:S08]  /*13100*/  HMMA.16816.F32 R68, R100.reuse, R108, R68 ;  /* 0x0000006c6444723c */ /* 0x042ff00000001844 */
[C---:B------:R-:W-:Y:S01]  /*13110*/  HMMA.16816.F32 R72, R100.reuse, R110, R72 ;  /* 0x0000006e6448723c */ /* 0x040fe20000001848 */
[----:B------:R-:W1:Y:S07]  /*13120*/  LDSM.16.MT88.4 R108, [R185+UR4+0x1100] ;  /* 0x00110004b96c783b */ /* 0x000e6e0008004200 */
[C---:B------:R-:W-:Y:S08]  /*13130*/  HMMA.16816.F32 R76, R100.reuse, R112, R76 ;  /* 0x00000070644c723c */ /* 0x040ff0000000184c */
[C---:B------:R-:W-:Y:S01]  /*13140*/  HMMA.16816.F32 R80, R100.reuse, R114, R80 ;  /* 0x000000726450723c */ /* 0x040fe20000001850 */
[----:B------:R-:W3:Y:S07]  /*13150*/  LDSM.16.MT88.4 R112, [R184+UR4+0x1100] ;  /* 0x00110004b870783b */ /* 0x000eee0008004200 */
[C---:B--2---:R-:W-:Y:S08]  /*13160*/  HMMA.16816.F32 R84, R100.reuse, R104, R84 ;  /* 0x000000686454723c */ /* 0x044ff00000001854 */
[C---:B------:R-:W-:Y:S01]  /*13170*/  HMMA.16816.F32 R88, R100.reuse, R106, R88 ;  /* 0x0000006a6458723c */ /* 0x040fe20000001858 */
[----:B------:R-:W2:Y:S07]  /*13180*/  LDSM.16.MT88.4 R104, [R185+UR4+0x3100] ;  /* 0x00310004b968783b */ /* 0x000eae0008004200 */
[C---:B------:R-:W-:Y:S08]  /*13190*/  HMMA.16816.F32 R92, R100.reuse, R116, R92 ;  /* 0x00000074645c723c */ /* 0x040ff0000000185c */
[----:B------:R-:W-:Y:S01]  /*131a0*/  HMMA.16816.F32 R96, R100, R118, R96 ;  /* 0x000000766460723c */ /* 0x000fe20000001860 */
[----:B------:R-:W4:Y:S06]  /*131b0*/  LDSM.16.MT88.4 R116, [R133+0x3100] ;  /* 0x003100008574783b */ /* 0x000f2c0000004200 */
[----:B------:R-:W-:Y:S01]  /*131c0*/  F2FP.PACK_AB R100, R216, R193 ;  /* 0x000000c1d864723e */ /* 0x000fe200000000ff */
[----:B------:R-:W-:Y:S01]  /*131d0*/  FADD.FTZ R193, R193, R182 ;  /* 0x000000b6c1c17221 */ /* 0x000fe20000010000 */
[----:B------:R-:W-:Y:S03]  /*131e0*/  F2FP.PACK_AB R101, R221, R218 ;  /* 0x000000dadd65723e */ /* 0x000fe600000000ff */
[----:B------:R-:W-:Y:S02]  /*131f0*/  F2FP.PACK_AB R102, R223, R220 ;  /* 0x000000dcdf66723e */ /* 0x000fe400000000ff */
[----:B------:R-:W-:Y:S07]  /*13200*/  F2FP.PACK_AB R103, R225, R222 ;  /* 0x000000dee167723e */ /* 0x000fee00000000ff */
[C---:B-1----:R-:W-:Y:S08]  /*13210*/  HMMA.16816.F32 R4, R100.reuse, R108, R4 ;  /* 0x0000006c6404723c */ /* 0x042ff00000001804 */
[C---:B------:R-:W-:Y:S01]  /*13220*/  HMMA.16816.F32 R8, R100.reuse, R110, R8 ;  /* 0x0000006e6408723c */ /* 0x040fe20000001808 */
[----:B------:R-:W1:Y:S07]  /*13230*/  LDSM.16.MT88.4 R108, [R184+UR4+0x3100] ;  /* 0x00310004b86c783b */ /* 0x000e6e0008004200 */
[C---:B------:R-:W-:Y:S08]  /*13240*/  HMMA.16816.F32 R12, R100.reuse, R120, R12 ;  /* 0x00000078640c723c */ /* 0x040ff0000000180c */
[C---:B------:R-:W-:Y:S08]  /*13250*/  HMMA.16816.F32 R16, R100.reuse, R122, R16 ;  /* 0x0000007a6410723c */ /* 0x040ff00000001810 */
[C---:B---3--:R-:W-:Y:S08]  /*13260*/  HMMA.16816.F32 R20, R100.reuse, R112, R20 ;  /* 0x000000706414723c */ /* 0x048ff00000001814 */
[C---:B------:R-:W-:Y:S01]  /*13270*/  HMMA.16816.F32 R24, R100.reuse, R114, R24 ;  /* 0x000000726418723c */ /* 0x040fe20000001818 */
[----:B------:R-:W3:Y:S07]  /*13280*/  LDSM.16.MT88.4 R112, [R168+0x3100] ;  /* 0x00310000a870783b */ /* 0x000eee0000004200 */
[C---:B------:R-:W-:Y:S08]  /*13290*/  HMMA.16816.F32 R28, R100.reuse, R124, R28 ;  /* 0x0000007c641c723c */ /* 0x040ff0000000181c */
[C---:B------:R-:W-:Y:S01]  /*132a0*/  HMMA.16816.F32 R32, R100.reuse, R126, R32 ;  /* 0x0000007e6420723c */ /* 0x040fe20000001820 */
[----:B------:R-:W-:Y:S07]  /*132b0*/  LDSM.16.MT88.4 R124, [R185+UR4+0x1900] ;  /* 0x00190004b97c783b */ /* 0x000fee0008004200 */
[C---:B--2---:R-:W-:Y:S08]  /*132c0*/  HMMA.16816.F32 R36, R100.reuse, R104, R36 ;  /* 0x000000686424723c */ /* 0x044ff00000001824 */
[C---:B------:R-:W-:Y:S01]  /*132d0*/  HMMA.16816.F32 R40, R100.reuse, R106, R40 ;  /* 0x0000006a6428723c */ /* 0x040fe20000001828 */
[----:B------:R-:W2:Y:S07]  /*132e0*/  LDSM.16.MT88.4 R104, [R185+UR4+0x5100] ;  /* 0x00510004b968783b */ /* 0x000eae0008004200 */
[C---:B----4-:R-:W-:Y:S08]  /*132f0*/  HMMA.16816.F32 R44, R100.reuse, R116, R44 ;  /* 0x00000074642c723c */ /* 0x050ff0000000182c */
[C---:B------:R-:W-:Y:S01]  /*13300*/  HMMA.16816.F32 R48, R100.reuse, R118, R48 ;  /* 0x000000766430723c */ /* 0x040fe20000001830 */
[----:B------:R-:W4:Y:S07]  /*13310*/  LDSM.16.MT88.4 R116, [R133+0x5100] ;  /* 0x005100008574783b */ /* 0x000f2e0000004200 */
[C---:B-1----:R-:W-:Y:S08]  /*13320*/  HMMA.16816.F32 R52, R100.reuse, R108, R52 ;  /* 0x0000006c6434723c */ /* 0x042ff00000001834 */
[C---:B------:R-:W-:Y:S01]  /*13330*/  HMMA.16816.F32 R56, R100.reuse, R110, R56 ;  /* 0x0000006e6438723c */ /* 0x040fe20000001838 */
[----:B------:R-:W1:Y:S07]  /*13340*/  LDSM.16.MT88.4 R108, [R184+UR4+0x5100] ;  /* 0x00510004b86c783b */ /* 0x000e6e0008004200 */
[C---:B---3--:R-:W-:Y:S08]  /*13350*/  HMMA.16816.F32 R60, R100.reuse, R112, R60 ;  /* 0x00000070643c723c */ /* 0x048ff0000000183c */
[C---:B------:R-:W-:Y:S01]  /*13360*/  HMMA.16816.F32 R64, R100.reuse, R114, R64 ;  /* 0x000000726440723c */ /* 0x040fe20000001840 */
[----:B------:R-:W3:Y:S07]  /*13370*/  LDSM.16.MT88.4 R112, [R168+0x5100] ;  /* 0x00510000a870783b */ /* 0x000eee0000004200 */
[C---:B--2---:R-:W-:Y:S08]  /*13380*/  HMMA.16816.F32 R68, R100.reuse, R104, R68 ;  /* 0x000000686444723c */ /* 0x044ff00000001844 */
[C---:B------:R-:W-:Y:S01]  /*13390*/  HMMA.16816.F32 R72, R100.reuse, R106, R72 ;  /* 0x0000006a6448723c */ /* 0x040fe20000001848 */
[----:B------:R-:W-:Y:S07]  /*133a0*/  LDSM.16.MT88.4 R104, [R184+UR4+0x1900] ;  /* 0x00190004b868783b */ /* 0x000fee0008004200 */
[C---:B----4-:R-:W-:Y:S08]  /*133b0*/  HMMA.16816.F32 R76, R100.reuse, R116, R76 ;  /* 0x00000074644c723c */ /* 0x050ff0000000184c */
[C---:B------:R-:W-:Y:S01]  /*133c0*/  HMMA.16816.F32 R80, R100.reuse, R118, R80 ;  /* 0x000000766450723c */ /* 0x040fe20000001850 */
[----:B------:R-:W2:Y:S07]  /*133d0*/  LDSM.16.MT88.4 R116, [R133+0x1900] ;  /* 0x001900008574783b */ /* 0x000eae0000004200 */
[C---:B-1----:R-:W-:Y:S08]  /*133e0*/  HMMA.16816.F32 R84, R100.reuse, R108, R84 ;  /* 0x0000006c6454723c */ /* 0x042ff00000001854 */
[C---:B------:R-:W-:Y:S08]  /*133f0*/  HMMA.16816.F32 R88, R100.reuse, R110, R88 ;  /* 0x0000006e6458723c */ /* 0x040ff00000001858 */
[C---:B---3--:R-:W-:Y:S08]  /*13400*/  HMMA.16816.F32 R92, R100.reuse, R112, R92 ;  /* 0x00000070645c723c */ /* 0x048ff0000000185c */
[----:B------:R-:W-:Y:S08]  /*13410*/  HMMA.16816.F32 R96, R100, R114, R96 ;  /* 0x000000726460723c */ /* 0x000ff00000001860 */
[C---:B------:R-:W-:Y:S08]  /*13420*/  HMMA.16816.F32 R128, R136.reuse, R124, R4 ;  /* 0x0000007c8880723c */ /* 0x040ff00000001804 */
[C---:B------:R-:W-:Y:S08]  /*13430*/  HMMA.16816.F32 R124, R136.reuse, R126, R8 ;  /* 0x0000007e887c723c */ /* 0x040ff00000001808 */
[C---:B--2---:R-:W-:Y:S08]  /*13440*/  HMMA.16816.F32 R120, R136.reuse, R116, R12 ;  /* 0x000000748878723c */ /* 0x044ff0000000180c */
        /* <DEDUP_REMOVED lines=37> */
[----:B------:R-:W-:Y:S02]  /*136a0*/  FADD.FTZ R230, R230, R229 ;  /* 0x000000e5e6e67221 */ /* 0x000fe40000010000 */
[----:B------:R-:W-:Y:S02]  /*136b0*/  FADD.FTZ R217, R231, R228 ;  /* 0x000000e4e7d97221 */ /* 0x000fe40000010000 */
[----:B------:R-:W-:Y:S01]  /*136c0*/  FADD.FTZ R215, R233, R230 ;  /* 0x000000e6e9d77221 */ /* 0x000fe20000010000 */
[----:B------:R-:W-:-:S05]  /*136d0*/  @!P0 BRA `(.L_x_880) ;  /* 0x0000040000008947 */ /* 0x000fca0003800000 */
[----:B------:R-:W-:Y:S01]  /*136e0*/  ISETP.NE.AND P2, PT, R199, 0x1, PT ;  /* 0x00000001c700780c */ /* 0x000fe20003f45270 */
[----:B------:R-:W-:Y:S01]  /*136f0*/  IMAD R202, R219, 0x40, R194 ;  /* 0x00000040dbca7824 */ /* 0x000fe200078e02c2 */
[----:B------:R-:W-:Y:S01]  /*13700*/  SEL R4, RZ, 0x10, P5 ;  /* 0x00000010ff047807 */ /* 0x000fe20002800000 */
[----:B------:R-:W-:Y:S01]  /*13710*/  IMAD.MOV.U32 R201, RZ, RZ, RZ ;  /* 0x000000ffffc97224 */ /* 0x000fe200078e00ff */
[----:B------:R-:W-:Y:S02]  /*13720*/  SEL R2, RZ, 0x10, P4 ;  /* 0x00000010ff027807 */ /* 0x000fe40002000000 */
[----:B------:R-:W-:Y:S02]  /*13730*/  IADD3 R202, R202, -0x80, R205 ;  /* 0xffffff80caca7810 */ /* 0x000fe40007ffe0cd */
[----:B------:R-:W-:Y:S03]  /*13740*/  IADD3 R14, -R4, 0x10, RZ ;  /* 0x00000010040e7810 */ /* 0x000fe60007ffe1ff */
[----:B------:R-:W-:Y:S01]  /*13750*/  IMAD.MOV.U32 R5, RZ, RZ, R202 ;  /* 0x000000ffff057224 */ /* 0x000fe200078e00ca */
[----:B------:R-:W-:Y:S01]  /*13760*/  LOP3.LUT R14, R14, 0xf, RZ, 0xc0, !PT ;  /* 0x0000000f0e0e7812 */ /* 0x000fe200078ec0ff */
[----:B------:R-:W-:Y:S05]  /*13770*/  @P2 IMAD.HI.U32 R0, R202, c[0x0][0x2bc], RZ ;  /* 0x0000af00ca002a27 */ /* 0x000fea00078e00ff */
[----:B------:R-:W-:Y:S02]  /*13780*/  @P2 SHF.R.U32.HI R5, RZ, c[0x0][0x2c0], R0 ;  /* 0x0000b000ff052a19 */ /* 0x000fe40000011600 */
[----:B------:R-:W-:Y:S02]  /*13790*/  ISETP.NE.U32.AND P2, PT, R4, RZ, PT ;  /* 0x000000ff0400720c */ /* 0x000fe40003f45070 */
[C---:B------:R-:W-:Y:S04]  /*137a0*/  @!P3 IADD3 R7, P0, R5.reuse, R206, RZ ;  /* 0x000000ce0507b210 */ /* 0x040fe80007f1e0ff */
[----:B------:R-:W-:Y:S01]  /*137b0*/  @!P3 LEA.HI.X.SX32 R0, R5, R198, 0x1, P0 ;  /* 0x000000c60500b211 */ /* 0x000fe200000f0eff */
[----:B------:R-:W-:Y:S01]  /*137c0*/  IMAD.MOV R5, RZ, RZ, -R5 ;  /* 0x000000ffff057224 */ /* 0x000fe200078e0a05 */
[----:B------:R-:W-:Y:S03]  /*137d0*/  @!P3 LEA R8, P0, R7, c[0x0][0x2a0], 0x2 ;  /* 0x0000a8000708ba11 */ /* 0x000fe600078010ff */
[----:B------:R-:W-:Y:S01]  /*137e0*/  IMAD R202, R5, c[0x0][0x2b8], R202 ;  /* 0x0000ae0005ca7a24 */ /* 0x000fe200078e02ca */
[----:B------:R-:W-:Y:S03]  /*137f0*/  @!P3 LEA.HI.X R9, R7, c[0x0][0x2a4], R0, 0x2, P0 ;  /* 0x0000a9000709ba11 */ /* 0x000fe600000f1400 */
[C---:B------:R-:W-:Y:S01]  /*13800*/  IMAD.WIDE.U32 R6, R202.reuse, c[0x0][0x1e0], RZ ;  /* 0x00007800ca067a25 */ /* 0x040fe200078e00ff */
[----:B------:R-:W-:Y:S01]  /*13810*/  SHF.R.S32.HI R5, RZ, 0x1f, R202 ;  /* 0x0000001fff057819 */ /* 0x000fe200000114ca */
[----:B------:R-:W2:Y:S04]  /*13820*/  @!P3 LDG.E R201, [R8.64] ;  /* 0x0000000608c9b981 */ /* 0x000ea8000c1e1900 */
[----:B------:R-:W-:Y:S04]  /*13830*/  IMAD R5, R5, c[0x0][0x1e0], RZ ;  /* 0x0000780005057a24 */ /* 0x000fe800078e02ff */
[----:B------:R-:W-:Y:S04]  /*13840*/  IMAD R5, R202, c[0x0][0x1e4], R5 ;  /* 0x00007900ca057a24 */ /* 0x000fe800078e0205 */
[----:B------:R-:W-:Y:S02]  /*13850*/  IMAD.IADD R7, R7, 0x1, R5 ;  /* 0x0000000107077824 */ /* 0x000fe400078e0205 */
[----:B------:R-:W-:Y:S01]  /*13860*/  IMAD R5, R192, c[0x0][0x1e8], RZ ;  /* 0x00007a00c0057a24 */ /* 0x000fe200078e02ff */
[----:B--2---:R-:W-:Y:S01]  /*13870*/  SHF.R.S32.HI R0, RZ, 0x1f, R201 ;  /* 0x0000001fff007819 */ /* 0x004fe200000114c9 */
[----:B------:R-:W-:Y:S04]  /*13880*/  IMAD.WIDE.U32 R6, R201, c[0x0][0x1f0], R6 ;  /* 0x00007c00c9067a25 */ /* 0x000fe800078e0006 */
        /* <DEDUP_REMOVED lines=9> */
[----:B------:R-:W-:Y:S03]  /*13920*/  SEL R0, RZ, 0x10, P6 ;  /* 0x00000010ff007807 */ /* 0x000fe60003000000 */
[----:B------:R-:W2:Y:S01]  /*13930*/  SHFL.IDX PT, R9, R8, 0x1, 0x181f ;  /* 0x00381f0008097f89 */ /* 0x000ea200000e0000 */
[----:B------:R-:W-:Y:S03]  /*13940*/  IADD3 R5, -R0, 0x10, RZ ;  /* 0x0000001000057810 */ /* 0x000fe60007ffe1ff */
[----:B------:R3:W-:Y:S01]  /*13950*/  SHFL.IDX PT, R13, R8, RZ, 0x181f ;  /* 0x00181fff080d7589 */ /* 0x0007e200000e0000 */
[----:B------:R-:W-:Y:S03]  /*13960*/  LOP3.LUT R5, R5, 0xf, RZ, 0xc0, !PT ;  /* 0x0000000f05057812 */ /* 0x000fe600078ec0ff */
[----:B------:R-:W4:Y:S01]  /*13970*/  SHFL.IDX PT, R11, R10, RZ, 0x181f ;  /* 0x00181fff0a0b7589 */ /* 0x000f2200000e0000 */
[----:B-1----:R-:W-:Y:S04]  /*13980*/  IADD3 R14, P1, P0, R14, R7, R208 ;  /* 0x000000070e0e7210 */ /* 0x002fe8000783e0d0 */
[----:B--2---:R-:W-:Y:S02]  /*13990*/  IADD3.X R15, RZ, R9, R209, P1, P0 ;  /* 0x00000009ff0f7210 */ /* 0x004fe40000fe04d1 */
[----:B------:R-:W-:Y:S04]  /*139a0*/  IADD3 R16, P1, P0, R6, R7, R211 ;  /* 0x0000000706107210 */ /* 0x000fe8000783e0d3 */
[----:B------:R-:W-:Y:S02]  /*139b0*/  IADD3.X R17, RZ, R9, R212, P1, P0 ;  /* 0x00000009ff117210 */ /* 0x000fe40000fe04d4 */
[----:B---3--:R-:W-:Y:S01]  /*139c0*/  IADD3 R8, P1, P0, R5, R7, R204 ;  /* 0x0000000705087210 */ /* 0x008fe2000783e0cc */
[----:B------:R-:W-:Y:S03]  /*139d0*/  IMAD R5, R213, 0x3000, R203 ;  /* 0x00003000d5057824 */ /* 0x000fe600078e02cb */
[----:B------:R-:W-:Y:S01]  /*139e0*/  IADD3.X R9, RZ, R9, R210, P1, P0 ;  /* 0x00000009ff097210 */ /* 0x000fe20000fe04d2 */
[----:B------:R-:W-:Y:S01]  /*139f0*/  IMAD.SHL.U32 R7, R5, 0x2, RZ ;  /* 0x0000000205077824 */ /* 0x000fe200078e00ff */
[----:B----4-:R-:W-:Y:S02]  /*13a00*/  IADD3 R20, P1, R208, R11, RZ ;  /* 0x0000000bd0147210 */ /* 0x010fe40007f3e0ff */
[----:B------:R-:W-:Y:S03]  /*13a10*/  IADD3 R18, P0, R11, R211, RZ ;  /* 0x000000d30b127210 */ /* 0x000fe60007f1e0ff */
[----:B------:R-:W-:Y:S01]  /*13a20*/  IMAD.X R21, R209, 0x1, R13, P1 ;  /* 0x00000001d1157824 */ /* 0x000fe200008e060d */
[----:B------:R-:W-:Y:S01]  /*13a30*/  ISETP.NE.U32.AND P1, PT, R2, RZ, PT ;  /* 0x000000ff0200720c */ /* 0x000fe20003f25070 */
[----:B------:R-:W-:Y:S01]  /*13a40*/  IMAD.X R19, R13, 0x1, R212, P0 ;  /* 0x000000010d137824 */ /* 0x000fe200000e06d4 */
        /* <DEDUP_REMOVED lines=9> */
.L_x_880:
        /* <DEDUP_REMOVED lines=9> */
.L_x_878:
[----:B-1----:R-:W1:Y:S01]  /*13b70*/  SHFL.BFLY PT, R6, R217, 0x2, 0x1f ;  /* 0x0c401f00d9067f89 */ /* 0x002e6200000e0000 */
        /* <DEDUP_REMOVED lines=17> */
[----:B------:R-:W2:Y:S01]  /*13c90*/  @P1 MUFU.LG2 R5, R5 ;  /* 0x0000000500051308 */ /* 0x000ea20000000c00 */
[----:B------:R-:W-:-:S07]  /*13ca0*/  @P0 FMUL.FTZ R16, R16, c[0x0][0x2d0] ;  /* 0x0000b40010100a20 */ /* 0x000fce0000410000 */
[----:B------:R-:W3:Y:S01]  /*13cb0*/  @P0 MUFU.LG2 R13, R0 ;  /* 0x00000000000d0308 */ /* 0x000ee20000000c00 */
[C---:B-1----:R-:W-:Y:S02]  /*13cc0*/  FMUL.FTZ R128, R4.reuse, R128 ;  /* 0x0000008004807220 */ /* 0x042fe40000410000 */
[C---:B------:R-:W-:Y:S02]  /*13cd0*/  FMUL.FTZ R129, R4.reuse, R129 ;  /* 0x0000008104817220 */ /* 0x040fe40000410000 */
[C---:B------:R-:W-:Y:S02]  /*13ce0*/  FMUL.FTZ R124, R4.reuse, R124 ;  /* 0x0000007c047c7220 */ /* 0x040fe40000410000 */
[C---:B------:R-:W-:Y:S01]  /*13cf0*/  FMUL.FTZ R125, R4.reuse, R125 ;  /* 0x0000007d047d7220 */ /* 0x040fe20000410000 */
[----:B------:R1:W4:Y:S01]  /*13d00*/  @P0 MUFU.RCP R2, R0 ;  /* 0x0000000000020308 */ /* 0x0003220000001000 */
[----:B--2---:R-:W-:Y:S02]  /*13d10*/  @P1 FMUL.FTZ R5, R5, 0.69314718246459960938 ;  /* 0x3f31721805051820 */ /* 0x004fe40000410000 */
[----:B------:R-:W-:-:S02]  /*13d20*/  FMUL.FTZ R120, R4, R120 ;  /* 0x0000007804787220 */ /* 0x000fc40000410000 */
[C---:B------:R-:W-:Y:S02]  /*13d30*/  FMUL.FTZ R121, R4.reuse, R121 ;  /* 0x0000007904797220 */ /* 0x040fe40000410000 */
        /* <DEDUP_REMOVED lines=43> */
[----:B------:R-:W-:Y:S02]  /*13ff0*/  FMUL.FTZ R97, R4, R97 ;  /* 0x0000006104617220 */ /* 0x000fe40000410000 */
[C---:B----4-:R-:W-:Y:S02]  /*14000*/  FMUL.FTZ R130, R2.reuse, R130 ;  /* 0x0000008202827220 */ /* 0x050fe40000410000 */
        /* <DEDUP_REMOVED lines=47> */
[----:B------:R-:W-:Y:S02]  /*14300*/  @P1 FFMA.FTZ R0, R14, R132, R5 ;  /* 0x000000840e001223 */ /* 0x000fe40000010005 */
[----:B------:R-:W-:Y:S02]  /*14310*/  @P0 FFMA.FTZ R12, R16, R3, R13 ;  /* 0x00000003100c0223 */ /* 0x000fe4000001000d */
.L_x_828:
[----:B------:R-:W-:Y:S01]  /*14320*/  SHF.R.S32.HI R2, RZ, 0x1f, R192 ;  /* 0x0000001fff027819 */ /* 0x000fe200000114c0 */
[----:B------:R-:W-:Y:S05]  /*14330*/  @P2 BRA `(.L_x_882) ;  /* 0x0000168000002947 */ /* 0x000fea0003800000 */
[----:B------:R-:W1:Y:S01]  /*14340*/  S2R R3, SR_TID.X ;  /* 0x0000000000037919 */ /* 0x000e620000002100 */
[----:B------:R-:W-:Y:S02]  /*14350*/  F2FP.PACK_AB R4, R9, R4 ;  /* 0x000000040904723e */ /* 0x000fe400000000ff */
[----:B------:R-:W-:Y:S01]  /*14360*/  F2FP.PACK_AB R6, R7, R6 ;  /* 0x000000060706723e */ /* 0x000fe200000000ff */
[----:B------:R-:W-:Y:S01]  /*14370*/  BAR.SYNC.DEFER_BLOCKING 0x1, 0x100 ;  /* 0x0044000000007b1d */ /* 0x000fe20000010000 */
[----:B------:R-:W-:Y:S01]  /*14380*/  F2FP.PACK_AB R10, R11, R10 ;  /* 0x0000000a0b0a723e */ /* 0x000fe200000000ff */
[----:B------:R-:W-:Y:S01]  /*14390*/  IMAD.MOV.U32 R11, RZ, RZ, 0x20 ;  /* 0x00000020ff0b7424 */ /* 0x000fe200078e00ff */
        /* <DEDUP_REMOVED lines=9> */
[----:B-1----:R-:W-:Y:S02]  /*14430*/  SHF.R.S32.HI R14, RZ, 0x1f, R3 ;  /* 0x0000001fff0e7819 */ /* 0x002fe40000011403 */
[----:B------:R-:W-:Y:S02]  /*14440*/  F2FP.PACK_AB R114, R115, R114 ;  /* 0x000000727372723e */ /* 0x000fe400000000ff */
[----:B------:R-:W-:Y:S02]  /*14450*/  LEA.HI R5, R14, R3, RZ, 0x2 ;  /* 0x000000030e057211 */ /* 0x000fe400078f10ff */
[----:B------:R-:W-:-:S02]  /*14460*/  F2FP.PACK_AB R108, R109, R108 ;  /* 0x0000006c6d6c723e */ /* 0x000fc400000000ff */
        /* <DEDUP_REMOVED lines=23> */
[----:B------:R-:W-:Y:S01]  /*145e0*/  SEL R16, R11, 0xffffffe0, !P1 ;  /* 0xffffffe00b107807 */ /* 0x000fe20004800000 */
[----:B------:R-:W-:Y:S01]  /*145f0*/  IMAD.SHL.U32 R17, R17, 0x2, RZ ;  /* 0x0000000211117824 */ /* 0x000fe200078e00ff */
[----:B------:R-:W-:Y:S02]  /*14600*/  F2FP.PACK_AB R38, R39, R38 ;  /* 0x000000262726723e */ /* 0x000fe400000000ff */
[----:B------:R-:W-:Y:S01]  /*14610*/  F2FP.PACK_AB R40, R41, R40 ;  /* 0x000000282928723e */ /* 0x000fe200000000ff */
[C---:B------:R-:W-:Y:S01]  /*14620*/  IMAD.IADD R11, R17.reuse, 0x1, R16 ;  /* 0x00000001110b7824 */ /* 0x040fe200078e0210 */
[C---:B------:R-:W-:Y:S01]  /*14630*/  IADD3 R9, R17.reuse, 0x80, RZ ;  /* 0x0000008011097810 */ /* 0x040fe20007ffe0ff */
[----:B------:R-:W-:Y:S01]  /*14640*/  STS [R17+0x80], R128 ;  /* 0x0000808011007388 */ /* 0x000fe20000000800 */
[----:B------:R-:W-:Y:S02]  /*14650*/  IADD3 R7, R17, 0x70, RZ ;  /* 0x0000007011077810 */ /* 0x000fe40007ffe0ff */
[----:B------:R-:W-:Y:S01]  /*14660*/  @P0 IADD3 R7, R9, 0x10, RZ ;  /* 0x0000001009070810 */ /* 0x000fe20007ffe0ff */
[----:B------:R-:W-:Y:S01]  /*14670*/  IMAD.MOV.U32 R9, RZ, RZ, 0x40 ;  /* 0x00000040ff097424 */ /* 0x000fe200078e00ff */
[----:B------:R-:W-:Y:S01]  /*14680*/  STS [R17+0x480], R130 ;  /* 0x0004808211007388 */ /* 0x000fe20000000800 */
[----:B------:R-:W-:-:S02]  /*14690*/  F2FP.PACK_AB R42, R43, R42 ;  /* 0x0000002a2b2a723e */ /* 0x000fc400000000ff */
[----:B------:R-:W-:Y:S01]  /*146a0*/  F2FP.PACK_AB R44, R45, R44 ;  /* 0x0000002c2d2c723e */ /* 0x000fe200000000ff */
[----:B------:R-:W-:Y:S01]  /*146b0*/  STS [R7], R124 ;  /* 0x0000007c07007388 */ /* 0x000fe20000000800 */
[----:B------:R-:W-:Y:S01]  /*146c0*/  SEL R20, R9, 0xffffffc0, !P2 ;  /* 0xffffffc009147807 */ /* 0x000fe20005000000 */
[--C-:B------:R-:W-:Y:S01]  /*146d0*/  IMAD.IADD R9, R16, 0x1, R7.reuse ;  /* 0x0000000110097824 */ /* 0x100fe200078e0207 */
[----:B------:R-:W-:Y:S01]  /*146e0*/  F2FP.PACK_AB R46, R47, R46 ;  /* 0x0000002e2f2e723e */ /* 0x000fe200000000ff */
[----:B------:R-:W-:Y:S01]  /*146f0*/  STS [R7+0x400], R126 ;  /* 0x0004007e07007388 */ /* 0x000fe20000000800 */
[----:B------:R-:W-:Y:S01]  /*14700*/  F2FP.PACK_AB R48, R49, R48 ;  /* 0x000000303130723e */ /* 0x000fe200000000ff */
[--C-:B------:R-:W-:Y:S01]  /*14710*/  IMAD.IADD R15, R17, 0x1, R20.reuse ;  /* 0x00000001110f7824 */ /* 0x100fe200078e0214 */
        /* <DEDUP_REMOVED lines=8> */
[----:B------:R-:W-:Y:S01]  /*147a0*/  IMAD.MOV.U32 R16, RZ, RZ, 0x4 ;  /* 0x00000004ff107424 */ /* 0x000fe200078e00ff */
[----:B------:R-:W-:Y:S01]  /*147b0*/  F2FP.PACK_AB R56, R57, R56 ;  /* 0x000000383938723e */ /* 0x000fe200000000ff */
[----:B------:R-:W-:Y:S01]  /*147c0*/  STS [R9], R116 ;  /* 0x0000007409007388 */ /* 0x000fe20000000800 */
[----:B------:R-:W-:Y:S01]  /*147d0*/  F2FP.PACK_AB R58, R59, R58 ;  /* 0x0000003a3b3a723e */ /* 0x000fe200000000ff */
[----:B------:R-:W-:Y:S01]  /*147e0*/  IMAD.WIDE R24, R195, R16, c[0x0][0x500] ;  /* 0x00014000c3187625 */ /* 0x000fe200078e0210 */
        /* <DEDUP_REMOVED lines=26> */
[----:B------:R-:W-:Y:S02]  /*14990*/  ISETP.NE.U32.AND P1, PT, RZ, c[0x0][0x508], PT ;  /* 0x00014200ff007a0c */ /* 0x000fe40003f25070 */
[----:B------:R-:W-:Y:S01]  /*149a0*/  ISETP.NE.U32.AND P0, PT, RZ, c[0x0][0x500], PT ;  /* 0x00014000ff007a0c */ /* 0x000fe20003f05070 */
[----:B------:R-:W-:Y:S01]  /*149b0*/  STS [R17+0x4080], R36 ;  /* 0x0040802411007388 */ /* 0x000fe20000000800 */
[----:B------:R-:W-:-:S02]  /*149c0*/  ISETP.NE.AND.EX P1, PT, RZ, c[0x0][0x50c], PT, P1 ;  /* 0x00014300ff007a0c */ /* 0x000fc40003f25310 */
        /* <DEDUP_REMOVED lines=33> */
[----:B-1----:R-:W-:-:S02]  /*14be0*/  IMAD.MOV.U32 R4, RZ, RZ, c[0x0][0x388] ;  /* 0x0000e200ff047624 */ /* 0x002fc400078e00ff */
[----:B------:R-:W-:-:S03]  /*14bf0*/  @P1 IMAD.WIDE R16, R195, R16, c[0x0][0x508] ;  /* 0x00014200c3101625 */ /* 0x000fc600078e0210 */
[----:B------:R-:W4:Y:S04]  /*14c00*/  @P0 LDG.E R7, [R24.64] ;  /* 0x0000000618070981 */ /* 0x000f28000c1e1900 */
[----:B------:R3:W5:Y:S01]  /*14c10*/  @P1 LDG.E R4, [R16.64] ;  /* 0x0000000610041981 */ /* 0x000762000c1e1900 */
[----:B--2---:R-:W-:Y:S02]  /*14c20*/  CS2R R10, SRZ ;  /* 0x00000000000a7805 */ /* 0x004fe4000001ff00 */
[--C-:B----4-:R-:W-:Y:S01]  /*14c30*/  @P0 SHF.R.S32.HI R11, RZ, 0x1f, R7.reuse ;  /* 0x0000001fff0b0819 */ /* 0x110fe20000011407 */
[----:B------:R-:W-:Y:S01]  /*14c40*/  @P0 IMAD.MOV.U32 R10, RZ, RZ, R7 ;  /* 0x000000ffff0a0224 */ /* 0x000fe200078e0007 */
[----:B------:R-:W-:Y:S05]  /*14c50*/  @P1 BRA `(.L_x_883) ;  /* 0x0000004000001947 */ /* 0x000fea0003800000 */
[----:B---3--:R-:W-:Y:S05]  /*14c60*/  @!P0 BRA `(.L_x_883) ;  /* 0x0000003000008947 */ /* 0x008fea0003800000 */
[----:B-----5:R-:W2:Y:S04]  /*14c70*/  LDG.E R4, [R24.64] ;  /* 0x0000000618047981 */ /* 0x020ea8000c1e1900 */
[----:B------:R-:W2:Y:S02]  /*14c80*/  LDG.E R7, [R24.64+0x4] ;  /* 0x0000040618077981 */ /* 0x000ea4000c1e1900 */
[----:B--2---:R-:W-:-:S02]  /*14c90*/  IADD3 R4, -R4, R7, RZ ;  /* 0x0000000704047210 */ /* 0x004fc40007ffe1ff */
.L_x_883:
[----:B---3--:R-:W-:Y:S01]  /*14ca0*/  LOP3.LUT R6, R13, 0xffffffe0, RZ, 0xc0, !PT ;  /* 0xffffffe00d067812 */ /* 0x008fe200078ec0ff */
        /* <DEDUP_REMOVED lines=12> */
[----:B------:R-:W-:Y:S01]  /*14d70*/  IMAD R17, R192, c[0x0][0x3ec], R17 ;  /* 0x0000fb00c0117a24 */ /* 0x000fe200078e0211 */
[----:B------:R-:W-:-:S02]  /*14d80*/  LEA.HI R6, R6, R7, RZ, 0x2 ;  /* 0x0000000706067211 */ /* 0x000fc400078f10ff */
[----:B------:R-:W-:Y:S02]  /*14d90*/  IADD3 R5, -R16, R5, RZ ;  /* 0x0000000510057210 */ /* 0x000fe40007ffe1ff */
[----:B------:R-:W-:Y:S01]  /*14da0*/  SHF.R.S32.HI R16, RZ, 0x2, R6 ;  /* 0x00000002ff107819 */ /* 0x000fe20000011406 */
[----:B------:R-:W-:Y:S01]  /*14db0*/  IMAD.IADD R6, R18, 0x1, -R9 ;  /* 0x0000000112067824 */ /* 0x000fe200078e0a09 */
[----:B------:R-:W-:Y:S01]  /*14dc0*/  ISETP.NE.AND P1, PT, R8, 0x1, PT ;  /* 0x000000010800780c */ /* 0x000fe20003f25270 */
[----:B------:R-:W-:Y:S01]  /*14dd0*/  IMAD R9, R2, c[0x0][0x490], RZ ;  /* 0x0001240002097a24 */ /* 0x000fe200078e02ff */
[----:B------:R-:W-:Y:S01]  /*14de0*/  MOV R18, R10 ;  /* 0x0000000a00127202 */ /* 0x000fe20000000f00 */
[----:B------:R-:W-:Y:S01]  /*14df0*/  IMAD R5, R5, 0x10, R16 ;  /* 0x0000001005057824 */ /* 0x000fe200078e0210 */
[----:B------:R-:W-:Y:S01]  /*14e00*/  LOP3.LUT P2, RZ, R7, 0x3, RZ, 0xc0, !PT ;  /* 0x0000000307ff7812 */ /* 0x000fe2000784c0ff */
[----:B------:R-:W-:Y:S01]  /*14e10*/  IMAD R7, R11, c[0x0][0x3a0], RZ ;  /* 0x0000e8000b077a24 */ /* 0x000fe200078e02ff */
[-C--:B------:R-:W-:Y:S01]  /*14e20*/  LEA.HI R13, R14, R3.reuse, RZ, 0x3 ;  /* 0x000000030e0d7211 */ /* 0x080fe200078f18ff */
[----:B------:R-:W-:Y:S01]  /*14e30*/  IMAD R15, R6, 0x8, R5 ;  /* 0x00000008060f7824 */ /* 0x000fe200078e0205 */
[----:B------:R-:W-:Y:S01]  /*14e40*/  LEA.HI R14, R14, R3, RZ, 0x6 ;  /* 0x000000030e0e7211 */ /* 0x000fe200078f30ff */
[----:B------:R-:W-:Y:S01]  /*14e50*/  IMAD.WIDE.U32 R18, R192, c[0x0][0x490], R18 ;  /* 0x00012400c0127a25 */ /* 0x000fe200078e0012 */
[----:B------:R-:W-:-:S02]  /*14e60*/  LOP3.LUT R6, R13, 0xfffffff8, RZ, 0xc0, !PT ;  /* 0xfffffff80d067812 */ /* 0x000fc400078ec0ff */
[----:B-1----:R-:W-:Y:S01]  /*14e70*/  LEA R8, R54, R15, 0x7 ;  /* 0x0000000f36087211 */ /* 0x002fe200078e38ff */
[----:B------:R-:W-:Y:S01]  /*14e80*/  IMAD R9, R192, c[0x0][0x494], R9 ;  /* 0x00012500c0097a24 */ /* 0x000fe200078e0209 */
[----:B------:R-:W-:Y:S01]  /*14e90*/  SHF.R.S32.HI R13, RZ, 0x3, R13 ;  /* 0x00000003ff0d7819 */ /* 0x000fe2000001140d */
[C---:B------:R-:W-:Y:S02]  /*14ea0*/  IMAD R7, R10.reuse, c[0x0][0x3a4], R7 ;  /* 0x0000e9000a077a24 */ /* 0x040fe400078e0207 */
[----:B------:R-:W-:-:S04]  /*14eb0*/  IMAD.WIDE.U32 R10, R10, c[0x0][0x3a0], RZ ;  /* 0x0000e8000a0a7a25 */ /* 0x000fc800078e00ff */
[----:B------:R-:W-:Y:S01]  /*14ec0*/  IMAD.IADD R19, R19, 0x1, R9 ;  /* 0x0000000113137824 */ /* 0x000fe200078e0209 */
[----:B------:R-:W-:Y:S01]  /*14ed0*/  IADD3 R11, R11, R7, RZ ;  /* 0x000000070b0b7210 */ /* 0x000fe20007ffe0ff */
[----:B------:R-:W-:-:S04]  /*14ee0*/  @P1 IMAD.HI.U32 R9, R8, c[0x0][0x4ec], RZ ;  /* 0x00013b0008091a27 */ /* 0x000fc800078e00ff */
[----:B------:R-:W-:Y:S01]  /*14ef0*/  IMAD.IADD R6, R3, 0x1, -R6 ;  /* 0x0000000103067824 */ /* 0x000fe200078e0a06 */
[----:B------:R-:W-:Y:S01]  /*14f00*/  SHF.R.S32.HI R3, RZ, 0x1f, R195 ;  /* 0x0000001fff037819 */ /* 0x000fe200000114c3 */
[----:B------:R-:W-:Y:S01]  /*14f10*/  IMAD.MOV.U32 R7, RZ, RZ, R8 ;  /* 0x000000ffff077224 */ /* 0x000fe200078e0008 */
[----:B------:R-:W-:Y:S01]  /*14f20*/  @P1 SHF.R.U32.HI R7, RZ, c[0x0][0x4f0], R9 ;  /* 0x00013c00ff071a19 */ /* 0x000fe20000011609 */
[----:B------:R-:W-:Y:S01]  /*14f30*/  IMAD.SHL.U32 R2, R13, 0x40, RZ ;  /* 0x000000400d027824 */ /* 0x000fe200078e00ff */
[----:B------:R-:W-:Y:S01]  /*14f40*/  SEL R195, R195, RZ, !P0 ;  /* 0x000000ffc3c37207 */ /* 0x000fe20004000000 */
[----:B------:R-:W-:Y:S01]  /*14f50*/  IMAD.WIDE.U32 R10, R192, c[0x0][0x3e8], R10 ;  /* 0x0000fa00c00a7a25 */ /* 0x000fe200078e000a */
[----:B------:R-:W-:Y:S02]  /*14f60*/  SEL R3, R3, RZ, !P0 ;  /* 0x000000ff03037207 */ /* 0x000fe40004000000 */
[----:B------:R-:W-:Y:S01]  /*14f70*/  LEA R15, R6, R13, 0x5 ;  /* 0x0000000d060f7211 */ /* 0x000fe200078e28ff */
[----:B------:R-:W-:Y:S01]  /*14f80*/  IMAD.MOV R9, RZ, RZ, -R7 ;  /* 0x000000ffff097224 */ /* 0x000fe200078e0a07 */
[----:B------:R-:W-:Y:S01]  /*14f90*/  IADD3 R11, R11, R17, RZ ;  /* 0x000000110b0b7210 */ /* 0x000fe20007ffe0ff */
        /* <DEDUP_REMOVED lines=8> */
[----:B------:R-:W-:-:S03]  /*15020*/  @P1 IMAD.HI.U32 R17, R8, c[0x0][0x4ec], RZ ;  /* 0x00013b0008111a27 */ /* 0x000fc600078e00ff */
[----:B------:R-:W-:Y:S01]  /*15030*/  IADD3.X R21, R16, R19, R15, P0, !PT ;  /* 0x0000001310157210 */ /* 0x000fe200007fe40f */
[----:B------:R-:W-:Y:S01]  /*15040*/  IMAD R18, R18, c[0x0][0x488], RZ ;  /* 0x0001220012127a24 */ /* 0x000fe200078e02ff */
[----:B------:R-:W-:Y:S01]  /*15050*/  LOP3.LUT R15, R2, 0x1c0, RZ, 0xc0, !PT ;  /* 0x000001c0020f7812 */ /* 0x000fe200078ec0ff */
        /* <DEDUP_REMOVED lines=77> */
.L_x_885:
[----:B--2---:R-:W-:Y:S05]  /*15530*/  BSYNC B0 ;  /* 0x0000000000007941 */ /* 0x004fea0003800000 */
.L_x_884:
        /* <DEDUP_REMOVED lines=23> */
.L_x_887:
[----:B------:R-:W-:Y:S05]  /*156b0*/  BSYNC B0 ;  /* 0x0000000000007941 */ /* 0x000fea0003800000 */
.L_x_886:
        /* <DEDUP_REMOVED lines=23> */
.L_x_889:
[----:B------:R-:W-:Y:S05]  /*15830*/  BSYNC B0 ;  /* 0x0000000000007941 */ /* 0x000fea0003800000 */
.L_x_888:
        /* <DEDUP_REMOVED lines=24> */
.L_x_882:
        /* <DEDUP_REMOVED lines=18> */
.L_x_890:
        /* <DEDUP_REMOVED lines=13> */
[----:B------:R-:W-:Y:S01]  /*15bb0*/  IMAD R9, R2, c[0x0][0x490], RZ ;  /* 0x0001240002097a24 */ /* 0x000fe200078e02ff */
[----:B------:R-:W-:Y:S01]  /*15bc0*/  MOV R12, R10 ;  /* 0x0000000a000c7202 */ /* 0x000fe20000000f00 */
[----:B------:R-:W-:Y:S01]  /*15bd0*/  IMAD.MOV.U32 R13, RZ, RZ, R11 ;  /* 0x000000ffff0d7224 */ /* 0x000fe200078e000b */
[----:B------:R-:W-:Y:S01]  /*15be0*/  ISETP.NE.AND P0, PT, R4, 0x1, PT ;  /* 0x000000010400780c */ /* 0x000fe20003f05270 */
[C---:B------:R-:W-:Y:S01]  /*15bf0*/  IMAD R4, R192.reuse, c[0x0][0x494], R9 ;  /* 0x00012500c0047a24 */ /* 0x040fe200078e0209 */
[----:B------:R-:W-:Y:S01]  /*15c00*/  MOV R7, R8 ;  /* 0x0000000800077202 */ /* 0x000fe20000000f00 */
[----:B------:R-:W-:-:S05]  /*15c10*/  IMAD.WIDE.U32 R12, R192, c[0x0][0x490], R12 ;  /* 0x00012400c00c7a25 */ /* 0x000fca00078e000c */
[----:B------:R-:W-:Y:S01]  /*15c20*/  IADD3 R13, R4, R13, RZ ;  /* 0x0000000d040d7210 */ /* 0x000fe20007ffe0ff */
[----:B------:R-:W-:-:S04]  /*15c30*/  IMAD R4, R5, c[0x0][0x498], RZ ;  /* 0x0001260005047a24 */ /* 0x000fc800078e02ff */
[----:B------:R-:W-:-:S04]  /*15c40*/  @P0 IMAD.HI.U32 R6, R8, c[0x0][0x4ec], RZ ;  /* 0x00013b0008060a27 */ /* 0x000fc800078e00ff */
[----:B------:R-:W-:Y:S01]  /*15c50*/  IMAD.WIDE.U32 R12, R195, c[0x0][0x498], R12 ;  /* 0x00012600c30c7a25 */ /* 0x000fe200078e000c */
[----:B------:R-:W-:-:S03]  /*15c60*/  @P0 SHF.R.U32.HI R7, RZ, c[0x0][0x4f0], R6 ;  /* 0x00013c00ff070a19 */ /* 0x000fc60000011606 */
[----:B------:R-:W-:Y:S01]  /*15c70*/  IMAD R15, R195, c[0x0][0x49c], R4 ;  /* 0x00012700c30f7a24 */ /* 0x000fe200078e0204 */
[--C-:B------:R-:W-:Y:S01]  /*15c80*/  SHF.R.S32.HI R4, RZ, 0x1f, R7.reuse ;  /* 0x0000001fff047819 */ /* 0x100fe20000011407 */
[----:B------:R-:W-:Y:S01]  /*15c90*/  IMAD.MOV R9, RZ, RZ, -R7 ;  /* 0x000000ffff097224 */ /* 0x000fe200078e0a07 */
[----:B------:R-:W-:-:S03]  /*15ca0*/  IADD3 R12, P0, R7, R12, RZ ;  /* 0x0000000c070c7210 */ /* 0x000fc60007f1e0ff */
[----:B------:R-:W-:Y:S01]  /*15cb0*/  IMAD R9, R9, c[0x0][0x4e8], R8 ;  /* 0x00013a0009097a24 */ /* 0x000fe200078e0208 */
[----:B------:R-:W-:Y:S02]  /*15cc0*/  IADD3.X R13, R4, R13, R15, P0, !PT ;  /* 0x0000000d040d7210 */ /* 0x000fe400007fe40f */
[----:B------:R-:W-:Y:S02]  /*15cd0*/  MOV R4, 0xff800000 ;  /* 0xff80000000047802 */ /* 0x000fe40000000f00 */
[----:B------:R-:W-:Y:S01]  /*15ce0*/  SHF.R.S32.HI R6, RZ, 0x1f, R9 ;  /* 0x0000001fff067819 */ /* 0x000fe20000011409 */
[----:B------:R-:W-:-:S04]  /*15cf0*/  IMAD.WIDE.U32 R12, R9, c[0x0][0x488], R12 ;  /* 0x00012200090c7a25 */ /* 0x000fc800078e000c */
[----:B------:R-:W-:-:S04]  /*15d00*/  IMAD R6, R6, c[0x0][0x488], RZ ;  /* 0x0001220006067a24 */ /* 0x000fc800078e02ff */
[----:B------:R-:W-:Y:S01]  /*15d10*/  IMAD R7, R9, c[0x0][0x48c], R6 ;  /* 0x0001230009077a24 */ /* 0x000fe200078e0206 */
[----:B------:R-:W-:-:S04]  /*15d20*/  LEA R6, P0, R12, c[0x0][0x450], 0x2 ;  /* 0x000114000c067a11 */ /* 0x000fc800078010ff */
[----:B------:R-:W-:-:S04]  /*15d30*/  IADD3 R7, R13, R7, RZ ;  /* 0x000000070d077210 */ /* 0x000fc80007ffe0ff */
[----:B------:R-:W-:-:S05]  /*15d40*/  LEA.HI.X R7, R12, c[0x0][0x454], R7, 0x2, P0 ;  /* 0x000115000c077a11 */ /* 0x000fca00000f1407 */
[----:B------:R1:W-:Y:S02]  /*15d50*/  STG.E [R6.64], R4 ;  /* 0x0000000406007986 */ /* 0x0003e4000c101906 */
.L_x_892:
[----:B------:R-:W-:Y:S05]  /*15d60*/  BSYNC B0 ;  /* 0x0000000000007941 */ /* 0x000fea0003800000 */
.L_x_891:
[----:B-1----:R-:W1:Y:S01]  /*15d70*/  S2R R6, SR_CTAID.X ;  /* 0x0000000000067919 */ /* 0x002e620000002500 */
[----:B------:R-:W-:Y:S01]  /*15d80*/  SHF.R.S32.HI R9, RZ, 0x1f, R0 ;  /* 0x0000001fff097819 */ /* 0x000fe20000011400 */
[----:B------:R-:W-:Y:S01]  /*15d90*/  IMAD R7, R11, c[0x0][0x3a0], RZ ;  /* 0x0000e8000b077a24 */ /* 0x000fe200078e02ff */
[----:B------:R-:W-:Y:S01]  /*15da0*/  MOV R8, c[0x0][0x4e8] ;  /* 0x00013a0000087a02 */ /* 0x000fe20000000f00 */
[----:B-----5:R-:W-:Y:S01]  /*15db0*/  IMAD R3, R3, c[0x0][0x4e8], RZ ;  /* 0x00013a0003037a24 */ /* 0x020fe200078e02ff */
[----:B------:R-:W-:Y:S01]  /*15dc0*/  LEA.HI R4, R9, R0, RZ, 0x3 ;  /* 0x0000000009047211 */ /* 0x000fe200078f18ff */
[----:B------:R-:W-:Y:S01]  /*15dd0*/  IMAD R7, R10, c[0x0][0x3a4], R7 ;  /* 0x0000e9000a077a24 */ /* 0x000fe200078e0207 */
[----:B------:R-:W-:Y:S01]  /*15de0*/  ISETP.NE.AND P0, PT, R8, 0x1, PT ;  /* 0x000000010800780c */ /* 0x000fe20003f05270 */
[----:B------:R-:W-:Y:S01]  /*15df0*/  IMAD.WIDE.U32 R10, R10, c[0x0][0x3a0], RZ ;  /* 0x0000e8000a0a7a25 */ /* 0x000fe200078e00ff */
[----:B------:R-:W-:Y:S01]  /*15e00*/  LOP3.LUT R9, R4, 0xfffffff8, RZ, 0xc0, !PT ;  /* 0xfffffff804097812 */ /* 0x000fe200078ec0ff */
[----:B------:R-:W-:Y:S01]  /*15e10*/  BSSY B0, `(.L_x_893) ;  /* 0x0000036000007945 */ /* 0x000fe20003800000 */
[----:B------:R-:W-:-:S02]  /*15e20*/  SHF.R.S32.HI R4, RZ, 0x3, R4 ;  /* 0x00000003ff047819 */ /* 0x000fc40000011404 */
[----:B------:R-:W-:Y:S01]  /*15e30*/  IADD3 R11, R11, R7, RZ ;  /* 0x000000070b0b7210 */ /* 0x000fe20007ffe0ff */
[----:B------:R-:W-:Y:S02]  /*15e40*/  IMAD.IADD R9, R0, 0x1, -R9 ;  /* 0x0000000100097824 */ /* 0x000fe400078e0a09 */
[----:B------:R-:W-:Y:S02]  /*15e50*/  IMAD R7, R2, c[0x0][0x3e8], RZ ;  /* 0x0000fa0002077a24 */ /* 0x000fe400078e02ff */
[C---:B------:R-:W-:Y:S01]  /*15e60*/  IMAD.WIDE.U32 R10, R192.reuse, c[0x0][0x3e8], R10 ;  /* 0x0000fa00c00a7a25 */ /* 0x040fe200078e000a */
[CC--:B------:R-:W-:Y:S02]  /*15e70*/  LEA R13, R9.reuse, R4.reuse, 0x5 ;  /* 0x00000004090d7211 */ /* 0x0c0fe400078e28ff */
[----:B------:R-:W-:Y:S01]  /*15e80*/  SHF.L.U32 R9, R9, 0x3, RZ ;  /* 0x0000000309097819 */ /* 0x000fe200000006ff */
[----:B------:R-:W-:Y:S02]  /*15e90*/  IMAD R7, R192, c[0x0][0x3ec], R7 ;  /* 0x0000fb00c0077a24 */ /* 0x000fe400078e0207 */
[C---:B-1----:R-:W-:Y:S01]  /*15ea0*/  IMAD R13, R6.reuse, 0x80, R13 ;  /* 0x00000080060d7824 */ /* 0x042fe200078e020d */
[----:B------:R-:W-:Y:S01]  /*15eb0*/  LEA R4, R6, R4, 0x7 ;  /* 0x0000000406047211 */ /* 0x000fe200078e38ff */
[----:B------:R-:W-:Y:S01]  /*15ec0*/  IMAD R2, R5, c[0x0][0x3f0], RZ ;  /* 0x0000fc0005027a24 */ /* 0x000fe200078e02ff */
[----:B------:R-:W-:Y:S01]  /*15ed0*/  IADD3 R11, R7, R11, RZ ;  /* 0x0000000b070b7210 */ /* 0x000fe20007ffe0ff */
[----:B------:R-:W-:Y:S01]  /*15ee0*/  @P0 IMAD.HI.U32 R0, R13, c[0x0][0x4ec], RZ ;  /* 0x00013b000d000a27 */ /* 0x000fe200078e00ff */
[----:B------:R-:W-:-:S02]  /*15ef0*/  MOV R5, R13 ;  /* 0x0000000d00057202 */ /* 0x000fc40000000f00 */
[----:B------:R-:W-:Y:S01]  /*15f00*/  IADD3 R6, R9, 0x40, RZ ;  /* 0x0000004009067810 */ /* 0x000fe20007ffe0ff */
        /* <DEDUP_REMOVED lines=38> */
.L_x_894:
[----:B------:R-:W-:Y:S05]  /*16170*/  BSYNC B0 ;  /* 0x0000000000007941 */ /* 0x000fea0003800000 */
.L_x_893:
        /* <DEDUP_REMOVED lines=21> */
.L_x_896:
[----:B------:R-:W-:Y:S05]  /*162d0*/  BSYNC B0 ;  /* 0x0000000000007941 */ /* 0x000fea0003800000 */
.L_x_895:
        /* <DEDUP_REMOVED lines=21> */
.L_x_898:
[----:B------:R-:W-:Y:S05]  /*16430*/  BSYNC B0 ;  /* 0x0000000000007941 */ /* 0x000fea0003800000 */
.L_x_897:
        /* <DEDUP_REMOVED lines=22> */
.L_x_899:
        /* <DEDUP_REMOVED lines=14> */
.L_x_1507:


//--------------------- .text._ZN7cutlass13device_kernelIN5flash19enable_sm80_to_sm89INS1_16FlashAttnFwdSm80INS1_25CollectiveMainloopFwdSm80ILi8ELi2ELb0EN4cute5tupleIJNS5_1CILi128EEENS7_ILi64EEENS7_ILi192EEEEEELi192ENS_6half_tEfNS_4arch4Sm80ELb0ELb1ELb1ELb0ELb1ELb0ELb1ELb0EEENS1_21CollectiveEpilogueFwdINS6_IJS8_SA_S9_EEENS6_IJNS7_ILi1EEESI_SI_EEESC_SE_Li256ELb0ELb1ELb0ELb0EEENS1_19SingleTileSchedulerILb0ELb0ELb1ELi128EEEEEEEEEvNT_6ParamsE --------------------------
	.section	.text._ZN7cutlass13device_kernelIN5flash19enable_sm80_to_sm89INS1_16FlashAttnFwdSm80INS1_25CollectiveMainloopFwdSm80ILi8ELi2ELb0EN4cute5tupleIJNS5_1CILi128EEENS7_ILi64EEENS7_ILi192EEEEEELi192ENS_6half_tEfNS_4arch4Sm80ELb0ELb1ELb1ELb0ELb1ELb0ELb1ELb0EEENS1_21CollectiveEpilogueFwdINS6_IJS8_SA_S9_EEENS6_IJNS7_ILi1EEESI_SI_EEESC_SE_Li256ELb0ELb1ELb0ELb0EEENS1_19SingleTileSchedulerILb0ELb0ELb1ELi128EEEEEEEEEvNT_6ParamsE,"ax",@progbits
	.sectioninfo	@"SHI_REGISTERS=255"
	.align	128
.text._ZN7cutlass13device_kernelIN5flash19enable_sm80_to_sm89INS1_16FlashAttnFwdSm80INS1_25CollectiveMainloopFwdSm80ILi8ELi2ELb0EN4cute5tupleIJNS5_1CILi128EEENS7_ILi64EEENS7_ILi192EEEEEELi192ENS_6half_tEfNS_4arch4Sm80ELb0ELb1ELb1ELb0ELb1ELb0ELb1ELb0EEENS1_21CollectiveEpilogueFwdINS6_IJS8_SA_S9_EEENS6_IJNS7_ILi1EEESI_SI_EEESC_SE_Li256ELb0ELb1ELb0ELb0EEENS1_19SingleTileSchedulerILb0ELb0ELb1ELi128EEEEEEEEEvNT_6ParamsE:
        .type           _ZN7cutlass13device_kernelIN5flash19enable_sm80_to_sm89INS1_16FlashAttnFwdSm80INS1_25CollectiveMainloopFwdSm80ILi8ELi2ELb0EN4cute5tupleIJNS5_1CILi128EEENS7_ILi64EEENS7_ILi192EEEEEELi192ENS_6half_tEfNS_4arch4Sm80ELb0ELb1ELb1ELb0ELb1ELb0ELb1ELb0EEENS1_21CollectiveEpilogueFwdINS6_IJS8_SA_S9_EEENS6_IJNS7_ILi1EEESI_SI_EEESC_SE_Li256ELb0ELb1ELb0ELb0EEENS1_19SingleTileSchedulerILb0ELb0ELb1ELi128EEEEEEEEEvNT_6ParamsE,@function
        .size           _ZN7cutlass13device_kernelIN5flash19enable_sm80_to_sm89INS1_16FlashAttnFwdSm80INS1_25CollectiveMainloopFwdSm80ILi8ELi2ELb0EN4cute5tupleIJNS5_1CILi128EEENS7_ILi64EEENS7_ILi192EEEEEELi192ENS_6half_tEfNS_4arch4Sm80ELb0ELb1ELb1ELb0ELb1ELb0ELb1ELb0EEENS1_21CollectiveEpilogueFwdINS6_IJS8_SA_S9_EEENS6_IJNS7_ILi1EEESI_SI_EEESC_SE_Li256ELb0ELb1ELb0ELb0EEENS1_19SingleTileSchedulerILb0ELb0ELb1ELi128EEEEEEEEEvNT_6ParamsE,(.L_x_1508 - _ZN7cutlass13device_kernelIN5flash19enable_sm80_to_sm89INS1_16FlashAttnFwdSm80INS1_25CollectiveMainloopFwdSm80ILi8ELi2ELb0EN4cute5tupleIJNS5_1CILi128EEENS7_ILi64EEENS7_ILi192EEEEEELi192ENS_6half_tEfNS_4arch4Sm80ELb0ELb1ELb1ELb0ELb1ELb0ELb1ELb0EEENS1_21CollectiveEpilogueFwdINS6_IJS8_SA_S9_EEENS6_IJNS7_ILi1EEESI_SI_EEESC_SE_Li256ELb0ELb1ELb0ELb0EEENS1_19SingleTileSchedulerILb0ELb0ELb1ELi128EEEEEEEEEvNT_6ParamsE)
        .other          _ZN7cutlass13device_kernelIN5flash19enable_sm80_to_sm89INS1_16FlashAttnFwdSm80INS1_25CollectiveMainloopFwdSm80ILi8ELi2ELb0EN4cute5tupleIJNS5_1CILi128EEENS7_ILi64EEENS7_ILi192EEEEEELi192ENS_6half_tEfNS_4arch4Sm80ELb0ELb1ELb1ELb0ELb1ELb0ELb1ELb0EEENS1_21CollectiveEpilogueFwdINS6_IJS8_SA_S9_EEENS6_IJNS7_ILi1EEESI_SI_EEESC_SE_Li256ELb0ELb1ELb0ELb0EEENS1_19SingleTileSchedulerILb0ELb0ELb1ELi128EEEEEEEEEvNT_6ParamsE,@"STO_CUDA_ENTRY STV_DEFAULT"
_ZN7cutlass13device_kernelIN5flash19enable_sm80_to_sm89INS1_16FlashAttnFwdSm80INS1_25CollectiveMainloopFwdSm80ILi8ELi2ELb0EN4cute5tupleIJNS5_1CILi128EEENS7_ILi64EEENS7_ILi192EEEEEELi192ENS_6half_tEfNS_4arch4Sm80ELb0ELb1ELb1ELb0ELb1ELb0ELb1ELb0EEENS1_21CollectiveEpilogueFwdINS6_IJS8_SA_S9_EEENS6_IJNS7_ILi1EEESI_SI_EEESC_SE_Li256ELb0ELb1ELb0ELb0EEENS1_19SingleTileSchedulerILb0ELb0ELb1ELi128EEEEEEEEEvNT_6ParamsE:
[----:B------:R-:W-:Y:S02]  /*0000*/  MOV R1, c[0x0][0x28] ;  /* 0x00000a0000017a02 */ /* 0x000fe40000000f00 */
[----:B------:R-:W1:Y:S02]  /*0010*/  S2UR UR6, SR_CTAID.Z ;  /* 0x00000000000679c3 */ /* 0x000e640000002700 */
[----:B-1----:R-:W-:-:S13]  /*0020*/  ISETP.LE.AND P0, PT, RZ, UR6, PT ;  /* 0x00000006ff007c0c */ /* 0x002fda000bf03270 */
[----:B------:R-:W-:Y:S05]  /*0030*/  @!P0 EXIT ;  /* 0x000000000000894d */ /* 0x000fea0003800000 */
[----:B------:R-:W1:Y:S01]  /*0040*/  S2R R215, SR_CTAID.X ;  /* 0x0000000000d77919 */ /* 0x000e620000002500 */
[----:B------:R-:W-:Y:S01]  /*0050*/  ULDC.64 UR4, c[0x0][0x370] ;  /* 0x0000dc0000047ab9 */ /* 0x000fe20000000a00 */
[----:B------:R-:W-:Y:S01]  /*0060*/  IMAD.MOV.U32 R204, RZ, RZ, RZ ;  /* 0x000000ffffcc7224 */ /* 0x000fe200078e00ff */
[----:B------:R-:W-:Y:S01]  /*0070*/  UISETP.NE.U32.AND UP0, UPT, URZ, UR4, UPT ;  /* 0x000000043f00728c */ /* 0x000fe2000bf05070 */
[----:B------:R-:W-:Y:S01]  /*0080*/  IMAD.MOV.U32 R197, RZ, RZ, c[0x0][0x2c4] ;  /* 0x0000b100ffc57624 */ /* 0x000fe200078e00ff */
[----:B------:R-:W-:Y:S02]  /*0090*/  ULDC.64 UR8, c[0x0][0x370] ;  /* 0x0000dc0000087ab9 */ /* 0x000fe40000000a00 */
[----:B------:R-:W-:Y:S02]  /*00a0*/  UISETP.NE.AND.EX UP0, UPT, URZ, UR5, UPT, UP0 ;  /* 0x000000053f00728c */ /* 0x000fe4000bf05300 */
[----:B------:R-:W-:Y:S01]  /*00b0*/  ISETP.NE.AND P1, PT, R197, 0x1, PT ;  /* 0x00000001c500780c */ /* 0x000fe20003f25270 */
[----:B------:R-:W2:Y:S01]  /*00c0*/  S2UR UR7, SR_CTAID.Y ;  /* 0x00000000000779c3 */ /* 0x000ea20000002600 */
[----:B------:R-:W-:-:S02]  /*00d0*/  ULDC.64 UR12, c[0x0][0x118] ;  /* 0x00004600000c7ab9 */ /* 0x000fc40000000a00 */
[----:B------:R-:W-:-:S05]  /*00e0*/  PLOP3.LUT P0, PT, PT, PT, UP0, 0x80, 0x0 ;  /* 0x000000000000781c */ /* 0x000fca0003f0f008 */
[----:B------:R-:W-:Y:S02]  /*00f0*/  @UP0 UMOV UR4, 0x4 ;  /* 0x0000000400040882 */ /* 0x000fe40000000000 */
[----:B------:R-:W-:Y:S01]  /*0100*/  @UP0 UIMAD.WIDE UR4, UR6, UR4, UR8 ;  /* 0x00000004060402a5 */ /* 0x000fe2000f8e0208 */
[----:B-1----:R-:W-:Y:S01]  /*0110*/  IMAD.SHL.U32 R148, R215, 0x80, RZ ;  /* 0x00000080d7947824 */ /* 0x002fe200078e00ff */
[----:B------:R-:W-:Y:S01]  /*0120*/  P2R R0, PR, RZ, 0x2 ;  /* 0x00000002ff007803 */ /* 0x000fe20000000000 */
[----:B------:R-:W1:Y:S01]  /*0130*/  S2R R7, SR_TID.X ;  /* 0x0000000000077919 */ /* 0x000e620000002100 */
[----:B------:R-:W-:Y:S02]  /*0140*/  IMAD.MOV.U32 R196, RZ, RZ, 0x1 ;  /* 0x00000001ffc47424 */ /* 0x000fe400078e00ff */
[----:B------:R-:W-:Y:S01]  /*0150*/  @P1 IADD3 R0, R148, 0x7f, RZ ;  /* 0x0000007f94001810 */ /* 0x000fe20007ffe0ff */
[----:B------:R-:W-:Y:S02]  /*0160*/  IMAD.MOV.U32 R214, RZ, RZ, c[0x0][0x2ac] ;  /* 0x0000ab00ffd67624 */ /* 0x000fe400078e00ff */
[----:B------:R-:W-:-:S02]  /*0170*/  IMAD.U32 R2, RZ, RZ, UR4 ;  /* 0x00000004ff027e24 */ /* 0x000fc4000f8e00ff */
[----:B------:R-:W-:Y:S01]  /*0180*/  IMAD.U32 R3, RZ, RZ, UR5 ;  /* 0x00000005ff037e24 */ /* 0x000fe2000f8e00ff */
[----:B------:R-:W-:Y:S01]  /*0190*/  ISETP.LE.AND P2, PT, R196, c[0x0][0x32c], PT ;  /* 0x0000cb00c4007a0c */ /* 0x000fe20003f43270 */
[----:B------:R-:W-:-:S03]  /*01a0*/  @P1 IMAD.HI.U32 R0, R0, c[0x0][0x2c8], RZ ;  /* 0x0000b20000001a27 */ /* 0x000fc600078e00ff */
[----:B------:R3:W5:Y:S01]  /*01b0*/  @P0 LDG.E R204, [R2.64] ;  /* 0x0000000c02cc0981 */ /* 0x000762000c1e1900 */
[----:B------:R-:W-:Y:S01]  /*01c0*/  IMAD R199, R214, c[0x0][0x1d0], RZ ;  /* 0x00007400d6c77a24 */ /* 0x000fe200078e02ff */
[----:B--2---:R-:W-:Y:S01]  /*01d0*/  USHF.R.S32.HI UR11, URZ, 0x1f, UR7 ;  /* 0x0000001f3f0b7899 */ /* 0x004fe20008011407 */
[----:B---3--:R-:W-:Y:S02]  /*01e0*/  IADD3 R3, R148, 0x7f, RZ ;  /* 0x0000007f94037810 */ /* 0x008fe40007ffe0ff */
[----:B------:R-:W-:Y:S02]  /*01f0*/  @P1 SHF.R.U32.HI R3, RZ, c[0x0][0x2cc], R0 ;  /* 0x0000b300ff031a19 */ /* 0x000fe40000011600 */
[----:B------:R-:W-:Y:S02]  /*0200*/  IADD3 R0, R199, -c[0x0][0x168], R196 ;  /* 0x80005a00c7007a10 */ /* 0x000fe40007ffe0c4 */
[----:B------:R-:W-:-:S03]  /*0210*/  P2R R2, PR, RZ, 0x4 ;  /* 0x00000004ff027803 */ /* 0x000fc60000000000 */
[----:B------:R-:W-:-:S05]  /*0220*/  IMAD.IADD R0, R0, 0x1, R3 ;  /* 0x0000000100007824 */ /* 0x000fca00078e0203 */
[----:B------:R-:W-:Y:S01]  /*0230*/  IADD3 R3, R0, c[0x0][0x328], RZ ;  /* 0x0000ca0000037a10 */ /* 0x000fe20007ffe0ff */
[----:B------:R-:W-:Y:S05]  /*0240*/  @!P2 BRA `(.L_x_900) ;  /* 0x000000f00000a947 */ /* 0x000fea0003800000 */
[C---:B-1----:R-:W-:Y:S02]  /*0250*/  ISETP.GT.AND P0, PT, R0.reuse, RZ, PT ;  /* 0x000000ff0000720c */ /* 0x042fe40003f04270 */
[----:B------:R-:W-:-:S11]  /*0260*/  IADD3 R2, R0, -0x1, RZ ;  /* 0xffffffff00027810 */ /* 0x000fd60007ffe0ff */
[----:B------:R-:W-:Y:S05]  /*0270*/  @P0 BRA `(.L_x_901) ;  /* 0x0000006000000947 */ /* 0x000fea0003800000 */
[----:B------:R-:W-:Y:S01]  /*0280*/  ISETP.NE.AND P0, PT, R196, c[0x0][0x32c], PT ;  /* 0x0000cb00c4007a0c */ /* 0x000fe20003f05270 */
[----:B------:R-:W-:-:S12]  /*0290*/  IMAD.MOV R2, RZ, RZ, -R0 ;  /* 0x000000ffff027224 */ /* 0x000fd800078e0a00 */
[----:B------:R-:W-:-:S05]  /*02a0*/  @P0 IMAD.HI.U32 R0, R2, c[0x0][0x330], RZ ;  /* 0x0000cc0002000a27 */ /* 0x000fca00078e00ff */
[----:B------:R-:W-:-:S04]  /*02b0*/  @P0 SHF.R.U32.HI R2, RZ, c[0x0][0x334], R0 ;  /* 0x0000cd00ff020a19 */ /* 0x000fc80000011600 */
[----:B------:R-:W-:Y:S01]  /*02c0*/  LOP3.LUT R2, RZ, R2, RZ, 0x33, !PT ;  /* 0x00000002ff027212 */ /* 0x000fe200078e33ff */
[----:B------:R-:W-:Y:S05]  /*02d0*/  BRA `(.L_x_902) ;  /* 0x0000003000007947 */ /* 0x000fea0003800000 */
.L_x_901:
[----:B------:R-:W-:-:S13]  /*02e0*/  ISETP.NE.AND P0, PT, R196, c[0x0][0x32c], PT ;  /* 0x0000cb00c4007a0c */ /* 0x000fda0003f05270 */
[----:B------:R-:W-:-:S05]  /*02f0*/  @P0 IMAD.HI.U32 R0, R2, c[0x0][0x330], RZ ;  /* 0x0000cc0002000a27 */ /* 0x000fca00078e00ff */
[----:B------:R-:W-:Y:S02]  /*0300*/  @P0 SHF.R.U32.HI R2, RZ, c[0x0][0x334], R0 ;  /* 0x0000cd00ff020a19 */ /* 0x000fe40000011600 */
.L_x_902:
[----:B------:R-:W-:-:S05]  /*0310*/  MOV R5, c[0x0][0x32c] ;  /* 0x0000cb0000057a02 */ /* 0x000fca0000000f00 */
[----:B------:R-:W-:-:S05]  /*0320*/  IMAD R2, R2, R5, c[0x0][0x32c] ;  /* 0x0000cb0002027624 */ /* 0x000fca00078e0205 */
[----:B------:R-:W-:-:S04]  /*0330*/  IMNMX R3, R3, R2, PT ;  /* 0x0000000203037217 */ /* 0x000fc80003800200 */
.L_x_900:
[----:B-1----:R-:W-:Y:S01]  /*0340*/  IADD3 R3, R3, 0x3f, RZ ;  /* 0x0000003f03037810 */ /* 0x002fe20007ffe0ff */
[----:B------:R-:W-:Y:S01]  /*0350*/  @P1 IMAD.HI.U32 R6, R148, c[0x0][0x2c8], RZ ;  /* 0x0000b20094061a27 */ /* 0x000fe200078e00ff */
[C---:B------:R-:W-:Y:S02]  /*0360*/  IADD3 R5, R199.reuse, 0x3f, RZ ;  /* 0x0000003fc7057810 */ /* 0x040fe40007ffe0ff */
[----:B------:R-:W-:Y:S01]  /*0370*/  SHF.R.S32.HI R2, RZ, 0x1f, R3 ;  /* 0x0000001fff027819 */ /* 0x000fe20000011403 */
[----:B------:R-:W-:Y:S01]  /*0380*/  IMAD.MOV.U32 R0, RZ, RZ, R148 ;  /* 0x000000ffff007224 */ /* 0x000fe200078e0094 */
[----:B------:R-:W-:Y:S02]  /*0390*/  SHF.R.S32.HI R4, RZ, 0x1f, R5 ;  /* 0x0000001fff047819 */ /* 0x000fe40000011405 */
[----:B------:R-:W-:Y:S02]  /*03a0*/  @P1 SHF.R.U32.HI R0, RZ, c[0x0][0x2cc], R6 ;  /* 0x0000b300ff001a19 */ /* 0x000fe40000011606 */
[----:B------:R-:W-:-:S02]  /*03b0*/  IADD3 R147, R199, -c[0x0][0x168], RZ ;  /* 0x80005a00c7937a10 */ /* 0x000fc40007ffe0ff */
[----:B------:R-:W-:Y:S02]  /*03c0*/  LEA.HI R2, R2, R3, RZ, 0x6 ;  /* 0x0000000302027211 */ /* 0x000fe400078f30ff */
[----:B------:R-:W-:Y:S01]  /*03d0*/  LEA.HI R4, R4, R5, RZ, 0x6 ;  /* 0x0000000504047211 */ /* 0x000fe200078f30ff */
[----:B------:R-:W-:Y:S01]  /*03e0*/  IMAD.IADD R0, R147, 0x1, R0 ;  /* 0x0000000193007824 */ /* 0x000fe200078e0200 */
[----:B------:R-:W-:Y:S02]  /*03f0*/  SHF.R.S32.HI R2, RZ, 0x6, R2 ;  /* 0x00000006ff027819 */ /* 0x000fe40000011402 */
[----:B------:R-:W-:Y:S02]  /*0400*/  SHF.R.S32.HI R145, RZ, 0x6, R4 ;  /* 0x00000006ff917819 */ /* 0x000fe40000011404 */
[----:B------:R-:W-:Y:S02]  /*0410*/  IADD3 R194, R0, -c[0x0][0x324], RZ ;  /* 0x8000c90000c27a10 */ /* 0x000fe40007ffe0ff */
[----:B------:R-:W-:Y:S01]  /*0420*/  IMNMX R145, R145, R2, PT ;  /* 0x0000000291917217 */ /* 0x000fe20003800200 */
[----:B------:R-:W-:Y:S05]  /*0430*/  @!P2 BRA `(.L_x_903) ;  /* 0x000001000000a947 */ /* 0x000fea0003800000 */
[----:B------:R-:W-:-:S04]  /*0440*/  MOV R2, R0 ;  /* 0x0000000000027202 */ /* 0x000fc80000000f00 */
        /* <DEDUP_REMOVED lines=9> */
.L_x_904:
[----:B------:R-:W-:-:S04]  /*04e0*/  MOV R0, c[0x0][0x32c] ;  /* 0x0000cb0000007a02 */ /* 0x000fc80000000f00 */
[----:B------:R-:W-:-:S13]  /*04f0*/  ISETP.NE.AND P0, PT, R0, 0x1, PT ;  /* 0x000000010000780c */ /* 0x000fda0003f05270 */
[----:B------:R-:W-:-:S05]  /*0500*/  @P0 IMAD.HI.U32 R0, R2, c[0x0][0x330], RZ ;  /* 0x0000cc0002000a27 */ /* 0x000fca00078e00ff */
[----:B------:R-:W-:-:S05]  /*0510*/  @P0 SHF.R.U32.HI R2, RZ, c[0x0][0x334], R0 ;  /* 0x0000cd00ff020a19 */ /* 0x000fca0000011600 */
.L_x_905:
[----:B------:R-:W-:-:S05]  /*0520*/  IMAD R3, R2, c[0x0][0x32c], RZ ;  /* 0x0000cb0002037a24 */ /* 0x000fca00078e02ff */
[----:B------:R-:W-:-:S04]  /*0530*/  IMNMX R194, R194, R3, !PT ;  /* 0x00000003c2c27217 */ /* 0x000fc80007800200 */
.L_x_903:
        /* <DEDUP_REMOVED lines=70> */
[----:B------:R1:W2:Y:S01]  /*09a0*/  @P2 LDG.E R10, [R10.64] ;  /* 0x0000000c0a0a2981 */ /* 0x0002a2000c1e1900 */
[----:B------:R-:W-:Y:S01]  /*09b0*/  UIMAD UR8, UR11, UR4, URZ ;  /* 0x000000040b0872a4 */ /* 0x000fe2000f8e023f */
[----:B------:R-:W-:Y:S01]  /*09c0*/  IMAD.MOV.U32 R195, RZ, RZ, c[0x0][0x2b8] ;  /* 0x0000ae00ffc37624 */ /* 0x000fe200078e00ff */
[----:B------:R-:W-:Y:S01]  /*09d0*/  LOP3.LUT R0, R19, 0xfffffff8, RZ, 0xc0, !PT ;  /* 0xfffffff813007812 */ /* 0x000fe200078ec0ff */
[----:B------:R-:W-:Y:S01]  /*09e0*/  UIMAD.WIDE.U32 UR14, UR7, UR4, URZ ;  /* 0x00000004070e72a5 */ /* 0x000fe2000f8e003f */
[----:B------:R-:W-:Y:S01]  /*09f0*/  SHF.R.S32.HI R19, RZ, 0x3, R19 ;  /* 0x00000003ff137819 */ /* 0x000fe20000011413 */
[----:B------:R-:W-:Y:S01]  /*0a00*/  UIMAD UR8, UR7, UR5, UR8 ;  /* 0x00000005070872a4 */ /* 0x000fe2000f8e0208 */
[----:B------:R-:W-:Y:S01]  /*0a10*/  ISETP.NE.AND P5, PT, R195, 0x1, PT ;  /* 0x00000001c300780c */ /* 0x000fe20003fa5270 */
[----:B------:R-:W-:Y:S01]  /*0a20*/  IMAD.IADD R211, R7, 0x1, -R0 ;  /* 0x0000000107d37824 */ /* 0x000fe200078e0a00 */
[----:B------:R-:W-:Y:S01]  /*0a30*/  USHF.R.S32.HI UR9, URZ, 0x1f, UR6 ;  /* 0x0000001f3f097899 */ /* 0x000fe20008011406 */
[----:B------:R-:W-:Y:S01]  /*0a40*/  IMAD.MOV.U32 R200, RZ, RZ, RZ ;  /* 0x000000ffffc87224 */ /* 0x000fe200078e00ff */
[----:B------:R-:W-:Y:S01]  /*0a50*/  ULDC.64 UR4, c[0x0][0x1c0] ;  /* 0x0000700000047ab9 */ /* 0x000fe20000000a00 */
[C---:B------:R-:W-:Y:S01]  /*0a60*/  IMAD R203, R211.reuse, 0x20, R19 ;  /* 0x00000020d3cb7824 */ /* 0x040fe200078e0213 */
[----:B------:R-:W-:Y:S01]  /*0a70*/  UIADD3 UR15, UR15, UR8, URZ ;  /* 0x000000080f0f7290 */ /* 0x000fe2000fffe03f */
[----:B------:R-:W-:Y:S01]  /*0a80*/  IMAD.SHL.U32 R210, R211, 0x8, RZ ;  /* 0x00000008d3d27824 */ /* 0x000fe200078e00ff */
[----:B------:R-:W-:Y:S01]  /*0a90*/  UIMAD UR9, UR9, UR4, URZ ;  /* 0x00000004090972a4 */ /* 0x000fe2000f8e023f */
[----:B------:R-:W-:Y:S01]  /*0aa0*/  IMAD.IADD R0, R148, 0x1, R203 ;  /* 0x0000000194007824 */ /* 0x000fe200078e02cb */
[----:B------:R-:W-:-:S02]  /*0ab0*/  UIMAD.WIDE.U32 UR14, UR6, UR4, UR14 ;  /* 0x00000004060e72a5 */ /* 0x000fc4000f8e000e */
[----:B------:R-:W-:Y:S01]  /*0ac0*/  UIMAD UR5, UR6, UR5, UR9 ;  /* 0x00000005060572a4 */ /* 0x000fe2000f8e0209 */
[----:B------:R-:W-:-:S03]  /*0ad0*/  @P1 IMAD.HI.U32 R2, R0, c[0x0][0x2c8], RZ ;  /* 0x0000b20000021a27 */ /* 0x000fc600078e00ff */
[----:B------:R-:W-:Y:S01]  /*0ae0*/  UIADD3 UR5, UR15, UR5, URZ ;  /* 0x000000050f057290 */ /* 0x000fe2000fffe03f */
[----:B------:R-:W-:Y:S01]  /*0af0*/  IMAD.MOV.U32 R5, RZ, RZ, R0 ;  /* 0x000000ffff057224 */ /* 0x000fe200078e0000 */
[----:B------:R-:W-:Y:S01]  /*0b00*/  @P1 SHF.R.U32.HI R5, RZ, c[0x0][0x2cc], R2 ;  /* 0x0000b300ff051a19 */ /* 0x000fe20000011602 */
[----:B------:R-:W-:Y:S02]  /*0b10*/  IMAD.U32 R9, RZ, RZ, UR15 ;  /* 0x0000000fff097e24 */ /* 0x000fe4000f8e00ff */
[----:B------:R-:W-:Y:S01]  /*0b20*/  IMAD.U32 R8, RZ, RZ, UR14 ;  /* 0x0000000eff087e24 */ /* 0x000fe2000f8e00ff */
[--C-:B------:R-:W-:Y:S01]  /*0b30*/  SHF.R.S32.HI R2, RZ, 0x1f, R5.reuse ;  /* 0x0000001fff027819 */ /* 0x100fe20000011405 */
[----:B------:R-:W-:Y:S02]  /*0b40*/  IMAD.MOV R3, RZ, RZ, -R5 ;  /* 0x000000ffff037224 */ /* 0x000fe400078e0a05 */
[----:B------:R-:W-:Y:S01]  /*0b50*/  IMAD.U32 R9, RZ, RZ, UR5 ;  /* 0x00000005ff097e24 */ /* 0x000fe2000f8e00ff */
[----:B------:R-:W-:Y:S01]  /*0b60*/  ULDC.64 UR4, c[0x0][0x2b0] ;  /* 0x0000ac0000047ab9 */ /* 0x000fe20000000a00 */
[----:B------:R-:W-:-:S02]  /*0b70*/  IMAD R2, R2, c[0x0][0x1b0], RZ ;  /* 0x00006c0002027a24 */ /* 0x000fc400078e02ff */
[----:B------:R-:W-:Y:S02]  /*0b80*/  IMAD R3, R3, c[0x0][0x2c4], R0 ;  /* 0x0000b10003037a24 */ /* 0x000fe400078e0200 */
[----:B------:R-:W-:-:S04]  /*0b90*/  IMAD.WIDE.U32 R8, R5, c[0x0][0x1b0], R8 ;  /* 0x00006c0005087a25 */ /* 0x000fc800078e0008 */
[----:B------:R-:W-:Y:S01]  /*0ba0*/  IMAD R5, R5, c[0x0][0x1b4], R2 ;  /* 0x00006d0005057a24 */ /* 0x000fe200078e0202 */
[----:B------:R-:W-:Y:S01]  /*0bb0*/  SHF.R.S32.HI R2, RZ, 0x1f, R3 ;  /* 0x0000001fff027819 */ /* 0x000fe20000011403 */
[----:B------:R-:W-:Y:S01]  /*0bc0*/  IMAD.MOV.U32 R4, RZ, RZ, R8 ;  /* 0x000000ffff047224 */ /* 0x000fe200078e0008 */
[----:B------:R-:W-:Y:S01]  /*0bd0*/  IADD3 R8, R210, 0x80, RZ ;  /* 0x00000080d2087810 */ /* 0x000fe20007ffe0ff */
[----:B------:R-:W-:Y:S02]  /*0be0*/  IMAD.IADD R5, R9, 0x1, R5 ;  /* 0x0000000109057824 */ /* 0x000fe400078e0205 */
[----:B------:R-:W-:Y:S01]  /*0bf0*/  IMAD R2, R2, c[0x0][0x1a8], RZ ;  /* 0x00006a0002027a24 */ /* 0x000fe200078e02ff */
[----:B------:R-:W-:Y:S01]  /*0c00*/  ISETP.GE.AND P4, PT, R8, c[0x0][0x198], PT ;  /* 0x0000660008007a0c */ /* 0x000fe20003f86270 */
[----:B------:R-:W-:-:S04]  /*0c10*/  IMAD.WIDE.U32 R4, R3, c[0x0][0x1a8], R4 ;  /* 0x00006a0003047a25 */ /* 0x000fc800078e0004 */
[----:B------:R-:W-:Y:S01]  /*0c20*/  IMAD R9, R3, c[0x0][0x1ac], R2 ;  /* 0x00006b0003097a24 */ /* 0x000fe200078e0202 */
[----:B------:R-:W-:Y:S01]  /*0c30*/  LEA R6, P0, R4, c[0x0][0x160], 0x1 ;  /* 0x0000580004067a11 */ /* 0x000fe200078008ff */
[----:B------:R-:W-:Y:S02]  /*0c40*/  IMAD.SHL.U32 R0, R19, 0x40, RZ ;  /* 0x0000004013007824 */ /* 0x000fe400078e00ff */
[----:B------:R-:W-:Y:S01]  /*0c50*/  IMAD.IADD R2, R5, 0x1, R9 ;  /* 0x0000000105027824 */ /* 0x000fe200078e0209 */
[----:B------:R-:W-:Y:S01]  /*0c60*/  LEA.HI R5, R94, R7, RZ, 0x6 ;  /* 0x000000075e057211 */ /* 0x000fe200078f30ff */
[----:B------:R-:W-:Y:S01]  /*0c70*/  SHFL.IDX PT, R14, R6, RZ, 0x181f ;  /* 0x00181fff060e7589 */ /* 0x000fe200000e0000 */
[----:B-1----:R-:W-:Y:S01]  /*0c80*/  LOP3.LUT R11, R0, 0x1c0, RZ, 0xc0, !PT ;  /* 0x000001c0000b7812 */ /* 0x002fe200078ec0ff */
[----:B------:R-:W-:Y:S01]  /*0c90*/  IMAD.IADD R0, R148, 0x1, R19 ;  /* 0x0000000194007824 */ /* 0x000fe200078e0213 */
[----:B------:R-:W-:Y:S01]  /*0ca0*/  LEA.HI.X R2, R4, c[0x0][0x164], R2, 0x1, P0 ;  /* 0x0000590004027a11 */ /* 0x000fe200000f0c02 */
[----:B------:R-:W-:Y:S01]  /*0cb0*/  IMAD.SHL.U32 R5, R5, 0x8, RZ ;  /* 0x0000000805057824 */ /* 0x000fe200078e00ff */
[----:B------:R-:W-:Y:S01]  /*0cc0*/  SHF.R.U32.HI R3, RZ, 0x3, R11 ;  /* 0x00000003ff037819 */ /* 0x000fe2000001160b */
[----:B------:R-:W-:Y:S01]  /*0cd0*/  SHFL.IDX PT, R12, R6, 0x1, 0x181f ;  /* 0x00381f00060c7f89 */ /* 0x000fe200000e0000 */
[----:B------:R-:W-:-:S02]  /*0ce0*/  LOP3.LUT R202, R11, 0x38, R210, 0xf8, !PT ;  /* 0x000000380bca7812 */ /* 0x000fc400078ef8d2 */
[----:B------:R-:W-:Y:S01]  /*0cf0*/  IADD3 R4, R0, 0x20, RZ ;  /* 0x0000002000047810 */ /* 0x000fe20007ffe0ff */
[----:B------:R-:W1:Y:S01]  /*0d00*/  SHFL.IDX PT, R15, R2, RZ, 0x181f ;  /* 0x00181fff020f7589 */ /* 0x000e6200000e0000 */
[----:B------:R-:W-:Y:S01]  /*0d10*/  LOP3.LUT R202, R202, R3, RZ, 0x3c, !PT ;  /* 0x00000003caca7212 */ /* 0x000fe200078e3cff */
[----:B------:R-:W-:Y:S01]  /*0d20*/  IMAD R3, R197, c[0x0][0x168], RZ ;  /* 0x00005a00c5037a24 */ /* 0x000fe200078e02ff */
[----:B------:R-:W-:Y:S01]  /*0d30*/  IADD3 R9, R210, 0x40, RZ ;  /* 0x00000040d2097810 */ /* 0x000fe20007ffe0ff */
[----:B------:R-:W3:Y:S01]  /*0d40*/  SHFL.IDX PT, R13, R2, 0x1, 0x181f ;  /* 0x00381f00020d7f89 */ /* 0x000ee200000e0000 */
[----:B------:R-:W-:Y:S02]  /*0d50*/  LOP3.LUT R202, R202, 0xfffffe00, R5, 0xf8, !PT ;  /* 0xfffffe00caca7812 */ /* 0x000fe400078ef805 */
[-C--:B------:R-:W-:Y:S01]  /*0d60*/  ISETP.GE.AND P1, PT, R4, R3.reuse, PT ;  /* 0x000000030400720c */ /* 0x080fe20003f26270 */
[----:B------:R-:W-:Y:S01]  /*0d70*/  SHFL.IDX PT, R11, R2, 0x3, 0x181f ;  /* 0x00781f00020b7f89 */ /* 0x000fe200000e0000 */
[----:B------:R-:W-:Y:S01]  /*0d80*/  ISETP.GE.AND P0, PT, R0, R3, PT ;  /* 0x000000030000720c */ /* 0x000fe20003f06270 */
[----:B------:R-:W-:Y:S01]  /*0d90*/  IMAD.SHL.U32 R146, R202, 0x2, RZ ;  /* 0x00000002ca927824 */ /* 0x000fe200078e00ff */
[----:B------:R-:W-:-:S02]  /*0da0*/  SHF.R.S32.HI R4, RZ, 0x1f, R9 ;  /* 0x0000001fff047819 */ /* 0x000fc40000011409 */
[----:B------:R-:W-:Y:S02]  /*0db0*/  SHF.R.S32.HI R5, RZ, 0x1f, R8 ;  /* 0x0000001fff057819 */ /* 0x000fe40000011408 */
[----:B------:R-:W-:Y:S02]  /*0dc0*/  LEA.HI R209, R4, R9, RZ, 0x3 ;  /* 0x0000000904d17211 */ /* 0x000fe400078f18ff */
[----:B------:R-:W-:Y:S01]  /*0dd0*/  LEA.HI R192, R5, R8, RZ, 0x3 ;  /* 0x0000000805c07211 */ /* 0x000fe200078f18ff */
[----:B------:R-:W-:Y:S01]  /*0de0*/  SHFL.IDX PT, R4, R6, 0x2, 0x181f ;  /* 0x00581f0006047f89 */ /* 0x000fe200000e0000 */
[----:B------:R-:W-:Y:S02]  /*0df0*/  ISETP.GE.AND P3, PT, R9, c[0x0][0x198], PT ;  /* 0x0000660009007a0c */ /* 0x000fe40003f66270 */
[----:B------:R-:W-:Y:S01]  /*0e00*/  LOP3.LUT R209, R209, 0xfffffff8, RZ, 0xc0, !PT ;  /* 0xfffffff8d1d17812 */ /* 0x000fe200078ec0ff */
[----:B------:R-:W4:Y:S01]  /*0e10*/  SHFL.IDX PT, R5, R2, 0x2, 0x181f ;  /* 0x00581f0002057f89 */ /* 0x000f2200000e0000 */
[----:B------:R-:W-:Y:S01]  /*0e20*/  LOP3.LUT R192, R192, 0xfffffff8, RZ, 0xc0, !PT ;  /* 0xfffffff8c0c07812 */ /* 0x000fe200078ec0ff */
[----:B-1----:R-:W-:-:S04]  /*0e30*/  @!P0 IMAD.WIDE R20, R210, 0x2, R14 ;  /* 0x00000002d2148825 */ /* 0x002fc800078e020e */
[----:B------:R-:W-:-:S04]  /*0e40*/  @!P0 IMAD.WIDE R16, R209, 0x2, R14 ;  /* 0x00000002d1108825 */ /* 0x000fc800078e020e */
[----:B------:R-:W-:-:S04]  /*0e50*/  @!P0 IMAD.WIDE R14, R192, 0x2, R14 ;  /* 0x00000002c00e8825 */ /* 0x000fc800078e020e */
[----:B---3--:R-:W-:-:S04]  /*0e60*/  @!P1 IMAD.WIDE R24, R210, 0x2, R12 ;  /* 0x00000002d2189825 */ /* 0x008fc800078e020c */
[----:B------:R-:W-:-:S04]  /*0e70*/  @!P1 IMAD.WIDE R22, R209, 0x2, R12 ;  /* 0x00000002d1169825 */ /* 0x000fc800078e020c */
[----:B------:R-:W-:Y:S01]  /*0e80*/  @!P1 IMAD.WIDE R12, R192, 0x2, R12 ;  /* 0x00000002c00c9825 */ /* 0x000fe200078e020c */
[----:B--2---:R1:W2:Y:S01]  /*0e90*/  @P2 R2UR UR10, R10 ;  /* 0x000000000a0a23c2 */ /* 0x0042a200000e0000 */
[----:B------:R-:W-:Y:S01]  /*0ea0*/  ISETP.GE.AND P2, PT, R210, c[0x0][0x198], PT ;  /* 0x00006600d2007a0c */ /* 0x000fe20003f46270 */
[----:B--2---:R-:W-:Y:S02]  /*0eb0*/  @!UP0 UMOV UR10, UR6 ;  /* 0x00000006000a8c82 */ /* 0x004fe40008000000 */
[----:B------:R-:W-:Y:S02]  /*0ec0*/  USHF.R.S32.HI UR6, URZ, 0x1f, UR10 ;  /* 0x0000001f3f067899 */ /* 0x000fe4000801140a */
[----:B------:R-:W-:Y:S02]  /*0ed0*/  UIMAD.WIDE.U32 UR8, UR10, UR4, URZ ;  /* 0x000000040a0872a5 */ /* 0x000fe4000f8e003f */
[----:B------:R-:W-:-:S04]  /*0ee0*/  UIMAD UR6, UR6, UR4, URZ ;  /* 0x00000004060672a4 */ /* 0x000fc8000f8e023f */
[----:B------:R-:W-:Y:S02]  /*0ef0*/  UIMAD UR6, UR10, UR5, UR6 ;  /* 0x000000050a0672a4 */ /* 0x000fe4000f8e0206 */
[----:B------:R4:W-:Y:S01]  /*0f00*/  @!P0 LDGSTS.E.BYPASS.LTC128B.128 [R146+0x18100], [R20.64], !P2 ;  /* 0x1810000014928fae */ /* 0x0009e2000d101d4c */
[----:B------:R-:W-:Y:S02]  /*0f10*/  ULDC.64 UR4, c[0x0][0x1e8] ;  /* 0x00007a0000047ab9 */ /* 0x000fe40000000a00 */
[----:B------:R-:W-:Y:S01]  /*0f20*/  UIADD3 UR6, UR9, UR6, URZ ;  /* 0x0000000609067290 */ /* 0x000fe2000fffe03f */
[----:B------:R2:W-:Y:S04]  /*0f30*/  @!P0 LDGSTS.E.BYPASS.LTC128B.128 [R146+0x1c100], [R16.64], !P3 ;  /* 0x1c10000010928fae */ /* 0x0005e8000d901d4c */
[----:B------:R3:W-:Y:S01]  /*0f40*/  @!P0 LDGSTS.E.BYPASS.LTC128B.128 [R146+0x20100], [R14.64], !P4 ;  /* 0x201000000e928fae */ /* 0x0007e2000e101d4c */
[----:B-1----:R-:W-:-:S02]  /*0f50*/  IADD3 R10, R0, 0x40, RZ ;  /* 0x00000040000a7810 */ /* 0x002fc40007ffe0ff */
[----:B------:R-:W-:Y:S01]  /*0f60*/  IADD3 R0, R0, 0x60, RZ ;  /* 0x0000006000007810 */ /* 0x000fe20007ffe0ff */
[----:B------:R1:W-:Y:S01]  /*0f70*/  @!P1 LDGSTS.E.BYPASS.LTC128B.128 [R146+0x19100], [R24.64], !P2 ;  /* 0x1910000018929fae */ /* 0x0003e2000d101d4c */
[----:B------:R-:W-:-:S03]  /*0f80*/  ISETP.GE.AND P0, PT, R10, R3, PT ;  /* 0x000000030a00720c */ /* 0x000fc60003f06270 */
[----:B------:R-:W1:Y:S04]  /*0f90*/  SHFL.IDX PT, R10, R6, 0x3, 0x181f ;  /* 0x00781f00060a7f89 */ /* 0x000e6800000e0000 */
[----:B------:R1:W-:Y:S04]  /*0fa0*/  @!P1 LDGSTS.E.BYPASS.LTC128B.128 [R146+0x1d100], [R22.64], !P3 ;  /* 0x1d10000016929fae */ /* 0x0003e8000d901d4c */
[----:B------:R1:W-:Y:S01]  /*0fb0*/  @!P1 LDGSTS.E.BYPASS.LTC128B.128 [R146+0x21100], [R12.64], !P4 ;  /* 0x211000000c929fae */ /* 0x0003e2000e101d4c */
[----:B------:R-:W-:Y:S02]  /*0fc0*/  ISETP.GE.AND P1, PT, R0, R3, PT ;  /* 0x000000030000720c */ /* 0x000fe40003f26270 */
[----:B------:R-:W-:Y:S01]  /*0fd0*/  IADD3 R3, R145, -0x1, RZ ;  /* 0xffffffff91037810 */ /* 0x000fe20007ffe0ff */
[----:B----4-:R-:W-:Y:S01]  /*0fe0*/  @!P0 IMAD.WIDE R20, R210, 0x2, R4 ;  /* 0x00000002d2148825 */ /* 0x010fe200078e0204 */
[----:B------:R-:W-:-:S03]  /*0ff0*/  P2R R0, PR, RZ, 0x20 ;  /* 0x00000020ff007803 */ /* 0x000fc60000000000 */
[----:B------:R-:W-:Y:S01]  /*1000*/  IMAD.SHL.U32 R144, R3, 0x40, RZ ;  /* 0x0000004003907824 */ /* 0x000fe200078e00ff */
[----:B------:R4:W-:Y:S01]  /*1010*/  @!P0 LDGSTS.E.BYPASS.LTC128B.128 [R146+0x1a100], [R20.64], !P2 ;  /* 0x1a10000014928fae */ /* 0x0009e2000d101d4c */
[----:B--2---:R-:W-:-:S04]  /*1020*/  @!P0 IMAD.WIDE R16, R192, 0x2, R4 ;  /* 0x00000002c0108825 */ /* 0x004fc800078e0204 */
[----:B---3--:R-:W-:-:S04]  /*1030*/  @!P0 IMAD.WIDE R14, R209, 0x2, R4 ;  /* 0x00000002d10e8825 */ /* 0x008fc800078e0204 */
[----:B------:R-:W-:Y:S01]  /*1040*/  IMAD.IADD R201, R203, 0x1, R144 ;  /* 0x00000001cbc97824 */ /* 0x000fe200078e0290 */
[----:B------:R2:W-:Y:S01]  /*1050*/  @!P0 LDGSTS.E.BYPASS.LTC128B.128 [R146+0x1e100], [R14.64], !P3 ;  /* 0x1e1000000e928fae */ /* 0x0005e2000d901d4c */
[----:B-1----:R-:W-:-:S03]  /*1060*/  @!P1 IMAD.WIDE R4, R210, 0x2, R10 ;  /* 0x00000002d2049825 */ /* 0x002fc600078e020a */
[----:B------:R1:W-:Y:S01]  /*1070*/  @!P0 LDGSTS.E.BYPASS.LTC128B.128 [R146+0x22100], [R16.64], !P4 ;  /* 0x2210000010928fae */ /* 0x0003e2000e101d4c */
[C---:B------:R-:W-:Y:S01]  /*1080*/  ISETP.GE.AND P0, PT, R201.reuse, R199, PT ;  /* 0x000000c7c900720c */ /* 0x040fe20003f06270 */
[----:B-----5:R-:W-:Y:S02]  /*1090*/  IMAD.IADD R201, R201, 0x1, R204 ;  /* 0x00000001c9c97824 */ /* 0x020fe400078e02cc */
[----:B------:R-:W-:Y:S01]  /*10a0*/  @!P1 IMAD.WIDE R12, R192, 0x2, R10 ;  /* 0x00000002c00c9825 */ /* 0x000fe200078e020a */
[----:B------:R3:W-:Y:S01]  /*10b0*/  @!P1 LDGSTS.E.BYPASS.LTC128B.128 [R146+0x1b100], [R4.64], !P2 ;  /* 0x1b10000004929fae */ /* 0x0007e2000d101d4c */
[----:B------:R-:W-:Y:S02]  /*10c0*/  ISETP.GT.OR P0, PT, R203, 0x3f, P0 ;  /* 0x0000003fcb00780c */ /* 0x000fe40000704670 */
[----:B------:R-:W-:-:S04]  /*10d0*/  @P5 IMAD.HI.U32 R2, R201, c[0x0][0x2bc], RZ ;  /* 0x0000af00c9025a27 */ /* 0x000fc800078e00ff */
[----:B------:R-:W-:Y:S01]  /*10e0*/  IMAD.MOV.U32 R0, RZ, RZ, R201 ;  /* 0x000000ffff007224 */ /* 0x000fe200078e00c9 */
[----:B------:R-:W-:Y:S01]  /*10f0*/  @P5 SHF.R.U32.HI R0, RZ, c[0x0][0x2c0], R2 ;  /* 0x0000b000ff005a19 */ /* 0x000fe20000011602 */
[----:B--2---:R-:W-:-:S05]  /*1100*/  @!P1 IMAD.WIDE R14, R209, 0x2, R10 ;  /* 0x00000002d10e9825 */ /* 0x004fca00078e020a */
[----:B------:R2:W-:Y:S04]  /*1110*/  @!P1 LDGSTS.E.BYPASS.LTC128B.128 [R146+0x1f100], [R14.64], !P3 ;  /* 0x1f1000000e929fae */ /* 0x0005e8000d901d4c */
[----:B------:R1:W-:Y:S01]  /*1120*/  @!P1 LDGSTS.E.BYPASS.LTC128B.128 [R146+0x23100], [R12.64], !P4 ;  /* 0x231000000c929fae */ /* 0x0003e2000e101d4c */
[----:B---3--:R-:W-:-:S03]  /*1130*/  @!P0 IADD3 R5, P2, R0, UR8, RZ ;  /* 0x0000000800058c10 */ /* 0x008fc6000ff5e0ff */
[----:B------:R-:W0:Y:S01]  /*1140*/  LDGDEPBAR ;  /* 0x00000000000079af */ /* 0x000e220000000000 */
[----:B------:R-:W-:Y:S02]  /*1150*/  @!P0 LEA.HI.X.SX32 R2, R0, UR6, 0x1, P2 ;  /* 0x0000000600028c11 */ /* 0x000fe400090f0eff */
[----:B------:R-:W-:-:S04]  /*1160*/  @!P0 LEA R4, P2, R5, c[0x0][0x2a0], 0x2 ;  /* 0x0000a80005048a11 */ /* 0x000fc800078410ff */
[----:B------:R-:W-:Y:S01]  /*1170*/  @!P0 LEA.HI.X R5, R5, c[0x0][0x2a4], R2, 0x2, P2 ;  /* 0x0000a90005058a11 */ /* 0x000fe200010f1402 */
[----:B------:R-:W-:Y:S06]  /*1180*/  BAR.SYNC.DEFER_BLOCKING 0x0 ;  /* 0x0000000000007b1d */ /* 0x000fec0000010000 */
[----:B------:R-:W3:Y:S01]  /*1190*/  @!P0 LDG.E R200, [R4.64] ;  /* 0x0000000c04c88981 */ /* 0x000ee2000c1e1900 */
[----:B------:R-:W-:Y:S01]  /*11a0*/  IMAD.MOV R0, RZ, RZ, -R0 ;  /* 0x000000ffff007224 */ /* 0x000fe200078e0a00 */
[----:B------:R-:W-:Y:S01]  /*11b0*/  UIMAD UR10, UR11, UR4, URZ ;  /* 0x000000040b0a72a4 */ /* 0x000fe2000f8e023f */
[----:B------:R-:W-:Y:S01]  /*11c0*/  ISETP.GE.AND P5, PT, R210, c[0x0][0x1d4], PT ;  /* 0x00007500d2007a0c */ /* 0x000fe20003fa6270 */
[----:B------:R-:W-:Y:S01]  /*11d0*/  UIMAD.WIDE.U32 UR14, UR7, UR4, URZ ;  /* 0x00000004070e72a5 */ /* 0x000fe2000f8e003f */
[----:B------:R-:W-:Y:S01]  /*11e0*/  IMAD R201, R0, c[0x0][0x2b8], R201 ;  /* 0x0000ae0000c97a24 */ /* 0x000fe200078e02c9 */
[----:B------:R-:W-:Y:S01]  /*11f0*/  UIMAD UR10, UR7, UR5, UR10 ;  /* 0x00000005070a72a4 */ /* 0x000fe2000f8e020a */
[----:B------:R-:W-:Y:S01]  /*1200*/  ISETP.GE.AND P4, PT, R9, c[0x0][0x1d4], PT ;  /* 0x0000750009007a0c */ /* 0x000fe20003f86270 */
[----:B------:R-:W-:Y:S01]  /*1210*/  IMAD.MOV.U32 R188, RZ, RZ, 0x10 ;  /* 0x00000010ffbc7424 */ /* 0x000fe200078e00ff */
[----:B------:R-:W-:Y:S01]  /*1220*/  ISETP.GE.AND P6, PT, R8, c[0x0][0x1d4], PT ;  /* 0x0000750008007a0c */ /* 0x000fe20003fc6270 */
[C---:B------:R-:W-:Y:S01]  /*1230*/  IMAD.WIDE.U32 R10, R201.reuse, c[0x0][0x1e0], RZ ;  /* 0x00007800c90a7a25 */ /* 0x040fe200078e00ff */
[----:B------:R-:W-:Y:S01]  /*1240*/  SHF.R.S32.HI R25, RZ, 0x1f, R201 ;  /* 0x0000001fff197819 */ /* 0x000fe200000114c9 */
[----:B------:R-:W-:Y:S01]  /*1250*/  UIADD3 UR10, UR15, UR10, URZ ;  /* 0x0000000a0f0a7290 */ /* 0x000fe2000fffe03f */
[----:B------:R-:W-:Y:S01]  /*1260*/  ISETP.GE.AND P3, PT, R210, c[0x0][0x1d4], PT ;  /* 0x00007500d2007a0c */ /* 0x000fe20003f66270 */
[----:B-1----:R-:W-:Y:S01]  /*1270*/  IMAD.WIDE.U32 R16, R201, c[0x0][0x208], RZ ;  /* 0x00008200c9107a25 */ /* 0x002fe200078e00ff */
[----:B------:R-:W-:Y:S01]  /*1280*/  ULDC.64 UR4, c[0x0][0x210] ;  /* 0x0000840000047ab9 */ /* 0x000fe20000000a00 */
[----:B------:R-:W-:Y:S01]  /*1290*/  ISETP.GE.AND P2, PT, R9, c[0x0][0x1d4], PT ;  /* 0x0000750009007a0c */ /* 0x000fe20003f46270 */
[----:B------:R-:W-:Y:S01]  /*12a0*/  UIMAD UR11, UR11, UR4, URZ ;  /* 0x000000040b0b72a4 */ /* 0x000fe2000f8e023f */
[C---:B------:R-:W-:Y:S01]  /*12b0*/  IMAD R0, R25.reuse, c[0x0][0x1e0], RZ ;  /* 0x0000780019007a24 */ /* 0x040fe200078e02ff */
[----:B------:R-:W-:Y:S01]  /*12c0*/  UIMAD.WIDE.U32 UR20, UR7, UR4, URZ ;  /* 0x00000004071472a5 */ /* 0x000fe2000f8e003f */
[----:B------:R-:W-:Y:S01]  /*12d0*/  IMAD R12, R25, c[0x0][0x208], RZ ;  /* 0x00008200190c7a24 */ /* 0x000fe200078e02ff */
[----:B------:R-:W-:Y:S01]  /*12e0*/  UIMAD UR11, UR7, UR5, UR11 ;  /* 0x00000005070b72a4 */ /* 0x000fe2000f8e020b */
[C---:B------:R-:W-:Y:S01]  /*12f0*/  IMAD R0, R201.reuse, c[0x0][0x1e4], R0 ;  /* 0x00007900c9007a24 */ /* 0x040fe200078e0200 */
[----:B------:R-:W-:Y:S01]  /*1300*/  LEA.HI R92, R94, R7, RZ, 0x5 ;  /* 0x000000075e5c7211 */ /* 0x000fe200078f28ff */
[----:B------:R-:W-:Y:S01]  /*1310*/  IMAD R12, R201, c[0x0][0x20c], R12 ;  /* 0x00008300c90c7a24 */ /* 0x000fe200078e020c */
[----:B------:R-:W-:Y:S01]  /*1320*/  UIADD3 UR11, UR21, UR11, URZ ;  /* 0x0000000b150b7290 */ /* 0x000fe2000fffe03f */
[----:B------:R-:W-:Y:S01]  /*1330*/  IMAD.IADD R11, R11, 0x1, R0 ;  /* 0x000000010b0b7824 */ /* 0x000fe200078e0200 */
[----:B------:R-:W-:Y:S01]  /*1340*/  SHF.R.S32.HI R133, RZ, 0x1f, R210 ;  /* 0x0000001fff857819 */ /* 0x000fe200000114d2 */
[----:B------:R-:W-:Y:S01]  /*1350*/  IMAD.IADD R13, R17, 0x1, R12 ;  /* 0x00000001110d7824 */ /* 0x000fe200078e020c */
[----:B------:R-:W-:Y:S01]  /*1360*/  SEL R212, RZ, 0x10, P6 ;  /* 0x00000010ffd47807 */ /* 0x000fe20003000000 */
[----:B------:R-:W-:Y:S01]  /*1370*/  IMAD.MOV.U32 R12, RZ, RZ, R16 ;  /* 0x000000ffff0c7224 */ /* 0x000fe200078e0010 */
[----:B------:R-:W-:Y:S01]  /*1380*/  SHF.R.S32.HI R132, RZ, 0x1f, R209 ;  /* 0x0000001fff847819 */ /* 0x000fe200000114d1 */
[----:B------:R-:W-:Y:S01]  /*1390*/  IMAD.MOV.U32 R186, RZ, RZ, 0x20 ;  /* 0x00000020ffba7424 */ /* 0x000fe200078e00ff */
[----:B------:R-:W-:-:S02]  /*13a0*/  IADD3 R198, R146, 0x100, RZ ;  /* 0x0000010092c67810 */ /* 0x000fc40007ffe0ff */
[----:B---3--:R-:W-:Y:S01]  /*13b0*/  SHF.R.S32.HI R24, RZ, 0x1f, R200 ;  /* 0x0000001fff187819 */ /* 0x008fe200000114c8 */
[----:B------:R-:W-:-:S04]  /*13c0*/  IMAD.WIDE.U32 R4, R200, c[0x0][0x1f0], R10 ;  /* 0x00007c00c8047a25 */ /* 0x000fc800078e000a */
[----:B------:R-:W-:Y:S01]  /*13d0*/  IMAD R11, R24, c[0x0][0x1f0], RZ ;  /* 0x00007c00180b7a24 */ /* 0x000fe200078e02ff */
[----:B------:R-:W-:Y:S01]  /*13e0*/  IADD3 R4, P1, R4, UR14, RZ ;  /* 0x0000000e04047c10 */ /* 0x000fe2000ff3e0ff */
[----:B------:R-:W-:-:S04]  /*13f0*/  IMAD.WIDE.U32 R12, R200, c[0x0][0x218], R12 ;  /* 0x00008600c80c7a25 */ /* 0x000fc800078e000c */
[----:B------:R-:W-:Y:S01]  /*1400*/  IMAD R0, R200, c[0x0][0x1f4], R11 ;  /* 0x00007d00c8007a24 */ /* 0x000fe200078e020b */
[----:B------:R-:W-:-:S04]  /*1410*/  LEA R11, P0, R4, c[0x0][0x1c8], 0x1 ;  /* 0x00007200040b7a11 */ /* 0x000fc800078008ff */
[----:B------:R-:W-:Y:S01]  /*1420*/  IADD3.X R5, R5, UR10, R0, P1, !PT ;  /* 0x0000000a05057c10 */ /* 0x000fe20008ffe400 */
[----:B--2---:R-:W-:Y:S01]  /*1430*/  SHFL.IDX PT, R14, R11, RZ, 0x181f ;  /* 0x00181fff0b0e7589 */ /* 0x004fe200000e0000 */
[----:B------:R-:W-:Y:S02]  /*1440*/  IADD3 R0, -R19, R199, -R144 ;  /* 0x000000c713007210 */ /* 0x000fe40007ffe990 */
[----:B------:R-:W-:Y:S01]  /*1450*/  LEA.HI.X R4, R4, c[0x0][0x1cc], R5, 0x1, P0 ;  /* 0x0000730004047a11 */ /* 0x000fe200000f0c05 */
[----:B------:R-:W-:Y:S01]  /*1460*/  IMAD R5, R24, c[0x0][0x218], RZ ;  /* 0x0000860018057a24 */ /* 0x000fe200078e02ff */
[----:B------:R-:W-:Y:S01]  /*1470*/  ISETP.GE.AND P0, PT, R0, 0x1, PT ;  /* 0x000000010000780c */ /* 0x000fe20003f06270 */
[----:B------:R-:W-:Y:S01]  /*1480*/  SHFL.IDX PT, R28, R11, 0x1, 0x181f ;  /* 0x00381f000b1c7f89 */ /* 0x000fe200000e0000 */
[----:B------:R-:W-:Y:S01]  /*1490*/  ISETP.GE.AND P1, PT, R8, c[0x0][0x1d4], PT ;  /* 0x0000750008007a0c */ /* 0x000fe20003f26270 */
[----:B------:R-:W-:Y:S02]  /*14a0*/  IMAD R2, R200, c[0x0][0x21c], R5 ;  /* 0x00008700c8027a24 */ /* 0x000fe400078e0205 */
[----:B------:R-:W4:Y:S04]  /*14b0*/  SHFL.IDX PT, R15, R4, RZ, 0x181f ;  /* 0x00181fff040f7589 */ /* 0x000f2800000e0000 */
[----:B------:R-:W1:Y:S04]  /*14c0*/  SHFL.IDX PT, R29, R4, 0x1, 0x181f ;  /* 0x00381f00041d7f89 */ /* 0x000e6800000e0000 */
[----:B----4-:R-:W-:-:S04]  /*14d0*/  @P0 IMAD.WIDE R20, R210, 0x2, R14 ;  /* 0x00000002d2140825 */ /* 0x010fc800078e020e */
[--C-:B------:R-:W-:Y:S01]  /*14e0*/  @P0 IMAD.WIDE R16, R209, 0x2, R14.reuse ;  /* 0x00000002d1100825 */ /* 0x100fe200078e020e */
[----:B------:R2:W-:Y:S03]  /*14f0*/  @P0 LDGSTS.E.BYPASS.LTC128B.128 [R146+0xc100], [R20.64], !P5 ;  /* 0x0c10000014920fae */ /* 0x0005e6000e901d4c */
[----:B------:R-:W-:Y:S01]  /*1500*/  @P0 IMAD.WIDE R14, R192, 0x2, R14 ;  /* 0x00000002c00e0825 */ /* 0x000fe200078e020e */
[----:B------:R3:W-:Y:S04]  /*1510*/  @P0 LDGSTS.E.BYPASS.LTC128B.128 [R146+0xe100], [R16.64], !P4 ;  /* 0x0e10000010920fae */ /* 0x0007e8000e101d4c */
[----:B------:R4:W-:Y:S01]  /*1520*/  @P0 LDGSTS.E.BYPASS.LTC128B.128 [R146+0x10100], [R14.64], !P6 ;  /* 0x101000000e920fae */ /* 0x0009e2000f101d4c */
[----:B------:R-:W-:-:S04]  /*1530*/  IADD3 R18, P0, R12, UR20, RZ ;  /* 0x000000140c127c10 */ /* 0x000fc8000ff1e0ff */
[----:B------:R-:W-:Y:S02]  /*1540*/  IADD3.X R13, R13, UR11, R2, P0, !PT ;  /* 0x0000000b0d0d7c10 */ /* 0x000fe400087fe402 */
[----:B------:R-:W-:-:S04]  /*1550*/  LEA R10, P0, R18, c[0x0][0x1f8], 0x1 ;  /* 0x00007e00120a7a11 */ /* 0x000fc800078008ff */
[----:B------:R-:W-:Y:S01]  /*1560*/  LEA.HI.X R18, R18, c[0x0][0x1fc], R13, 0x1, P0 ;  /* 0x00007f0012127a11 */ /* 0x000fe200000f0c0d */
[----:B------:R-:W4:Y:S01]  /*1570*/  SHFL.IDX PT, R5, R10, RZ, 0x181f ;  /* 0x00181fff0a057589 */ /* 0x000f2200000e0000 */
[----:B------:R-:W-:-:S03]  /*1580*/  ISETP.GT.AND P0, PT, R0, 0x20, PT ;  /* 0x000000200000780c */ /* 0x000fc60003f04270 */
[----:B------:R-:W4:Y:S01]  /*1590*/  SHFL.IDX PT, R6, R18, RZ, 0x181f ;  /* 0x00181fff12067589 */ /* 0x000f2200000e0000 */
[----:B--2---:R-:W-:-:S03]  /*15a0*/  IMAD.WIDE R20, R210, 0x2, RZ ;  /* 0x00000002d2147825 */ /* 0x004fc600078e02ff */
[----:B------:R2:W2:Y:S01]  /*15b0*/  SHFL.IDX PT, R2, R10, 0x1, 0x181f ;  /* 0x00381f000a027f89 */ /* 0x0004a200000e0000 */
[----:B---3--:R-:W-:-:S03]  /*15c0*/  IMAD.WIDE R16, R209, 0x2, RZ ;  /* 0x00000002d1107825 */ /* 0x008fc600078e02ff */
[----:B------:R-:W3:Y:S02]  /*15d0*/  SHFL.IDX PT, R4, R18, 0x1, 0x181f ;  /* 0x00381f0012047f89 */ /* 0x000ee400000e0000 */
[----:B-1----:R-:W-:-:S04]  /*15e0*/  @P0 IMAD.WIDE R26, R210, 0x2, R28 ;  /* 0x00000002d21a0825 */ /* 0x002fc800078e021c */
[--C-:B------:R-:W-:Y:S01]  /*15f0*/  @P0 IMAD.WIDE R30, R209, 0x2, R28.reuse ;  /* 0x00000002d11e0825 */ /* 0x100fe200078e021c */
[----:B------:R1:W-:Y:S03]  /*1600*/  @P0 LDGSTS.E.BYPASS.LTC128B.128 [R146+0xd100], [R26.64], !P5 ;  /* 0x0d1000001a920fae */ /* 0x0003e6000e901d4c */
[C---:B------:R-:W-:Y:S01]  /*1610*/  @P0 IMAD.WIDE R28, R192.reuse, 0x2, R28 ;  /* 0x00000002c01c0825 */ /* 0x040fe200078e021c */
[----:B------:R3:W-:Y:S03]  /*1620*/  @P0 LDGSTS.E.BYPASS.LTC128B.128 [R146+0xf100], [R30.64], !P4 ;  /* 0x0f1000001e920fae */ /* 0x0007e6000e101d4c */
[----:B----4-:R-:W-:Y:S01]  /*1630*/  IMAD.WIDE R14, R192, 0x2, RZ ;  /* 0x00000002c00e7825 */ /* 0x010fe200078e02ff */
[----:B------:R4:W-:Y:S01]  /*1640*/  @P0 LDGSTS.E.BYPASS.LTC128B.128 [R146+0x11100], [R28.64], !P6 ;  /* 0x111000001c920fae */ /* 0x0009e2000f101d4c */
[----:B------:R-:W-:-:S03]  /*1650*/  IADD3 R12, P0, R5, R20, RZ ;  /* 0x00000014050c7210 */ /* 0x000fc60007f1e0ff */
[----:B------:R-:W0:Y:S02]  /*1660*/  LDGDEPBAR ;  /* 0x00000000000079af */ /* 0x000e240000000000 */
[----:B------:R-:W-:Y:S01]  /*1670*/  IMAD.X R13, R6, 0x1, R21, P0 ;  /* 0x00000001060d7824 */ /* 0x000fe200000e0615 */
[----:B--2---:R-:W-:-:S05]  /*1680*/  IADD3 R10, P0, R5, R16, RZ ;  /* 0x00000010050a7210 */ /* 0x004fca0007f1e0ff */
[----:B------:R-:W-:Y:S01]  /*1690*/  IMAD.X R11, R6, 0x1, R17, P0 ;  /* 0x00000001060b7824 */ /* 0x000fe200000e0611 */
[----:B------:R-:W-:-:S05]  /*16a0*/  IADD3 R22, P0, R5, R14, RZ ;  /* 0x0000000e05167210 */ /* 0x000fca0007f1e0ff */
[----:B------:R-:W-:Y:S01]  /*16b0*/  IMAD.X R23, R6, 0x1, R15, P0 ;  /* 0x0000000106177824 */ /* 0x000fe200000e060f */
[----:B-1----:R-:W-:Y:S02]  /*16c0*/  IADD3 R26, P0, R20, R2, RZ ;  /* 0x00000002141a7210 */ /* 0x002fe40007f1e0ff */
[----:B------:R-:W-:-:S03]  /*16d0*/  SHF.R.S32.HI R6, RZ, 0x5, R92 ;  /* 0x00000005ff067819 */ /* 0x000fc6000001145c */
[----:B---3--:R-:W-:Y:S01]  /*16e0*/  IMAD.X R27, R21, 0x1, R4, P0 ;  /* 0x00000001151b7824 */ /* 0x008fe200000e0604 */
[----:B------:R-:W-:Y:S02]  /*16f0*/  IADD3 R16, P0, R16, R2, RZ ;  /* 0x0000000210107210 */ /* 0x000fe40007f1e0ff */
[----:B------:R-:W-:-:S03]  /*1700*/  LEA.HI R21, R94, R7, RZ, 0x4 ;  /* 0x000000075e157211 */ /* 0x000fc600078f20ff */
[----:B------:R-:W-:Y:S01]  /*1710*/  IMAD.X R17, R17, 0x1, R4, P0 ;  /* 0x0000000111117824 */ /* 0x000fe200000e0604 */
[----:B------:R-:W-:Y:S02]  /*1720*/  IADD3 R14, P0, R14, R2, RZ ;  /* 0x000000020e0e7210 */ /* 0x000fe40007f1e0ff */
[----:B------:R-:W-:-:S03]  /*1730*/  LOP3.LUT R20, R21, 0xfffffff0, RZ, 0xc0, !PT ;  /* 0xfffffff015147812 */ /* 0x000fc600078ec0ff */
[----:B------:R-:W-:Y:S01]  /*1740*/  IMAD.X R15, R15, 0x1, R4, P0 ;  /* 0x000000010f0f7824 */ /* 0x000fe200000e0604 */
[----:B------:R-:W-:Y:S01]  /*1750*/  ISETP.LT.OR P0, PT, R0, 0x1, P3 ;  /* 0x000000010000780c */ /* 0x000fe20001f01670 */
[----:B------:R-:W-:-:S05]  /*1760*/  IMAD.IADD R20, R7, 0x1, -R20 ;  /* 0x0000000107147824 */ /* 0x000fca00078e0a14 */
[----:B------:R-:W-:-:S07]  /*1770*/  SHF.R.S32.HI R5, RZ, 0x1f, R20 ;  /* 0x0000001fff057819 */ /* 0x000fce0000011414 */
[----:B------:R4:W-:Y:S01]  /*1780*/  LDGSTS.E.BYPASS.LTC128B.128 [R146+0x100], [R12.64], !P0 ;  /* 0x001000000c927fae */ /* 0x0009e2000c101d4c */
[----:B------:R-:W-:-:S13]  /*1790*/  ISETP.LT.OR P0, PT, R0, 0x1, P2 ;  /* 0x000000010000780c */ /* 0x000fda0001701670 */
[----:B------:R4:W-:Y:S01]  /*17a0*/  LDGSTS.E.BYPASS.LTC128B.128 [R146+0x2100], [R10.64], !P0 ;  /* 0x021000000a927fae */ /* 0x0009e2000c101d4c */
[----:B------:R-:W-:-:S13]  /*17b0*/  ISETP.LT.OR P0, PT, R0, 0x1, P1 ;  /* 0x000000010000780c */ /* 0x000fda0000f01670 */
[----:B------:R1:W-:Y:S01]  /*17c0*/  LDGSTS.E.BYPASS.LTC128B.128 [R146+0x4100], [R22.64], !P0 ;  /* 0x0410000016927fae */ /* 0x0003e2000c101d4c */
[----:B------:R-:W-:Y:S02]  /*17d0*/  ISETP.LT.OR P0, PT, R0, 0x21, P3 ;  /* 0x000000210000780c */ /* 0x000fe40001f01670 */
[----:B------:R-:W-:-:S11]  /*17e0*/  ISETP.GT.AND P3, PT, R203, 0x3f, PT ;  /* 0x0000003fcb00780c */ /* 0x000fd60003f64270 */
[----:B------:R4:W-:Y:S01]  /*17f0*/  LDGSTS.E.BYPASS.LTC128B.128 [R146+0x1100], [R26.64], !P0 ;  /* 0x011000001a927fae */ /* 0x0009e2000c101d4c */
[----:B------:R-:W-:Y:S02]  /*1800*/  ISETP.LT.OR P0, PT, R0, 0x21, P2 ;  /* 0x000000210000780c */ /* 0x000fe40001701670 */
[----:B------:R-:W-:Y:S02]  /*1810*/  ISETP.GT.AND P2, PT, R3, R194, PT ;  /* 0x000000c20300720c */ /* 0x000fe40003f44270 */
[----:B------:R-:W-:Y:S02]  /*1820*/  SHF.R.S32.HI R3, RZ, 0x1f, R192 ;  /* 0x0000001fff037819 */ /* 0x000fe400000114c0 */
[----:B-1----:R-:W-:-:S07]  /*1830*/  P2R R22, PR, RZ, 0x4 ;  /* 0x00000004ff167803 */ /* 0x002fce0000000000 */
[----:B------:R4:W-:Y:S01]  /*1840*/  LDGSTS.E.BYPASS.LTC128B.128 [R146+0x3100], [R16.64], !P0 ;  /* 0x0310000010927fae */ /* 0x0009e2000c101d4c */
[----:B------:R-:W-:Y:S02]  /*1850*/  ISETP.LT.OR P0, PT, R0, 0x21, P1 ;  /* 0x000000210000780c */ /* 0x000fe40000f01670 */
[----:B------:R-:W-:Y:S02]  /*1860*/  LEA.HI R0, R5, R20, RZ, 0x3 ;  /* 0x0000001405007211 */ /* 0x000fe400078f18ff */
[----:B------:R-:W-:Y:S02]  /*1870*/  LOP3.LUT P1, RZ, R211, 0x4, RZ, 0xc0, !PT ;  /* 0x00000004d3ff7812 */ /* 0x000fe4000782c0ff */
[----:B------:R-:W-:-:S05]  /*1880*/  LOP3.LUT R5, R0, 0xfffffff8, RZ, 0xc0, !PT ;  /* 0xfffffff800057812 */ /* 0x000fca00078ec0ff */
[----:B------:R-:W-:Y:S02]  /*1890*/  IMAD.IADD R20, R20, 0x1, -R5 ;  /* 0x0000000114147824 */ /* 0x000fe400078e0a05 */
[----:B------:R4:W-:Y:S03]  /*18a0*/  LDGSTS.E.BYPASS.LTC128B.128 [R146+0x5100], [R14.64], !P0 ;  /* 0x051000000e927fae */ /* 0x0009e6000c101d4c */
[----:B------:R-:W-:Y:S01]  /*18b0*/  LOP3.LUT P0, RZ, R20, 0x2, RZ, 0xc0, !PT ;  /* 0x0000000214ff7812 */ /* 0x000fe2000780c0ff */
[----:B------:R-:W0:Y:S03]  /*18c0*/  LDGDEPBAR ;  /* 0x00000000000079af */ /* 0x000e260000000000 */
[----:B------:R-:W-:Y:S02]  /*18d0*/  SEL R188, R188, 0xfffffff0, !P0 ;  /* 0xfffffff0bcbc7807 */ /* 0x000fe40004000000 */
[----:B------:R-:W-:-:S04]  /*18e0*/  LOP3.LUT P0, RZ, R20, 0x4, RZ, 0xc0, !PT ;  /* 0x0000000414ff7812 */ /* 0x000fc8000780c0ff */
[----:B------:R-:W-:Y:S02]  /*18f0*/  SEL R4, R186, 0xffffffe0, !P0 ;  /* 0xffffffe0ba047807 */ /* 0x000fe40004000000 */
[----:B------:R-:W-:-:S04]  /*1900*/  LOP3.LUT P0, RZ, R211, 0x2, RZ, 0xc0, !PT ;  /* 0x00000002d3ff7812 */ /* 0x000fc8000780c0ff */
[----:B------:R-:W-:Y:S01]  /*1910*/  P2R R2, PR, RZ, 0x1 ;  /* 0x00000001ff027803 */ /* 0x000fe20000000000 */
        /* <DEDUP_REMOVED lines=10> */
[----:B----4-:R-:W-:-:S04]  /*19c0*/  @!P3 LEA R10, P0, R8, c[0x0][0x2a0], 0x2 ;  /* 0x0000a800080aba11 */ /* 0x010fc800078010ff */
[----:B------:R-:W-:-:S05]  /*19d0*/  @!P3 LEA.HI.X R11, R8, c[0x0][0x2a4], R5, 0x2, P0 ;  /* 0x0000a900080bba11 */ /* 0x000fca00000f1405 */
[----:B------:R1:W2:Y:S01]  /*19e0*/  @!P3 LDG.E R200, [R10.64] ;  /* 0x0000000c0ac8b981 */ /* 0x0002a2000c1e1900 */
[----:B------:R-:W-:Y:S01]  /*19f0*/  IMAD.MOV R2, RZ, RZ, -R2 ;  /* 0x000000ffff027224 */ /* 0x000fe200078e0a02 */
[----:B------:R-:W-:Y:S01]  /*1a00*/  SEL R18, RZ, 0x10, P5 ;  /* 0x00000010ff127807 */ /* 0x000fe20002800000 */
[----:B------:R-:W-:Y:S01]  /*1a10*/  IMAD.SHL.U32 R13, R192, 0x2, RZ ;  /* 0x00000002c00d7824 */ /* 0x000fe200078e00ff */
        /* <DEDUP_REMOVED lines=13> */
[----:B------:R-:W-:Y:S02]  /*1af0*/  IMAD.IADD R9, R9, 0x1, R5 ;  /* 0x0000000109097824 */ /* 0x000fe400078e0205 */
[C---:B-1----:R-:W-:Y:S01]  /*1b00*/  IMAD.SHL.U32 R11, R209.reuse, 0x2, RZ ;  /* 0x00000002d10b7824 */ /* 0x042fe200078e00ff */
[----:B------:R-:W-:Y:S02]  /*1b10*/  SHF.L.U64.HI R10, R209, 0x1, R132 ;  /* 0x00000001d10a7819 */ /* 0x000fe40000010284 */
[----:B--2---:R-:W-:Y:S01]  /*1b20*/  SHF.R.S32.HI R24, RZ, 0x1f, R200 ;  /* 0x0000001fff187819 */ /* 0x004fe200000114c8 */
[----:B------:R-:W-:-:S04]  /*1b30*/  IMAD.WIDE.U32 R8, R200, c[0x0][0x1f0], R8 ;  /* 0x00007c00c8087a25 */ /* 0x000fc800078e0008 */
[----:B------:R-:W-:Y:S01]  /*1b40*/  IMAD R5, R24, c[0x0][0x1f0], RZ ;  /* 0x00007c0018057a24 */ /* 0x000fe200078e02ff */
[----:B------:R-:W-:Y:S02]  /*1b50*/  IADD3 R2, P0, R8, UR14, RZ ;  /* 0x0000000e08027c10 */ /* 0x000fe4000ff1e0ff */
[----:B------:R-:W-:Y:S01]  /*1b60*/  SHF.L.U64.HI R8, R210, 0x1, R133 ;  /* 0x00000001d2087819 */ /* 0x000fe20000010285 */
[----:B------:R-:W-:-:S05]  /*1b70*/  IMAD R5, R200, c[0x0][0x1f4], R5 ;  /* 0x00007d00c8057a24 */ /* 0x000fca00078e0205 */
[----:B------:R-:W-:Y:S02]  /*1b80*/  IADD3.X R9, R9, UR10, R5, P0, !PT ;  /* 0x0000000a09097c10 */ /* 0x000fe400087fe405 */
[----:B------:R-:W-:-:S04]  /*1b90*/  LEA R5, P0, R2, c[0x0][0x1c8], 0x1 ;  /* 0x0000720002057a11 */ /* 0x000fc800078008ff */
        /* <DEDUP_REMOVED lines=27> */
.L_x_907:
[----:B------:R-:W0:Y:S01]  /*1d50*/  LDGDEPBAR ;  /* 0x00000000000079af */ /* 0x000e220000000000 */
[----:B------:R-:W-:Y:S01]  /*1d60*/  SHF.R.S32.HI R2, RZ, 0x4, R21 ;  /* 0x00000004ff027819 */ /* 0x000fe20000011415 */
[C---:B------:R-:W-:Y:S01]  /*1d70*/  IMAD.SHL.U32 R5, R211.reuse, 0x40, RZ ;  /* 0x00000040d3057824 */ /* 0x040fe200078e00ff */
[----:B------:R-:W-:Y:S01]  /*1d80*/  LOP3.LUT P2, RZ, R211, 0x2, RZ, 0xc0, !PT ;  /* 0x00000002d3ff7812 */ /* 0x000fe2000784c0ff */
[----:B------:R-:W-:Y:S01]  /*1d90*/  IMAD.SHL.U32 R20, R20, 0x40, RZ ;  /* 0x0000004014147824 */ /* 0x000fe200078e00ff */
[----:B------:R-:W-:Y:S01]  /*1da0*/  LEA.HI R21, R21, R2, RZ, 0x1 ;  /* 0x0000000215157211 */ /* 0x000fe200078f08ff */
[----:B------:R-:W-:Y:S01]  /*1db0*/  IMAD.SHL.U32 R19, R19, 0x8, RZ ;  /* 0x0000000813137824 */ /* 0x000fe200078e00ff */
[----:B-1----:R-:W-:Y:S01]  /*1dc0*/  LOP3.LUT R8, R5, 0x1c0, RZ, 0xc0, !PT ;  /* 0x000001c005087812 */ /* 0x002fe200078ec0ff */
[----:B------:R-:W-:Y:S01]  /*1dd0*/  IMAD.SHL.U32 R5, R0, 0x40, RZ ;  /* 0x0000004000057824 */ /* 0x000fe200078e00ff */
[----:B------:R-:W-:Y:S01]  /*1de0*/  LOP3.LUT R21, R21, 0xfffffffe, RZ, 0xc0, !PT ;  /* 0xfffffffe15157812 */ /* 0x000fe200078ec0ff */
[----:B------:R-:W-:Y:S01]  /*1df0*/  IMAD.SHL.U32 R188, R188, 0x2, RZ ;  /* 0x00000002bcbc7824 */ /* 0x000fe200078e00ff */
[----:B------:R-:W-:-:S02]  /*1e00*/  LOP3.LUT R20, R20, 0x1c0, RZ, 0xc0, !PT ;  /* 0x000001c014147812 */ /* 0x000fc400078ec0ff */
[----:B------:R-:W-:Y:S01]  /*1e10*/  LOP3.LUT R5, R5, 0xfffffe00, RZ, 0xc0, !PT ;  /* 0xfffffe0005057812 */ /* 0x000fe200078ec0ff */
[----:B------:R-:W-:Y:S01]  /*1e20*/  IMAD.IADD R21, R2, 0x1, -R21 ;  /* 0x0000000102157824 */ /* 0x000fe200078e0a15 */
[----:B------:R-:W-:Y:S02]  /*1e30*/  SHF.R.U32.HI R2, RZ, 0x3, R20 ;  /* 0x00000003ff027819 */ /* 0x000fe40000011614 */
[----:B------:R-:W-:Y:S01]  /*1e40*/  LOP3.LUT R19, R8, 0x8, R19, 0xf8, !PT ;  /* 0x0000000808137812 */ /* 0x000fe200078ef813 */
[----:B------:R-:W-:Y:S01]  /*1e50*/  IMAD.SHL.U32 R9, R21, 0x8, RZ ;  /* 0x0000000815097824 */ /* 0x000fe200078e00ff */
[----:B------:R-:W-:Y:S02]  /*1e60*/  SHF.R.U32.HI R8, RZ, 0x3, R8 ;  /* 0x00000003ff087819 */ /* 0x000fe40000011608 */
[----:B------:R-:W-:Y:S02]  /*1e70*/  ISETP.NE.AND P0, PT, R22, RZ, PT ;  /* 0x000000ff1600720c */ /* 0x000fe40003f05270 */
[----:B------:R-:W-:Y:S01]  /*1e80*/  LOP3.LUT R9, R20, 0x8, R9, 0xf8, !PT ;  /* 0x0000000814097812 */ /* 0x000fe200078ef809 */
[----:B------:R-:W-:-:S04]  /*1e90*/  DEPBAR.LE SB0, 0x3 ;  /* 0x000080c00000791a */ /* 0x000fc80000000000 */
[----:B------:R-:W-:-:S04]  /*1ea0*/  DEPBAR.LE SB0, 0x2 ;  /* 0x000080800000791a */ /* 0x000fc80000000000 */
[----:B------:R-:W-:Y:S01]  /*1eb0*/  LOP3.LUT R2, R9, R2, RZ, 0x3c, !PT ;  /* 0x0000000209027212 */ /* 0x000fe200078e3cff */
[----:B------:R-:W-:Y:S01]  /*1ec0*/  IMAD R9, R6, 0x400, R5 ;  /* 0x0000040006097824 */ /* 0x000fe200078e0205 */
[----:B------:R-:W-:Y:S02]  /*1ed0*/  LOP3.LUT R8, R19, R8, RZ, 0x3c, !PT ;  /* 0x0000000813087212 */ /* 0x000fe400078e3cff */
[----:B------:R-:W-:Y:S01]  /*1ee0*/  SEL R186, R186, 0xffffffe0, !P2 ;  /* 0xffffffe0baba7807 */ /* 0x000fe20005000000 */
[----:B------:R-:W-:Y:S02]  /*1ef0*/  IMAD.IADD R0, R2, 0x1, R9 ;  /* 0x0000000102007824 */ /* 0x000fe400078e0209 */
[----:B------:R-:W-:Y:S02]  /*1f00*/  IMAD R189, R21, 0x200, R8 ;  /* 0x0000020015bd7824 */ /* 0x000fe400078e0208 */
[C---:B------:R-:W-:Y:S01]  /*1f10*/  IMAD.SHL.U32 R44, R0.reuse, 0x2, RZ ;  /* 0x00000002002c7824 */ /* 0x040fe200078e00ff */
[----:B------:R-:W-:Y:S01]  /*1f20*/  BAR.SYNC.DEFER_BLOCKING 0x0 ;  /* 0x0000000000007b1d */ /* 0x000fe20000010000 */
[----:B------:R-:W-:Y:S01]  /*1f30*/  LEA R191, R0, 0x18100, 0x1 ;  /* 0x0001810000bf7811 */ /* 0x000fe200078e08ff */
[----:B------:R-:W-:-:S04]  /*1f40*/  IMAD.SHL.U32 R189, R189, 0x2, RZ ;  /* 0x00000002bdbd7824 */ /* 0x000fc800078e00ff */
[----:B------:R-:W-:Y:S02]  /*1f50*/  IMAD.IADD R96, R189, 0x1, R186 ;  /* 0x00000001bd607824 */ /* 0x000fe400078e02ba */
[----:B------:R-:W-:Y:S01]  /*1f60*/  IMAD.IADD R187, R191, 0x1, R188 ;  /* 0x00000001bfbb7824 */ /* 0x000fe200078e02bc */
[----:B------:R1:W2:Y:S04]  /*1f70*/  LDSM.16.M88.4 R60, [R189+0xc100] ;  /* 0x00c10000bd3c783b */ /* 0x0002a80000000200 */
[----:B------:R1:W3:Y:S04]  /*1f80*/  LDSM.16.M88.4 R20, [R189+0xc900] ;  /* 0x00c90000bd14783b */ /* 0x0002e80000000200 */
[----:B------:R1:W4:Y:S04]  /*1f90*/  LDSM.16.M88.4 R52, [R189+0xd100] ;  /* 0x00d10000bd34783b */ /* 0x0003280000000200 */
[----:B------:R1:W1:Y:S04]  /*1fa0*/  LDSM.16.M88.4 R32, [R189+0xd900] ;  /* 0x00d90000bd20783b */ /* 0x0002680000000200 */
[----:B----4-:R4:W1:Y:S04]  /*1fb0*/  LDSM.16.M88.4 R12, [R96+0xc100] ;  /* 0x00c10000600c783b */ /* 0x0108680000000200 */
        /* <DEDUP_REMOVED lines=13> */
[----:B------:R-:W-:Y:S01]  /*2090*/  IMAD.SHL.U32 R30, R210, 0x2, RZ ;  /* 0x00000002d21e7824 */ /* 0x000fe200078e00ff */
[----:B------:R-:W-:Y:S01]  /*20a0*/  LOP3.LUT R43, R43, 0xf, RZ, 0xc0, !PT ;  /* 0x0000000f2b2b7812 */ /* 0x000fe200078ec0ff */
[----:B------:R-:W-:Y:S02]  /*20b0*/  IMAD.IADD R25, R27, 0x1, R0 ;  /* 0x000000011b197824 */ /* 0x000fe400078e0200 */
[----:B------:R-:W-:Y:S02]  /*20c0*/  IMAD R27, R24, c[0x0][0x218], RZ ;  /* 0x00008600181b7a24 */ /* 0x000fe400078e02ff */
[----:B------:R-:W-:Y:S01]  /*20d0*/  IMAD.MOV.U32 R24, RZ, RZ, R26 ;  /* 0x000000ffff187224 */ /* 0x000fe200078e001a */
[----:B------:R-:W-:Y:S01]  /*20e0*/  SEL R26, RZ, 0x10, P4 ;  /* 0x00000010ff1a7807 */ /* 0x000fe20002000000 */
[----:B------:R-:W-:-:S02]  /*20f0*/  IMAD R0, R200, c[0x0][0x21c], R27 ;  /* 0x00008700c8007a24 */ /* 0x000fc400078e021b */
[----:B------:R-:W-:Y:S01]  /*2100*/  IMAD.WIDE.U32 R24, R200, c[0x0][0x218], R24 ;  /* 0x00008600c8187a25 */ /* 0x000fe200078e0018 */
[----:B------:R-:W-:-:S03]  /*2110*/  IADD3 R40, -R26, 0x10, RZ ;  /* 0x000000101a287810 */ /* 0x000fc60007ffe1ff */
[----:B------:R-:W-:Y:S01]  /*2120*/  IMAD.SHL.U32 R27, R209, 0x2, RZ ;  /* 0x00000002d11b7824 */ /* 0x000fe200078e00ff */
[----:B------:R-:W-:Y:S02]  /*2130*/  IADD3 R36, P0, R24, UR20, RZ ;  /* 0x0000001418247c10 */ /* 0x000fe4000ff1e0ff */
[----:B------:R-:W-:Y:S02]  /*2140*/  LOP3.LUT R40, R40, 0xf, RZ, 0xc0, !PT ;  /* 0x0000000f28287812 */ /* 0x000fe400078ec0ff */
[----:B------:R-:W-:Y:S02]  /*2150*/  IADD3.X R25, R25, UR11, R0, P0, !PT ;  /* 0x0000000b19197c10 */ /* 0x000fe400087fe400 */
[----:B------:R-:W-:Y:S02]  /*2160*/  LEA R37, P0, R36, c[0x0][0x1f8], 0x1 ;  /* 0x00007e0024257a11 */ /* 0x000fe400078008ff */
[----:B------:R-:W-:Y:S02]  /*2170*/  IADD3 R0, -R212, 0x10, RZ ;  /* 0x00000010d4007810 */ /* 0x000fe40007ffe1ff */
[----:B------:R-:W-:Y:S01]  /*2180*/  LEA.HI.X R36, R36, c[0x0][0x1fc], R25, 0x1, P0 ;  /* 0x00007f0024247a11 */ /* 0x000fe200000f0c19 */
[----:B------:R-:W5:Y:S01]  /*2190*/  SHFL.IDX PT, R38, R37, 0x1, 0x181f ;  /* 0x00381f0025267f89 */ /* 0x000f6200000e0000 */
[----:B------:R-:W-:Y:S01]  /*21a0*/  IMAD.SHL.U32 R25, R192, 0x2, RZ ;  /* 0x00000002c0197824 */ /* 0x000fe200078e00ff */
[----:B------:R-:W-:-:S02]  /*21b0*/  LOP3.LUT R0, R0, 0xf, RZ, 0xc0, !PT ;  /* 0x0000000f00007812 */ /* 0x000fc400078ec0ff */
[----:B------:R-:W4:Y:S01]  /*21c0*/  SHFL.IDX PT, R39, R36, 0x1, 0x181f ;  /* 0x00381f0024277f89 */ /* 0x000f2200000e0000 */
[----:B------:R-:W-:-:S03]  /*21d0*/  SHF.L.U64.HI R24, R192, 0x1, R3 ;  /* 0x00000001c0187819 */ /* 0x000fc60000010203 */
        /* <DEDUP_REMOVED lines=23> */
.L_x_908:
[C---:B-12-4-:R-:W-:Y:S01]  /*2350*/  HMMA.16816.F32 R28, R44.reuse, R60, RZ ;  /* 0x0000003c2c1c723c */ /* 0x056fe200000018ff */
[----:B------:R-:W-:Y:S01]  /*2360*/  IMAD.MOV.U32 R0, RZ, RZ, 0x40 ;  /* 0x00000040ff007424 */ /* 0x000fe200078e00ff */
[----:B------:R-:W-:Y:S01]  /*2370*/  LDSM.16.M88.4 R80, [R191+0x8000] ;  /* 0x00800000bf50783b */ /* 0x000fe20000000200 */
[C---:B------:R-:W-:Y:S01]  /*2380*/  IMAD R185, R4.reuse, 0x2, R191 ;  /* 0x0000000204b97824 */ /* 0x040fe200078e02bf */
[----:B------:R-:W-:Y:S01]  /*2390*/  ISETP.NE.AND P0, PT, R197, 0x1, PT ;  /* 0x00000001c500780c */ /* 0x000fe20003f05270 */
[----:B------:R-:W-:Y:S01]  /*23a0*/  IMAD R184, R4, 0x2, R187 ;  /* 0x0000000204b87824 */ /* 0x000fe200078e02bb */
[----:B------:R-:W-:Y:S01]  /*23b0*/  SEL R193, R0, 0xffffffc0, !P1 ;  /* 0xffffffc000c17807 */ /* 0x000fe20004800000 */
[----:B------:R-:W-:Y:S01]  /*23c0*/  LDSM.16.M88.4 R72, [R187+0x8000] ;  /* 0x00800000bb48783b */ /* 0x000fe20000000200 */
[C---:B------:R-:W-:Y:S01]  /*23d0*/  HMMA.16816.F32 R60, R44.reuse, R62, RZ ;  /* 0x0000003e2c3c723c */ /* 0x040fe200000018ff */
[----:B------:R-:W-:Y:S01]  /*23e0*/  ISETP.LE.AND P2, PT, R196, c[0x0][0x32c], PT ;  /* 0x0000cb00c4007a0c */ /* 0x000fe20003f43270 */
[----:B------:R-:W-:Y:S01]  /*23f0*/  ULDC UR17, c[0x0][0x324] ;  /* 0x0000c90000117ab9 */ /* 0x000fe20000000800 */
[----:B------:R-:W-:Y:S01]  /*2400*/  IADD3 R93, R189, R193, RZ ;  /* 0x000000c1bd5d7210 */ /* 0x000fe20007ffe0ff */
[----:B------:R-:W-:Y:S01]  /*2410*/  LDSM.16.M88.4 R88, [R96+0x10100] ;  /* 0x010100006058783b */ /* 0x000fe20000000200 */
[----:B------:R-:W-:Y:S01]  /*2420*/  IADD3 R0, R193, R96, RZ ;  /* 0x00000060c1007210 */ /* 0x000fe20007ffe0ff */
[----:B------:R-:W-:Y:S01]  /*2430*/  ULOP3.LUT UR17, URZ, UR17, URZ, 0x33, !UPT ;  /* 0x000000113f117292 */ /* 0x000fe2000f8e333f */
[----:B------:R-:W-:Y:S01]  /*2440*/  IADD3 R135, R5, R2, RZ ;  /* 0x0000000205877210 */ /* 0x000fe20007ffe0ff */
[C---:B---3--:R-:W-:Y:S01]  /*2450*/  HMMA.16816.F32 R24, R44.reuse, R20, RZ ;  /* 0x000000142c18723c */ /* 0x048fe200000018ff */
[----:B------:R-:W-:Y:S04]  /*2460*/  LDSM.16.M88.4 R36, [R93+0xc100] ;  /* 0x00c100005d24783b */ /* 0x000fe80000000200 */
[----:B------:R-:W-:Y:S03]  /*2470*/  LDSM.16.M88.4 R40, [R93+0xc900] ;  /* 0x00c900005d28783b */ /* 0x000fe60000000200 */
[C---:B------:R-:W-:Y:S01]  /*2480*/  HMMA.16816.F32 R56, R44.reuse, R52, RZ ;  /* 0x000000342c38723c */ /* 0x040fe200000018ff */
[----:B------:R-:W-:Y:S04]  /*2490*/  LDSM.16.M88.4 R64, [R93+0xd100] ;  /* 0x00d100005d40783b */ /* 0x000fe80000000200 */
[----:B------:R-:W-:Y:S03]  /*24a0*/  LDSM.16.M88.4 R84, [R189+0x11900] ;  /* 0x01190000bd54783b */ /* 0x000fe60000000200 */
[C---:B------:R-:W-:Y:S01]  /*24b0*/  HMMA.16816.F32 R20, R44.reuse, R22, RZ ;  /* 0x000000162c14723c */ /* 0x040fe200000018ff */
[----:B------:R-:W0:Y:S07]  /*24c0*/  LDGDEPBAR ;  /* 0x00000000000079af */ /* 0x000e2e0000000000 */
[C---:B------:R-:W-:Y:S08]  /*24d0*/  HMMA.16816.F32 R52, R44.reuse, R54, RZ ;  /* 0x000000362c34723c */ /* 0x040ff000000018ff */
[C---:B------:R-:W-:Y:S08]  /*24e0*/  HMMA.16816.F32 R48, R44.reuse, R32, RZ ;  /* 0x000000202c30723c */ /* 0x040ff000000018ff */
[----:B------:R-:W-:Y:S01]  /*24f0*/  HMMA.16816.F32 R44, R44, R34, RZ ;  /* 0x000000222c2c723c */ /* 0x000fe200000018ff */
[----:B------:R-:W-:Y:S07]  /*2500*/  LDSM.16.M88.4 R32, [R93+0xd900] ;  /* 0x00d900005d20783b */ /* 0x000fee0000000200 */
[C---:B------:R-:W-:Y:S08]  /*2510*/  HMMA.16816.F32 R28, R76.reuse, R12, R28 ;  /* 0x0000000c4c1c723c */ /* 0x040ff0000000181c */
[C---:B------:R-:W-:Y:S01]  /*2520*/  HMMA.16816.F32 R60, R76.reuse, R14, R60 ;  /* 0x0000000e4c3c723c */ /* 0x040fe2000000183c */
[----:B------:R-:W1:Y:S07]  /*2530*/  LDSM.16.M88.4 R12, [R185] ;  /* 0x00000000b90c783b */ /* 0x000e6e0000000200 */
[C---:B------:R-:W-:Y:S08]  /*2540*/  HMMA.16816.F32 R24, R76.reuse, R16, R24 ;  /* 0x000000104c18723c */ /* 0x040ff00000001818 */
[C---:B------:R-:W-:Y:S01]  /*2550*/  HMMA.16816.F32 R20, R76.reuse, R18, R20 ;  /* 0x000000124c14723c */ /* 0x040fe20000001814 */
[----:B------:R-:W-:Y:S07]  /*2560*/  LDSM.16.M88.4 R16, [R184] ;  /* 0x00000000b810783b */ /* 0x000fee0000000200 */
[C---:B------:R-:W-:Y:S08]  /*2570*/  HMMA.16816.F32 R56, R76.reuse, R8, R56 ;  /* 0x000000084c38723c */ /* 0x040ff00000001838 */
[C---:B------:R-:W-:Y:S01]  /*2580*/  HMMA.16816.F32 R52, R76.reuse, R10, R52 ;  /* 0x0000000a4c34723c */ /* 0x040fe20000001834 */
[----:B------:R-:W2:Y:S07]  /*2590*/  LDSM.16.M88.4 R8, [R0+0xc100] ;  /* 0x00c100000008783b */ /* 0x000eae0000000200 */
[C---:B------:R-:W-:Y:S08]  /*25a0*/  HMMA.16816.F32 R48, R76.reuse, R68, R48 ;  /* 0x000000444c30723c */ /* 0x040ff00000001830 */
[----:B------:R-:W-:Y:S01]  /*25b0*/  HMMA.16816.F32 R76, R76, R70, R44 ;  /* 0x000000464c4c723c */ /* 0x000fe2000000182c */
[----:B------:R-:W3:Y:S04]  /*25c0*/  LDSM.16.M88.4 R44, [R0+0xc900] ;  /* 0x00c90000002c783b */ /* 0x000ee80000000200 */
[----:B------:R-:W-:Y:S03]  /*25d0*/  LDSM.16.M88.4 R68, [R96+0xf900] ;  /* 0x00f900006044783b */ /* 0x000fe60000000200 */
[C---:B-1----:R-:W-:Y:S08]  /*25e0*/  HMMA.16816.F32 R28, R12.reuse, R36, R28 ;  /* 0x000000240c1c723c */ /* 0x042ff0000000181c */
[C---:B------:R-:W-:Y:S01]  /*25f0*/  HMMA.16816.F32 R60, R12.reuse, R38, R60 ;  /* 0x000000260c3c723c */ /* 0x040fe2000000183c */
[----:B------:R-:W1:Y:S07]  /*2600*/  LDSM.16.M88.4 R36, [R0+0xd100] ;  /* 0x00d100000024783b */ /* 0x000e6e0000000200 */
[C---:B------:R-:W-:Y:S08]  /*2610*/  HMMA.16816.F32 R24, R12.reuse, R40, R24 ;  /* 0x000000280c18723c */ /* 0x040ff00000001818 */
[C---:B------:R-:W-:Y:S01]  /*2620*/  HMMA.16816.F32 R20, R12.reuse, R42, R20 ;  /* 0x0000002a0c14723c */ /* 0x040fe20000001814 */
[----:B------:R-:W4:Y:S07]  /*2630*/  LDSM.16.M88.4 R40, [R0+0xd900] ;  /* 0x00d900000028783b */ /* 0x000f2e0000000200 */
[C---:B------:R-:W-:Y:S08]  /*2640*/  HMMA.16816.F32 R56, R12.reuse, R64, R56 ;  /* 0x000000400c38723c */ /* 0x040ff00000001838 */
[C---:B------:R-:W-:Y:S01]  /*2650*/  HMMA.16816.F32 R52, R12.reuse, R66, R52 ;  /* 0x000000420c34723c */ /* 0x040fe20000001834 */
[----:B------:R-:W-:Y:S07]  /*2660*/  LDSM.16.M88.4 R64, [R93+0xf100] ;  /* 0x00f100005d40783b */ /* 0x000fee0000000200 */
[C---:B------:R-:W-:Y:S08]  /*2670*/  HMMA.16816.F32 R48, R12.reuse, R32, R48 ;  /* 0x000000200c30723c */ /* 0x040ff00000001830 */
[----:B------:R-:W-:Y:S01]  /*2680*/  HMMA.16816.F32 R76, R12, R34, R76 ;  /* 0x000000220c4c723c */ /* 0x000fe2000000184c */
[----:B------:R-:W-:Y:S04]  /*2690*/  LDSM.16.M88.4 R32, [R191+0x4000] ;  /* 0x00400000bf20783b */ /* 0x000fe80000000200 */
[----:B------:R-:W5:Y:S03]  /*26a0*/  LDSM.16.M88.4 R12, [R189+0xe100] ;  /* 0x00e10000bd0c783b */ /* 0x000f660000000200 */
        /* <DEDUP_REMOVED lines=11> */
[----:B------:R-:W-:Y:S04]  /*2760*/  LDSM.16.M88.4 R40, [R187+0x4000] ;  /* 0x00400000bb28783b */ /* 0x000fe80000000200 */
[----:B------:R-:W-:Y:S03]  /*2770*/  LDSM.16.M88.4 R16, [R96+0xe100] ;  /* 0x00e100006010783b */ /* 0x000fe60000000200 */
[C---:B-----5:R-:W-:Y:S08]  /*2780*/  HMMA.16816.F32 R28, R32.reuse, R12, R28 ;  /* 0x0000000c201c723c */ /* 0x060ff0000000181c */
[C---:B------:R-:W-:Y:S01]  /*2790*/  HMMA.16816.F32 R60, R32.reuse, R14, R60 ;  /* 0x0000000e203c723c */ /* 0x040fe2000000183c */
[----:B------:R-:W4:Y:S07]  /*27a0*/  LDSM.16.M88.4 R12, [R96+0xe900] ;  /* 0x00e90000600c783b */ /* 0x000f2e0000000200 */
[C---:B--2---:R-:W-:Y:S08]  /*27b0*/  HMMA.16816.F32 R24, R32.reuse, R8, R24 ;  /* 0x000000082018723c */ /* 0x044ff00000001818 */
[C---:B------:R-:W-:Y:S01]  /*27c0*/  HMMA.16816.F32 R20, R32.reuse, R10, R20 ;  /* 0x0000000a2014723c */ /* 0x040fe20000001814 */
[----:B------:R-:W2:Y:S07]  /*27d0*/  LDSM.16.M88.4 R8, [R96+0xf100] ;  /* 0x00f100006008783b */ /* 0x000eae0000000200 */
[C---:B---3--:R-:W-:Y:S08]  /*27e0*/  HMMA.16816.F32 R56, R32.reuse, R44, R56 ;  /* 0x0000002c2038723c */ /* 0x048ff00000001838 */
[C---:B------:R-:W-:Y:S01]  /*27f0*/  HMMA.16816.F32 R52, R32.reuse, R46, R52 ;  /* 0x0000002e2034723c */ /* 0x040fe20000001834 */
[----:B------:R-:W-:Y:S07]  /*2800*/  LDSM.16.M88.4 R44, [R93+0xf900] ;  /* 0x00f900005d2c783b */ /* 0x000fee0000000200 */
[C---:B-1----:R-:W-:Y:S08]  /*2810*/  HMMA.16816.F32 R48, R32.reuse, R36, R48 ;  /* 0x000000242030723c */ /* 0x042ff00000001830 */
[----:B------:R-:W-:Y:S01]  /*2820*/  HMMA.16816.F32 R76, R32, R38, R76 ;  /* 0x00000026204c723c */ /* 0x000fe2000000184c */
[----:B------:R-:W-:Y:S04]  /*2830*/  LDSM.16.M88.4 R32, [R185+0x4000] ;  /* 0x00400000b920783b */ /* 0x000fe80000000200 */
[----:B------:R-:W1:Y:S03]  /*2840*/  LDSM.16.M88.4 R36, [R93+0xe100] ;  /* 0x00e100005d24783b */ /* 0x000e660000000200 */
[C---:B----4-:R-:W-:Y:S08]  /*2850*/  HMMA.16816.F32 R24, R40.reuse, R12, R24 ;  /* 0x0000000c2818723c */ /* 0x050ff00000001818 */
[C---:B------:R-:W-:Y:S01]  /*2860*/  HMMA.16816.F32 R20, R40.reuse, R14, R20 ;  /* 0x0000000e2814723c */ /* 0x040fe20000001814 */
[----:B------:R-:W3:Y:S07]  /*2870*/  LDSM.16.M88.4 R12, [R93+0xe900] ;  /* 0x00e900005d0c783b */ /* 0x000eee0000000200 */
[C---:B------:R-:W-:Y:S08]  /*2880*/  HMMA.16816.F32 R28, R40.reuse, R16, R28 ;  /* 0x00000010281c723c */ /* 0x040ff0000000181c */
[C---:B------:R-:W-:Y:S01]  /*2890*/  HMMA.16816.F32 R60, R40.reuse, R18, R60 ;  /* 0x00000012283c723c */ /* 0x040fe2000000183c */
[----:B------:R-:W-:Y:S07]  /*28a0*/  LDSM.16.M88.4 R16, [R0+0xe100] ;  /* 0x00e100000010783b */ /* 0x000fee0000000200 */
[C---:B--2---:R-:W-:Y:S08]  /*28b0*/  HMMA.16816.F32 R56, R40.reuse, R8, R56 ;  /* 0x000000082838723c */ /* 0x044ff00000001838 */
[C---:B------:R-:W-:Y:S01]  /*28c0*/  HMMA.16816.F32 R52, R40.reuse, R10, R52 ;  /* 0x0000000a2834723c */ /* 0x040fe20000001834 */
[----:B------:R-:W2:Y:S07]  /*28d0*/  LDSM.16.M88.4 R8, [R184+0x4000] ;  /* 0x00400000b808783b */ /* 0x000eae0000000200 */
[C---:B------:R-:W-:Y:S08]  /*28e0*/  HMMA.16816.F32 R48, R40.reuse, R68, R48 ;  /* 0x000000442830723c */ /* 0x040ff00000001830 */
[----:B------:R-:W-:Y:S01]  /*28f0*/  HMMA.16816.F32 R76, R40, R70, R76 ;  /* 0x00000046284c723c */ /* 0x000fe2000000184c */
[----:B------:R-:W4:Y:S04]  /*2900*/  LDSM.16.M88.4 R40, [R0+0xe900] ;  /* 0x00e900000028783b */ /* 0x000f280000000200 */
[----:B------:R-:W-:Y:S03]  /*2910*/  LDSM.16.M88.4 R68, [R96+0x11100] ;  /* 0x011100006044783b */ /* 0x000fe60000000200 */
[C---:B-1----:R-:W-:Y:S08]  /*2920*/  HMMA.16816.F32 R28, R32.reuse, R36, R28 ;  /* 0x00000024201c723c */ /* 0x042ff0000000181c */
[C---:B------:R-:W-:Y:S01]  /*2930*/  HMMA.16816.F32 R60, R32.reuse, R38, R60 ;  /* 0x00000026203c723c */ /* 0x040fe2000000183c */
[----:B------:R-:W-:Y:S07]  /*2940*/  LDSM.16.M88.4 R36, [R0+0xf900] ;  /* 0x00f900000024783b */ /* 0x000fee0000000200 */
[C---:B---3--:R-:W-:Y:S08]  /*2950*/  HMMA.16816.F32 R24, R32.reuse, R12, R24 ;  /* 0x0000000c2018723c */ /* 0x048ff00000001818 */
[C---:B------:R-:W-:Y:S01]  /*2960*/  HMMA.16816.F32 R20, R32.reuse, R14, R20 ;  /* 0x0000000e2014723c */ /* 0x040fe20000001814 */
[----:B------:R-:W1:Y:S07]  /*2970*/  LDSM.16.M88.4 R12, [R0+0xf100] ;  /* 0x00f10000000c783b */ /* 0x000e6e0000000200 */
[C---:B------:R-:W-:Y:S08]  /*2980*/  HMMA.16816.F32 R56, R32.reuse, R64, R56 ;  /* 0x000000402038723c */ /* 0x040ff00000001838 */
[C---:B------:R-:W-:Y:S01]  /*2990*/  HMMA.16816.F32 R52, R32.reuse, R66, R52 ;  /* 0x000000422034723c */ /* 0x040fe20000001834 */
[----:B------:R-:W-:Y:S07]  /*29a0*/  LDSM.16.M88.4 R64, [R96+0x11900] ;  /* 0x011900006040783b */ /* 0x000fee0000000200 */
[C---:B------:R-:W-:Y:S08]  /*29b0*/  HMMA.16816.F32 R48, R32.reuse, R44, R48 ;  /* 0x0000002c2030723c */ /* 0x040ff00000001830 */
[----:B------:R-:W-:Y:S01]  /*29c0*/  HMMA.16816.F32 R76, R32, R46, R76 ;  /* 0x0000002e204c723c */ /* 0x000fe2000000184c */
[----:B------:R-:W-:Y:S04]  /*29d0*/  LDSM.16.M88.4 R32, [R189+0x10100] ;  /* 0x01010000bd20783b */ /* 0x000fe80000000200 */
[----:B------:R-:W-:Y:S03]  /*29e0*/  LDSM.16.M88.4 R44, [R185+0x8000] ;  /* 0x00800000b92c783b */ /* 0x000fe60000000200 */
[C---:B--2---:R-:W-:Y:S08]  /*29f0*/  HMMA.16816.F32 R28, R8.reuse, R16, R28 ;  /* 0x00000010081c723c */ /* 0x044ff0000000181c */
[C---:B------:R-:W-:Y:S01]  /*2a00*/  HMMA.16816.F32 R60, R8.reuse, R18, R60 ;  /* 0x00000012083c723c */ /* 0x040fe2000000183c */
[----:B------:R-:W2:Y:S07]  /*2a10*/  LDSM.16.M88.4 R16, [R189+0x10900] ;  /* 0x01090000bd10783b */ /* 0x000eae0000000200 */
[C---:B----4-:R-:W-:Y:S08]  /*2a20*/  HMMA.16816.F32 R20, R8.reuse, R42, R20 ;  /* 0x0000002a0814723c */ /* 0x050ff00000001814 */
[C---:B------:R-:W-:Y:S01]  /*2a30*/  HMMA.16816.F32 R24, R8.reuse, R40, R24 ;  /* 0x000000280818723c */ /* 0x040fe20000001818 */
[----:B------:R-:W-:Y:S07]  /*2a40*/  LDSM.16.M88.4 R40, [R93+0x10100] ;  /* 0x010100005d28783b */ /* 0x000fee0000000200 */
[C---:B-1----:R-:W-:Y:S08]  /*2a50*/  HMMA.16816.F32 R56, R8.reuse, R12, R56 ;  /* 0x0000000c0838723c */ /* 0x042ff00000001838 */
[C---:B------:R-:W-:Y:S01]  /*2a60*/  HMMA.16816.F32 R52, R8.reuse, R14, R52 ;  /* 0x0000000e0834723c */ /* 0x040fe20000001834 */
[----:B------:R-:W1:Y:S07]  /*2a70*/  LDSM.16.M88.4 R12, [R189+0x11100] ;  /* 0x01110000bd0c783b */ /* 0x000e6e0000000200 */
[C---:B------:R-:W-:Y:S08]  /*2a80*/  HMMA.16816.F32 R48, R8.reuse, R36, R48 ;  /* 0x000000240830723c */ /* 0x040ff00000001830 */
[----:B------:R-:W-:Y:S01]  /*2a90*/  HMMA.16816.F32 R76, R8, R38, R76 ;  /* 0x00000026084c723c */ /* 0x000fe2000000184c */
[----:B------:R-:W3:Y:S04]  /*2aa0*/  LDSM.16.M88.4 R8, [R96+0x10900] ;  /* 0x010900006008783b */ /* 0x000ee80000000200 */
[----:B------:R-:W4:Y:S03]  /*2ab0*/  LDSM.16.M88.4 R36, [R93+0x10900] ;  /* 0x010900005d24783b */ /* 0x000f260000000200 */
[C---:B--2---:R-:W-:Y:S08]  /*2ac0*/  HMMA.16816.F32 R20, R80.reuse, R18, R20 ;  /* 0x000000125014723c */ /* 0x044ff00000001814 */
[C---:B------:R-:W-:Y:S01]  /*2ad0*/  HMMA.16816.F32 R24, R80.reuse, R16, R24 ;  /* 0x000000105018723c */ /* 0x040fe20000001818 */
[----:B------:R-:W-:Y:S07]  /*2ae0*/  LDSM.16.M88.4 R16, [R184+0x8000] ;  /* 0x00800000b810783b */ /* 0x000fee0000000200 */
[C---:B------:R-:W-:Y:S08]  /*2af0*/  HMMA.16816.F32 R28, R80.reuse, R32, R28 ;  /* 0x00000020501c723c */ /* 0x040ff0000000181c */
[C---:B-1----:R-:W-:Y:S08]  /*2b00*/  HMMA.16816.F32 R56, R80.reuse, R12, R56 ;  /* 0x0000000c5038723c */ /* 0x042ff00000001838 */
[----:B------:R-:W-:Y:S01]  /*2b10*/  HMMA.16816.F32 R52, R80, R14, R52 ;  /* 0x0000000e5034723c */ /* 0x000fe20000001834 */
[----:B------:R-:W-:Y:S07]  /*2b20*/  LDSM.16.M88.4 R12, [R0+0x10100] ;  /* 0x01010000000c783b */ /* 0x000fee0000000200 */
[C---:B---3--:R-:W-:Y:S08]  /*2b30*/  HMMA.16816.F32 R20, R72.reuse, R10, R20 ;  /* 0x0000000a4814723c */ /* 0x048ff00000001814 */
[----:B------:R-:W-:Y:S01]  /*2b40*/  HMMA.16816.F32 R24, R72, R8, R24 ;  /* 0x000000084818723c */ /* 0x000fe20000001818 */
[----:B------:R-:W1:Y:S07]  /*2b50*/  LDSM.16.M88.4 R8, [R0+0x10900] ;  /* 0x010900000008783b */ /* 0x000e6e0000000200 */
[----:B------:R-:W-:Y:S01]  /*2b60*/  HMMA.16816.F32 R60, R80, R34, R60 ;  /* 0x00000022503c723c */ /* 0x000fe2000000183c */
[----:B------:R-:W2:Y:S07]  /*2b70*/  LDSM.16.M88.4 R32, [R93+0x11100] ;  /* 0x011100005d20783b */ /* 0x000eae0000000200 */
[----:B------:R-:W-:Y:S08]  /*2b80*/  HMMA.16816.F32 R28, R72, R88, R28 ;  /* 0x00000058481c723c */ /* 0x000ff0000000181c */
[----:B----4-:R-:W-:Y:S08]  /*2b90*/  HMMA.16816.F32 R20, R44, R38, R20 ;  /* 0x000000262c14723c */ /* 0x010ff00000001814 */
[C---:B------:R-:W-:Y:S08]  /*2ba0*/  HMMA.16816.F32 R48, R80.reuse, R84, R48 ;  /* 0x000000545030723c */ /* 0x040ff00000001830 */
[----:B------:R-:W-:Y:S08]  /*2bb0*/  HMMA.16816.F32 R76, R80, R86, R76 ;  /* 0x00000056504c723c */ /* 0x000ff0000000184c */
[C---:B------:R-:W-:Y:S08]  /*2bc0*/  HMMA.16816.F32 R56, R72.reuse, R68, R56 ;  /* 0x000000444838723c */ /* 0x040ff00000001838 */
[C---:B------:R-:W-:Y:S01]  /*2bd0*/  HMMA.16816.F32 R52, R72.reuse, R70, R52 ;  /* 0x000000464834723c */ /* 0x040fe20000001834 */
[----:B------:R-:W3:Y:S07]  /*2be0*/  LDSM.16.M88.4 R68, [R93+0x11900] ;  /* 0x011900005d44783b */ /* 0x000eee0000000200 */
[----:B------:R-:W-:Y:S08]  /*2bf0*/  HMMA.16816.F32 R60, R72, R90, R60 ;  /* 0x0000005a483c723c */ /* 0x000ff0000000183c */
[----:B------:R-:W-:Y:S08]  /*2c00*/  HMMA.16816.F32 R28, R44, R40, R28 ;  /* 0x000000282c1c723c */ /* 0x000ff0000000181c */
[----:B-1----:R-:W-:Y:S08]  /*2c10*/  HMMA.16816.F32 R20, R16, R10, R20 ;  /* 0x0000000a1014723c */ /* 0x002ff00000001814 */
[C---:B------:R-:W-:Y:S08]  /*2c20*/  HMMA.16816.F32 R48, R72.reuse, R64, R48 ;  /* 0x000000404830723c */ /* 0x040ff00000001830 */
[----:B------:R-:W-:Y:S08]  /*2c30*/  HMMA.16816.F32 R76, R72, R66, R76 ;  /* 0x00000042484c723c */ /* 0x000ff0000000184c */
[----:B------:R-:W-:Y:S01]  /*2c40*/  HMMA.16816.F32 R24, R44, R36, R24 ;  /* 0x000000242c18723c */ /* 0x000fe20000001818 */
[----:B------:R-:W1:Y:S01]  /*2c50*/  LDSM.16.M88.4 R36, [R0+0x11100] ;  /* 0x011100000024783b */ /* 0x000e620000000200 */
[----:B------:R-:W-:Y:S01]  /*2c60*/  FMUL.FTZ R11, R21, c[0x0][0x320] ;  /* 0x0000c800150b7a20 */ /* 0x000fe20000410000 */
[----:B------:R-:W-:-:S04]  /*2c70*/  SHF.R.S32.HI R21, RZ, 0x1f, R6 ;  /* 0x0000001fff157819 */ /* 0x000fc80000011406 */
[----:B------:R-:W-:Y:S01]  /*2c80*/  LEA.HI R21, R21, R6, RZ, 0x3 ;  /* 0x0000000615157211 */ /* 0x000fe200078f18ff */
[----:B--2---:R-:W-:Y:S01]  /*2c90*/  HMMA.16816.F32 R56, R44, R32, R56 ;  /* 0x000000202c38723c */ /* 0x004fe20000001838 */
[----:B------:R-:W2:Y:S02]  /*2ca0*/  MUFU.TANH R11, R11 ;  /* 0x0000000b000b7308 */ /* 0x000ea40000002400 */
[----:B------:R-:W-:-:S05]  /*2cb0*/  LOP3.LUT R21, R21, 0xffffff8, RZ, 0xc0, !PT ;  /* 0x0ffffff815157812 */ /* 0x000fca00078ec0ff */
[----:B------:R-:W-:Y:S01]  /*2cc0*/  HMMA.16816.F32 R52, R44, R34, R52 ;  /* 0x000000222c34723c */ /* 0x000fe20000001834 */
[----:B------:R4:W5:Y:S01]  /*2cd0*/  LDSM.16.M88.4 R32, [R0+0x11900] ;  /* 0x011900000020783b */ /* 0x0009620000000200 */
[----:B------:R-:W-:-:S06]  /*2ce0*/  IMAD.IADD R6, R6, 0x1, -R21 ;  /* 0x0000000106067824 */ /* 0x000fcc00078e0a15 */
[----:B------:R-:W-:Y:S08]  /*2cf0*/  HMMA.16816.F32 R60, R44, R42, R60 ;  /* 0x0000002a2c3c723c */ /* 0x000ff0000000183c */
[----:B------:R-:W-:Y:S07]  /*2d00*/  HMMA.16816.F32 R28, R16, R12, R28 ;  /* 0x0000000c101c723c */ /* 0x000fee000000181c */
[----:B------:R-:W-:Y:S01]  /*2d10*/  LOP3.LUT R12, R92, 0xffffffe0, RZ, 0xc0, !PT ;  /* 0xffffffe05c0c7812 */ /* 0x000fe200078ec0ff */
[----:B----4-:R-:W-:Y:S01]  /*2d20*/  FMUL.FTZ R0, R20, c[0x0][0x320] ;  /* 0x0000c80014007a20 */ /* 0x010fe20000410000 */
[-C--:B------:R-:W-:Y:S01]  /*2d30*/  LEA.HI R20, R94, R7.reuse, RZ, 0x2 ;  /* 0x000000075e147211 */ /* 0x080fe200078f10ff */
[C---:B---3--:R-:W-:Y:S02]  /*2d40*/  HMMA.16816.F32 R48, R44.reuse, R68, R48 ;  /* 0x000000442c30723c */ /* 0x048fe40000001830 */
[----:B------:R-:W-:Y:S01]  /*2d50*/  IMAD.IADD R12, R7, 0x1, -R12 ;  /* 0x00000001070c7824 */ /* 0x000fe200078e0a0c */
[----:B------:R-:W-:Y:S01]  /*2d60*/  LOP3.LUT R20, R20, 0xfffffffc, RZ, 0xc0, !PT ;  /* 0xfffffffc14147812 */ /* 0x000fe200078ec0ff */
[----:B------:R-:W3:Y:S03]  /*2d70*/  MUFU.TANH R0, R0 ;  /* 0x0000000000007308 */ /* 0x000ee60000002400 */
[----:B------:R-:W-:Y:S01]  /*2d80*/  IADD3 R7, -R20, R7, RZ ;  /* 0x0000000714077210 */ /* 0x000fe20007ffe1ff */
[----:B------:R-:W-:Y:S01]  /*2d90*/  HMMA.16816.F32 R76, R44, R70, R76 ;  /* 0x000000462c4c723c */ /* 0x000fe2000000184c */
[----:B------:R-:W-:-:S02]  /*2da0*/  SHF.R.S32.HI R13, RZ, 0x1f, R12 ;  /* 0x0000001fff0d7819 */ /* 0x000fc4000001140c */
[----:B------:R-:W-:Y:S02]  /*2db0*/  LEA.HI R20, R7, R7, RZ, 0x1 ;  /* 0x0000000707147211 */ /* 0x000fe400078f08ff */
[----:B------:R-:W-:Y:S02]  /*2dc0*/  LEA.HI R13, R13, R12, RZ, 0x2 ;  /* 0x0000000c0d0d7211 */ /* 0x000fe400078f10ff */
[----:B------:R-:W-:Y:S01]  /*2dd0*/  LOP3.LUT R20, R20, 0x1ffffffe, RZ, 0xc0, !PT ;  /* 0x1ffffffe14147812 */ /* 0x000fe200078ec0ff */
[----:B------:R-:W-:Y:S04]  /*2de0*/  HMMA.16816.F32 R60, R16, R14, R60 ;  /* 0x0000000e103c723c */ /* 0x000fe8000000183c */
[----:B------:R-:W-:-:S03]  /*2df0*/  IMAD.IADD R205, R7, 0x1, -R20 ;  /* 0x0000000107cd7824 */ /* 0x000fc600078e0a14 */
[C---:B------:R-:W-:Y:S01]  /*2e00*/  LEA.HI.SX32 R15, R13.reuse, R148, 0x1e ;  /* 0x000000940d0f7211 */ /* 0x040fe200078ff2ff */
[C---:B------:R-:W-:Y:S01]  /*2e10*/  HMMA.16816.F32 R24, R16.reuse, R8, R24 ;  /* 0x000000081018723c */ /* 0x040fe20000001818 */
[----:B------:R-:W-:Y:S02]  /*2e20*/  LOP3.LUT R13, R13, 0x7ffffffc, RZ, 0xc0, !PT ;  /* 0x7ffffffc0d0d7812 */ /* 0x000fe400078ec0ff */
[----:B------:R-:W-:Y:S02]  /*2e30*/  LEA R6, R6, R15, 0x4 ;  /* 0x0000000f06067211 */ /* 0x000fe400078e20ff */
[----:B------:R-:W-:Y:S01]  /*2e40*/  IADD3 R206, R12, -R13, RZ ;  /* 0x8000000d0cce7210 */ /* 0x000fe20007ffe0ff */
[--C-:B------:R-:W-:Y:S01]  /*2e50*/  IMAD R13, R214, c[0x0][0x1d0], -R144.reuse ;  /* 0x00007400d60d7a24 */ /* 0x100fe200078e0a90 */
[----:B------:R-:W-:Y:S01]  /*2e60*/  LEA R205, R205, R6, 0x3 ;  /* 0x00000006cdcd7211 */ /* 0x000fe200078e18ff */
[----:B-1----:R-:W-:Y:S01]  /*2e70*/  HMMA.16816.F32 R56, R16, R36, R56 ;  /* 0x000000241038723c */ /* 0x002fe20000001838 */
[----:B------:R-:W-:Y:S01]  /*2e80*/  FMUL.FTZ R8, R28, c[0x0][0x320] ;  /* 0x0000c8001c087a20 */ /* 0x000fe20000410000 */
[----:B------:R-:W-:Y:S01]  /*2e90*/  IADD3 R15, R199, 0x1, -R144 ;  /* 0x00000001c70f7810 */ /* 0x000fe20007ffe890 */
[----:B------:R-:W-:-:S02]  /*2ea0*/  IMAD.SHL.U32 R206, R206, 0x2, RZ ;  /* 0x00000002cece7824 */ /* 0x000fc400078e00ff */
[----:B------:R-:W-:Y:S02]  /*2eb0*/  @P0 IMAD.HI.U32 R6, R205, c[0x0][0x2c8], RZ ;  /* 0x0000b200cd060a27 */ /* 0x000fe400078e00ff */
[----:B------:R-:W1:Y:S01]  /*2ec0*/  MUFU.TANH R8, R8 ;  /* 0x0000000800087308 */ /* 0x000e620000002400 */
[C---:B------:R-:W-:Y:S01]  /*2ed0*/  HMMA.16816.F32 R52, R16.reuse, R38, R52 ;  /* 0x000000261034723c */ /* 0x040fe20000001834 */
[----:B------:R-:W-:Y:S01]  /*2ee0*/  IMAD.MOV.U32 R7, RZ, RZ, R205 ;  /* 0x000000ffff077224 */ /* 0x000fe200078e00cd */
[----:B------:R-:W-:Y:S01]  /*2ef0*/  @P0 SHF.R.U32.HI R7, RZ, c[0x0][0x2cc], R6 ;  /* 0x0000b300ff070a19 */ /* 0x000fe20000011606 */
[----:B------:R-:W-:Y:S01]  /*2f00*/  FMUL.FTZ R9, R29, c[0x0][0x320] ;  /* 0x0000c8001d097a20 */ /* 0x000fe20000410000 */
[----:B------:R-:W-:Y:S01]  /*2f10*/  IADD3 R15, R15, -c[0x0][0x168], -R206 ;  /* 0x80005a000f0f7a10 */ /* 0x000fe20007ffe8ce */
[----:B------:R-:W-:Y:S01]  /*2f20*/  FMUL.FTZ R28, R30, c[0x0][0x320] ;  /* 0x0000c8001e1c7a20 */ /* 0x000fe20000410000 */
[----:B------:R-:W-:Y:S01]  /*2f30*/  IADD3 R13, -R206, R13, RZ ;  /* 0x0000000dce0d7210 */ /* 0x000fe20007ffe1ff */
[----:B------:R-:W4:Y:S01]  /*2f40*/  SHFL.IDX PT, R14, R7, RZ, 0x1c1f ;  /* 0x001c1fff070e7589 */ /* 0x000f2200000e0000 */
[----:B-----5:R-:W-:Y:S01]  /*2f50*/  HMMA.16816.F32 R48, R16, R32, R48 ;  /* 0x000000201030723c */ /* 0x020fe20000001830 */
[----:B------:R-:W-:Y:S01]  /*2f60*/  FMUL.FTZ R10, R25, c[0x0][0x320] ;  /* 0x0000c800190a7a20 */ /* 0x000fe20000410000 */
[----:B------:R-:W1:Y:S01]  /*2f70*/  MUFU.TANH R9, R9 ;  /* 0x0000000900097308 */ /* 0x000e620000002400 */
[----:B------:R-:W-:-:S02]  /*2f80*/  FMUL.FTZ R24, R24, c[0x0][0x320] ;  /* 0x0000c80018187a20 */ /* 0x000fc40000410000 */
[----:B------:R-:W-:-:S03]  /*2f90*/  FMUL.FTZ R61, R61, c[0x0][0x320] ;  /* 0x0000c8003d3d7a20 */ /* 0x000fc60000410000 */
[----:B------:R-:W-:Y:S01]  /*2fa0*/  HMMA.16816.F32 R76, R16, R34, R76 ;  /* 0x00000022104c723c */ /* 0x000fe2000000184c */
[----:B------:R-:W-:Y:S01]  /*2fb0*/  FMUL.FTZ R57, R57, c[0x0][0x320] ;  /* 0x0000c80039397a20 */ /* 0x000fe20000410000 */
[----:B------:R-:W1:Y:S01]  /*2fc0*/  MUFU.TANH R28, R28 ;  /* 0x0000001c001c7308 */ /* 0x000e620000002400 */
[----:B------:R-:W-:-:S04]  /*2fd0*/  FMUL.FTZ R56, R56, c[0x0][0x320] ;  /* 0x0000c80038387a20 */ /* 0x000fc80000410000 */
[----:B------:R-:W-:Y:S01]  /*2fe0*/  FMUL.FTZ R16, R60, c[0x0][0x320] ;  /* 0x0000c8003c107a20 */ /* 0x000fe20000410000 */
[----:B------:R-:W-:Y:S01]  /*2ff0*/  IADD3 R17, R15, c[0x0][0x328], RZ ;  /* 0x0000ca000f117a10 */ /* 0x000fe20007ffe0ff */
[----:B------:R-:W-:Y:S01]  /*3000*/  FMUL.FTZ R52, R52, c[0x0][0x320] ;  /* 0x0000c80034347a20 */ /* 0x000fe20000410000 */
[----:B------:R-:W1:Y:S01]  /*3010*/  MUFU.TANH R10, R10 ;  /* 0x0000000a000a7308 */ /* 0x000e620000002400 */
[----:B------:R-:W-:Y:S01]  /*3020*/  FMUL.FTZ R53, R53, c[0x0][0x320] ;  /* 0x0000c80035357a20 */ /* 0x000fe20000410000 */
[----:B------:R-:W-:Y:S01]  /*3030*/  IADD3 R15, R15, UR17, RZ ;  /* 0x000000110f0f7c10 */ /* 0x000fe2000fffe0ff */
[----:B----4-:R-:W-:-:S03]  /*3040*/  IMAD.IADD R18, R17, 0x1, R14 ;  /* 0x0000000111127824 */ /* 0x010fc600078e020e */
[----:B------:R-:W-:Y:S02]  /*3050*/  FMUL.FTZ R48, R48, c[0x0][0x320] ;  /* 0x0000c80030307a20 */ /* 0x000fe40000410000 */
[----:B------:R4:W1:Y:S01]  /*3060*/  MUFU.TANH R174, R57 ;  /* 0x0000003900ae7308 */ /* 0x0008620000002400 */
[----:B------:R-:W-:Y:S01]  /*3070*/  FMUL.FTZ R49, R49, c[0x0][0x320] ;  /* 0x0000c80031317a20 */ /* 0x000fe20000410000 */
[----:B------:R-:W-:Y:S01]  /*3080*/  IMNMX R19, R18, R13, PT ;  /* 0x0000000d12137217 */ /* 0x000fe20003800200 */
[----:B------:R-:W-:-:S03]  /*3090*/  IMAD.IADD R2, R15, 0x1, R14 ;  /* 0x000000010f027824 */ /* 0x000fc600078e020e */
[----:B------:R-:W-:Y:S02]  /*30a0*/  FMUL.FTZ R76, R76, c[0x0][0x320] ;  /* 0x0000c8004c4c7a20 */ /* 0x000fe40000410000 */
[----:B------:R-:W-:Y:S01]  /*30b0*/  FMUL.FTZ R77, R77, c[0x0][0x320] ;  /* 0x0000c8004d4d7a20 */ /* 0x000fe20000410000 */
[----:B------:R4:W1:Y:S08]  /*30c0*/  MUFU.TANH R172, R52 ;  /* 0x0000003400ac7308 */ /* 0x0008700000002400 */
[----:B------:R4:W1:Y:S08]  /*30d0*/  MUFU.TANH R168, R53 ;  /* 0x0000003500a87308 */ /* 0x0008700000002400 */
[----:B------:R4:W1:Y:S08]  /*30e0*/  MUFU.TANH R178, R48 ;  /* 0x0000003000b27308 */ /* 0x0008700000002400 */
[----:B------:R4:W1:Y:S08]  /*30f0*/  MUFU.TANH R176, R49 ;  /* 0x0000003100b07308 */ /* 0x0008700000002400 */
[----:B------:R4:W1:Y:S08]  /*3100*/  MUFU.TANH R142, R76 ;  /* 0x0000004c008e7308 */ /* 0x0008700000002400 */
[----:B------:R4:W1:Y:S08]  /*3110*/  MUFU.TANH R140, R77 ;  /* 0x0000004d008c7308 */ /* 0x0008700000002400 */
[----:B------:R4:W1:Y:S08]  /*3120*/  MUFU.TANH R6, R24 ;  /* 0x0000001800067308 */ /* 0x0008700000002400 */
[----:B------:R-:W1:Y:S08]  /*3130*/  MUFU.TANH R16, R16 ;  /* 0x0000001000107308 */ /* 0x000e700000002400 */
[----:B------:R4:W1:Y:S08]  /*3140*/  MUFU.TANH R12, R61 ;  /* 0x0000003d000c7308 */ /* 0x0008700000002400 */
[----:B------:R4:W1:Y:S01]  /*3150*/  MUFU.TANH R166, R56 ;  /* 0x0000003800a67308 */ /* 0x0008620000002400 */
[----:B------:R-:W-:Y:S05]  /*3160*/  @!P2 BRA `(.L_x_909) ;  /* 0x000001500000a947 */ /* 0x000fea0003800000 */
[----:B--23--:R-:W-:Y:S01]  /*3170*/  IADD3 R21, R199, -c[0x0][0x168], R14 ;  /* 0x80005a00c7157a10 */ /* 0x00cfe20007ffe00e */
[----:B------:R-:W-:Y:S03]  /*3180*/  BSSY B0, `(.L_x_910) ;  /* 0x000000e000007945 */ /* 0x000fe60003800000 */
        /* <DEDUP_REMOVED lines=9> */
.L_x_911:
[----:B------:R-:W-:-:S04]  /*3220*/  MOV R5, c[0x0][0x32c] ;  /* 0x0000cb0000057a02 */ /* 0x000fc80000000f00 */
[----:B------:R-:W-:-:S13]  /*3230*/  ISETP.NE.AND P0, PT, R5, 0x1, PT ;  /* 0x000000010500780c */ /* 0x000fda0003f05270 */
[----:B------:R-:W-:-:S05]  /*3240*/  @P0 IMAD.HI.U32 R5, R21, c[0x0][0x330], RZ ;  /* 0x0000cc0015050a27 */ /* 0x000fca00078e00ff */
[----:B------:R-:W-:Y:S02]  /*3250*/  @P0 SHF.R.U32.HI R21, RZ, c[0x0][0x334], R5 ;  /* 0x0000cd00ff150a19 */ /* 0x000fe40000011605 */
.L_x_912:
[----:B------:R-:W-:Y:S05]  /*3260*/  BSYNC B0 ;  /* 0x0000000000007941 */ /* 0x000fea0003800000 */
.L_x_910:
[----:B------:R-:W-:-:S04]  /*3270*/  IMAD R5, R21, c[0x0][0x32c], -R144 ;  /* 0x0000cb0015057a24 */ /* 0x000fc800078e0a90 */
[----:B------:R-:W-:-:S05]  /*3280*/  IMAD.IADD R5, R5, 0x1, -R206 ;  /* 0x0000000105057824 */ /* 0x000fca00078e0ace */
[----:B------:R-:W-:Y:S02]  /*3290*/  IADD3 R14, R5, c[0x0][0x32c], RZ ;  /* 0x0000cb00050e7a10 */ /* 0x000fe40007ffe0ff */
[----:B------:R-:W-:Y:S02]  /*32a0*/  IMNMX R2, R2, R5, !PT ;  /* 0x0000000502027217 */ /* 0x000fe40007800200 */
[----:B------:R-:W-:Y:S02]  /*32b0*/  IMNMX R19, R19, R14, PT ;  /* 0x0000000e13137217 */ /* 0x000fe40003800200 */
.L_x_909:
[----:B--23--:R-:W-:Y:S01]  /*32c0*/  ISETP.GT.AND P1, PT, R145, RZ, PT ;  /* 0x000000ff9100720c */ /* 0x00cfe20003f24270 */
[----:B----4-:R-:W2:Y:S01]  /*32d0*/  SHFL.IDX PT, R24, R7, 0x1, 0x1c1f ;  /* 0x003c1f0007187f89 */ /* 0x010ea200000e0000 */
        /* <DEDUP_REMOVED lines=8> */
[----:B-1----:R-:W-:Y:S01]  /*3360*/  FSEL R5, R8, -INF , !P0 ;  /* 0xff80000008057808 */ /* 0x002fe20004000000 */
[----:B------:R-:W-:Y:S01]  /*3370*/  FMUL.FTZ R54, R54, c[0x0][0x320] ;  /* 0x0000c80036367a20 */ /* 0x000fe20000410000 */
[----:B------:R-:W-:Y:S01]  /*3380*/  ISETP.GT.AND P0, PT, R2, 0x1, P1 ;  /* 0x000000010200780c */ /* 0x000fe20000f04270 */
[----:B------:R-:W-:-:S02]  /*3390*/  FMUL.FTZ R55, R55, c[0x0][0x320] ;  /* 0x0000c80037377a20 */ /* 0x000fc40000410000 */
[----:B------:R-:W-:Y:S01]  /*33a0*/  FMUL.FTZ R51, R51, c[0x0][0x320] ;  /* 0x0000c80033337a20 */ /* 0x000fe20000410000 */
[----:B------:R-:W-:Y:S01]  /*33b0*/  ISETP.LT.OR P0, PT, R19, 0x2, P0 ;  /* 0x000000021300780c */ /* 0x000fe20000701670 */
[----:B------:R-:W-:Y:S01]  /*33c0*/  FMUL.FTZ R78, R78, c[0x0][0x320] ;  /* 0x0000c8004e4e7a20 */ /* 0x000fe20000410000 */
[----:B------:R1:W4:Y:S01]  /*33d0*/  MUFU.TANH R207, R58 ;  /* 0x0000003a00cf7308 */ /* 0x0003220000002400 */
[----:B------:R-:W-:Y:S01]  /*33e0*/  FMUL.FTZ R79, R79, c[0x0][0x320] ;  /* 0x0000c8004f4f7a20 */ /* 0x000fe20000410000 */
[----:B------:R-:W-:Y:S01]  /*33f0*/  FSEL R18, R9, -INF , !P0 ;  /* 0xff80000009127808 */ /* 0x000fe20004000000 */
[----:B------:R-:W-:Y:S01]  /*3400*/  FMUL.FTZ R9, R23, c[0x0][0x320] ;  /* 0x0000c80017097a20 */ /* 0x000fe20000410000 */
[----:B------:R-:W-:Y:S01]  /*3410*/  ISETP.GT.AND P0, PT, R2, 0x8, P1 ;  /* 0x000000080200780c */ /* 0x000fe20000f04270 */
[----:B------:R-:W-:Y:S02]  /*3420*/  FMUL.FTZ R23, R31, c[0x0][0x320] ;  /* 0x0000c8001f177a20 */ /* 0x000fe40000410000 */
[----:B------:R-:W-:Y:S01]  /*3430*/  FMUL.FTZ R50, R50, c[0x0][0x320] ;  /* 0x0000c80032327a20 */ /* 0x000fe20000410000 */
[----:B------:R-:W-:Y:S01]  /*3440*/  ISETP.LT.OR P0, PT, R19, 0x9, P0 ;  /* 0x000000091300780c */ /* 0x000fe20000701670 */
[----:B------:R-:W1:Y:S03]  /*3450*/  MUFU.TANH R9, R9 ;  /* 0x0000000900097308 */ /* 0x000e660000002400 */
[----:B------:R-:W-:-:S02]  /*3460*/  FSEL R16, R16, -INF , !P0 ;  /* 0xff80000010107808 */ /* 0x000fc40004000000 */
[----:B------:R-:W-:-:S03]  /*3470*/  ISETP.GT.AND P0, PT, R2, 0x9, P1 ;  /* 0x000000090200780c */ /* 0x000fc60000f04270 */
[----:B------:R1:W1:Y:S01]  /*3480*/  MUFU.TANH R175, R59 ;  /* 0x0000003b00af7308 */ /* 0x0002620000002400 */
        /* <DEDUP_REMOVED lines=13> */
[----:B------:R1:W1:Y:S03]  /*3560*/  MUFU.TANH R143, R51 ;  /* 0x00000033008f7308 */ /* 0x0002660000002400 */
[----:B------:R-:W-:Y:S01]  /*3570*/  FSEL R8, R0, -INF , !P0 ;  /* 0xff80000000087808 */ /* 0x000fe20004000000 */
[----:B------:R-:W-:Y:S01]  /*3580*/  FMUL.FTZ R0, R62, c[0x0][0x320] ;  /* 0x0000c8003e007a20 */ /* 0x000fe20000410000 */
[----:B------:R-:W-:-:S03]  /*3590*/  ISETP.GT.AND P0, PT, R2, 0x19, P1 ;  /* 0x000000190200780c */ /* 0x000fc60000f04270 */
[----:B------:R1:W1:Y:S01]  /*35a0*/  MUFU.TANH R141, R78 ;  /* 0x0000004e008d7308 */ /* 0x0002620000002400 */
[----:B------:R-:W-:-:S04]  /*35b0*/  ISETP.LT.OR P0, PT, R19, 0x1a, P0 ;  /* 0x0000001a1300780c */ /* 0x000fc80000701670 */
[----:B------:R-:W-:Y:S01]  /*35c0*/  FSEL R6, R11, -INF , !P0 ;  /* 0xff8000000b067808 */ /* 0x000fe20004000000 */
[----:B------:R-:W-:Y:S01]  /*35d0*/  FMUL.FTZ R11, R27, c[0x0][0x320] ;  /* 0x0000c8001b0b7a20 */ /* 0x000fe20000410000 */
        /* <DEDUP_REMOVED lines=28> */
[----:B--2---:R-:W-:-:S03]  /*37a0*/  IMAD.IADD R2, R17, 0x1, R24 ;  /* 0x0000000111027824 */ /* 0x004fc600078e0218 */
[----:B------:R-:W-:Y:S01]  /*37b0*/  ISETP.LT.OR P0, PT, R19, 0x3a, P0 ;  /* 0x0000003a1300780c */ /* 0x000fe20000701670 */
[----:B------:R-:W-:Y:S01]  /*37c0*/  IMAD.IADD R19, R15, 0x1, R24 ;  /* 0x000000010f137824 */ /* 0x000fe200078e0218 */
[----:B------:R-:W-:Y:S02]  /*37d0*/  IMNMX R2, R2, R13, PT ;  /* 0x0000000d02027217 */ /* 0x000fe40003800200 */
[----:B------:R-:W-:Y:S01]  /*37e0*/  FSEL R140, R140, -INF , !P0 ;  /* 0xff8000008c8c7808 */ /* 0x000fe20004000000 */
[----:B------:R-:W-:Y:S05]  /*37f0*/  @!P2 BRA `(.L_x_913) ;  /* 0x000001500000a947 */ /* 0x000fea0003800000 */
[----:B-1-34-:R-:W-:Y:S01]  /*3800*/  IADD3 R13, R199, -c[0x0][0x168], R24 ;  /* 0x80005a00c70d7a10 */ /* 0x01afe20007ffe018 */
        /* <DEDUP_REMOVED lines=10> */
.L_x_915:
[----:B------:R-:W-:-:S04]  /*38b0*/  MOV R7, c[0x0][0x32c] ;  /* 0x0000cb0000077a02 */ /* 0x000fc80000000f00 */
[----:B------:R-:W-:-:S13]  /*38c0*/  ISETP.NE.AND P0, PT, R7, 0x1, PT ;  /* 0x000000010700780c */ /* 0x000fda0003f05270 */
[----:B------:R-:W-:-:S05]  /*38d0*/  @P0 IMAD.HI.U32 R7, R13, c[0x0][0x330], RZ ;  /* 0x0000cc000d070a27 */ /* 0x000fca00078e00ff */
[----:B------:R-:W-:Y:S02]  /*38e0*/  @P0 SHF.R.U32.HI R13, RZ, c[0x0][0x334], R7 ;  /* 0x0000cd00ff0d0a19 */ /* 0x000fe40000011607 */
.L_x_916:
[----:B------:R-:W-:Y:S05]  /*38f0*/  BSYNC B0 ;  /* 0x0000000000007941 */ /* 0x000fea0003800000 */
.L_x_914:
[----:B------:R-:W-:-:S04]  /*3900*/  IMAD R13, R13, c[0x0][0x32c], -R144 ;  /* 0x0000cb000d0d7a24 */ /* 0x000fc800078e0a90 */
[----:B------:R-:W-:-:S05]  /*3910*/  IMAD.IADD R22, R13, 0x1, -R206 ;  /* 0x000000010d167824 */ /* 0x000fca00078e0ace */
[----:B------:R-:W-:Y:S02]  /*3920*/  IADD3 R7, R22, c[0x0][0x32c], RZ ;  /* 0x0000cb0016077a10 */ /* 0x000fe40007ffe0ff */
[----:B------:R-:W-:Y:S02]  /*3930*/  IMNMX R19, R19, R22, !PT ;  /* 0x0000001613137217 */ /* 0x000fe40007800200 */
[----:B------:R-:W-:Y:S02]  /*3940*/  IMNMX R2, R2, R7, PT ;  /* 0x0000000702027217 */ /* 0x000fe40003800200 */
.L_x_913:
[----:B-1-34-:R-:W-:Y:S01]  /*3950*/  ISETP.GT.AND P0, PT, R19, 0x1, P1 ;  /* 0x000000011300780c */ /* 0x01afe20000f04270 */
[----:B------:R-:W-:-:S04]  /*3960*/  DEPBAR.LE SB0, 0x2 ;  /* 0x000080800000791a */ /* 0x000fc80000000000 */
[----:B------:R-:W-:Y:S01]  /*3970*/  BAR.SYNC.DEFER_BLOCKING 0x0 ;  /* 0x0000000000007b1d */ /* 0x000fe20000010000 */
[----:B------:R-:W-:Y:S01]  /*3980*/  ISETP.LT.OR P0, PT, R2, 0x2, P0 ;  /* 0x000000020200780c */ /* 0x000fe20000701670 */
[----:B------:R-:W-:-:S03]  /*3990*/  IMAD.SHL.U32 R135, R135, 0x2, RZ ;  /* 0x0000000287877824 */ /* 0x000fc600078e00ff */
[----:B------:R-:W-:Y:S01]  /*39a0*/  FSEL R17, R23, -INF , !P0 ;  /* 0xff80000017117808 */ /* 0x000fe20004000000 */
[--C-:B------:R-:W-:Y:S01]  /*39b0*/  IMAD R134, R4, 0x2, R135.reuse ;  /* 0x0000000204867824 */ /* 0x100fe200078e0287 */
[----:B------:R-:W-:Y:S01]  /*39c0*/  ISETP.GT.AND P0, PT, R19, 0x8, P1 ;  /* 0x000000081300780c */ /* 0x000fe20000f04270 */
[C---:B------:R-:W-:Y:S02]  /*39d0*/  IMAD.IADD R173, R188.reuse, 0x1, R135 ;  /* 0x00000001bcad7824 */ /* 0x040fe400078e0287 */
[----:B------:R-:W-:Y:S01]  /*39e0*/  IMAD.IADD R165, R188, 0x1, R134 ;  /* 0x00000001bca57824 */ /* 0x000fe200078e0286 */
[----:B------:R-:W-:Y:S01]  /*39f0*/  ISETP.LT.OR P0, PT, R2, 0x9, P0 ;  /* 0x000000090200780c */ /* 0x000fe20000701670 */
[----:B------:R-:W-:-:S03]  /*3a00*/  IMAD R4, R4, 0x2, R173 ;  /* 0x0000000204047824 */ /* 0x000fc600078e02ad */
[----:B------:R-:W-:Y:S02]  /*3a10*/  FSEL R7, R0, -INF , !P0 ;  /* 0xff80000000077808 */ /* 0x000fe40004000000 */
[----:B------:R-:W-:-:S04]  /*3a20*/  ISETP.GT.AND P0, PT, R19, 0x9, P1 ;  /* 0x000000091300780c */ /* 0x000fc80000f04270 */
[C---:B------:R-:W-:Y:S01]  /*3a30*/  ISETP.LT.OR P0, PT, R2.reuse, 0xa, P0 ;  /* 0x0000000a0200780c */ /* 0x040fe20000701670 */
[----:B------:R-:W-:Y:S03]  /*3a40*/  LDSM.16.MT88.4 R40, [R135+0x2100] ;  /* 0x002100008728783b */ /* 0x000fe60000004200 */
[----:B------:R-:W-:Y:S02]  /*3a50*/  FSEL R157, R157, -INF , !P0 ;  /* 0xff8000009d9d7808 */ /* 0x000fe40004000000 */
[C---:B------:R-:W-:Y:S01]  /*3a60*/  ISETP.GT.AND P0, PT, R19.reuse, 0x10, P1 ;  /* 0x000000101300780c */ /* 0x040fe20000f04270 */
        /* <DEDUP_REMOVED lines=48> */
[----:B------:R-:W-:Y:S02]  /*3d70*/  ISETP.GT.AND P0, PT, R19, 0x39, P1 ;  /* 0x000000391300780c */ /* 0x000fe40000f04270 */
[----:B------:R-:W-:Y:S02]  /*3d80*/  FMNMX.FTZ R19, R5, R18, !PT ;  /* 0x0000001205137209 */ /* 0x000fe40007810000 */
[----:B------:R-:W-:Y:S02]  /*3d90*/  FMNMX.FTZ R20, R28, R17, !PT ;  /* 0x000000111c147209 */ /* 0x000fe40007810000 */
[----:B------:R-:W-:Y:S02]  /*3da0*/  FMNMX.FTZ R19, R16, R19, !PT ;  /* 0x0000001310137209 */ /* 0x000fe40007810000 */
[----:B------:R-:W-:-:S02]  /*3db0*/  FMNMX.FTZ R20, R7, R20, !PT ;  /* 0x0000001407147209 */ /* 0x000fc40007810000 */
[----:B------:R-:W-:Y:S02]  /*3dc0*/  FMNMX.FTZ R19, R14, R19, !PT ;  /* 0x000000130e137209 */ /* 0x000fe40007810000 */
[----:B------:R-:W-:Y:S02]  /*3dd0*/  FMNMX.FTZ R20, R157, R20, !PT ;  /* 0x000000149d147209 */ /* 0x000fe40007810000 */
        /* <DEDUP_REMOVED lines=13> */
[----:B------:R-:W-:Y:S02]  /*3eb0*/  ISETP.LT.OR P0, PT, R2, 0x3a, P0 ;  /* 0x0000003a0200780c */ /* 0x000fe40000701670 */
        /* <DEDUP_REMOVED lines=9> */
[----:B------:R-:W-:Y:S02]  /*3f50*/  FSEL R171, R171, -INF , !P0 ;  /* 0xff800000abab7808 */ /* 0x000fe40004000000 */
[----:B------:R-:W-:Y:S01]  /*3f60*/  FMNMX.FTZ R20, R141, R20, !PT ;  /* 0x000000148d147209 */ /* 0x000fe20007810000 */
[----:B------:R-:W1:Y:S03]  /*3f70*/  SHFL.BFLY PT, R19, R0, 0x2, 0x1f ;  /* 0x0c401f0000137f89 */ /* 0x000e6600000e0000 */
[----:B------:R-:W-:Y:S02]  /*3f80*/  FMNMX.FTZ R20, R171, R20, !PT ;  /* 0x00000014ab147209 */ /* 0x000fe40007810000 */
[----:B-1----:R-:W-:-:S05]  /*3f90*/  FMNMX.FTZ R19, R0, R19, !PT ;  /* 0x0000001300137209 */ /* 0x002fca0007810000 */
[----:B------:R-:W1:Y:S02]  /*3fa0*/  SHFL.BFLY PT, R2, R19, 0x1, 0x1f ;  /* 0x0c201f0013027f89 */ /* 0x000e6400000e0000 */
[----:B-1----:R-:W-:Y:S02]  /*3fb0*/  FMNMX.FTZ R2, R19, R2, !PT ;  /* 0x0000000213027209 */ /* 0x002fe40007810000 */
[----:B------:R-:W1:Y:S02]  /*3fc0*/  SHFL.BFLY PT, R19, R20, 0x2, 0x1f ;  /* 0x0c401f0014137f89 */ /* 0x000e6400000e0000 */
[C---:B------:R-:W-:Y:S01]  /*3fd0*/  FSETP.NEU.FTZ.AND P0, PT, R2.reuse, -INF , PT ;  /* 0xff8000000200780b */ /* 0x040fe20003f1d000 */
[----:B------:R-:W-:-:S05]  /*3fe0*/  FMUL.FTZ R181, R2, c[0x0][0x2d0] ;  /* 0x0000b40002b57a20 */ /* 0x000fca0000410000 */
[----:B------:R-:W-:-:S05]  /*3ff0*/  FSEL R181, R181, RZ, P0 ;  /* 0x000000ffb5b57208 */ /* 0x000fca0000000000 */
[--C-:B------:R-:W-:Y:S02]  /*4000*/  FFMA.FTZ R161, R5, c[0x0][0x2d0], -R181.reuse ;  /* 0x0000b40005a17a23 */ /* 0x100fe400000108b5 */
[--C-:B------:R-:W-:Y:S02]  /*4010*/  FFMA.FTZ R160, R18, c[0x0][0x2d0], -R181.reuse ;  /* 0x0000b40012a07a23 */ /* 0x100fe400000108b5 */
[--C-:B------:R-:W-:Y:S02]  /*4020*/  FFMA.FTZ R158, R16, c[0x0][0x2d0], -R181.reuse ;  /* 0x0000b400109e7a23 */ /* 0x100fe400000108b5 */
[--C-:B------:R-:W-:Y:S01]  /*4030*/  FFMA.FTZ R155, R14, c[0x0][0x2d0], -R181.reuse ;  /* 0x0000b4000e9b7a23 */ /* 0x100fe200000108b5 */
[----:B------:R-:W-:Y:S01]  /*4040*/  MUFU.EX2 R161, R161 ;  /* 0x000000a100a17308 */ /* 0x000fe20000000800 */
[--C-:B------:R-:W-:Y:S02]  /*4050*/  FFMA.FTZ R150, R6, c[0x0][0x2d0], -R181.reuse ;  /* 0x0000b40006967a23 */ /* 0x100fe400000108b5 */
[--C-:B------:R-:W-:Y:S01]  /*4060*/  FFMA.FTZ R154, R10, c[0x0][0x2d0], -R181.reuse ;  /* 0x0000b4000a9a7a23 */ /* 0x100fe200000108b5 */
[----:B-1----:R-:W-:Y:S01]  /*4070*/  FMNMX.FTZ R19, R20, R19, !PT ;  /* 0x0000001314137209 */ /* 0x002fe20007810000 */
[--C-:B------:R-:W-:Y:S01]  /*4080*/  FFMA.FTZ R153, R8, c[0x0][0x2d0], -R181.reuse ;  /* 0x0000b40008997a23 */ /* 0x100fe200000108b5 */
[----:B------:R-:W-:Y:S01]  /*4090*/  LDSM.16.MT88.4 R20, [R135+0x900] ;  /* 0x000900008714783b */ /* 0x000fe20000004200 */
[--C-:B------:R-:W-:Y:S01]  /*40a0*/  FFMA.FTZ R159, R12, c[0x0][0x2d0], -R181.reuse ;  /* 0x0000b4000c9f7a23 */ /* 0x100fe200000108b5 */
[----:B------:R-:W1:Y:S01]  /*40b0*/  MUFU.EX2 R160, R160 ;  /* 0x000000a000a07308 */ /* 0x000e620000000800 */
[--C-:B------:R-:W-:Y:S01]  /*40c0*/  FFMA.FTZ R169, R174, c[0x0][0x2d0], -R181.reuse ;  /* 0x0000b400aea97a23 */ /* 0x100fe200000108b5 */
[----:B------:R-:W2:Y:S01]  /*40d0*/  SHFL.BFLY PT, R0, R19, 0x1, 0x1f ;  /* 0x0c201f0013007f89 */ /* 0x000ea200000e0000 */
[----:B------:R-:W-:-:S02]  /*40e0*/  FFMA.FTZ R167, R172, c[0x0][0x2d0], -R181 ;  /* 0x0000b400aca77a23 */ /* 0x000fc400000108b5 */
[--C-:B------:R-:W-:Y:S02]  /*40f0*/  FFMA.FTZ R166, R166, c[0x0][0x2d0], -R181.reuse ;  /* 0x0000b400a6a67a23 */ /* 0x100fe400000108b5 */
[--C-:B------:R-:W-:Y:S01]  /*4100*/  FFMA.FTZ R168, R168, c[0x0][0x2d0], -R181.reuse ;  /* 0x0000b400a8a87a23 */ /* 0x100fe200000108b5 */
[----:B------:R-:W-:Y:S01]  /*4110*/  MUFU.EX2 R158, R158 ;  /* 0x0000009e009e7308 */ /* 0x000fe20000000800 */
[----:B------:R-:W-:-:S07]  /*4120*/  FFMA.FTZ R178, R178, c[0x0][0x2d0], -R181 ;  /* 0x0000b400b2b27a23 */ /* 0x000fce00000108b5 */
[----:B------:R-:W3:Y:S01]  /*4130*/  MUFU.EX2 R155, R155 ;  /* 0x0000009b009b7308 */ /* 0x000ee20000000800 */
[----:B-1----:R-:W-:Y:S01]  /*4140*/  F2FP.PACK_AB R96, R160, R161 ;  /* 0x000000a1a060723e */ /* 0x002fe200000000ff */
[----:B------:R-:W-:-:S06]  /*4150*/  FADD.FTZ R161, R161, R160 ;  /* 0x000000a0a1a17221 */ /* 0x000fcc0000010000 */
[----:B------:R-:W-:Y:S01]  /*4160*/  MUFU.EX2 R159, R159 ;  /* 0x0000009f009f7308 */ /* 0x000fe20000000800 */
[----:B--2---:R-:W-:-:S04]  /*4170*/  FMNMX.FTZ R0, R19, R0, !PT ;  /* 0x0000000013007209 */ /* 0x004fc80007810000 */
[C---:B------:R-:W-:Y:S01]  /*4180*/  FSETP.NEU.FTZ.AND P0, PT, R0.reuse, -INF , PT ;  /* 0xff8000000000780b */ /* 0x040fe20003f1d000 */
[----:B------:R-:W-:Y:S01]  /*4190*/  FMUL.FTZ R170, R0, c[0x0][0x2d0] ;  /* 0x0000b40000aa7a20 */ /* 0x000fe20000410000 */
[C---:B---3--:R-:W-:Y:S01]  /*41a0*/  F2FP.PACK_AB R98, R155.reuse, R158 ;  /* 0x0000009e9b62723e */ /* 0x048fe200000000ff */
[----:B------:R-:W-:Y:S01]  /*41b0*/  MUFU.EX2 R154, R154 ;  /* 0x0000009a009a7308 */ /* 0x000fe20000000800 */
[----:B------:R-:W-:Y:S02]  /*41c0*/  FADD.FTZ R158, R158, R161 ;  /* 0x000000a19e9e7221 */ /* 0x000fe40000010000 */
[----:B------:R-:W-:Y:S02]  /*41d0*/  FSEL R170, R170, RZ, P0 ;  /* 0x000000ffaaaa7208 */ /* 0x000fe40000000000 */
[----:B------:R-:W-:-:S03]  /*41e0*/  FADD.FTZ R158, R155, R158 ;  /* 0x0000009e9b9e7221 */ /* 0x000fc60000010000 */
[--C-:B------:R-:W-:Y:S01]  /*41f0*/  FFMA.FTZ R163, R28, c[0x0][0x2d0], -R170.reuse ;  /* 0x0000b4001ca37a23 */ /* 0x100fe200000108aa */
[----:B------:R-:W-:Y:S01]  /*4200*/  MUFU.EX2 R153, R153 ;  /* 0x0000009900997308 */ /* 0x000fe20000000800 */
[--C-:B------:R-:W-:Y:S01]  /*4210*/  FFMA.FTZ R162, R17, c[0x0][0x2d0], -R170.reuse ;  /* 0x0000b40011a27a23 */ /* 0x100fe200000108aa */
[----:B------:R-:W-:Y:S01]  /*4220*/  LDSM.16.MT88.4 R28, [R165+0x900] ;  /* 0x00090000a51c783b */ /* 0x000fe20000004200 */
[--C-:B------:R-:W-:Y:S02]  /*4230*/  FFMA.FTZ R164, R7, c[0x0][0x2d0], -R170.reuse ;  /* 0x0000b40007a47a23 */ /* 0x100fe400000108aa */
[--C-:B------:R-:W-:Y:S01]  /*4240*/  FFMA.FTZ R157, R157, c[0x0][0x2d0], -R170.reuse ;  /* 0x0000b4009d9d7a23 */ /* 0x100fe200000108aa */
[----:B------:R-:W1:Y:S01]  /*4250*/  LDSM.16.MT88.4 R4, [R4+0x4100] ;  /* 0x004100000404783b */ /* 0x000e620000004200 */
[--C-:B------:R-:W-:Y:S01]  /*4260*/  FFMA.FTZ R152, R11, c[0x0][0x2d0], -R170.reuse ;  /* 0x0000b4000b987a23 */ /* 0x100fe200000108aa */
[----:B------:R-:W-:Y:S01]  /*4270*/  MUFU.EX2 R163, R163 ;  /* 0x000000a300a37308 */ /* 0x000fe20000000800 */
[--C-:B------:R-:W-:Y:S01]  /*4280*/  FFMA.FTZ R149, R9, c[0x0][0x2d0], -R170.reuse ;  /* 0x0000b40009957a23 */ /* 0x100fe200000108aa */
[----:B------:R-:W-:Y:S01]  /*4290*/  LDSM.16.MT88.4 R16, [R134+0x2900] ;  /* 0x002900008610783b */ /* 0x000fe20000004200 */
[----:B------:R-:W-:-:S02]  /*42a0*/  FFMA.FTZ R156, R15, c[0x0][0x2d0], -R170 ;  /* 0x0000b4000f9c7a23 */ /* 0x000fc400000108aa */
[--C-:B------:R-:W-:Y:S01]  /*42b0*/  FFMA.FTZ R151, R13, c[0x0][0x2d0], -R170.reuse ;  /* 0x0000b4000d977a23 */ /* 0x100fe200000108aa */
[----:B------:R-:W2:Y:S01]  /*42c0*/  LDSM.16.MT88.4 R8, [R135+0x2900] ;  /* 0x002900008708783b */ /* 0x000ea20000004200 */
[--C-:B------:R-:W-:Y:S01]  /*42d0*/  FFMA.FTZ R172, R207, c[0x0][0x2d0], -R170.reuse ;  /* 0x0000b400cfac7a23 */ /* 0x100fe200000108aa */
[----:B------:R-:W3:Y:S01]  /*42e0*/  MUFU.EX2 R162, R162 ;  /* 0x000000a200a27308 */ /* 0x000ee20000000800 */
[--C-:B------:R-:W-:Y:S01]  /*42f0*/  FFMA.FTZ R175, R175, c[0x0][0x2d0], -R170.reuse ;  /* 0x0000b400afaf7a23 */ /* 0x100fe200000108aa */
[----:B------:R-:W4:Y:S01]  /*4300*/  LDSM.16.MT88.4 R12, [R165+0x2900] ;  /* 0x00290000a50c783b */ /* 0x000f220000004200 */
[--C-:B------:R-:W-:Y:S02]  /*4310*/  FFMA.FTZ R174, R183, c[0x0][0x2d0], -R170.reuse ;  /* 0x0000b400b7ae7a23 */ /* 0x100fe400000108aa */
[----:B------:R-:W-:Y:S02]  /*4320*/  FFMA.FTZ R179, R179, c[0x0][0x2d0], -R170 ;  /* 0x0000b400b3b37a23 */ /* 0x000fe400000108aa */
[--C-:B------:R-:W-:Y:S01]  /*4330*/  FFMA.FTZ R183, R176, c[0x0][0x2d0], -R181.reuse ;  /* 0x0000b400b0b77a23 */ /* 0x100fe200000108b5 */
[----:B------:R-:W-:Y:S01]  /*4340*/  MUFU.EX2 R164, R164 ;  /* 0x000000a400a47308 */ /* 0x000fe20000000800 */
[----:B------:R-:W-:-:S02]  /*4350*/  FFMA.FTZ R176, R142, c[0x0][0x2d0], -R181 ;  /* 0x0000b4008eb07a23 */ /* 0x000fc400000108b5 */
[----:B------:R-:W-:Y:S02]  /*4360*/  FFMA.FTZ R207, R140, c[0x0][0x2d0], -R181 ;  /* 0x0000b4008ccf7a23 */ /* 0x000fe400000108b5 */
[--C-:B------:R-:W-:Y:S02]  /*4370*/  FFMA.FTZ R177, R177, c[0x0][0x2d0], -R170.reuse ;  /* 0x0000b400b1b17a23 */ /* 0x100fe400000108aa */
[--C-:B------:R-:W-:Y:S01]  /*4380*/  FFMA.FTZ R180, R143, c[0x0][0x2d0], -R170.reuse ;  /* 0x0000b4008fb47a23 */ /* 0x100fe200000108aa */
[----:B------:R-:W5:Y:S01]  /*4390*/  MUFU.EX2 R157, R157 ;  /* 0x0000009d009d7308 */ /* 0x000f620000000800 */
[----:B---3--:R-:W-:Y:S01]  /*43a0*/  F2FP.PACK_AB R97, R162, R163 ;  /* 0x000000a3a261723e */ /* 0x008fe200000000ff */
[--C-:B------:R-:W-:Y:S02]  /*43b0*/  FFMA.FTZ R181, R141, c[0x0][0x2d0], -R170.reuse ;  /* 0x0000b4008db57a23 */ /* 0x100fe400000108aa */
[----:B------:R-:W-:Y:S01]  /*43c0*/  FFMA.FTZ R208, R171, c[0x0][0x2d0], -R170 ;  /* 0x0000b400abd07a23 */ /* 0x000fe200000108aa */
[----:B------:R-:W-:Y:S01]  /*43d0*/  LDSM.16.MT88.4 R140, [R173+0x3900] ;  /* 0x00390000ad8c783b */ /* 0x000fe20000004200 */
[----:B------:R-:W-:-:S02]  /*43e0*/  FADD.FTZ R163, R163, R162 ;  /* 0x000000a2a3a37221 */ /* 0x000fc40000010000 */
[----:B------:R-:W-:Y:S01]  /*43f0*/  MUFU.EX2 R150, R150 ;  /* 0x0000009600967308 */ /* 0x000fe20000000800 */
[----:B-----5:R-:W-:-:S07]  /*4400*/  F2FP.PACK_AB R99, R157, R164 ;  /* 0x000000a49d63723e */ /* 0x020fce00000000ff */
[----:B------:R-:W-:Y:S01]  /*4410*/  MUFU.EX2 R156, R156 ;  /* 0x0000009c009c7308 */ /* 0x000fe20000000800 */
[----:B------:R-:W-:-:S04]  /*4420*/  FADD.FTZ R164, R164, R163 ;  /* 0x000000a3a4a47221 */ /* 0x000fc80000010000 */
[----:B------:R-:W-:Y:S01]  /*4430*/  FADD.FTZ R157, R157, R164 ;  /* 0x000000a49d9d7221 */ /* 0x000fe20000010000 */
[C---:B------:R-:W-:Y:S02]  /*4440*/  HMMA.16816.F32 R36, R96.reuse, R40, RZ ;  /* 0x000000286024723c */ /* 0x040fe400000018ff */
[----:B------:R-:W3:Y:S06]  /*4450*/  MUFU.EX2 R151, R151 ;  /* 0x0000009700977308 */ /* 0x000eec0000000800 */
        /* <DEDUP_REMOVED lines=39> */
[C---:B-1----:R-:W-:Y:S07]  /*46d0*/  HMMA.16816.F32 R92, R96.reuse, R4, RZ ;  /* 0x00000004605c723c */ /* 0x042fee00000018ff */
[----:B------:R-:W-:Y:S01]  /*46e0*/  F2FP.PACK_AB R4, R154, R159 ;  /* 0x0000009f9a04723e */ /* 0x000fe200000000ff */
[----:B------:R-:W-:Y:S01]  /*46f0*/  HMMA.16816.F32 R96, R96, R6, RZ ;  /* 0x000000066060723c */ /* 0x000fe200000018ff */
[----:B---3--:R-:W-:Y:S01]  /*4700*/  F2FP.PACK_AB R5, R151, R156 ;  /* 0x0000009c9705723e */ /* 0x008fe200000000ff */
[----:B------:R-:W-:-:S02]  /*4710*/  FADD.FTZ R159, R159, R158 ;  /* 0x0000009e9f9f7221 */ /* 0x000fc40000010000 */
[----:B------:R-:W-:Y:S02]  /*4720*/  FADD.FTZ R156, R156, R157 ;  /* 0x0000009d9c9c7221 */ /* 0x000fe40000010000 */
[----:B------:R-:W-:Y:S01]  /*4730*/  FADD.FTZ R154, R154, R159 ;  /* 0x0000009f9a9a7221 */ /* 0x000fe20000010000 */
[----:B------:R-:W-:Y:S01]  /*4740*/  F2FP.PACK_AB R6, R150, R153 ;  /* 0x000000999606723e */ /* 0x000fe200000000ff */
[----:B------:R-:W-:Y:S01]  /*4750*/  FADD.FTZ R151, R151, R156 ;  /* 0x0000009c97977221 */ /* 0x000fe20000010000 */
[----:B-----5:R-:W-:Y:S01]  /*4760*/  F2FP.PACK_AB R7, R149, R152 ;  /* 0x000000989507723e */ /* 0x020fe200000000ff */
[----:B------:R-:W-:Y:S02]  /*4770*/  FADD.FTZ R153, R153, R154 ;  /* 0x0000009a99997221 */ /* 0x000fe40000010000 */
[----:B------:R-:W-:Y:S02]  /*4780*/  FADD.FTZ R152, R152, R151 ;  /* 0x0000009798987221 */ /* 0x000fe40000010000 */
[----:B------:R-:W-:-:S02]  /*4790*/  FADD.FTZ R153, R150, R153 ;  /* 0x0000009996997221 */ /* 0x000fc40000010000 */
[----:B--2---:R-:W-:Y:S01]  /*47a0*/  HMMA.16816.F32 R36, R4, R8, R36 ;  /* 0x000000080424723c */ /* 0x004fe20000001824 */
        /* <DEDUP_REMOVED lines=9> */
[C---:B----4-:R-:W-:Y:S08]  /*4840*/  HMMA.16816.F32 R60, R4.reuse, R12, R60 ;  /* 0x0000000c043c723c */ /* 0x050ff0000000183c */
        /* <DEDUP_REMOVED lines=113> */
[----:B------:R-:W-:-:S04]  /*4f60*/  IADD3 R5, R145, -0x3, RZ ;  /* 0xfffffffd91057810 */ /* 0x000fc80007ffe0ff */
[----:B------:R-:W-:Y:S11]  /*4f70*/  ISETP.GE.AND P0, PT, R5, R194, PT ;  /* 0x000000c20500720c */ /* 0x000ff60003f06270 */
[----:B------:R-:W-:Y:S02]  /*4f80*/  @!UPT UIADD3 URZ, URZ, URZ, URZ ;  /* 0x0000003f3f3ff290 */ /* 0x000fe4000fffe03f */
        /* <DEDUP_REMOVED lines=18> */
[----:B------:R-:W-:-:S03]  /*50b0*/  IADD3 R20, -R10, 0x10, RZ ;  /* 0x000000100a147810 */ /* 0x000fc60007ffe1ff */
[----:B------:R-:W-:Y:S01]  /*50c0*/  IMAD.WIDE.U32 R8, R201, c[0x0][0x1e0], RZ ;  /* 0x00007800c9087a25 */ /* 0x000fe200078e00ff */
[----:B------:R-:W-:Y:S02]  /*50d0*/  SHF.R.S32.HI R4, RZ, 0x1f, R201 ;  /* 0x0000001fff047819 */ /* 0x000fe400000114c9 */
[----:B------:R-:W-:-:S03]  /*50e0*/  LOP3.LUT R20, R20, 0xf, RZ, 0xc0, !PT ;  /* 0x0000000f14147812 */ /* 0x000fc600078ec0ff */
[----:B------:R-:W-:-:S04]  /*50f0*/  IMAD R4, R4, c[0x0][0x1e0], RZ ;  /* 0x0000780004047a24 */ /* 0x000fc800078e02ff */
[----:B------:R-:W-:-:S04]  /*5100*/  IMAD R4, R201, c[0x0][0x1e4], R4 ;  /* 0x00007900c9047a24 */ /* 0x000fc800078e0204 */
[----:B------:R-:W-:Y:S01]  /*5110*/  IMAD.IADD R5, R9, 0x1, R4 ;  /* 0x0000000109057824 */ /* 0x000fe200078e0204 */
[C---:B------:R-:W-:Y:S01]  /*5120*/  SHF.L.U64.HI R9, R209.reuse, 0x1, R132 ;  /* 0x00000001d1097819 */ /* 0x040fe20000010284 */
[----:B------:R-:W-:Y:S01]  /*5130*/  IMAD.MOV.U32 R4, RZ, RZ, R8 ;  /* 0x000000ffff047224 */ /* 0x000fe200078e0008 */
[----:B-1----:R-:W-:Y:S01]  /*5140*/  SEL R7, RZ, 0x10, P4 ;  /* 0x00000010ff077807 */ /* 0x002fe20002000000 */
[----:B------:R-:W-:Y:S01]  /*5150*/  IMAD.SHL.U32 R8, R209, 0x2, RZ ;  /* 0x00000002d1087824 */ /* 0x000fe200078e00ff */
[----:B------:R-:W-:Y:S02]  /*5160*/  SHF.L.U64.HI R6, R192, 0x1, R3 ;  /* 0x00000001c0067819 */ /* 0x000fe40000010203 */
[----:B------:R-:W-:-:S04]  /*5170*/  IADD3 R18, -R7, 0x10, RZ ;  /* 0x0000001007127810 */ /* 0x000fc80007ffe1ff */
[----:B------:R-:W-:Y:S02]  /*5180*/  LOP3.LUT R18, R18, 0xf, RZ, 0xc0, !PT ;  /* 0x0000000f12127812 */ /* 0x000fe400078ec0ff */
[----:B--2---:R-:W-:Y:S01]  /*5190*/  SHF.R.S32.HI R13, RZ, 0x1f, R200 ;  /* 0x0000001fff0d7819 */ /* 0x004fe200000114c8 */
[----:B------:R-:W-:-:S04]  /*51a0*/  IMAD.WIDE.U32 R4, R200, c[0x0][0x1f0], R4 ;  /* 0x00007c00c8047a25 */ /* 0x000fc800078e0004 */
[----:B------:R-:W-:Y:S01]  /*51b0*/  IMAD R13, R13, c[0x0][0x1f0], RZ ;  /* 0x00007c000d0d7a24 */ /* 0x000fe200078e02ff */
[----:B------:R-:W-:-:S03]  /*51c0*/  IADD3 R4, P0, R4, UR14, RZ ;  /* 0x0000000e04047c10 */ /* 0x000fc6000ff1e0ff */
[----:B------:R-:W-:-:S05]  /*51d0*/  IMAD R13, R200, c[0x0][0x1f4], R13 ;  /* 0x00007d00c80d7a24 */ /* 0x000fca00078e020d */
[----:B------:R-:W-:Y:S01]  /*51e0*/  IADD3.X R13, R5, UR10, R13, P0, !PT ;  /* 0x0000000a050d7c10 */ /* 0x000fe200087fe40d */
[----:B------:R-:W-:Y:S01]  /*51f0*/  IMAD.SHL.U32 R5, R192, 0x2, RZ ;  /* 0x00000002c0057824 */ /* 0x000fe200078e00ff */
[----:B------:R-:W-:-:S04]  /*5200*/  LEA R14, P0, R4, c[0x0][0x1c8], 0x1 ;  /* 0x00007200040e7a11 */ /* 0x000fc800078008ff */
[----:B------:R-:W-:Y:S01]  /*5210*/  LEA.HI.X R13, R4, c[0x0][0x1cc], R13, 0x1, P0 ;  /* 0x00007300040d7a11 */ /* 0x000fe200000f0c0d */
        /* <DEDUP_REMOVED lines=27> */
.L_x_917:
[----:B------:R-:W-:Y:S01]  /*53d0*/  ISETP.NE.AND P0, PT, R197, 0x1, PT ;  /* 0x00000001c500780c */ /* 0x000fe20003f05270 */
[----:B------:R-:W0:Y:S01]  /*53e0*/  LDGDEPBAR ;  /* 0x00000000000079af */ /* 0x000e220000000000 */
[----:B------:R-:W-:-:S11]  /*53f0*/  IADD3 R213, R145, -0x2, RZ ;  /* 0xfffffffe91d57810 */ /* 0x000fd60007ffe0ff */
[----:B-1----:R-:W-:-:S05]  /*5400*/  @P0 IMAD.HI.U32 R4, R148, c[0x0][0x2c8], RZ ;  /* 0x0000b20094040a27 */ /* 0x002fca00078e00ff */
[----:B------:R-:W-:-:S05]  /*5410*/  @P0 SHF.R.U32.HI R148, RZ, c[0x0][0x2cc], R4 ;  /* 0x0000b300ff940a19 */ /* 0x000fca0000011604 */
[----:B------:R-:W-:-:S05]  /*5420*/  IMAD.IADD R147, R147, 0x1, R148 ;  /* 0x0000000193937824 */ /* 0x000fca00078e0294 */
[----:B------:R-:W-:Y:S01]  /*5430*/  IADD3 R5, R147, c[0x0][0x328], RZ ;  /* 0x0000ca0093057a10 */ /* 0x000fe20007ffe0ff */
[----:B------:R-:W-:Y:S05]  /*5440*/  @!P2 BRA `(.L_x_918) ;  /* 0x000000f00000a947 */ /* 0x000fea0003800000 */
        /* <DEDUP_REMOVED lines=10> */
.L_x_919:
[----:B------:R-:W-:-:S13]  /*54f0*/  ISETP.NE.AND P0, PT, R4, 0x1, PT ;  /* 0x000000010400780c */ /* 0x000fda0003f05270 */
[----:B------:R-:W-:-:S05]  /*5500*/  @P0 IMAD.HI.U32 R6, R7, c[0x0][0x330], RZ ;  /* 0x0000cc0007060a27 */ /* 0x000fca00078e00ff */
[----:B------:R-:W-:-:S05]  /*5510*/  @P0 SHF.R.U32.HI R7, RZ, c[0x0][0x334], R6 ;  /* 0x0000cd00ff070a19 */ /* 0x000fca0000011606 */
.L_x_920:
[----:B------:R-:W-:-:S05]  /*5520*/  IMAD R4, R7, R4, c[0x0][0x32c] ;  /* 0x0000cb0007047624 */ /* 0x000fca00078e0204 */
[----:B------:R-:W-:-:S04]  /*5530*/  IMNMX R5, R5, R4, PT ;  /* 0x0000000405057217 */ /* 0x000fc80003800200 */
.L_x_918:
[----:B------:R-:W-:Y:S01]  /*5540*/  SHF.R.S32.HI R4, RZ, 0x1f, R5 ;  /* 0x0000001fff047819 */ /* 0x000fe20000011405 */
[----:B------:R-:W-:Y:S02]  /*5550*/  UMOV UR5, 0x1 ;  /* 0x0000000100057882 */ /* 0x000fe40000000000 */
[----:B------:R-:W-:Y:S01]  /*5560*/  UMOV UR16, URZ ;  /* 0x0000003f00107c82 */ /* 0x000fe20008000000 */
[----:B------:R-:W-:-:S04]  /*5570*/  LEA.HI R5, R4, R5, RZ, 0x6 ;  /* 0x0000000504057211 */ /* 0x000fc800078f30ff */
[----:B------:R-:W-:-:S04]  /*5580*/  SHF.R.S32.HI R5, RZ, 0x6, R5 ;  /* 0x00000006ff057819 */ /* 0x000fc80000011405 */
[----:B------:R-:W-:-:S04]  /*5590*/  IMNMX R224, R194, R5, !PT ;  /* 0x00000005c2e07217 */ /* 0x000fc80007800200 */
[----:B------:R-:W-:-:S13]  /*55a0*/  ISETP.GE.AND P0, PT, R213, R224, PT ;  /* 0x000000e0d500720c */ /* 0x000fda0003f06270 */
[----:B------:R-:W-:Y:S05]  /*55b0*/  @!P0 BRA `(.L_x_921) ;  /* 0x00003b8000008947 */ /* 0x000fea0003800000 */
[----:B------:R-:W-:Y:S01]  /*55c0*/  IMAD.MOV.U32 R186, RZ, RZ, 0x20 ;  /* 0x00000020ffba7424 */ /* 0x000fe200078e00ff */
[----:B------:R-:W-:Y:S01]  /*55d0*/  LOP3.LUT P1, RZ, R211, 0x2, RZ, 0xc0, !PT ;  /* 0x00000002d3ff7812 */ /* 0x000fe2000782c0ff */
[----:B------:R-:W-:Y:S01]  /*55e0*/  IMAD.MOV.U32 R225, RZ, RZ, R213 ;  /* 0x000000ffffe17224 */ /* 0x000fe200078e00d5 */
[C---:B------:R-:W-:Y:S01]  /*55f0*/  SHF.L.U64.HI R220, R209.reuse, 0x1, R132 ;  /* 0x00000001d1dc7819 */ /* 0x040fe20000010284 */
[----:B------:R-:W-:Y:S01]  /*5600*/  IMAD.MOV.U32 R132, RZ, RZ, R2 ;  /* 0x000000ffff847224 */ /* 0x000fe200078e0002 */
[----:B------:R-:W-:Y:S01]  /*5610*/  SHF.L.U64.HI R217, R192, 0x1, R3 ;  /* 0x00000001c0d97819 */ /* 0x000fe20000010203 */
[----:B------:R-:W-:Y:S01]  /*5620*/  IMAD.MOV.U32 R3, RZ, RZ, R0 ;  /* 0x000000ffff037224 */ /* 0x000fe200078e0000 */
[----:B------:R-:W-:Y:S01]  /*5630*/  SEL R186, R186, 0xffffffe0, !P1 ;  /* 0xffffffe0baba7807 */ /* 0x000fe20004800000 */
[C---:B------:R-:W-:Y:S01]  /*5640*/  IMAD.SHL.U32 R222, R210.reuse, 0x2, RZ ;  /* 0x00000002d2de7824 */ /* 0x040fe200078e00ff */
[----:B------:R-:W-:Y:S01]  /*5650*/  SHF.L.U64.HI R223, R210, 0x1, R133 ;  /* 0x00000001d2df7819 */ /* 0x000fe20000010285 */
[----:B------:R-:W-:Y:S01]  /*5660*/  IMAD.SHL.U32 R219, R209, 0x2, RZ ;  /* 0x00000002d1db7824 */ /* 0x000fe200078e00ff */
[----:B------:R-:W-:Y:S01]  /*5670*/  SEL R221, RZ, 0x10, P5 ;  /* 0x00000010ffdd7807 */ /* 0x000fe20002800000 */
[----:B------:R-:W-:Y:S01]  /*5680*/  IMAD.SHL.U32 R216, R192, 0x2, RZ ;  /* 0x00000002c0d87824 */ /* 0x000fe200078e00ff */
[----:B------:R-:W-:Y:S01]  /*5690*/  SEL R218, RZ, 0x10, P4 ;  /* 0x00000010ffda7807 */ /* 0x000fe20002000000 */
[----:B------:R-:W-:-:S02]  /*56a0*/  UMOV UR16, URZ ;  /* 0x0000003f00107c82 */ /* 0x000fc40008000000 */
[----:B------:R-:W-:Y:S02]  /*56b0*/  UMOV UR5, 0x1 ;  /* 0x0000000100057882 */ /* 0x000fe40000000000 */
.L_x_932:
[----:B------:R-:W-:Y:S04]  /*56c0*/  DEPBAR.LE SB0, 0x2 ;  /* 0x000080800000791a */ /* 0x000fe80000000000 */
[----:B------:R-:W-:Y:S01]  /*56d0*/  BAR.SYNC.DEFER_BLOCKING 0x0 ;  /* 0x0000000000007b1d */ /* 0x000fe20000010000 */
[----:B------:R-:W-:Y:S01]  /*56e0*/  UIMAD UR4, UR5, 0x6000, URZ ;  /* 0x00006000050478a4 */ /* 0x000fe2000f8e023f */
[----:B------:R-:W-:Y:S05]  /*56f0*/  ISETP.GE.AND P0, PT, R194, R225, PT ;  /* 0x000000e1c200720c */ /* 0x000fea0003f06270 */
[----:B------:R-:W-:Y:S05]  /*5700*/  IADD3 R133, R189, UR4, RZ ;  /* 0x00000004bd857c10 */ /* 0x000fea000fffe0ff */
[----:B------:R-:W-:Y:S01]  /*5710*/  IMAD.IADD R190, R186, 0x1, R133 ;  /* 0x00000001babe7824 */ /* 0x000fe200078e0285 */
[----:B-1----:R1:W2:Y:S04]  /*5720*/  LDSM.16.M88.4 R136, [R191] ;  /* 0x00000000bf88783b */ /* 0x0022a80000000200 */
[----:B------:R1:W3:Y:S04]  /*5730*/  LDSM.16.M88.4 R140, [R189+UR4+0xc100] ;  /* 0x00c10004bd8c783b */ /* 0x0002e80008000200 */
[----:B------:R1:W4:Y:S04]  /*5740*/  LDSM.16.M88.4 R144, [R189+UR4+0xc900] ;  /* 0x00c90004bd90783b */ /* 0x0003280008000200 */
[----:B------:R1:W1:Y:S04]  /*5750*/  LDSM.16.M88.4 R148, [R189+UR4+0xd100] ;  /* 0x00d10004bd94783b */ /* 0x0002680008000200 */
[----:B------:R1:W1:Y:S04]  /*5760*/  LDSM.16.M88.4 R152, [R189+UR4+0xd900] ;  /* 0x00d90004bd98783b */ /* 0x0002680008000200 */
[----:B------:R1:W1:Y:S04]  /*5770*/  LDSM.16.M88.4 R156, [R187] ;  /* 0x00000000bb9c783b */ /* 0x0002680000000200 */
[----:B------:R1:W1:Y:S04]  /*5780*/  LDSM.16.M88.4 R160, [R190+0xc100] ;  /* 0x00c10000bea0783b */ /* 0x0002680000000200 */
[----:B------:R1:W1:Y:S04]  /*5790*/  LDSM.16.M88.4 R164, [R190+0xc900] ;  /* 0x00c90000bea4783b */ /* 0x0002680000000200 */
[----:B------:R1:W1:Y:S04]  /*57a0*/  LDSM.16.M88.4 R168, [R190+0xd100] ;  /* 0x00d10000bea8783b */ /* 0x0002680000000200 */
[----:B------:R1:W1:Y:S01]  /*57b0*/  LDSM.16.M88.4 R172, [R190+0xd900] ;  /* 0x00d90000beac783b */ /* 0x0002620000000200 */
[----:B------:R-:W-:-:S05]  /*57c0*/  @P0 BRA `(.L_x_922) ;  /* 0x0000030000000947 */ /* 0x000fca0003800000 */
[----:B------:R-:W-:Y:S01]  /*57d0*/  SHF.R.S32.HI R9, RZ, 0x1f, R201 ;  /* 0x0000001fff097819 */ /* 0x000fe200000114c9 */
[----:B------:R-:W-:Y:S01]  /*57e0*/  IMAD.WIDE.U32 R6, R201, c[0x0][0x208], RZ ;  /* 0x00008200c9067a25 */ /* 0x000fe200078e00ff */
[----:B------:R-:W-:Y:S02]  /*57f0*/  SHF.R.S32.HI R5, RZ, 0x1f, R200 ;  /* 0x0000001fff057819 */ /* 0x000fe400000114c8 */
[----:B------:R-:W-:Y:S01]  /*5800*/  IADD3 R11, -R221, 0x10, RZ ;  /* 0x00000010dd0b7810 */ /* 0x000fe20007ffe1ff */
[----:B------:R-:W-:Y:S01]  /*5810*/  IMAD R9, R9, c[0x0][0x208], RZ ;  /* 0x0000820009097a24 */ /* 0x000fe200078e02ff */
[----:B------:R-:W-:Y:S01]  /*5820*/  IADD3 R8, -R218, 0x10, RZ ;  /* 0x00000010da087810 */ /* 0x000fe20007ffe1ff */
[----:B------:R-:W-:Y:S01]  /*5830*/  IMAD R5, R5, c[0x0][0x218], RZ ;  /* 0x0000860005057a24 */ /* 0x000fe200078e02ff */
[----:B------:R-:W-:Y:S01]  /*5840*/  LOP3.LUT R11, R11, 0xf, RZ, 0xc0, !PT ;  /* 0x0000000f0b0b7812 */ /* 0x000fe200078ec0ff */
[----:B------:R-:W-:Y:S01]  /*5850*/  IMAD R9, R201, c[0x0][0x20c], R9 ;  /* 0x00008300c9097a24 */ /* 0x000fe200078e0209 */
[----:B------:R-:W-:Y:S01]  /*5860*/  LOP3.LUT R8, R8, 0xf, RZ, 0xc0, !PT ;  /* 0x0000000f08087812 */ /* 0x000fe200078ec0ff */
[C---:B------:R-:W-:Y:S02]  /*5870*/  IMAD R5, R200.reuse, c[0x0][0x21c], R5 ;  /* 0x00008700c8057a24 */ /* 0x040fe400078e0205 */
[----:B------:R-:W-:Y:S04]  /*5880*/  IMAD.IADD R7, R7, 0x1, R9 ;  /* 0x0000000107077824 */ /* 0x000fe800078e0209 */
[----:B------:R-:W-:Y:S05]  /*5890*/  IMAD.WIDE.U32 R6, R200, c[0x0][0x218], R6 ;  /* 0x00008600c8067a25 */ /* 0x000fea00078e0006 */
[----:B------:R-:W-:Y:S04]  /*58a0*/  IADD3 R4, P0, R6, UR20, RZ ;  /* 0x0000001406047c10 */ /* 0x000fe8000ff1e0ff */
[----:B------:R-:W-:Y:S02]  /*58b0*/  IADD3.X R5, R7, UR11, R5, P0, !PT ;  /* 0x0000000b07057c10 */ /* 0x000fe400087fe405 */
[C---:B------:R-:W-:Y:S04]  /*58c0*/  LEA R2, P0, R4.reuse, c[0x0][0x1f8], 0x1 ;  /* 0x00007e0004027a11 */ /* 0x040fe800078008ff */
[----:B------:R-:W-:Y:S02]  /*58d0*/  LEA.HI.X R0, R4, c[0x0][0x1fc], R5, 0x1, P0 ;  /* 0x00007f0004007a11 */ /* 0x000fe400000f0c05 */
[----:B------:R-:W5:Y:S01]  /*58e0*/  SHFL.IDX PT, R4, R2, 0x1, 0x181f ;  /* 0x00381f0002047f89 */ /* 0x000f6200000e0000 */
[----:B------:R-:W-:Y:S03]  /*58f0*/  IADD3 R5, -R212, 0x10, RZ ;  /* 0x00000010d4057810 */ /* 0x000fe60007ffe1ff */
[----:B------:R-:W4:Y:S01]  /*5900*/  SHFL.IDX PT, R6, R0, 0x1, 0x181f ;  /* 0x00381f0000067f89 */ /* 0x000f2200000e0000 */
[----:B------:R-:W-:Y:S03]  /*5910*/  LOP3.LUT R5, R5, 0xf, RZ, 0xc0, !PT ;  /* 0x0000000f05057812 */ /* 0x000fe600078ec0ff */
[----:B------:R-:W-:Y:S01]  /*5920*/  SHFL.IDX PT, R0, R0, RZ, 0x181f ;  /* 0x00181fff00007589 */ /* 0x000fe200000e0000 */
[----:B-----5:R-:W-:Y:S04]  /*5930*/  IADD3 R10, P1, P0, R11, R4, R222 ;  /* 0x000000040b0a7210 */ /* 0x020fe8000783e0de */
[----:B----4-:R-:W-:Y:S02]  /*5940*/  IADD3.X R11, RZ, R6, R223, P1, P0 ;  /* 0x00000006ff0b7210 */ /* 0x010fe40000fe04df */
[----:B------:R-:W-:Y:S04]  /*5950*/  IADD3 R8, P1, P0, R8, R4, R219 ;  /* 0x0000000408087210 */ /* 0x000fe8000783e0db */
[----:B------:R-:W-:Y:S02]  /*5960*/  IADD3.X R9, RZ, R6, R220, P1, P0 ;  /* 0x00000006ff097210 */ /* 0x000fe40000fe04dc */
[----:B------:R-:W-:Y:S02]  /*5970*/  IADD3 R12, P1, P0, R5, R4, R216 ;  /* 0x00000004050c7210 */ /* 0x000fe4000783e0d8 */
[----:B------:R-:W4:Y:S02]  /*5980*/  SHFL.IDX PT, R5, R2, RZ, 0x181f ;  /* 0x00181fff02057589 */ /* 0x000f2400000e0000 */
[----:B------:R-:W-:Y:S02]  /*5990*/  IADD3.X R13, RZ, R6, R217, P1, P0 ;  /* 0x00000006ff0d7210 */ /* 0x000fe40000fe04d9 */
[C---:B----4-:R-:W-:Y:S05]  /*59a0*/  IADD3 R16, P0, R5.reuse, R222, RZ ;  /* 0x000000de05107210 */ /* 0x050fea0007f1e0ff */
[C---:B------:R-:W-:Y:S01]  /*59b0*/  IMAD.X R17, R0.reuse, 0x1, R223, P0 ;  /* 0x0000000100117824 */ /* 0x040fe200000e06df */
[C---:B------:R-:W-:Y:S05]  /*59c0*/  IADD3 R14, P0, R5.reuse, R219, RZ ;  /* 0x000000db050e7210 */ /* 0x040fea0007f1e0ff */
[C---:B------:R-:W-:Y:S01]  /*59d0*/  IMAD.X R15, R0.reuse, 0x1, R220, P0 ;  /* 0x00000001000f7824 */ /* 0x040fe200000e06dc */
[----:B------:R-:W-:Y:S01]  /*59e0*/  IADD3 R18, P0, R5, R216, RZ ;  /* 0x000000d805127210 */ /* 0x000fe20007f1e0ff */
[----:B------:R-:W-:Y:S04]  /*59f0*/  IMAD.U32 R5, RZ, RZ, UR16 ;  /* 0x00000010ff057e24 */ /* 0x000fe8000f8e00ff */
[----:B------:R-:W-:Y:S02]  /*5a00*/  IMAD R7, R5, 0x6000, R198 ;  /* 0x0000600005077824 */ /* 0x000fe400078e02c6 */
[----:B------:R-:W-:Y:S01]  /*5a10*/  IMAD.X R19, R0, 0x1, R217, P0 ;  /* 0x0000000100137824 */ /* 0x000fe200000e06d9 */
[----:B------:R-:W-:Y:S02]  /*5a20*/  ISETP.NE.U32.AND P0, PT, R221, RZ, PT ;  /* 0x000000ffdd00720c */ /* 0x000fe40003f05070 */
[----:B------:R4:W-:Y:S04]  /*5a30*/  LDGSTS.E.BYPASS.LTC128B.128 [R7], [R16.64], !P5 ;  /* 0x0000000010077fae */ /* 0x0009e8000e901d4c */
[----:B------:R4:W-:Y:S04]  /*5a40*/  LDGSTS.E.BYPASS.LTC128B.128 [R7+0x2000], [R14.64], !P4 ;  /* 0x020000000e077fae */ /* 0x0009e8000e101d4c */
[----:B------:R4:W-:Y:S04]  /*5a50*/  LDGSTS.E.BYPASS.LTC128B.128 [R7+0x4000], [R18.64], !P6 ;  /* 0x0400000012077fae */ /* 0x0009e8000f101d4c */
[----:B------:R4:W-:Y:S01]  /*5a60*/  LDGSTS.E.BYPASS.LTC128B.128.ZFILL [R7+0x1000], [R10.64], P0 ;  /* 0x010000000a077fae */ /* 0x0009e20008141d4c */
[----:B------:R-:W-:Y:S11]  /*5a70*/  ISETP.NE.U32.AND P0, PT, R218, RZ, PT ;  /* 0x000000ffda00720c */ /* 0x000ff60003f05070 */
[----:B------:R-:W-:Y:S02]  /*5a80*/  @!UPT UIADD3 URZ, URZ, URZ, URZ ;  /* 0x0000003f3f3ff290 */ /* 0x000fe4000fffe03f */
[----:B------:R4:W-:Y:S01]  /*5a90*/  LDGSTS.E.BYPASS.LTC128B.128.ZFILL [R7+0x3000], [R8.64], P0 ;  /* 0x0300000008077fae */ /* 0x0009e20008141d4c */
[----:B------:R-:W-:Y:S11]  /*5aa0*/  ISETP.NE.U32.AND P0, PT, R212, RZ, PT ;  /* 0x000000ffd400720c */ /* 0x000ff60003f05070 */
[----:B------:R-:W-:Y:S02]  /*5ab0*/  @!UPT UIADD3 URZ, URZ, URZ, URZ ;  /* 0x0000003f3f3ff290 */ /* 0x000fe4000fffe03f */
[----:B------:R4:W-:Y:S02]  /*5ac0*/  LDGSTS.E.BYPASS.LTC128B.128.ZFILL [R7+0x5000], [R12.64], P0 ;  /* 0x050000000c077fae */ /* 0x0009e40008141d4c */
.L_x_922:
[C---:B--234-:R-:W-:Y:S01]  /*5ad0*/  HMMA.16816.F32 R4, R136.reuse, R140, RZ ;  /* 0x0000008c8804723c */ /* 0x05cfe200000018ff */
[----:B------:R-:W-:Y:S01]  /*5ae0*/  LDSM.16.M88.4 R180, [R189+UR4+0x10100] ;  /* 0x01010004bdb4783b */ /* 0x000fe20008000200 */
[----:B------:R-:W-:Y:S01]  /*5af0*/  UIADD3 UR18, UR16, 0x1, URZ ;  /* 0x0000000110127890 */ /* 0x000fe2000fffe03f */
[----:B------:R-:W-:Y:S01]  /*5b00*/  ISETP.NE.AND P0, PT, R197, 0x1, PT ;  /* 0x00000001c500780c */ /* 0x000fe20003f05270 */
[----:B------:R-:W-:Y:S01]  /*5b10*/  UISETP.GE.AND UP0, UPT, UR16, 0x1, UPT ;  /* 0x000000011000788c */ /* 0x000fe2000bf06270 */
[CC--:B------:R-:W-:Y:S02]  /*5b20*/  IADD3 R0, R193.reuse, R133.reuse, RZ ;  /* 0x00000085c1007210 */ /* 0x0c0fe40007ffe0ff */
[----:B------:R-:W-:Y:S01]  /*5b30*/  IADD3 R2, R193, R190, RZ ;  /* 0x000000bec1027210 */ /* 0x000fe20007ffe0ff */
[C---:B------:R-:W-:Y:S01]  /*5b40*/  HMMA.16816.F32 R8, R136.reuse, R142, RZ ;  /* 0x0000008e8808723c */ /* 0x040fe200000018ff */
[----:B------:R-:W-:Y:S01]  /*5b50*/  LDSM.16.M88.4 R140, [R185] ;  /* 0x00000000b98c783b */ /* 0x000fe20000000200 */
[----:B------:R-:W-:Y:S01]  /*5b60*/  ISETP.LE.AND P2, PT, R196, c[0x0][0x32c], PT ;  /* 0x0000cb00c4007a0c */ /* 0x000fe20003f43270 */
[----:B------:R-:W-:Y:S01]  /*5b70*/  USEL UR16, UR18, URZ, !UP0 ;  /* 0x0000003f12107287 */ /* 0x000fe2000c000000 */
[----:B------:R-:W-:Y:S02]  /*5b80*/  IADD3 R133, R186, R133, R193 ;  /* 0x00000085ba857210 */ /* 0x000fe40007ffe0c1 */
[----:B------:R-:W-:Y:S02]  /*5b90*/  MOV R246, R205 ;  /* 0x000000cd00f67202 */ /* 0x000fe40000000f00 */
[C---:B------:R-:W-:Y:S01]  /*5ba0*/  HMMA.16816.F32 R12, R136.reuse, R144, RZ ;  /* 0x00000090880c723c */ /* 0x040fe200000018ff */
[----:B------:R-:W-:Y:S07]  /*5bb0*/  LDSM.16.M88.4 R176, [R0+0xe100] ;  /* 0x00e1000000b0783b */ /* 0x000fee0000000200 */
[C---:B------:R-:W-:Y:S01]  /*5bc0*/  HMMA.16816.F32 R16, R136.reuse, R146, RZ ;  /* 0x000000928810723c */ /* 0x040fe200000018ff */
[----:B------:R-:W2:Y:S07]  /*5bd0*/  LDSM.16.M88.4 R144, [R0+0xc100] ;  /* 0x00c100000090783b */ /* 0x000eae0000000200 */
[C---:B-1----:R-:W-:Y:S01]  /*5be0*/  HMMA.16816.F32 R20, R136.reuse, R148, RZ ;  /* 0x000000948814723c */ /* 0x042fe200000018ff */
[----:B------:R-:W0:Y:S07]  /*5bf0*/  LDGDEPBAR ;  /* 0x00000000000079af */ /* 0x000e2e0000000000 */
[C---:B------:R-:W-:Y:S01]  /*5c00*/  HMMA.16816.F32 R24, R136.reuse, R150, RZ ;  /* 0x000000968818723c */ /* 0x040fe200000018ff */
[----:B------:R-:W-:Y:S07]  /*5c10*/  LDSM.16.M88.4 R148, [R0+0xd100] ;  /* 0x00d100000094783b */ /* 0x000fee0000000200 */
[C---:B------:R-:W-:Y:S08]  /*5c20*/  HMMA.16816.F32 R28, R136.reuse, R152, RZ ;  /* 0x00000098881c723c */ /* 0x040ff000000018ff */
[----:B------:R-:W-:Y:S01]  /*5c30*/  HMMA.16816.F32 R32, R136, R154, RZ ;  /* 0x0000009a8820723c */ /* 0x000fe200000018ff */
[----:B------:R-:W1:Y:S07]  /*5c40*/  LDSM.16.M88.4 R136, [R0+0xc900] ;  /* 0x00c900000088783b */ /* 0x000e6e0000000200 */
[C---:B------:R-:W-:Y:S01]  /*5c50*/  HMMA.16816.F32 R4, R156.reuse, R160, R4 ;  /* 0x000000a09c04723c */ /* 0x040fe20000001804 */
[----:B------:R-:W3:Y:S07]  /*5c60*/  LDSM.16.M88.4 R152, [R0+0xd900] ;  /* 0x00d900000098783b */ /* 0x000eee0000000200 */
[C---:B------:R-:W-:Y:S01]  /*5c70*/  HMMA.16816.F32 R8, R156.reuse, R162, R8 ;  /* 0x000000a29c08723c */ /* 0x040fe20000001808 */
[----:B------:R-:W-:Y:S07]  /*5c80*/  LDSM.16.M88.4 R160, [R184] ;  /* 0x00000000b8a0783b */ /* 0x000fee0000000200 */
        /* <DEDUP_REMOVED lines=8> */
[----:B------:R-:W5:Y:S07]  /*5d10*/  LDSM.16.M88.4 R156, [R2+0xc900] ;  /* 0x00c90000029c783b */ /* 0x000f6e0000000200 */
[C---:B--2---:R-:W-:Y:S01]  /*5d20*/  HMMA.16816.F32 R4, R140.reuse, R144, R4 ;  /* 0x000000908c04723c */ /* 0x044fe20000001804 */
[----:B------:R-:W-:Y:S07]  /*5d30*/  LDSM.16.M88.4 R172, [R190+0xe900] ;  /* 0x00e90000beac783b */ /* 0x000fee0000000200 */
[C---:B------:R-:W-:Y:S01]  /*5d40*/  HMMA.16816.F32 R8, R140.reuse, R146, R8 ;  /* 0x000000928c08723c */ /* 0x040fe20000001808 */
[----:B------:R-:W2:Y:S07]  /*5d50*/  LDSM.16.M88.4 R144, [R2+0xd100] ;  /* 0x00d100000290783b */ /* 0x000eae0000000200 */
[C---:B-1----:R-:W-:Y:S08]  /*5d60*/  HMMA.16816.F32 R12, R140.reuse, R136, R12 ;  /* 0x000000888c0c723c */ /* 0x042ff0000000180c */
[C---:B------:R-:W-:Y:S01]  /*5d70*/  HMMA.16816.F32 R16, R140.reuse, R138, R16 ;  /* 0x0000008a8c10723c */ /* 0x040fe20000001810 */
[----:B------:R-:W1:Y:S07]  /*5d80*/  LDSM.16.M88.4 R136, [R2+0xd900] ;  /* 0x00d900000288783b */ /* 0x000e6e0000000200 */
[C---:B------:R-:W-:Y:S08]  /*5d90*/  HMMA.16816.F32 R20, R140.reuse, R148, R20 ;  /* 0x000000948c14723c */ /* 0x040ff00000001814 */
[C---:B------:R-:W-:Y:S01]  /*5da0*/  HMMA.16816.F32 R24, R140.reuse, R150, R24 ;  /* 0x000000968c18723c */ /* 0x040fe20000001818 */
[----:B------:R-:W-:Y:S07]  /*5db0*/  LDSM.16.M88.4 R148, [R189+UR4+0xe100] ;  /* 0x00e10004bd94783b */ /* 0x000fee0008000200 */
[C---:B---3--:R-:W-:Y:S08]  /*5dc0*/  HMMA.16816.F32 R28, R140.reuse, R152, R28 ;  /* 0x000000988c1c723c */ /* 0x048ff0000000181c */
[----:B------:R-:W-:Y:S01]  /*5dd0*/  HMMA.16816.F32 R32, R140, R154, R32 ;  /* 0x0000009a8c20723c */ /* 0x000fe20000001820 */
[----:B------:R-:W3:Y:S07]  /*5de0*/  LDSM.16.M88.4 R140, [R191+0x4000] ;  /* 0x00400000bf8c783b */ /* 0x000eee0000000200 */
[C---:B----4-:R-:W-:Y:S01]  /*5df0*/  HMMA.16816.F32 R4, R160.reuse, R164, R4 ;  /* 0x000000a4a004723c */ /* 0x050fe20000001804 */
[----:B------:R-:W4:Y:S07]  /*5e00*/  LDSM.16.M88.4 R152, [R189+UR4+0xe900] ;  /* 0x00e90004bd98783b */ /* 0x000f2e0008000200 */
[C---:B------:R-:W-:Y:S01]  /*5e10*/  HMMA.16816.F32 R8, R160.reuse, R166, R8 ;  /* 0x000000a6a008723c */ /* 0x040fe20000001808 */
[----:B------:R-:W-:Y:S07]  /*5e20*/  LDSM.16.M88.4 R164, [R189+UR4+0xf900] ;  /* 0x00f90004bda4783b */ /* 0x000fee0008000200 */
[C---:B-----5:R-:W-:Y:S08]  /*5e30*/  HMMA.16816.F32 R12, R160.reuse, R156, R12 ;  /* 0x0000009ca00c723c */ /* 0x060ff0000000180c */
[C---:B------:R-:W-:Y:S01]  /*5e40*/  HMMA.16816.F32 R16, R160.reuse, R158, R16 ;  /* 0x0000009ea010723c */ /* 0x040fe20000001810 */
[----:B------:R-:W5:Y:S07]  /*5e50*/  LDSM.16.M88.4 R156, [R189+UR4+0xf100] ;  /* 0x00f10004bd9c783b */ /* 0x000f6e0008000200 */
[C---:B--2---:R-:W-:Y:S08]  /*5e60*/  HMMA.16816.F32 R20, R160.reuse, R144, R20 ;  /* 0x00000090a014723c */ /* 0x044ff00000001814 */
[C---:B------:R-:W-:Y:S01]  /*5e70*/  HMMA.16816.F32 R24, R160.reuse, R146, R24 ;  /* 0x00000092a018723c */ /* 0x040fe20000001818 */
[----:B------:R-:W2:Y:S07]  /*5e80*/  LDSM.16.M88.4 R144, [R187+0x4000] ;  /* 0x00400000bb90783b */ /* 0x000eae0000000200 */
[C---:B-1----:R-:W-:Y:S08]  /*5e90*/  HMMA.16816.F32 R28, R160.reuse, R136, R28 ;  /* 0x00000088a01c723c */ /* 0x042ff0000000181c */
[----:B------:R-:W-:Y:S01]  /*5ea0*/  HMMA.16816.F32 R32, R160, R138, R32 ;  /* 0x0000008aa020723c */ /* 0x000fe20000001820 */
[----:B------:R-:W1:Y:S07]  /*5eb0*/  LDSM.16.M88.4 R136, [R190+0xf100] ;  /* 0x00f10000be88783b */ /* 0x000e6e0000000200 */
[C---:B---3--:R-:W-:Y:S01]  /*5ec0*/  HMMA.16816.F32 R4, R140.reuse, R148, R4 ;  /* 0x000000948c04723c */ /* 0x048fe20000001804 */
[----:B------:R-:W-:Y:S07]  /*5ed0*/  LDSM.16.M88.4 R160, [R185+0x4000] ;  /* 0x00400000b9a0783b */ /* 0x000fee0000000200 */
[C---:B------:R-:W-:Y:S01]  /*5ee0*/  HMMA.16816.F32 R8, R140.reuse, R150, R8 ;  /* 0x000000968c08723c */ /* 0x040fe20000001808 */
[----:B------:R-:W3:Y:S07]  /*5ef0*/  LDSM.16.M88.4 R148, [R190+0xf900] ;  /* 0x00f90000be94783b */ /* 0x000eee0000000200 */
[C---:B----4-:R-:W-:Y:S08]  /*5f00*/  HMMA.16816.F32 R12, R140.reuse, R152, R12 ;  /* 0x000000988c0c723c */ /* 0x050ff0000000180c */
[C---:B------:R-:W-:Y:S01]  /*5f10*/  HMMA.16816.F32 R16, R140.reuse, R154, R16 ;  /* 0x0000009a8c10723c */ /* 0x040fe20000001810 */
[----:B------:R-:W-:Y:S07]  /*5f20*/  LDSM.16.M88.4 R152, [R0+0xf100] ;  /* 0x00f100000098783b */ /* 0x000fee0000000200 */
[C---:B-----5:R-:W-:Y:S08]  /*5f30*/  HMMA.16816.F32 R20, R140.reuse, R156, R20 ;  /* 0x0000009c8c14723c */ /* 0x060ff00000001814 */
[C---:B------:R-:W-:Y:S01]  /*5f40*/  HMMA.16816.F32 R24, R140.reuse, R158, R24 ;  /* 0x0000009e8c18723c */ /* 0x040fe20000001818 */
[----:B------:R-:W-:Y:S07]  /*5f50*/  LDSM.16.M88.4 R156, [R0+0xf900] ;  /* 0x00f90000009c783b */ /* 0x000fee0000000200 */
[C---:B------:R-:W-:Y:S08]  /*5f60*/  HMMA.16816.F32 R28, R140.reuse, R164, R28 ;  /* 0x000000a48c1c723c */ /* 0x040ff0000000181c */
[----:B------:R-:W-:Y:S01]  /*5f70*/  HMMA.16816.F32 R32, R140, R166, R32 ;  /* 0x000000a68c20723c */ /* 0x000fe20000001820 */
[----:B------:R-:W4:Y:S07]  /*5f80*/  LDSM.16.M88.4 R140, [R0+0xe900] ;  /* 0x00e90000008c783b */ /* 0x000f2e0000000200 */
[C---:B--2---:R-:W-:Y:S01]  /*5f90*/  HMMA.16816.F32 R4, R144.reuse, R168, R4 ;  /* 0x000000a89004723c */ /* 0x044fe20000001804 */
[----:B------:R-:W-:Y:S07]  /*5fa0*/  LDSM.16.M88.4 R164, [R184+0x4000] ;  /* 0x00400000b8a4783b */ /* 0x000fee0000000200 */
[C---:B------:R-:W-:Y:S01]  /*5fb0*/  HMMA.16816.F32 R8, R144.reuse, R170, R8 ;  /* 0x000000aa9008723c */ /* 0x040fe20000001808 */
[----:B------:R-:W2:Y:S07]  /*5fc0*/  LDSM.16.M88.4 R168, [R2+0xe100] ;  /* 0x00e1000002a8783b */ /* 0x000eae0000000200 */
[C---:B------:R-:W-:Y:S08]  /*5fd0*/  HMMA.16816.F32 R12, R144.reuse, R172, R12 ;  /* 0x000000ac900c723c */ /* 0x040ff0000000180c */
[C---:B------:R-:W-:Y:S01]  /*5fe0*/  HMMA.16816.F32 R16, R144.reuse, R174, R16 ;  /* 0x000000ae9010723c */ /* 0x040fe20000001810 */
[----:B------:R-:W-:Y:S07]  /*5ff0*/  LDSM.16.M88.4 R172, [R191+0x8000] ;  /* 0x00800000bfac783b */ /* 0x000fee0000000200 */
[C---:B-1----:R-:W-:Y:S08]  /*6000*/  HMMA.16816.F32 R20, R144.reuse, R136, R20 ;  /* 0x000000889014723c */ /* 0x042ff00000001814 */
[C---:B------:R-:W-:Y:S01]  /*6010*/  HMMA.16816.F32 R24, R144.reuse, R138, R24 ;  /* 0x0000008a9018723c */ /* 0x040fe20000001818 */
[----:B------:R-:W1:Y:S07]  /*6020*/  LDSM.16.M88.4 R136, [R133+0xe900] ;  /* 0x00e900008588783b */ /* 0x000e6e0000000200 */
[C---:B---3--:R-:W-:Y:S08]  /*6030*/  HMMA.16816.F32 R28, R144.reuse, R148, R28 ;  /* 0x00000094901c723c */ /* 0x048ff0000000181c */
[----:B------:R-:W-:Y:S01]  /*6040*/  HMMA.16816.F32 R32, R144, R150, R32 ;  /* 0x000000969020723c */ /* 0x000fe20000001820 */
[----:B------:R-:W3:Y:S07]  /*6050*/  LDSM.16.M88.4 R144, [R133+0xf100] ;  /* 0x00f100008590783b */ /* 0x000eee0000000200 */
[C---:B------:R-:W-:Y:S01]  /*6060*/  HMMA.16816.F32 R4, R160.reuse, R176, R4 ;  /* 0x000000b0a004723c */ /* 0x040fe20000001804 */
[----:B------:R-:W5:Y:S07]  /*6070*/  LDSM.16.M88.4 R148, [R133+0xf900] ;  /* 0x00f900008594783b */ /* 0x000f6e0000000200 */
[C---:B------:R-:W-:Y:S01]  /*6080*/  HMMA.16816.F32 R8, R160.reuse, R178, R8 ;  /* 0x000000b2a008723c */ /* 0x040fe20000001808 */
[----:B------:R-:W-:Y:S07]  /*6090*/  LDSM.16.M88.4 R176, [R190+0x10100] ;  /* 0x01010000beb0783b */ /* 0x000fee0000000200 */
[C---:B----4-:R-:W-:Y:S08]  /*60a0*/  HMMA.16816.F32 R12, R160.reuse, R140, R12 ;  /* 0x0000008ca00c723c */ /* 0x050ff0000000180c */
[C---:B------:R-:W-:Y:S01]  /*60b0*/  HMMA.16816.F32 R16, R160.reuse, R142, R16 ;  /* 0x0000008ea010723c */ /* 0x040fe20000001810 */
[----:B------:R-:W4:Y:S07]  /*60c0*/  LDSM.16.M88.4 R140, [R189+UR4+0x10900] ;  /* 0x01090004bd8c783b */ /* 0x000f2e0008000200 */
[C---:B------:R-:W-:Y:S08]  /*60d0*/  HMMA.16816.F32 R20, R160.reuse, R152, R20 ;  /* 0x00000098a014723c */ /* 0x040ff00000001814 */
[C---:B------:R-:W-:Y:S01]  /*60e0*/  HMMA.16816.F32 R24, R160.reuse, R154, R24 ;  /* 0x0000009aa018723c */ /* 0x040fe20000001818 */
[----:B------:R-:W3:Y:S07]  /*60f0*/  LDSM.16.M88.4 R152, [R189+UR4+0x11100] ;  /* 0x01110004bd98783b */ /* 0x000eee0008000200 */
[C---:B------:R-:W-:Y:S08]  /*6100*/  HMMA.16816.F32 R28, R160.reuse, R156, R28 ;  /* 0x0000009ca01c723c */ /* 0x040ff0000000181c */
[----:B------:R-:W-:Y:S01]  /*6110*/  HMMA.16816.F32 R32, R160, R158, R32 ;  /* 0x0000009ea020723c */ /* 0x000fe20000001820 */
[----:B------:R-:W4:Y:S07]  /*6120*/  LDSM.16.M88.4 R156, [R189+UR4+0x11900] ;  /* 0x01190004bd9c783b */ /* 0x000f2e0008000200 */
[C---:B--2---:R-:W-:Y:S01]  /*6130*/  HMMA.16816.F32 R4, R164.reuse, R168, R4 ;  /* 0x000000a8a404723c */ /* 0x044fe20000001804 */
[----:B------:R-:W2:Y:S07]  /*6140*/  LDSM.16.M88.4 R160, [R187+0x8000] ;  /* 0x00800000bba0783b */ /* 0x000eae0000000200 */
[C---:B------:R-:W-:Y:S01]  /*6150*/  HMMA.16816.F32 R8, R164.reuse, R170, R8 ;  /* 0x000000aaa408723c */ /* 0x040fe20000001808 */
[----:B------:R-:W-:Y:S07]  /*6160*/  LDSM.16.M88.4 R168, [R0+0x10100] ;  /* 0x0101000000a8783b */ /* 0x000fee0000000200 */
[C---:B-1----:R-:W-:Y:S08]  /*6170*/  HMMA.16816.F32 R12, R164.reuse, R136, R12 ;  /* 0x00000088a40c723c */ /* 0x042ff0000000180c */
[C---:B------:R-:W-:Y:S01]  /*6180*/  HMMA.16816.F32 R16, R164.reuse, R138, R16 ;  /* 0x0000008aa410723c */ /* 0x040fe20000001810 */
[----:B------:R-:W1:Y:S07]  /*6190*/  LDSM.16.M88.4 R136, [R190+0x10900] ;  /* 0x01090000be88783b */ /* 0x000e6e0000000200 */
[C---:B---3--:R-:W-:Y:S08]  /*61a0*/  HMMA.16816.F32 R20, R164.reuse, R144, R20 ;  /* 0x00000090a414723c */ /* 0x048ff00000001814 */
[C---:B------:R-:W-:Y:S01]  /*61b0*/  HMMA.16816.F32 R24, R164.reuse, R146, R24 ;  /* 0x00000092a418723c */ /* 0x040fe20000001818 */
[----:B------:R-:W3:Y:S07]  /*61c0*/  LDSM.16.M88.4 R144, [R190+0x11100] ;  /* 0x01110000be90783b */ /* 0x000eee0000000200 */
[C---:B-----5:R-:W-:Y:S08]  /*61d0*/  HMMA.16816.F32 R28, R164.reuse, R148, R28 ;  /* 0x00000094a41c723c */ /* 0x060ff0000000181c */
[----:B------:R-:W-:Y:S01]  /*61e0*/  HMMA.16816.F32 R32, R164, R150, R32 ;  /* 0x00000096a420723c */ /* 0x000fe20000001820 */
[----:B------:R-:W5:Y:S07]  /*61f0*/  LDSM.16.M88.4 R148, [R190+0x11900] ;  /* 0x01190000be94783b */ /* 0x000f6e0000000200 */
[C---:B------:R-:W-:Y:S01]  /*6200*/  HMMA.16816.F32 R4, R172.reuse, R180, R4 ;  /* 0x000000b4ac04723c */ /* 0x040fe20000001804 */
[----:B------:R-:W1:Y:S07]  /*6210*/  LDSM.16.M88.4 R164, [R185+0x8000] ;  /* 0x00800000b9a4783b */ /* 0x000e6e0000000200 */
        /* <DEDUP_REMOVED lines=10> */
[----:B------:R-:W4:Y:S07]  /*62c0*/  LDSM.16.M88.4 R156, [R0+0x11900] ;  /* 0x01190000009c783b */ /* 0x000f2e0000000200 */
[C---:B--2---:R-:W-:Y:S01]  /*62d0*/  HMMA.16816.F32 R4, R160.reuse, R176, R4 ;  /* 0x000000b0a004723c */ /* 0x044fe20000001804 */
[----:B------:R-:W2:Y:S07]  /*62e0*/  LDSM.16.M88.4 R172, [R184+0x8000] ;  /* 0x00800000b8ac783b */ /* 0x000eae0000000200 */
[C---:B------:R-:W-:Y:S08]  /*62f0*/  HMMA.16816.F32 R8, R160.reuse, R178, R8 ;  /* 0x000000b2a008723c */ /* 0x040ff00000001808 */
[C---:B-1----:R-:W-:Y:S08]  /*6300*/  HMMA.16816.F32 R12, R160.reuse, R136, R12 ;  /* 0x00000088a00c723c */ /* 0x042ff0000000180c */
[C---:B------:R-:W-:Y:S01]  /*6310*/  HMMA.16816.F32 R16, R160.reuse, R138, R16 ;  /* 0x0000008aa010723c */ /* 0x040fe20000001810 */
[----:B------:R-:W1:Y:S07]  /*6320*/  LDSM.16.M88.4 R136, [R133+0x10900] ;  /* 0x010900008588783b */ /* 0x000e6e0000000200 */
[C---:B---3--:R-:W-:Y:S08]  /*6330*/  HMMA.16816.F32 R20, R160.reuse, R144, R20 ;  /* 0x00000090a014723c */ /* 0x048ff00000001814 */
[C---:B------:R-:W-:Y:S08]  /*6340*/  HMMA.16816.F32 R24, R160.reuse, R146, R24 ;  /* 0x00000092a018723c */ /* 0x040ff00000001818 */
[C---:B-----5:R-:W-:Y:S08]  /*6350*/  HMMA.16816.F32 R28, R160.reuse, R148, R28 ;  /* 0x00000094a01c723c */ /* 0x060ff0000000181c */
[----:B------:R-:W-:Y:S08]  /*6360*/  HMMA.16816.F32 R32, R160, R150, R32 ;  /* 0x00000096a020723c */ /* 0x000ff00000001820 */
[C---:B------:R-:W-:Y:S08]  /*6370*/  HMMA.16816.F32 R4, R164.reuse, R168, R4 ;  /* 0x000000a8a404723c */ /* 0x040ff00000001804 */
[C---:B------:R-:W-:Y:S08]  /*6380*/  HMMA.16816.F32 R8, R164.reuse, R170, R8 ;  /* 0x000000aaa408723c */ /* 0x040ff00000001808 */
[C---:B----4-:R-:W-:Y:S08]  /*6390*/  HMMA.16816.F32 R12, R164.reuse, R140, R12 ;  /* 0x0000008ca40c723c */ /* 0x050ff0000000180c */
[C---:B------:R-:W-:Y:S01]  /*63a0*/  HMMA.16816.F32 R16, R164.reuse, R142, R16 ;  /* 0x0000008ea410723c */ /* 0x040fe20000001810 */
[----:B------:R-:W3:Y:S07]  /*63b0*/  LDSM.16.M88.4 R140, [R133+0x11100] ;  /* 0x01110000858c783b */ /* 0x000eee0000000200 */
        /* <DEDUP_REMOVED lines=8> */
[----:B------:R-:W1:Y:S03]  /*6440*/  LDSM.16.M88.4 R136, [R133+0x11900] ;  /* 0x011900008588783b */ /* 0x000e660000000200 */
[----:B------:R-:W-:Y:S02]  /*6450*/  FMUL.FTZ R179, R4, c[0x0][0x320] ;  /* 0x0000c80004b37a20 */ /* 0x000fe40000410000 */
[----:B------:R-:W-:Y:S02]  /*6460*/  FMUL.FTZ R181, R5, c[0x0][0x320] ;  /* 0x0000c80005b57a20 */ /* 0x000fe40000410000 */
[C---:B---3--:R-:W-:Y:S02]  /*6470*/  HMMA.16816.F32 R20, R172.reuse, R140, R20 ;  /* 0x0000008cac14723c */ /* 0x048fe40000001814 */
[----:B------:R-:W2:Y:S02]  /*6480*/  MUFU.TANH R179, R179 ;  /* 0x000000b300b37308 */ /* 0x000ea40000002400 */
[----:B------:R-:W-:Y:S02]  /*6490*/  FMUL.FTZ R176, R6, c[0x0][0x320] ;  /* 0x0000c80006b07a20 */ /* 0x000fe40000410000 */
[----:B------:R-:W-:Y:S02]  /*64a0*/  FMUL.FTZ R177, R7, c[0x0][0x320] ;  /* 0x0000c80007b17a20 */ /* 0x000fe40000410000 */
[C---:B------:R-:W-:Y:S04]  /*64b0*/  HMMA.16816.F32 R24, R172.reuse, R142, R24 ;  /* 0x0000008eac18723c */ /* 0x040fe80000001818 */
[----:B------:R-:W3:Y:S01]  /*64c0*/  MUFU.TANH R181, R181 ;  /* 0x000000b500b57308 */ /* 0x000ee20000002400 */
[----:B------:R-:W-:Y:S02]  /*64d0*/  FMUL.FTZ R182, R8, c[0x0][0x320] ;  /* 0x0000c80008b67a20 */ /* 0x000fe40000410000 */
[----:B------:R-:W-:Y:S02]  /*64e0*/  FMUL.FTZ R226, R9, c[0x0][0x320] ;  /* 0x0000c80009e27a20 */ /* 0x000fe40000410000 */
[----:B------:R-:W-:Y:S03]  /*64f0*/  FMUL.FTZ R178, R10, c[0x0][0x320] ;  /* 0x0000c8000ab27a20 */ /* 0x000fe60000410000 */
[----:B------:R-:W-:Y:S02]  /*6500*/  FMUL.FTZ R180, R11, c[0x0][0x320] ;  /* 0x0000c8000bb47a20 */ /* 0x000fe40000410000 */
[----:B------:R-:W4:Y:S01]  /*6510*/  MUFU.TANH R176, R176 ;  /* 0x000000b000b07308 */ /* 0x000f220000002400 */
[----:B------:R-:W-:Y:S02]  /*6520*/  FMUL.FTZ R230, R12, c[0x0][0x320] ;  /* 0x0000c8000ce67a20 */ /* 0x000fe40000410000 */
[----:B------:R-:W-:Y:S02]  /*6530*/  FMUL.FTZ R229, R13, c[0x0][0x320] ;  /* 0x0000c8000de57a20 */ /* 0x000fe40000410000 */
[----:B------:R-:W-:Y:S02]  /*6540*/  FMUL.FTZ R213, R14, c[0x0][0x320] ;  /* 0x0000c8000ed57a20 */ /* 0x000fe40000410000 */
[----:B------:R-:W-:Y:S02]  /*6550*/  FMUL.FTZ R183, R15, c[0x0][0x320] ;  /* 0x0000c8000fb77a20 */ /* 0x000fe40000410000 */
[----:B------:R-:W-:Y:S01]  /*6560*/  FMUL.FTZ R231, R16, c[0x0][0x320] ;  /* 0x0000c80010e77a20 */ /* 0x000fe20000410000 */
[----:B------:R-:W2:Y:S01]  /*6570*/  MUFU.TANH R177, R177 ;  /* 0x000000b100b17308 */ /* 0x000ea20000002400 */
[C---:B-1----:R-:W-:Y:S03]  /*6580*/  HMMA.16816.F32 R28, R172.reuse, R136, R28 ;  /* 0x00000088ac1c723c */ /* 0x042fe6000000181c */
[----:B------:R-:W-:Y:S02]  /*6590*/  FMUL.FTZ R234, R17, c[0x0][0x320] ;  /* 0x0000c80011ea7a20 */ /* 0x000fe40000410000 */
[----:B------:R-:W-:Y:S02]  /*65a0*/  FMUL.FTZ R228, R18, c[0x0][0x320] ;  /* 0x0000c80012e47a20 */ /* 0x000fe40000410000 */
[----:B------:R-:W-:Y:S01]  /*65b0*/  FMUL.FTZ R227, R19, c[0x0][0x320] ;  /* 0x0000c80013e37a20 */ /* 0x000fe20000410000 */
[----:B------:R-:W-:Y:S01]  /*65c0*/  HMMA.16816.F32 R32, R172, R138, R32 ;  /* 0x0000008aac20723c */ /* 0x000fe20000001820 */
[----:B------:R-:W1:Y:S03]  /*65d0*/  MUFU.TANH R182, R182 ;  /* 0x000000b600b67308 */ /* 0x000e660000002400 */
[----:B------:R-:W-:Y:S02]  /*65e0*/  FMUL.FTZ R238, R20, c[0x0][0x320] ;  /* 0x0000c80014ee7a20 */ /* 0x000fe40000410000 */
[----:B------:R-:W-:Y:S02]  /*65f0*/  FMUL.FTZ R237, R21, c[0x0][0x320] ;  /* 0x0000c80015ed7a20 */ /* 0x000fe40000410000 */
[----:B------:R-:W-:Y:S03]  /*6600*/  @P0 IMAD.HI.U32 R175, R205, c[0x0][0x2c8], RZ ;  /* 0x0000b200cdaf0a27 */ /* 0x000fe600078e00ff */
[----:B------:R-:W1:Y:S01]  /*6610*/  MUFU.TANH R226, R226 ;  /* 0x000000e200e27308 */ /* 0x000e620000002400 */
[----:B------:R-:W-:Y:S01]  /*6620*/  FMUL.FTZ R233, R22, c[0x0][0x320] ;  /* 0x0000c80016e97a20 */ /* 0x000fe20000410000 */
[----:B------:R-:W-:Y:S01]  /*6630*/  @P0 SHF.R.U32.HI R246, RZ, c[0x0][0x2cc], R175 ;  /* 0x0000b300fff60a19 */ /* 0x000fe200000116af */
[----:B------:R-:W-:Y:S01]  /*6640*/  FMUL.FTZ R232, R23, c[0x0][0x320] ;  /* 0x0000c80017e87a20 */ /* 0x000fe20000410000 */
[----:B------:R-:W-:Y:S01]  /*6650*/  SHF.L.U32 R175, R225, 0x6, RZ ;  /* 0x00000006e1af7819 */ /* 0x000fe200000006ff */
[----:B------:R-:W-:Y:S02]  /*6660*/  FMUL.FTZ R239, R24, c[0x0][0x320] ;  /* 0x0000c80018ef7a20 */ /* 0x000fe40000410000 */
[----:B------:R-:W-:Y:S01]  /*6670*/  FMUL.FTZ R243, R25, c[0x0][0x320] ;  /* 0x0000c80019f37a20 */ /* 0x000fe20000410000 */
[----:B------:R-:W-:Y:S01]  /*6680*/  IADD3 R249, -R206, 0x1, -R175 ;  /* 0x00000001cef97810 */ /* 0x000fe20007ffe9af */
        /* <DEDUP_REMOVED lines=10> */
[----:B------:R-:W5:Y:S01]  /*6730*/  SHFL.IDX PT, R33, R246, RZ, 0x1c1f ;  /* 0x001c1ffff6217589 */ /* 0x000f6200000e0000 */
[----:B------:R-:W-:Y:S02]  /*6740*/  FMUL.FTZ R242, R34, c[0x0][0x320] ;  /* 0x0000c80022f27a20 */ /* 0x000fe40000410000 */
[----:B------:R-:W-:Y:S02]  /*6750*/  FMUL.FTZ R241, R35, c[0x0][0x320] ;  /* 0x0000c80023f17a20 */ /* 0x000fe40000410000 */
[----:B------:R-:W1:Y:S01]  /*6760*/  MUFU.TANH R230, R230 ;  /* 0x000000e600e67308 */ /* 0x000e620000002400 */
[----:B------:R-:W-:Y:S05]  /*6770*/  IMAD R249, R214, c[0x0][0x1d0], R249 ;  /* 0x00007400d6f97a24 */ /* 0x000fea00078e02f9 */
[----:B------:R-:W-:Y:S04]  /*6780*/  IADD3 R249, R249, -c[0x0][0x168], RZ ;  /* 0x80005a00f9f97a10 */ /* 0x000fe80007ffe0ff */
[----:B------:R-:W1:Y:S01]  /*6790*/  MUFU.TANH R229, R229 ;  /* 0x000000e500e57308 */ /* 0x000e620000002400 */
[C---:B------:R-:W-:Y:S02]  /*67a0*/  IADD3 R250, R249.reuse, c[0x0][0x328], RZ ;  /* 0x0000ca00f9fa7a10 */ /* 0x040fe40007ffe0ff */
[----:B------:R-:W-:Y:S02]  /*67b0*/  IADD3 R249, R249, UR17, RZ ;  /* 0x00000011f9f97c10 */ /* 0x000fe4000fffe0ff */
[-C--:B-----5:R-:W-:Y:S05]  /*67c0*/  IADD3 R252, R250, R33.reuse, RZ ;  /* 0x00000021fafc7210 */ /* 0x0a0fea0007ffe0ff */
[----:B------:R-:W1:Y:S01]  /*67d0*/  MUFU.TANH R213, R213 ;  /* 0x000000d500d57308 */ /* 0x000e620000002400 */
[----:B------:R-:W-:Y:S09]  /*67e0*/  IADD3 R251, R249, R33, RZ ;  /* 0x00000021f9fb7210 */ /* 0x000ff20007ffe0ff */
        /* <DEDUP_REMOVED lines=22> */
[----:B--234-:R-:W-:Y:S01]  /*6950*/  IMAD R33, R214, c[0x0][0x1d0], R33 ;  /* 0x00007400d6217a24 */ /* 0x01cfe200078e0221 */
[----:B------:R-:W-:Y:S04]  /*6960*/  BSSY B0, `(.L_x_924) ;  /* 0x0000012000007945 */ /* 0x000fe80003800000 */
        /* <DEDUP_REMOVED lines=12> */
.L_x_925:
[----:B------:R-:W-:Y:S04]  /*6a30*/  MOV R0, c[0x0][0x32c] ;  /* 0x0000cb0000007a02 */ /* 0x000fe80000000f00 */
[----:B------:R-:W-:Y:S11]  /*6a40*/  ISETP.NE.AND P0, PT, R0, 0x1, PT ;  /* 0x000000010000780c */ /* 0x000ff60003f05270 */
[----:B------:R-:W-:Y:S02]  /*6a50*/  @!UPT UIADD3 URZ, URZ, URZ, URZ ;  /* 0x0000003f3f3ff290 */ /* 0x000fe4000fffe03f */
[----:B------:R-:W-:Y:S05]  /*6a60*/  @P0 IMAD.HI.U32 R0, R2, c[0x0][0x330], RZ ;  /* 0x0000cc0002000a27 */ /* 0x000fea00078e00ff */
[----:B------:R-:W-:Y:S02]  /*6a70*/  @P0 SHF.R.U32.HI R2, RZ, c[0x0][0x334], R0 ;  /* 0x0000cd00ff020a19 */ /* 0x000fe40000011600 */
.L_x_926:
[----:B------:R-:W-:Y:S05]  /*6a80*/  BSYNC B0 ;  /* 0x0000000000007941 */ /* 0x000fea0003800000 */
.L_x_924:
[----:B------:R-:W-:Y:S04]  /*6a90*/  IMAD R5, R2, c[0x0][0x32c], -R175 ;  /* 0x0000cb0002057a24 */ /* 0x000fe800078e0aaf */
[----:B------:R-:W-:Y:S05]  /*6aa0*/  IMAD.IADD R0, R5, 0x1, -R206 ;  /* 0x0000000105007824 */ /* 0x000fea00078e0ace */
[----:B------:R-:W-:Y:S02]  /*6ab0*/  IADD3 R5, R0, c[0x0][0x32c], RZ ;  /* 0x0000cb0000057a10 */ /* 0x000fe40007ffe0ff */
[----:B------:R-:W-:Y:S02]  /*6ac0*/  IMNMX R251, R251, R0, !PT ;  /* 0x00000000fbfb7217 */ /* 0x000fe40007800200 */
[----:B------:R-:W-:Y:S02]  /*6ad0*/  IMNMX R252, R252, R5, PT ;  /* 0x00000005fcfc7217 */ /* 0x000fe40003800200 */
.L_x_923:
[----:B--234-:R-:W-:Y:S01]  /*6ae0*/  ISETP.GT.AND P1, PT, R225, -0x1, PT ;  /* 0xffffffffe100780c */ /* 0x01cfe20003f24270 */
[----:B------:R-:W2:Y:S03]  /*6af0*/  SHFL.IDX PT, R5, R246, 0x1, 0x1c1f ;  /* 0x003c1f00f6057f89 */ /* 0x000ea600000e0000 */
[----:B------:R-:W-:Y:S04]  /*6b00*/  ISETP.GT.AND P0, PT, R251, RZ, P1 ;  /* 0x000000fffb00720c */ /* 0x000fe80000f04270 */
[C---:B------:R-:W-:Y:S04]  /*6b10*/  ISETP.LT.OR P0, PT, R252.reuse, 0x1, P0 ;  /* 0x00000001fc00780c */ /* 0x040fe80000701670 */
        /* <DEDUP_REMOVED lines=9> */
[C---:B------:R-:W-:Y:S04]  /*6bb0*/  ISETP.GT.AND P0, PT, R251.reuse, 0x9, P1 ;  /* 0x00000009fb00780c */ /* 0x040fe80000f04270 */
[----:B------:R-:W-:Y:S04]  /*6bc0*/  ISETP.LT.OR P0, PT, R252, 0xa, P0 ;  /* 0x0000000afc00780c */ /* 0x000fe80000701670 */
[----:B------:R-:W-:Y:S02]  /*6bd0*/  FSEL R226, R226, -INF , !P0 ;  /* 0xff800000e2e27808 */ /* 0x000fe40004000000 */
[C---:B------:R-:W-:Y:S04]  /*6be0*/  ISETP.GT.AND P0, PT, R251.reuse, 0x10, P1 ;  /* 0x00000010fb00780c */ /* 0x040fe80000f04270 */
[----:B------:R-:W-:Y:S04]  /*6bf0*/  ISETP.LT.OR P0, PT, R252, 0x11, P0 ;  /* 0x00000011fc00780c */ /* 0x000fe80000701670 */
[----:B------:R-:W-:Y:S02]  /*6c00*/  FSEL R164, R230, -INF , !P0 ;  /* 0xff800000e6a47808 */ /* 0x000fe40004000000 */
[----:B------:R-:W-:Y:S04]  /*6c10*/  ISETP.GT.AND P0, PT, R251, 0x11, P1 ;  /* 0x00000011fb00780c */ /* 0x000fe80000f04270 */
[C---:B------:R-:W-:Y:S04]  /*6c20*/  ISETP.LT.OR P0, PT, R252.reuse, 0x12, P0 ;  /* 0x00000012fc00780c */ /* 0x040fe80000701670 */
        /* <DEDUP_REMOVED lines=30> */
[----:B------:R-:W-:Y:S01]  /*6e10*/  FSEL R146, R247, -INF , !P0 ;  /* 0xff800000f7927808 */ /* 0x000fe20004000000 */
[----:B------:R-:W-:-:S05]  /*6e20*/  @!P2 BRA `(.L_x_927) ;  /* 0x000001900000a947 */ /* 0x000fca0003800000 */
[----:B------:R-:W-:Y:S01]  /*6e30*/  IMAD R5, R214, c[0x0][0x1d0], R5 ;  /* 0x00007400d6057a24 */ /* 0x000fe200078e0205 */
        /* <DEDUP_REMOVED lines=13> */
.L_x_929:
[----:B------:R-:W-:Y:S04]  /*6f10*/  MOV R0, c[0x0][0x32c] ;  /* 0x0000cb0000007a02 */ /* 0x000fe80000000f00 */
[----:B------:R-:W-:Y:S11]  /*6f20*/  ISETP.NE.AND P0, PT, R0, 0x1, PT ;  /* 0x000000010000780c */ /* 0x000ff60003f05270 */
[----:B------:R-:W-:Y:S02]  /*6f30*/  @!UPT UIADD3 URZ, URZ, URZ, URZ ;  /* 0x0000003f3f3ff290 */ /* 0x000fe4000fffe03f */
[----:B------:R-:W-:Y:S05]  /*6f40*/  @P0 IMAD.HI.U32 R0, R2, c[0x0][0x330], RZ ;  /* 0x0000cc0002000a27 */ /* 0x000fea00078e00ff */
[----:B------:R-:W-:Y:S02]  /*6f50*/  @P0 SHF.R.U32.HI R2, RZ, c[0x0][0x334], R0 ;  /* 0x0000cd00ff020a19 */ /* 0x000fe40000011600 */
.L_x_930:
[----:B------:R-:W-:Y:S05]  /*6f60*/  BSYNC B0 ;  /* 0x0000000000007941 */ /* 0x000fea0003800000 */
.L_x_928:
[----:B------:R-:W-:Y:S04]  /*6f70*/  IMAD R5, R2, c[0x0][0x32c], -R175 ;  /* 0x0000cb0002057a24 */ /* 0x000fe800078e0aaf */
[----:B------:R-:W-:Y:S05]  /*6f80*/  IMAD.IADD R0, R5, 0x1, -R206 ;  /* 0x0000000105007824 */ /* 0x000fea00078e0ace */
[----:B------:R-:W-:Y:S02]  /*6f90*/  IADD3 R5, R0, c[0x0][0x32c], RZ ;  /* 0x0000cb0000057a10 */ /* 0x000fe40007ffe0ff */
[----:B------:R-:W-:Y:S02]  /*6fa0*/  IMNMX R249, R249, R0, !PT ;  /* 0x00000000f9f97217 */ /* 0x000fe40007800200 */
[----:B------:R-:W-:Y:S02]  /*6fb0*/  IMNMX R250, R250, R5, PT ;  /* 0x00000005fafa7217 */ /* 0x000fe40003800200 */
.L_x_927:
[----:B------:R-:W-:Y:S01]  /*6fc0*/  FMNMX.FTZ R5, R179, R132, !PT ;  /* 0x00000084b3057209 */ /* 0x000fe20007810000 */
[----:B------:R-:W-:Y:S04]  /*6fd0*/  DEPBAR.LE SB0, 0x2 ;  /* 0x000080800000791a */ /* 0x000fe80000000000 */
[----:B------:R-:W-:Y:S01]  /*6fe0*/  FMNMX.FTZ R5, R6, R5, !PT ;  /* 0x0000000506057209 */ /* 0x000fe20007810000 */
[----:B------:R-:W-:Y:S01]  /*6ff0*/  BAR.SYNC.DEFER_BLOCKING 0x0 ;  /* 0x0000000000007b1d */ /* 0x000fe20000010000 */
[C---:B------:R-:W-:Y:S02]  /*7000*/  ISETP.GT.AND P0, PT, R249.reuse, RZ, P1 ;  /* 0x000000fff900720c */ /* 0x040fe40000f04270 */
[----:B------:R-:W-:Y:S02]  /*7010*/  FMNMX.FTZ R5, R182, R5, !PT ;  /* 0x00000005b6057209 */ /* 0x000fe40007810000 */
[----:B------:R-:W-:Y:S02]  /*7020*/  ISETP.LT.OR P0, PT, R250, 0x1, P0 ;  /* 0x00000001fa00780c */ /* 0x000fe40000701670 */
[----:B------:R-:W-:Y:S02]  /*7030*/  FMNMX.FTZ R5, R226, R5, !PT ;  /* 0x00000005e2057209 */ /* 0x000fe40007810000 */
[----:B------:R-:W-:Y:S02]  /*7040*/  FSEL R176, R176, -INF , !P0 ;  /* 0xff800000b0b07808 */ /* 0x000fe40004000000 */
[----:B------:R-:W-:Y:S02]  /*7050*/  FMNMX.FTZ R5, R164, R5, !PT ;  /* 0x00000005a4057209 */ /* 0x000fe40007810000 */
[----:B------:R-:W-:Y:S02]  /*7060*/  ISETP.GT.AND P0, PT, R249, 0x1, P1 ;  /* 0x00000001f900780c */ /* 0x000fe40000f04270 */
[----:B------:R-:W-:Y:S02]  /*7070*/  FMNMX.FTZ R5, R162, R5, !PT ;  /* 0x00000005a2057209 */ /* 0x000fe40007810000 */
[----:B------:R-:W-:Y:S02]  /*7080*/  ISETP.LT.OR P0, PT, R250, 0x2, P0 ;  /* 0x00000002fa00780c */ /* 0x000fe40000701670 */
[----:B------:R-:W-:Y:S02]  /*7090*/  FMNMX.FTZ R5, R142, R5, !PT ;  /* 0x000000058e057209 */ /* 0x000fe40007810000 */
[----:B------:R-:W-:Y:S02]  /*70a0*/  FSEL R177, R177, -INF , !P0 ;  /* 0xff800000b1b17808 */ /* 0x000fe40004000000 */
[----:B------:R-:W-:Y:S01]  /*70b0*/  FMNMX.FTZ R5, R140, R5, !PT ;  /* 0x000000058c057209 */ /* 0x000fe20007810000 */
[----:B------:R-:W-:Y:S01]  /*70c0*/  LDSM.16.MT88.4 R28, [R134+UR4+0x100] ;  /* 0x00010004861c783b */ /* 0x000fe20008004200 */
[C---:B------:R-:W-:Y:S02]  /*70d0*/  ISETP.GT.AND P0, PT, R249.reuse, 0x8, P1 ;  /* 0x00000008f900780c */ /* 0x040fe40000f04270 */
[----:B------:R-:W-:Y:S02]  /*70e0*/  FMNMX.FTZ R5, R160, R5, !PT ;  /* 0x00000005a0057209 */ /* 0x000fe40007810000 */
[----:B------:R-:W-:Y:S02]  /*70f0*/  ISETP.LT.OR P0, PT, R250, 0x9, P0 ;  /* 0x00000009fa00780c */ /* 0x000fe40000701670 */
[----:B------:R-:W-:Y:S02]  /*7100*/  FMNMX.FTZ R5, R158, R5, !PT ;  /* 0x000000059e057209 */ /* 0x000fe40007810000 */
[----:B------:R-:W-:Y:S02]  /*7110*/  FSEL R9, R178, -INF , !P0 ;  /* 0xff800000b2097808 */ /* 0x000fe40004000000 */
[----:B------:R-:W-:Y:S02]  /*7120*/  FMNMX.FTZ R5, R156, R5, !PT ;  /* 0x000000059c057209 */ /* 0x000fe40007810000 */
[C---:B------:R-:W-:Y:S02]  /*7130*/  ISETP.GT.AND P0, PT, R249.reuse, 0x9, P1 ;  /* 0x00000009f900780c */ /* 0x040fe40000f04270 */
        /* <DEDUP_REMOVED lines=12> */
[----:B------:R-:W-:Y:S01]  /*7200*/  IADD3 R17, R134, UR4, RZ ;  /* 0x0000000486117c10 */ /* 0x000fe2000fffe0ff */
[----:B------:R-:W1:Y:S01]  /*7210*/  SHFL.BFLY PT, R0, R13, 0x2, 0x1f ;  /* 0x0c401f000d007f89 */ /* 0x000e6200000e0000 */
[----:B------:R-:W-:Y:S02]  /*7220*/  FSEL R163, R183, -INF , !P0 ;  /* 0xff800000b7a37808 */ /* 0x000fe40004000000 */
[C---:B------:R-:W-:Y:S02]  /*7230*/  ISETP.GT.AND P0, PT, R249.reuse, 0x18, P1 ;  /* 0x00000018f900780c */ /* 0x040fe40000f04270 */
[----:B------:R-:W-:Y:S02]  /*7240*/  IADD3 R168, R188, R17, RZ ;  /* 0x00000011bca87210 */ /* 0x000fe40007ffe0ff */
[----:B------:R-:W-:Y:S04]  /*7250*/  ISETP.LT.OR P0, PT, R250, 0x19, P0 ;  /* 0x00000019fa00780c */ /* 0x000fe80000701670 */
[----:B------:R-:W-:Y:S02]  /*7260*/  FSEL R143, R228, -INF , !P0 ;  /* 0xff800000e48f7808 */ /* 0x000fe40004000000 */
[----:B------:R-:W-:Y:S04]  /*7270*/  ISETP.GT.AND P0, PT, R249, 0x19, P1 ;  /* 0x00000019f900780c */ /* 0x000fe80000f04270 */
[C---:B------:R-:W-:Y:S04]  /*7280*/  ISETP.LT.OR P0, PT, R250.reuse, 0x1a, P0 ;  /* 0x0000001afa00780c */ /* 0x040fe80000701670 */
[----:B------:R-:W-:Y:S02]  /*7290*/  FSEL R141, R227, -INF , !P0 ;  /* 0xff800000e38d7808 */ /* 0x000fe40004000000 */
[----:B------:R-:W-:Y:S02]  /*72a0*/  ISETP.GT.AND P0, PT, R249, 0x20, P1 ;  /* 0x00000020f900780c */ /* 0x000fe40000f04270 */
[----:B-1----:R-:W-:Y:S02]  /*72b0*/  FMNMX.FTZ R11, R13, R0, !PT ;  /* 0x000000000d0b7209 */ /* 0x002fe40007810000 */
[----:B------:R-:W-:Y:S02]  /*72c0*/  ISETP.LT.OR P0, PT, R250, 0x21, P0 ;  /* 0x00000021fa00780c */ /* 0x000fe40000701670 */
[----:B------:R-:W-:Y:S01]  /*72d0*/  FMNMX.FTZ R0, R176, R3, !PT ;  /* 0x00000003b0007209 */ /* 0x000fe20007810000 */
[----:B------:R-:W1:Y:S01]  /*72e0*/  SHFL.BFLY PT, R2, R11, 0x1, 0x1f ;  /* 0x0c201f000b027f89 */ /* 0x000e6200000e0000 */
        /* <DEDUP_REMOVED lines=13> */
[C---:B------:R-:W-:Y:S02]  /*73c0*/  ISETP.LT.OR P0, PT, R250.reuse, 0x2a, P0 ;  /* 0x0000002afa00780c */ /* 0x040fe40000701670 */
        /* <DEDUP_REMOVED lines=22> */
[----:B-1----:R-:W-:Y:S02]  /*7530*/  FMNMX.FTZ R2, R11, R2, !PT ;  /* 0x000000020b027209 */ /* 0x002fe40007810000 */
[----:B------:R-:W-:Y:S02]  /*7540*/  FMNMX.FTZ R13, R145, R0, !PT ;  /* 0x00000000910d7209 */ /* 0x000fe40007810000 */
[C---:B------:R-:W-:Y:S01]  /*7550*/  FSETP.NEU.FTZ.AND P0, PT, R2.reuse, -INF , PT ;  /* 0xff8000000200780b */ /* 0x040fe20003f1d000 */
[C---:B------:R-:W-:Y:S02]  /*7560*/  FMUL.FTZ R153, R2.reuse, c[0x0][0x2d0] ;  /* 0x0000b40002997a20 */ /* 0x040fe40000410000 */
[----:B------:R-:W1:Y:S01]  /*7570*/  SHFL.BFLY PT, R0, R13, 0x2, 0x1f ;  /* 0x0c401f000d007f89 */ /* 0x000e6200000e0000 */
[----:B------:R-:W-:Y:S02]  /*7580*/  FSEL R5, R2, RZ, P0 ;  /* 0x000000ff02057208 */ /* 0x000fe40000000000 */
[----:B------:R-:W-:Y:S03]  /*7590*/  FSEL R153, R153, RZ, P0 ;  /* 0x000000ff99997208 */ /* 0x000fe60000000000 */
[----:B------:R-:W-:Y:S02]  /*75a0*/  FADD.FTZ R5, -R5, R132 ;  /* 0x0000008405057221 */ /* 0x000fe40000010100 */
[--C-:B------:R-:W-:Y:S02]  /*75b0*/  FFMA.FTZ R174, R179, c[0x0][0x2d0], -R153.reuse ;  /* 0x0000b400b3ae7a23 */ /* 0x100fe40000010899 */
[--C-:B------:R-:W-:Y:S02]  /*75c0*/  FFMA.FTZ R171, R6, c[0x0][0x2d0], -R153.reuse ;  /* 0x0000b40006ab7a23 */ /* 0x100fe40000010899 */
[--C-:B------:R-:W-:Y:S02]  /*75d0*/  FFMA.FTZ R170, R182, c[0x0][0x2d0], -R153.reuse ;  /* 0x0000b400b6aa7a23 */ /* 0x100fe40000010899 */
[--C-:B------:R-:W-:Y:S01]  /*75e0*/  FFMA.FTZ R169, R226, c[0x0][0x2d0], -R153.reuse ;  /* 0x0000b400e2a97a23 */ /* 0x100fe20000010899 */
[----:B------:R-:W-:Y:S01]  /*75f0*/  MUFU.EX2 R174, R174 ;  /* 0x000000ae00ae7308 */ /* 0x000fe20000000800 */
[----:B------:R-:W-:Y:S01]  /*7600*/  FMUL.FTZ R132, R5, c[0x0][0x2d0] ;  /* 0x0000b40005847a20 */ /* 0x000fe20000410000 */
[----:B------:R-:W-:Y:S01]  /*7610*/  IADD3 R5, R135, UR4, RZ ;  /* 0x0000000487057c10 */ /* 0x000fe2000fffe0ff */
[--C-:B------:R-:W-:Y:S02]  /*7620*/  FFMA.FTZ R178, R164, c[0x0][0x2d0], -R153.reuse ;  /* 0x0000b400a4b27a23 */ /* 0x100fe40000010899 */
[--C-:B------:R-:W-:Y:S01]  /*7630*/  FFMA.FTZ R179, R162, c[0x0][0x2d0], -R153.reuse ;  /* 0x0000b400a2b37a23 */ /* 0x100fe20000010899 */
[----:B------:R-:W-:Y:S01]  /*7640*/  IADD3 R133, R188, R5, RZ ;  /* 0x00000005bc857210 */ /* 0x000fe20007ffe0ff */
[--C-:B------:R-:W-:Y:S01]  /*7650*/  FFMA.FTZ R180, R142, c[0x0][0x2d0], -R153.reuse ;  /* 0x0000b4008eb47a23 */ /* 0x100fe20000010899 */
[----:B-1----:R-:W-:Y:S02]  /*7660*/  FMNMX.FTZ R11, R13, R0, !PT ;  /* 0x000000000d0b7209 */ /* 0x002fe40007810000 */
[----:B------:R-:W1:Y:S01]  /*7670*/  MUFU.EX2 R171, R171 ;  /* 0x000000ab00ab7308 */ /* 0x000e620000000800 */
[----:B------:R-:W-:Y:S01]  /*7680*/  LDSM.16.MT88.4 R12, [R135+UR4+0x100] ;  /* 0x00010004870c783b */ /* 0x000fe20008004200 */
[--C-:B------:R-:W-:Y:S02]  /*7690*/  FFMA.FTZ R181, R140, c[0x0][0x2d0], -R153.reuse ;  /* 0x0000b4008cb57a23 */ /* 0x100fe40000010899 */
[--C-:B------:R-:W-:Y:S02]  /*76a0*/  FFMA.FTZ R226, R160, c[0x0][0x2d0], -R153.reuse ;  /* 0x0000b400a0e27a23 */ /* 0x100fe40000010899 */
[--C-:B------:R-:W-:Y:S02]  /*76b0*/  FFMA.FTZ R227, R158, c[0x0][0x2d0], -R153.reuse ;  /* 0x0000b4009ee37a23 */ /* 0x100fe40000010899 */
[--C-:B------:R-:W-:Y:S01]  /*76c0*/  FFMA.FTZ R228, R156, c[0x0][0x2d0], -R153.reuse ;  /* 0x0000b4009ce47a23 */ /* 0x100fe20000010899 */
[----:B------:R-:W2:Y:S01]  /*76d0*/  SHFL.BFLY PT, R0, R11, 0x1, 0x1f ;  /* 0x0c201f000b007f89 */ /* 0x000ea200000e0000 */
[----:B------:R-:W-:Y:S01]  /*76e0*/  MUFU.EX2 R170, R170 ;  /* 0x000000aa00aa7308 */ /* 0x000fe20000000800 */
[--C-:B------:R-:W-:Y:S02]  /*76f0*/  FFMA.FTZ R229, R154, c[0x0][0x2d0], -R153.reuse ;  /* 0x0000b4009ae57a23 */ /* 0x100fe40000010899 */
[--C-:B------:R-:W-:Y:S02]  /*7700*/  FFMA.FTZ R234, R152, c[0x0][0x2d0], -R153.reuse ;  /* 0x0000b40098ea7a23 */ /* 0x100fe40000010899 */
[--C-:B------:R-:W-:Y:S02]  /*7710*/  FFMA.FTZ R235, R150, c[0x0][0x2d0], -R153.reuse ;  /* 0x0000b40096eb7a23 */ /* 0x100fe40000010899 */
[----:B------:R-:W3:Y:S01]  /*7720*/  LDSM.16.MT88.4 R20, [R133+0x100] ;  /* 0x000100008514783b */ /* 0x000ee20000004200 */
[--C-:B------:R-:W-:Y:S02]  /*7730*/  FFMA.FTZ R236, R148, c[0x0][0x2d0], -R153.reuse ;  /* 0x0000b40094ec7a23 */ /* 0x100fe40000010899 */
[----:B------:R-:W4:Y:S01]  /*7740*/  MUFU.EX2 R169, R169 ;  /* 0x000000a900a97308 */ /* 0x000f220000000800 */
[----:B------:R-:W-:Y:S01]  /*7750*/  FFMA.FTZ R153, R146, c[0x0][0x2d0], -R153 ;  /* 0x0000b40092997a23 */ /* 0x000fe20000010899 */
[----:B-1----:R-:W-:Y:S08]  /*7760*/  F2FP.PACK_AB R136, R171, R174 ;  /* 0x000000aeab88723e */ /* 0x002ff000000000ff */
[----:B------:R-:W1:Y:S01]  /*7770*/  MUFU.EX2 R132, R132 ;  /* 0x0000008400847308 */ /* 0x000e620000000800 */
[----:B--2---:R-:W-:Y:S04]  /*7780*/  FMNMX.FTZ R0, R11, R0, !PT ;  /* 0x000000000b007209 */ /* 0x004fe80007810000 */
[C---:B------:R-:W-:Y:S01]  /*7790*/  FSETP.NEU.FTZ.AND P0, PT, R0.reuse, -INF , PT ;  /* 0xff8000000000780b */ /* 0x040fe20003f1d000 */
[C---:B------:R-:W-:Y:S04]  /*77a0*/  FMUL.FTZ R144, R0.reuse, c[0x0][0x2d0] ;  /* 0x0000b40000907a20 */ /* 0x040fe80000410000 */
[----:B------:R-:W-:Y:S01]  /*77b0*/  MUFU.EX2 R237, R153 ;  /* 0x0000009900ed7308 */ /* 0x000fe20000000800 */
[----:B------:R-:W-:Y:S02]  /*77c0*/  FSEL R4, R0, RZ, P0 ;  /* 0x000000ff00047208 */ /* 0x000fe40000000000 */
[----:B------:R-:W-:Y:S02]  /*77d0*/  FSEL R144, R144, RZ, P0 ;  /* 0x000000ff90907208 */ /* 0x000fe40000000000 */
[----:B----4-:R-:W-:Y:S01]  /*77e0*/  F2FP.PACK_AB R138, R169, R170 ;  /* 0x000000aaa98a723e */ /* 0x010fe200000000ff */
[----:B------:R-:W-:Y:S02]  /*77f0*/  FADD.FTZ R4, -R4, R3 ;  /* 0x0000000304047221 */ /* 0x000fe40000010100 */
[--C-:B------:R-:W-:Y:S02]  /*7800*/  FFMA.FTZ R176, R176, c[0x0][0x2d0], -R144.reuse ;  /* 0x0000b400b0b07a23 */ /* 0x100fe40000010890 */
[--C-:B------:R-:W-:Y:S01]  /*7810*/  FFMA.FTZ R173, R177, c[0x0][0x2d0], -R144.reuse ;  /* 0x0000b400b1ad7a23 */ /* 0x100fe20000010890 */
[----:B------:R-:W-:Y:S01]  /*7820*/  MUFU.EX2 R178, R178 ;  /* 0x000000b200b27308 */ /* 0x000fe20000000800 */
[--C-:B------:R-:W-:Y:S02]  /*7830*/  FFMA.FTZ R172, R9, c[0x0][0x2d0], -R144.reuse ;  /* 0x0000b40009ac7a23 */ /* 0x100fe40000010890 */
[--C-:B------:R-:W-:Y:S02]  /*7840*/  FFMA.FTZ R177, R7, c[0x0][0x2d0], -R144.reuse ;  /* 0x0000b40007b17a23 */ /* 0x100fe40000010890 */
[----:B------:R-:W-:Y:S02]  /*7850*/  FMUL.FTZ R3, R4, c[0x0][0x2d0] ;  /* 0x0000b40004037a20 */ /* 0x000fe40000410000 */
[C---:B-1----:R-:W-:Y:S02]  /*7860*/  FMUL.FTZ R4, R132.reuse, R128 ;  /* 0x0000008084047220 */ /* 0x042fe40000410000 */
[C---:B------:R-:W-:Y:S01]  /*7870*/  FMUL.FTZ R5, R132.reuse, R129 ;  /* 0x0000008184057220 */ /* 0x040fe20000410000 */
[----:B------:R-:W-:Y:S01]  /*7880*/  MUFU.EX2 R176, R176 ;  /* 0x000000b000b07308 */ /* 0x000fe20000000800 */
[C---:B------:R-:W-:Y:S02]  /*7890*/  FMUL.FTZ R8, R132.reuse, R124 ;  /* 0x0000007c84087220 */ /* 0x040fe40000410000 */
[C---:B------:R-:W-:Y:S02]  /*78a0*/  FMUL.FTZ R9, R132.reuse, R125 ;  /* 0x0000007d84097220 */ /* 0x040fe40000410000 */
[C---:B------:R-:W-:Y:S02]  /*78b0*/  FMUL.FTZ R16, R132.reuse, R116 ;  /* 0x0000007484107220 */ /* 0x040fe40000410000 */
[C---:B------:R-:W-:Y:S02]  /*78c0*/  FMUL.FTZ R17, R132.reuse, R117 ;  /* 0x0000007584117220 */ /* 0x040fe40000410000 */
[C---:B------:R-:W-:Y:S01]  /*78d0*/  FMUL.FTZ R24, R132.reuse, R108 ;  /* 0x0000006c84187220 */ /* 0x040fe20000410000 */
[----:B------:R-:W1:Y:S01]  /*78e0*/  MUFU.EX2 R173, R173 ;  /* 0x000000ad00ad7308 */ /* 0x000e620000000800 */
[C---:B------:R-:W-:Y:S02]  /*78f0*/  FMUL.FTZ R25, R132.reuse, R109 ;  /* 0x0000006d84197220 */ /* 0x040fe40000410000 */
[C---:B------:R-:W-:Y:S02]  /*7900*/  FMUL.FTZ R32, R132.reuse, R100 ;  /* 0x0000006484207220 */ /* 0x040fe40000410000 */
[C---:B------:R-:W-:Y:S02]  /*7910*/  FMUL.FTZ R33, R132.reuse, R101 ;  /* 0x0000006584217220 */ /* 0x040fe40000410000 */
[--C-:B------:R-:W-:Y:S02]  /*7920*/  FFMA.FTZ R182, R165, c[0x0][0x2d0], -R144.reuse ;  /* 0x0000b400a5b67a23 */ /* 0x100fe40000010890 */
[----:B------:R-:W-:Y:S01]  /*7930*/  LDSM.16.MT88.4 R164, [R135+UR4+0x5900] ;  /* 0x0059000487a4783b */ /* 0x000fe20008004200 */
[----:B------:R-:W-:Y:S01]  /*7940*/  MUFU.EX2 R172, R172 ;  /* 0x000000ac00ac7308 */ /* 0x000fe20000000800 */
[--C-:B------:R-:W-:Y:S02]  /*7950*/  FFMA.FTZ R183, R163, c[0x0][0x2d0], -R144.reuse ;  /* 0x0000b400a3b77a23 */ /* 0x100fe40000010890 */
[--C-:B------:R-:W-:Y:S02]  /*7960*/  FFMA.FTZ R190, R143, c[0x0][0x2d0], -R144.reuse ;  /* 0x0000b4008fbe7a23 */ /* 0x100fe40000010890 */
[--C-:B------:R-:W-:Y:S02]  /*7970*/  FFMA.FTZ R213, R141, c[0x0][0x2d0], -R144.reuse ;  /* 0x0000b4008dd57a23 */ /* 0x100fe40000010890 */
[----:B------:R-:W-:Y:S01]  /*7980*/  LDSM.16.MT88.4 R140, [R134+UR4+0x2900] ;  /* 0x00290004868c783b */ /* 0x000fe20008004200 */
[--C-:B------:R-:W-:Y:S02]  /*7990*/  FFMA.FTZ R230, R161, c[0x0][0x2d0], -R144.reuse ;  /* 0x0000b400a1e67a23 */ /* 0x100fe40000010890 */
[----:B------:R-:W2:Y:S01]  /*79a0*/  MUFU.EX2 R177, R177 ;  /* 0x000000b100b17308 */ /* 0x000ea20000000800 */
[--C-:B------:R-:W-:Y:S02]  /*79b0*/  FFMA.FTZ R231, R159, c[0x0][0x2d0], -R144.reuse ;  /* 0x0000b4009fe77a23 */ /* 0x100fe40000010890 */
[--C-:B------:R-:W-:Y:S01]  /*79c0*/  FFMA.FTZ R232, R157, c[0x0][0x2d0], -R144.reuse ;  /* 0x0000b4009de87a23 */ /* 0x100fe20000010890 */
[----:B-1----:R-:W-:Y:S01]  /*79d0*/  F2FP.PACK_AB R137, R173, R176 ;  /* 0x000000b0ad89723e */ /* 0x002fe200000000ff */
[----:B------:R-:W-:Y:S01]  /*79e0*/  LDSM.16.MT88.4 R156, [R134+UR4+0x3900] ;  /* 0x00390004869c783b */ /* 0x000fe20008004200 */
[--C-:B------:R-:W-:Y:S02]  /*79f0*/  FFMA.FTZ R233, R155, c[0x0][0x2d0], -R144.reuse ;  /* 0x0000b4009be97a23 */ /* 0x100fe40000010890 */
[--C-:B------:R-:W-:Y:S02]  /*7a00*/  FFMA.FTZ R238, R151, c[0x0][0x2d0], -R144.reuse ;  /* 0x0000b40097ee7a23 */ /* 0x100fe40000010890 */
[----:B------:R-:W1:Y:S01]  /*7a10*/  MUFU.EX2 R3, R3 ;  /* 0x0000000300037308 */ /* 0x000e620000000800 */
[--C-:B------:R-:W-:Y:S02]  /*7a20*/  FFMA.FTZ R239, R149, c[0x0][0x2d0], -R144.reuse ;  /* 0x0000b40095ef7a23 */ /* 0x100fe40000010890 */
[----:B------:R-:W-:Y:S01]  /*7a30*/  LDSM.16.MT88.4 R148, [R135+UR4+0x3900] ;  /* 0x003900048794783b */ /* 0x000fe20008004200 */
[--C-:B------:R-:W-:Y:S02]  /*7a40*/  FFMA.FTZ R240, R147, c[0x0][0x2d0], -R144.reuse ;  /* 0x0000b40093f07a23 */ /* 0x100fe40000010890 */
[----:B------:R-:W-:Y:S02]  /*7a50*/  FFMA.FTZ R144, R145, c[0x0][0x2d0], -R144 ;  /* 0x0000b40091907a23 */ /* 0x000fe40000010890 */
[C---:B------:R-:W-:Y:S02]  /*7a60*/  FMUL.FTZ R36, R132.reuse, R36 ;  /* 0x0000002484247220 */ /* 0x040fe40000410000 */
[----:B------:R4:W-:Y:S01]  /*7a70*/  MUFU.EX2 R241, R144 ;  /* 0x0000009000f17308 */ /* 0x0009e20000000800 */
[----:B------:R-:W-:Y:S01]  /*7a80*/  LDSM.16.MT88.4 R152, [R133+0x3900] ;  /* 0x003900008598783b */ /* 0x000fe20000004200 */
[C---:B------:R-:W-:Y:S01]  /*7a90*/  FMUL.FTZ R37, R132.reuse, R37 ;  /* 0x0000002584257220 */ /* 0x040fe20000410000 */
[----:B--2---:R-:W-:Y:S01]  /*7aa0*/  F2FP.PACK_AB R139, R177, R172 ;  /* 0x000000acb18b723e */ /* 0x004fe200000000ff */
[C---:B------:R-:W-:Y:S02]  /*7ab0*/  FMUL.FTZ R40, R132.reuse, R40 ;  /* 0x0000002884287220 */ /* 0x040fe40000410000 */
[C---:B------:R-:W-:Y:S03]  /*7ac0*/  FMUL.FTZ R41, R132.reuse, R41 ;  /* 0x0000002984297220 */ /* 0x040fe60000410000 */
[----:B------:R-:W-:Y:S01]  /*7ad0*/  LDSM.16.MT88.4 R160, [R168+0x3900] ;  /* 0x00390000a8a0783b */ /* 0x000fe20000004200 */
[C---:B------:R-:W-:Y:S01]  /*7ae0*/  FMUL.FTZ R44, R132.reuse, R44 ;  /* 0x0000002c842c7220 */ /* 0x040fe20000410000 */
[----:B------:R-:W2:Y:S01]  /*7af0*/  MUFU.EX2 R179, R179 ;  /* 0x000000b300b37308 */ /* 0x000ea20000000800 */
[C---:B------:R-:W-:Y:S02]  /*7b00*/  FMUL.FTZ R45, R132.reuse, R45 ;  /* 0x0000002d842d7220 */ /* 0x040fe40000410000 */
[C---:B-1----:R-:W-:Y:S02]  /*7b10*/  FMUL.FTZ R6, R3.reuse, R130 ;  /* 0x0000008203067220 */ /* 0x042fe40000410000 */
[C---:B------:R-:W-:Y:S02]  /*7b20*/  FMUL.FTZ R7, R3.reuse, R131 ;  /* 0x0000008303077220 */ /* 0x040fe40000410000 */
[----:B------:R-:W-:Y:S01]  /*7b30*/  LDSM.16.MT88.4 R128, [R133+0x2900] ;  /* 0x002900008580783b */ /* 0x000fe20000004200 */
[C---:B------:R-:W-:Y:S02]  /*7b40*/  FMUL.FTZ R10, R3.reuse, R126 ;  /* 0x0000007e030a7220 */ /* 0x040fe40000410000 */
[C---:B------:R-:W-:Y:S01]  /*7b50*/  FMUL.FTZ R11, R3.reuse, R127 ;  /* 0x0000007f030b7220 */ /* 0x040fe20000410000 */
[----:B------:R-:W-:Y:S01]  /*7b60*/  MUFU.EX2 R180, R180 ;  /* 0x000000b400b47308 */ /* 0x000fe20000000800 */
[C---:B------:R-:W-:Y:S03]  /*7b70*/  HMMA.16816.F32 R4, R136.reuse, R12, R4 ;  /* 0x0000000c8804723c */ /* 0x040fe60000001804 */
[----:B------:R-:W-:Y:S02]  /*7b80*/  LDSM.16.MT88.4 R124, [R135+UR4+0x2900] ;  /* 0x00290004877c783b */ /* 0x000fe40008004200 */
[C---:B------:R-:W-:Y:S02]  /*7b90*/  FMUL.FTZ R18, R3.reuse, R118 ;  /* 0x0000007603127220 */ /* 0x040fe40000410000 */
[C---:B------:R-:W-:Y:S01]  /*7ba0*/  FMUL.FTZ R12, R132.reuse, R120 ;  /* 0x00000078840c7220 */ /* 0x040fe20000410000 */
[C---:B------:R-:W-:Y:S01]  /*7bb0*/  HMMA.16816.F32 R8, R136.reuse, R14, R8 ;  /* 0x0000000e8808723c */ /* 0x040fe20000001808 */
[----:B------:R-:W-:Y:S02]  /*7bc0*/  MUFU.EX2 R181, R181 ;  /* 0x000000b500b57308 */ /* 0x000fe40000000800 */
[----:B----4-:R-:W-:Y:S01]  /*7bd0*/  LDSM.16.MT88.4 R144, [R168+0x1900] ;  /* 0x00190000a890783b */ /* 0x010fe20000004200 */
        /* <DEDUP_REMOVED lines=9> */
[C---:B---3--:R-:W-:Y:S01]  /*7c70*/  HMMA.16816.F32 R12, R136.reuse, R20, R12 ;  /* 0x00000014880c723c */ /* 0x048fe2000000180c */
[----:B------:R-:W1:Y:S02]  /*7c80*/  LDSM.16.MT88.4 R120, [R168+0x100] ;  /* 0x00010000a878783b */ /* 0x000e640000004200 */
[C---:B------:R-:W-:Y:S01]  /*7c90*/  FMUL.FTZ R35, R3.reuse, R103 ;  /* 0x0000006703237220 */ /* 0x040fe20000410000 */
[----:B------:R-:W3:Y:S01]  /*7ca0*/  MUFU.EX2 R183, R183 ;  /* 0x000000b700b77308 */ /* 0x000ee20000000800 */
[C---:B------:R-:W-:Y:S02]  /*7cb0*/  FMUL.FTZ R38, R3.reuse, R38 ;  /* 0x0000002603267220 */ /* 0x040fe40000410000 */
[C---:B------:R-:W-:Y:S01]  /*7cc0*/  FMUL.FTZ R20, R132.reuse, R112 ;  /* 0x0000007084147220 */ /* 0x040fe20000410000 */
[C---:B------:R-:W-:Y:S01]  /*7cd0*/  HMMA.16816.F32 R16, R136.reuse, R22, R16 ;  /* 0x000000168810723c */ /* 0x040fe20000001810 */
[----:B------:R-:W-:Y:S03]  /*7ce0*/  LDSM.16.MT88.4 R100, [R134+UR4+0x2100] ;  /* 0x002100048664783b */ /* 0x000fe60008004200 */
        /* <DEDUP_REMOVED lines=8> */
[----:B------:R-:W4:Y:S01]  /*7d70*/  LDSM.16.MT88.4 R112, [R135+UR4+0x2100] ;  /* 0x002100048770783b */ /* 0x000f220008004200 */
[C---:B------:R-:W-:Y:S01]  /*7d80*/  FMUL.FTZ R46, R3.reuse, R46 ;  /* 0x0000002e032e7220 */ /* 0x040fe20000410000 */
[C---:B------:R-:W-:Y:S01]  /*7d90*/  HMMA.16816.F32 R20, R136.reuse, R28, R20 ;  /* 0x0000001c8814723c */ /* 0x040fe20000001814 */
[----:B------:R-:W5:Y:S02]  /*7da0*/  MUFU.EX2 R213, R213 ;  /* 0x000000d500d57308 */ /* 0x000f640000000800 */
[C---:B------:R-:W-:Y:S02]  /*7db0*/  FMUL.FTZ R47, R3.reuse, R47 ;  /* 0x0000002f032f7220 */ /* 0x040fe40000410000 */
[C---:B------:R-:W-:Y:S02]  /*7dc0*/  FMUL.FTZ R48, R132.reuse, R48 ;  /* 0x0000003084307220 */ /* 0x040fe40000410000 */
[C---:B------:R-:W-:Y:S01]  /*7dd0*/  FMUL.FTZ R28, R132.reuse, R104 ;  /* 0x00000068841c7220 */ /* 0x040fe20000410000 */
[C---:B------:R-:W-:Y:S03]  /*7de0*/  HMMA.16816.F32 R24, R136.reuse, R30, R24 ;  /* 0x0000001e8818723c */ /* 0x040fe60000001818 */
[----:B------:R-:W-:Y:S01]  /*7df0*/  MUFU.EX2 R226, R226 ;  /* 0x000000e200e27308 */ /* 0x000fe20000000800 */
[C---:B------:R-:W-:Y:S02]  /*7e00*/  FMUL.FTZ R29, R132.reuse, R105 ;  /* 0x00000069841d7220 */ /* 0x040fe40000410000 */
[C---:B------:R-:W-:Y:S02]  /*7e10*/  FMUL.FTZ R49, R132.reuse, R49 ;  /* 0x0000003184317220 */ /* 0x040fe40000410000 */
[C---:B------:R-:W-:Y:S04]  /*7e20*/  FMUL.FTZ R30, R3.reuse, R106 ;  /* 0x0000006a031e7220 */ /* 0x040fe80000410000 */
[C---:B------:R-:W-:Y:S01]  /*7e30*/  FMUL.FTZ R31, R3.reuse, R107 ;  /* 0x0000006b031f7220 */ /* 0x040fe20000410000 */
[----:B------:R-:W2:Y:S01]  /*7e40*/  MUFU.EX2 R227, R227 ;  /* 0x000000e300e37308 */ /* 0x000ea20000000800 */
[----:B------:R-:W2:Y:S01]  /*7e50*/  LDSM.16.MT88.4 R104, [R133+0x2100] ;  /* 0x002100008568783b */ /* 0x000ea20000004200 */
[C---:B------:R-:W-:Y:S02]  /*7e60*/  FMUL.FTZ R50, R3.reuse, R50 ;  /* 0x0000003203327220 */ /* 0x040fe40000410000 */
[C---:B------:R-:W-:Y:S02]  /*7e70*/  FMUL.FTZ R51, R3.reuse, R51 ;  /* 0x0000003303337220 */ /* 0x040fe40000410000 */
[C---:B-1----:R-:W-:Y:S03]  /*7e80*/  HMMA.16816.F32 R28, R136.reuse, R120, R28 ;  /* 0x00000078881c723c */ /* 0x042fe6000000181c */
        /* <DEDUP_REMOVED lines=8> */
[----:B------:R-:W1:Y:S01]  /*7f10*/  MUFU.EX2 R229, R229 ;  /* 0x000000e500e57308 */ /* 0x000e620000000800 */
[C---:B----4-:R-:W-:Y:S04]  /*7f20*/  HMMA.16816.F32 R36, R136.reuse, R112, R36 ;  /* 0x000000708824723c */ /* 0x050fe80000001824 */
[C---:B------:R-:W-:Y:S02]  /*7f30*/  FMUL.FTZ R57, R132.reuse, R57 ;  /* 0x0000003984397220 */ /* 0x040fe40000410000 */
[C---:B------:R-:W-:Y:S02]  /*7f40*/  FMUL.FTZ R58, R3.reuse, R58 ;  /* 0x0000003a033a7220 */ /* 0x040fe40000410000 */
[C---:B------:R-:W-:Y:S01]  /*7f50*/  HMMA.16816.F32 R40, R136.reuse, R114, R40 ;  /* 0x000000728828723c */ /* 0x040fe20000001828 */
[----:B------:R-:W-:Y:S01]  /*7f60*/  LDSM.16.MT88.4 R112, [R135+UR4+0x900] ;  /* 0x000900048770783b */ /* 0x000fe20008004200 */
[----:B------:R-:W-:Y:S02]  /*7f70*/  MUFU.EX2 R230, R230 ;  /* 0x000000e600e67308 */ /* 0x000fe40000000800 */
[C---:B------:R-:W-:Y:S02]  /*7f80*/  FMUL.FTZ R59, R3.reuse, R59 ;  /* 0x0000003b033b7220 */ /* 0x040fe40000410000 */
[C---:B------:R-:W-:Y:S02]  /*7f90*/  FMUL.FTZ R60, R132.reuse, R60 ;  /* 0x0000003c843c7220 */ /* 0x040fe40000410000 */
[C---:B------:R-:W-:Y:S01]  /*7fa0*/  FMUL.FTZ R61, R132.reuse, R61 ;  /* 0x0000003d843d7220 */ /* 0x040fe20000410000 */
[C---:B--2---:R-:W-:Y:S03]  /*7fb0*/  HMMA.16816.F32 R44, R136.reuse, R104, R44 ;  /* 0x00000068882c723c */ /* 0x044fe6000000182c */
[----:B------:R-:W2:Y:S01]  /*7fc0*/  MUFU.EX2 R231, R231 ;  /* 0x000000e700e77308 */ /* 0x000ea20000000800 */
[C---:B------:R-:W-:Y:S02]  /*7fd0*/  FMUL.FTZ R62, R3.reuse, R62 ;  /* 0x0000003e033e7220 */ /* 0x040fe40000410000 */
[C---:B------:R-:W-:Y:S02]  /*7fe0*/  FMUL.FTZ R63, R3.reuse, R63 ;  /* 0x0000003f033f7220 */ /* 0x040fe40000410000 */
[C---:B------:R-:W-:Y:S01]  /*7ff0*/  FMUL.FTZ R64, R132.reuse, R64 ;  /* 0x0000004084407220 */ /* 0x040fe20000410000 */
[C---:B------:R-:W-:Y:S01]  /*8000*/  HMMA.16816.F32 R48, R136.reuse, R106, R48 ;  /* 0x0000006a8830723c */ /* 0x040fe20000001830 */
[----:B------:R-:W4:Y:S03]  /*8010*/  LDSM.16.MT88.4 R104, [R135+UR4+0x4100] ;  /* 0x004100048768783b */ /* 0x000f260008004200 */
        /* <DEDUP_REMOVED lines=16> */
[----:B------:R-:W2:Y:S01]  /*8120*/  LDSM.16.MT88.4 R108, [R134+UR4+0x4100] ;  /* 0x00410004866c783b */ /* 0x000ea20008004200 */
[----:B------:R-:W1:Y:S02]  /*8130*/  MUFU.EX2 R235, R235 ;  /* 0x000000eb00eb7308 */ /* 0x000e640000000800 */
[C---:B------:R-:W-:Y:S02]  /*8140*/  FMUL.FTZ R73, R132.reuse, R73 ;  /* 0x0000004984497220 */ /* 0x040fe40000410000 */
[C---:B------:R-:W-:Y:S02]  /*8150*/  FMUL.FTZ R74, R3.reuse, R74 ;  /* 0x0000004a034a7220 */ /* 0x040fe40000410000 */
[C---:B------:R-:W-:Y:S01]  /*8160*/  FMUL.FTZ R75, R3.reuse, R75 ;  /* 0x0000004b034b7220 */ /* 0x040fe20000410000 */
[C---:B----4-:R-:W-:Y:S03]  /*8170*/  HMMA.16816.F32 R68, R136.reuse, R104, R68 ;  /* 0x000000688844723c */ /* 0x050fe60000001844 */
[C---:B------:R-:W-:Y:S01]  /*8180*/  FMUL.FTZ R76, R132.reuse, R76 ;  /* 0x0000004c844c7220 */ /* 0x040fe20000410000 */
[----:B------:R-:W-:Y:S01]  /*8190*/  MUFU.EX2 R236, R236 ;  /* 0x000000ec00ec7308 */ /* 0x000fe20000000800 */
[C---:B------:R-:W-:Y:S02]  /*81a0*/  FMUL.FTZ R77, R132.reuse, R77 ;  /* 0x0000004d844d7220 */ /* 0x040fe40000410000 */
[C---:B------:R-:W-:Y:S01]  /*81b0*/  FMUL.FTZ R78, R3.reuse, R78 ;  /* 0x0000004e034e7220 */ /* 0x040fe20000410000 */
[C---:B------:R-:W-:Y:S01]  /*81c0*/  HMMA.16816.F32 R72, R136.reuse, R106, R72 ;  /* 0x0000006a8848723c */ /* 0x040fe20000001848 */
[----:B------:R-:W4:Y:S03]  /*81d0*/  LDSM.16.MT88.4 R104, [R168+0x4100] ;  /* 0x00410000a868783b */ /* 0x000f260000004200 */
[C---:B------:R-:W-:Y:S02]  /*81e0*/  FMUL.FTZ R79, R3.reuse, R79 ;  /* 0x0000004f034f7220 */ /* 0x040fe40000410000 */
[C---:B------:R-:W-:Y:S01]  /*81f0*/  FMUL.FTZ R80, R132.reuse, R80 ;  /* 0x0000005084507220 */ /* 0x040fe20000410000 */
[----:B------:R-:W-:Y:S01]  /*8200*/  MUFU.EX2 R238, R238 ;  /* 0x000000ee00ee7308 */ /* 0x000fe20000000800 */
[C---:B------:R-:W-:Y:S03]  /*8210*/  FMUL.FTZ R81, R132.reuse, R81 ;  /* 0x0000005184517220 */ /* 0x040fe60000410000 */
[C---:B-1----:R-:W-:Y:S03]  /*8220*/  HMMA.16816.F32 R76, R136.reuse, R100, R76 ;  /* 0x00000064884c723c */ /* 0x042fe6000000184c */
[C---:B------:R-:W-:Y:S02]  /*8230*/  FMUL.FTZ R82, R3.reuse, R82 ;  /* 0x0000005203527220 */ /* 0x040fe40000410000 */
[----:B------:R-:W-:Y:S01]  /*8240*/  FMUL.FTZ R83, R3, R83 ;  /* 0x0000005303537220 */ /* 0x000fe20000410000 */
[----:B------:R-:W1:Y:S01]  /*8250*/  MUFU.EX2 R239, R239 ;  /* 0x000000ef00ef7308 */ /* 0x000e620000000800 */
[C---:B------:R-:W-:Y:S01]  /*8260*/  FMUL.FTZ R84, R132.reuse, R84 ;  /* 0x0000005484547220 */ /* 0x040fe20000410000 */
[----:B------:R-:W-:Y:S01]  /*8270*/  F2FP.PACK_AB R100, R179, R178 ;  /* 0x000000b2b364723e */ /* 0x000fe200000000ff */
[C---:B------:R-:W-:Y:S03]  /*8280*/  FMUL.FTZ R85, R132.reuse, R85 ;  /* 0x0000005584557220 */ /* 0x040fe60000410000 */
[C---:B------:R-:W-:Y:S03]  /*8290*/  HMMA.16816.F32 R80, R136.reuse, R102, R80 ;  /* 0x000000668850723c */ /* 0x040fe60000001850 */
[----:B------:R-:W-:Y:S01]  /*82a0*/  FMUL.FTZ R86, R3, R86 ;  /* 0x0000005603567220 */ /* 0x000fe20000410000 */
[----:B---3--:R-:W-:Y:S01]  /*82b0*/  F2FP.PACK_AB R101, R183, R182 ;  /* 0x000000b6b765723e */ /* 0x008fe200000000ff */
[----:B------:R-:W-:Y:S01]  /*82c0*/  FMUL.FTZ R87, R3, R87 ;  /* 0x0000005703577220 */ /* 0x000fe20000410000 */
[----:B------:R-:W3:Y:S01]  /*82d0*/  MUFU.EX2 R240, R240 ;  /* 0x000000f000f07308 */ /* 0x000ee20000000800 */
[C---:B------:R-:W-:Y:S01]  /*82e0*/  FMUL.FTZ R88, R132.reuse, R88 ;  /* 0x0000005884587220 */ /* 0x040fe20000410000 */
[----:B------:R-:W-:Y:S01]  /*82f0*/  F2FP.PACK_AB R102, R181, R180 ;  /* 0x000000b4b566723e */ /* 0x000fe200000000ff */
[C---:B------:R-:W-:Y:S03]  /*8300*/  FMUL.FTZ R89, R132.reuse, R89 ;  /* 0x0000005984597220 */ /* 0x040fe60000410000 */
[C---:B--2---:R-:W-:Y:S03]  /*8310*/  HMMA.16816.F32 R84, R136.reuse, R108, R84 ;  /* 0x0000006c8854723c */ /* 0x044fe60000001854 */
[----:B------:R-:W-:Y:S01]  /*8320*/  FMUL.FTZ R90, R3, R90 ;  /* 0x0000005a035a7220 */ /* 0x000fe20000410000 */
[----:B-----5:R-:W-:Y:S01]  /*8330*/  F2FP.PACK_AB R103, R213, R190 ;  /* 0x000000bed567723e */ /* 0x020fe200000000ff */
[C---:B------:R-:W-:Y:S02]  /*8340*/  FMUL.FTZ R91, R3.reuse, R91 ;  /* 0x0000005b035b7220 */ /* 0x040fe40000410000 */
[C---:B------:R-:W-:Y:S02]  /*8350*/  FMUL.FTZ R92, R132.reuse, R92 ;  /* 0x0000005c845c7220 */ /* 0x040fe40000410000 */
[C---:B------:R-:W-:Y:S03]  /*8360*/  FMUL.FTZ R93, R132.reuse, R93 ;  /* 0x0000005d845d7220 */ /* 0x040fe60000410000 */
[C---:B------:R-:W-:Y:S01]  /*8370*/  HMMA.16816.F32 R88, R136.reuse, R110, R88 ;  /* 0x0000006e8858723c */ /* 0x040fe20000001858 */
[----:B------:R-:W2:Y:S02]  /*8380*/  LDSM.16.MT88.4 R108, [R134+UR4+0x900] ;  /* 0x00090004866c783b */ /* 0x000ea40008004200 */
[C---:B------:R-:W-:Y:S02]  /*8390*/  FMUL.FTZ R94, R3.reuse, R94 ;  /* 0x0000005e035e7220 */ /* 0x040fe40000410000 */
[C---:B------:R-:W-:Y:S02]  /*83a0*/  FMUL.FTZ R95, R3.reuse, R95 ;  /* 0x0000005f035f7220 */ /* 0x040fe40000410000 */
[C---:B------:R-:W-:Y:S02]  /*83b0*/  FMUL.FTZ R96, R132.reuse, R96 ;  /* 0x0000006084607220 */ /* 0x040fe40000410000 */
[C---:B------:R-:W-:Y:S03]  /*83c0*/  FMUL.FTZ R97, R132.reuse, R97 ;  /* 0x0000006184617220 */ /* 0x040fe60000410000 */
[C---:B----4-:R-:W-:Y:S03]  /*83d0*/  HMMA.16816.F32 R92, R136.reuse, R104, R92 ;  /* 0x00000068885c723c */ /* 0x050fe6000000185c */
[C---:B------:R-:W-:Y:S02]  /*83e0*/  FMUL.FTZ R98, R3.reuse, R98 ;  /* 0x0000006203627220 */ /* 0x040fe40000410000 */
[C---:B------:R-:W-:Y:S02]  /*83f0*/  FMUL.FTZ R99, R3.reuse, R99 ;  /* 0x0000006303637220 */ /* 0x040fe40000410000 */
[----:B------:R-:W-:Y:S02]  /*8400*/  FFMA.FTZ R174, R132, R207, R174 ;  /* 0x000000cf84ae7223 */ /* 0x000fe400000100ae */
[----:B------:R-:W-:Y:S03]  /*8410*/  FFMA.FTZ R176, R3, R208, R176 ;  /* 0x000000d003b07223 */ /* 0x000fe600000100b0 */
[----:B------:R-:W-:Y:S01]  /*8420*/  HMMA.16816.F32 R96, R136, R106, R96 ;  /* 0x0000006a8860723c */ /* 0x000fe20000001860 */
[----:B------:R-:W4:Y:S02]  /*8430*/  LDSM.16.MT88.4 R104, [R168+0x2900] ;  /* 0x00290000a868783b */ /* 0x000f240000004200 */
[----:B------:R-:W-:Y:S01]  /*8440*/  IADD3 R3, R225, -0x2, RZ ;  /* 0xfffffffee1037810 */ /* 0x000fe20007ffe0ff */
[----:B------:R-:W-:Y:S02]  /*8450*/  FADD.FTZ R171, R171, R174 ;  /* 0x000000aeabab7221 */ /* 0x000fe40000010000 */
[----:B------:R-:W-:Y:S01]  /*8460*/  FADD.FTZ R173, R173, R176 ;  /* 0x000000b0adad7221 */ /* 0x000fe20000010000 */
[----:B------:R-:W-:Y:S01]  /*8470*/  ISETP.GE.AND P0, PT, R3, R194, PT ;  /* 0x000000c20300720c */ /* 0x000fe20003f06270 */
[C---:B------:R-:W-:Y:S01]  /*8480*/  HMMA.16816.F32 R4, R100.reuse, R112, R4 ;  /* 0x000000706404723c */ /* 0x040fe20000001804 */
[----:B------:R-:W-:Y:S04]  /*8490*/  LDSM.16.MT88.4 R136, [R134+UR4+0x3100] ;  /* 0x003100048688783b */ /* 0x000fe80008004200 */
        /* <DEDUP_REMOVED lines=10> */
[----:B------:R-:W-:Y:S03]  /*8540*/  LDSM.16.MT88.4 R116, [R134+UR4+0x4900] ;  /* 0x004900048674783b */ /* 0x000fe60008004200 */
[----:B------:R-:W-:Y:S02]  /*8550*/  FADD.FTZ R179, R179, R178 ;  /* 0x000000b2b3b37221 */ /* 0x000fe40000010000 */
[----:B------:R-:W-:Y:S02]  /*8560*/  FADD.FTZ R183, R183, R182 ;  /* 0x000000b6b7b77221 */ /* 0x000fe40000010000 */
[C---:B--2---:R-:W-:Y:S04]  /*8570*/  HMMA.16816.F32 R20, R100.reuse, R108, R20 ;  /* 0x0000006c6414723c */ /* 0x044fe80000001814 */
[----:B------:R-:W-:Y:S02]  /*8580*/  FADD.FTZ R180, R180, R179 ;  /* 0x000000b3b4b47221 */ /* 0x000fe40000010000 */
[----:B------:R-:W-:Y:S02]  /*8590*/  FADD.FTZ R190, R190, R183 ;  /* 0x000000b7bebe7221 */ /* 0x000fe40000010000 */
[C---:B------:R-:W-:Y:S01]  /*85a0*/  HMMA.16816.F32 R24, R100.reuse, R110, R24 ;  /* 0x0000006e6418723c */ /* 0x040fe20000001818 */
[----:B------:R-:W2:Y:S03]  /*85b0*/  LDSM.16.MT88.4 R108, [R135+UR4+0x4900] ;  /* 0x00490004876c783b */ /* 0x000ea60008004200 */
[----:B------:R-:W-:Y:S02]  /*85c0*/  FADD.FTZ R181, R181, R180 ;  /* 0x000000b4b5b57221 */ /* 0x000fe40000010000 */
[----:B------:R-:W-:Y:S02]  /*85d0*/  FADD.FTZ R213, R213, R190 ;  /* 0x000000bed5d57221 */ /* 0x000fe40000010000 */
        /* <DEDUP_REMOVED lines=11> */
[----:B------:R-:W-:Y:S07]  /*8690*/  LDSM.16.MT88.4 R140, [R134+UR4+0x1900] ;  /* 0x00190004868c783b */ /* 0x000fee0008004200 */
[C---:B----4-:R-:W-:Y:S08]  /*86a0*/  HMMA.16816.F32 R60, R100.reuse, R104, R60 ;  /* 0x00000068643c723c */ /* 0x050ff0000000183c */
[C---:B------:R-:W-:Y:S01]  /*86b0*/  HMMA.16816.F32 R64, R100.reuse, R106, R64 ;  /* 0x0000006a6440723c */ /* 0x040fe20000001840 */
[----:B------:R-:W4:Y:S07]  /*86c0*/  LDSM.16.MT88.4 R104, [R168+0x4900] ;  /* 0x00490000a868783b */ /* 0x000f2e0000004200 */
[C---:B--2---:R-:W-:Y:S08]  /*86d0*/  HMMA.16816.F32 R68, R100.reuse, R108, R68 ;  /* 0x0000006c6444723c */ /* 0x044ff00000001844 */
[C---:B------:R-:W-:Y:S01]  /*86e0*/  HMMA.16816.F32 R72, R100.reuse, R110, R72 ;  /* 0x0000006e6448723c */ /* 0x040fe20000001848 */
[----:B------:R-:W2:Y:S07]  /*86f0*/  LDSM.16.MT88.4 R108, [R135+UR4+0x1100] ;  /* 0x00110004876c783b */ /* 0x000eae0008004200 */
[C---:B------:R-:W-:Y:S08]  /*8700*/  HMMA.16816.F32 R76, R100.reuse, R112, R76 ;  /* 0x00000070644c723c */ /* 0x040ff0000000184c */
[C---:B------:R-:W-:Y:S01]  /*8710*/  HMMA.16816.F32 R80, R100.reuse, R114, R80 ;  /* 0x000000726450723c */ /* 0x040fe20000001850 */
[----:B------:R-:W5:Y:S07]  /*8720*/  LDSM.16.MT88.4 R112, [R134+UR4+0x1100] ;  /* 0x001100048670783b */ /* 0x000f6e0008004200 */
[C---:B------:R-:W-:Y:S08]  /*8730*/  HMMA.16816.F32 R84, R100.reuse, R116, R84 ;  /* 0x000000746454723c */ /* 0x040ff00000001854 */
[C---:B------:R-:W-:Y:S01]  /*8740*/  HMMA.16816.F32 R88, R100.reuse, R118, R88 ;  /* 0x000000766458723c */ /* 0x040fe20000001858 */
[----:B------:R-:W1:Y:S07]  /*8750*/  LDSM.16.MT88.4 R116, [R135+UR4+0x3100] ;  /* 0x003100048774783b */ /* 0x000e6e0008004200 */
        /* <DEDUP_REMOVED lines=17> */
[----:B------:R-:W2:Y:S07]  /*8870*/  LDSM.16.MT88.4 R108, [R135+UR4+0x5100] ;  /* 0x00510004876c783b */ /* 0x000eae0008004200 */
[C---:B------:R-:W-:Y:S08]  /*8880*/  HMMA.16816.F32 R12, R100.reuse, R120, R12 ;  /* 0x00000078640c723c */ /* 0x040ff0000000180c */
[C---:B------:R-:W-:Y:S08]  /*8890*/  HMMA.16816.F32 R16, R100.reuse, R122, R16 ;  /* 0x0000007a6410723c */ /* 0x040ff00000001810 */
[C---:B-----5:R-:W-:Y:S08]  /*88a0*/  HMMA.16816.F32 R20, R100.reuse, R112, R20 ;  /* 0x000000706414723c */ /* 0x060ff00000001814 */
[C---:B------:R-:W-:Y:S01]  /*88b0*/  HMMA.16816.F32 R24, R100.reuse, R114, R24 ;  /* 0x000000726418723c */ /* 0x040fe20000001818 */
[----:B------:R-:W5:Y:S07]  /*88c0*/  LDSM.16.MT88.4 R112, [R133+0x5100] ;  /* 0x005100008570783b */ /* 0x000f6e0000004200 */
[C---:B------:R-:W-:Y:S08]  /*88d0*/  HMMA.16816.F32 R28, R100.reuse, R124, R28 ;  /* 0x0000007c641c723c */ /* 0x040ff0000000181c */
[C---:B------:R-:W-:Y:S01]  /*88e0*/  HMMA.16816.F32 R32, R100.reuse, R126, R32 ;  /* 0x0000007e6420723c */ /* 0x040fe20000001820 */
[----:B------:R-:W-:Y:S07]  /*88f0*/  LDSM.16.MT88.4 R124, [R135+UR4+0x1900] ;  /* 0x00190004877c783b */ /* 0x000fee0008004200 */
[C---:B-1----:R-:W-:Y:S08]  /*8900*/  HMMA.16816.F32 R36, R100.reuse, R116, R36 ;  /* 0x000000746424723c */ /* 0x042ff00000001824 */
[C---:B------:R-:W-:Y:S01]  /*8910*/  HMMA.16816.F32 R40, R100.reuse, R118, R40 ;  /* 0x000000766428723c */ /* 0x040fe20000001828 */
[----:B------:R-:W1:Y:S07]  /*8920*/  LDSM.16.MT88.4 R116, [R134+UR4+0x5100] ;  /* 0x005100048674783b */ /* 0x000e6e0008004200 */
        /* <DEDUP_REMOVED lines=31> */
[----:B------:R-:W3:Y:S07]  /*8b20*/  LDSM.16.MT88.4 R8, [R134+UR4+0x5900] ;  /* 0x005900048608783b */ /* 0x000eee0008004200 */
        /* <DEDUP_REMOVED lines=23> */
[----:B------:R-:W-:-:S07]  /*8ca0*/  @!P0 BRA `(.L_x_931) ;  /* 0x000003f000008947 */ /* 0x000fce0003800000 */
[----:B------:R-:W-:Y:S01]  /*8cb0*/  ISETP.NE.AND P2, PT, R195, 0x1, PT ;  /* 0x00000001c300780c */ /* 0x000fe20003f45270 */
[----:B------:R-:W-:Y:S01]  /*8cc0*/  IMAD.MOV.U32 R200, RZ, RZ, RZ ;  /* 0x000000ffffc87224 */ /* 0x000fe200078e00ff */
[----:B------:R-:W-:Y:S02]  /*8cd0*/  IADD3 R201, R203, R175, R204 ;  /* 0x000000afcbc97210 */ /* 0x000fe40007ffe0cc */
[----:B------:R-:W-:Y:S02]  /*8ce0*/  IADD3 R11, -R221, 0x10, RZ ;  /* 0x00000010dd0b7810 */ /* 0x000fe40007ffe1ff */
[----:B------:R-:W-:Y:S02]  /*8cf0*/  IADD3 R201, R201, -0x80, RZ ;  /* 0xffffff80c9c97810 */ /* 0x000fe40007ffe0ff */
[----:B------:R-:W-:Y:S02]  /*8d00*/  LOP3.LUT R11, R11, 0xf, RZ, 0xc0, !PT ;  /* 0x0000000f0b0b7812 */ /* 0x000fe400078ec0ff */
[----:B------:R-:W-:Y:S01]  /*8d10*/  IADD3 R8, -R218, 0x10, RZ ;  /* 0x00000010da087810 */ /* 0x000fe20007ffe1ff */
[----:B------:R-:W-:Y:S02]  /*8d20*/  IMAD.MOV.U32 R3, RZ, RZ, R201 ;  /* 0x000000ffff037224 */ /* 0x000fe400078e00c9 */
[----:B------:R-:W-:Y:S01]  /*8d30*/  @P2 IMAD.HI.U32 R6, R201, c[0x0][0x2bc], RZ ;  /* 0x0000af00c9062a27 */ /* 0x000fe200078e00ff */
[----:B------:R-:W-:Y:S04]  /*8d40*/  LOP3.LUT R8, R8, 0xf, RZ, 0xc0, !PT ;  /* 0x0000000f08087812 */ /* 0x000fe800078ec0ff */
        /* <DEDUP_REMOVED lines=21> */
[----:B------:R-:W-:Y:S02]  /*8ea0*/  LEA.HI.X R4, R6, c[0x0][0x1cc], R3, 0x1, P0 ;  /* 0x0000730006047a11 */ /* 0x000fe400000f0c03 */
[----:B------:R-:W1:Y:S01]  /*8eb0*/  SHFL.IDX PT, R6, R18, 0x1, 0x181f ;  /* 0x00381f0012067f89 */ /* 0x000e6200000e0000 */
[----:B------:R-:W-:Y:S03]  /*8ec0*/  LOP3.LUT R7, R7, 0xf, RZ, 0xc0, !PT ;  /* 0x0000000f07077812 */ /* 0x000fe600078ec0ff */
[----:B------:R-:W2:Y:S04]  /*8ed0*/  SHFL.IDX PT, R12, R4, 0x1, 0x181f ;  /* 0x00381f00040c7f89 */ /* 0x000ea800000e0000 */
[----:B------:R-:W3:Y:S04]  /*8ee0*/  SHFL.IDX PT, R3, R18, RZ, 0x181f ;  /* 0x00181fff12037589 */ /* 0x000ee800000e0000 */
[----:B------:R-:W4:Y:S01]  /*8ef0*/  SHFL.IDX PT, R4, R4, RZ, 0x181f ;  /* 0x00181fff04047589 */ /* 0x000f2200000e0000 */
[----:B-1----:R-:W-:Y:S04]  /*8f00*/  IADD3 R10, P1, P0, R11, R6, R222 ;  /* 0x000000060b0a7210 */ /* 0x002fe8000783e0de */
[----:B--2---:R-:W-:Y:S02]  /*8f10*/  IADD3.X R11, RZ, R12, R223, P1, P0 ;  /* 0x0000000cff0b7210 */ /* 0x004fe40000fe04df */
[----:B------:R-:W-:Y:S04]  /*8f20*/  IADD3 R8, P1, P0, R8, R6, R219 ;  /* 0x0000000608087210 */ /* 0x000fe8000783e0db */
[----:B------:R-:W-:Y:S02]  /*8f30*/  IADD3.X R9, RZ, R12, R220, P1, P0 ;  /* 0x0000000cff097210 */ /* 0x000fe40000fe04dc */
[----:B------:R-:W-:Y:S04]  /*8f40*/  IADD3 R6, P1, P0, R7, R6, R216 ;  /* 0x0000000607067210 */ /* 0x000fe8000783e0d8 */
[----:B------:R-:W-:Y:S02]  /*8f50*/  IADD3.X R7, RZ, R12, R217, P1, P0 ;  /* 0x0000000cff077210 */ /* 0x000fe40000fe04d9 */
[C---:B---3--:R-:W-:Y:S05]  /*8f60*/  IADD3 R14, P0, R3.reuse, R222, RZ ;  /* 0x000000de030e7210 */ /* 0x048fea0007f1e0ff */
[C---:B----4-:R-:W-:Y:S01]  /*8f70*/  IMAD.X R15, R4.reuse, 0x1, R223, P0 ;  /* 0x00000001040f7824 */ /* 0x050fe200000e06df */
[C---:B------:R-:W-:Y:S05]  /*8f80*/  IADD3 R12, P0, R3.reuse, R219, RZ ;  /* 0x000000db030c7210 */ /* 0x040fea0007f1e0ff */
[C---:B------:R-:W-:Y:S01]  /*8f90*/  IMAD.X R13, R4.reuse, 0x1, R220, P0 ;  /* 0x00000001040d7824 */ /* 0x040fe200000e06dc */
[----:B------:R-:W-:Y:S01]  /*8fa0*/  IADD3 R16, P0, R3, R216, RZ ;  /* 0x000000d803107210 */ /* 0x000fe20007f1e0ff */
[----:B------:R-:W-:Y:S04]  /*8fb0*/  IMAD.U32 R3, RZ, RZ, UR16 ;  /* 0x00000010ff037e24 */ /* 0x000fe8000f8e00ff */
[----:B------:R-:W-:Y:S02]  /*8fc0*/  IMAD R3, R3, 0x3000, R202 ;  /* 0x0000300003037824 */ /* 0x000fe400078e02ca */
[----:B------:R-:W-:Y:S01]  /*8fd0*/  IMAD.X R17, R4, 0x1, R217, P0 ;  /* 0x0000000104117824 */ /* 0x000fe200000e06d9 */
[----:B------:R-:W-:Y:S01]  /*8fe0*/  ISETP.NE.U32.AND P0, PT, R221, RZ, PT ;  /* 0x000000ffdd00720c */ /* 0x000fe20003f05070 */
[----:B------:R-:W-:Y:S05]  /*8ff0*/  IMAD.SHL.U32 R5, R3, 0x2, RZ ;  /* 0x0000000203057824 */ /* 0x000fea00078e00ff */
[----:B------:R1:W-:Y:S04]  /*9000*/  LDGSTS.E.BYPASS.LTC128B.128 [R5+0xc100], [R14.64], !P5 ;  /* 0x0c1000000e057fae */ /* 0x0003e8000e901d4c */
        /* <DEDUP_REMOVED lines=9> */
.L_x_931:
[----:B------:R-:W0:Y:S01]  /*90a0*/  LDGDEPBAR ;  /* 0x00000000000079af */ /* 0x000e220000000000 */
[----:B------:R-:W-:Y:S01]  /*90b0*/  UIADD3 UR4, UR5, 0x1, URZ ;  /* 0x0000000105047890 */ /* 0x000fe2000fffe03f */
[C---:B------:R-:W-:Y:S01]  /*90c0*/  ISETP.GT.AND P0, PT, R225.reuse, R224, PT ;  /* 0x000000e0e100720c */ /* 0x040fe20003f04270 */
[----:B------:R-:W-:Y:S01]  /*90d0*/  UISETP.GE.AND UP0, UPT, UR5, 0x1, UPT ;  /* 0x000000010500788c */ /* 0x000fe2000bf06270 */
[----:B------:R-:W-:Y:S01]  /*90e0*/  IADD3 R213, R225, -0x1, RZ ;  /* 0xffffffffe1d57810 */ /* 0x000fe20007ffe0ff */
[----:B------:R-:W-:Y:S01]  /*90f0*/  IMAD.MOV.U32 R3, RZ, RZ, R0 ;  /* 0x000000ffff037224 */ /* 0x000fe200078e0000 */
[----:B------:R-:W-:Y:S01]  /*9100*/  MOV R132, R2 ;  /* 0x0000000200847202 */ /* 0x000fe20000000f00 */
[----:B------:R-:W-:Y:S02]  /*9110*/  USEL UR5, UR4, URZ, !UP0 ;  /* 0x0000003f04057287 */ /* 0x000fe4000c000000 */
[----:B------:R-:W-:Y:S06]  /*9120*/  IMAD.MOV.U32 R225, RZ, RZ, R213 ;  /* 0x000000ffffe17224 */ /* 0x000fec00078e00d5 */
[----:B------:R-:W-:-:S05]  /*9130*/  @P0 BRA `(.L_x_932) ;  /* 0xffffc58000000947 */ /* 0x000fca000383ffff */
.L_x_921:
[----:B------:R-:W-:Y:S01]  /*9140*/  ISETP.NE.AND P1, PT, R197, 0x1, PT ;  /* 0x00000001c500780c */ /* 0x000fe20003f25270 */
[----:B------:R-:W-:Y:S01]  /*9150*/  IMAD.MOV.U32 R3, RZ, RZ, 0x1 ;  /* 0x00000001ff037424 */ /* 0x000fe200078e00ff */
[----:B------:R-:W-:-:S02]  /*9160*/  LEA R215, R215, 0x7f, 0x7 ;  /* 0x0000007fd7d77811 */ /* 0x000fc400078e38ff */
[----:B------:R-:W-:Y:S02]  /*9170*/  ISETP.LE.AND P0, PT, R196, c[0x0][0x32c], PT ;  /* 0x0000cb00c4007a0c */ /* 0x000fe40003f03270 */
[----:B------:R-:W-:-:S05]  /*9180*/  IADD3 R3, R3, -c[0x0][0x168], RZ ;  /* 0x80005a0003037a10 */ /* 0x000fca0007ffe0ff */
[----:B------:R-:W-:Y:S02]  /*9190*/  IMAD R214, R214, c[0x0][0x1d0], R3 ;  /* 0x00007400d6d67a24 */ /* 0x000fe400078e0203 */
[----:B------:R-:W-:-:S05]  /*91a0*/  @P1 IMAD.HI.U32 R4, R215, c[0x0][0x2c8], RZ ;  /* 0x0000b200d7041a27 */ /* 0x000fca00078e00ff */
[----:B------:R-:W-:-:S05]  /*91b0*/  @P1 SHF.R.U32.HI R215, RZ, c[0x0][0x2cc], R4 ;  /* 0x0000b300ffd71a19 */ /* 0x000fca0000011604 */
[----:B-1----:R-:W-:-:S05]  /*91c0*/  IMAD.IADD R5, R214, 0x1, R215 ;  /* 0x00000001d6057824 */ /* 0x002fca00078e02d7 */
[----:B------:R-:W-:Y:S01]  /*91d0*/  IADD3 R4, R5, -c[0x0][0x324], RZ ;  /* 0x8000c90005047a10 */ /* 0x000fe20007ffe0ff */
[----:B------:R-:W-:Y:S05]  /*91e0*/  @!P0 BRA `(.L_x_933) ;  /* 0x000000f000008947 */ /* 0x000fea0003800000 */
        /* <DEDUP_REMOVED lines=9> */
.L_x_934:
[----:B------:R-:W-:-:S04]  /*9280*/  MOV R3, c[0x0][0x32c] ;  /* 0x0000cb0000037a02 */ /* 0x000fc80000000f00 */
[----:B------:R-:W-:-:S13]  /*9290*/  ISETP.NE.AND P0, PT, R3, 0x1, PT ;  /* 0x000000010300780c */ /* 0x000fda0003f05270 */
[----:B------:R-:W-:-:S05]  /*92a0*/  @P0 IMAD.HI.U32 R3, R5, c[0x0][0x330], RZ ;  /* 0x0000cc0005030a27 */ /* 0x000fca00078e00ff */
[----:B------:R-:W-:-:S05]  /*92b0*/  @P0 SHF.R.U32.HI R5, RZ, c[0x0][0x334], R3 ;  /* 0x0000cd00ff050a19 */ /* 0x000fca0000011603 */
.L_x_935:
[----:B------:R-:W-:-:S05]  /*92c0*/  IMAD R5, R5, c[0x0][0x32c], RZ ;  /* 0x0000cb0005057a24 */ /* 0x000fca00078e02ff */
[----:B------:R-:W-:-:S04]  /*92d0*/  IMNMX R4, R4, R5, !PT ;  /* 0x0000000504047217 */ /* 0x000fc80007800200 */
.L_x_933:
[----:B------:R-:W-:-:S04]  /*92e0*/  IADD3 R4, R4, 0x3f, RZ ;  /* 0x0000003f04047810 */ /* 0x000fc80007ffe0ff */
[----:B------:R-:W-:-:S04]  /*92f0*/  SHF.R.S32.HI R3, RZ, 0x1f, R4 ;  /* 0x0000001fff037819 */ /* 0x000fc80000011404 */
        /* <DEDUP_REMOVED lines=8> */
[----:B------:R-:W-:Y:S01]  /*9380*/  SHF.R.S32.HI R221, RZ, 0x1f, R210 ;  /* 0x0000001fffdd7819 */ /* 0x000fe200000114d2 */
[----:B------:R-:W-:Y:S01]  /*9390*/  IMAD.MOV.U32 R133, RZ, RZ, R2 ;  /* 0x000000ffff857224 */ /* 0x000fe200078e0002 */
[----:B------:R-:W-:Y:S01]  /*93a0*/  SHF.R.S32.HI R218, RZ, 0x1f, R209 ;  /* 0x0000001fffda7819 */ /* 0x000fe200000114d1 */
[----:B------:R-:W-:Y:S01]  /*93b0*/  IMAD.MOV.U32 R223, RZ, RZ, R213 ;  /* 0x000000ffffdf7224 */ /* 0x000fe200078e00d5 */
[----:B------:R-:W-:Y:S01]  /*93c0*/  SHF.R.S32.HI R215, RZ, 0x1f, R192 ;  /* 0x0000001fffd77819 */ /* 0x000fe200000114c0 */
[----:B------:R-:W-:Y:S01]  /*93d0*/  IMAD.SHL.U32 R220, R210, 0x2, RZ ;  /* 0x00000002d2dc7824 */ /* 0x000fe200078e00ff */
[----:B------:R-:W-:Y:S01]  /*93e0*/  SEL R186, R186, 0xffffffe0, !P0 ;  /* 0xffffffe0baba7807 */ /* 0x000fe20004000000 */
[----:B------:R-:W-:Y:S01]  /*93f0*/  IMAD.SHL.U32 R217, R209, 0x2, RZ ;  /* 0x00000002d1d97824 */ /* 0x000fe200078e00ff */
[----:B------:R-:W-:Y:S01]  /*9400*/  SEL R219, RZ, 0x10, P5 ;  /* 0x00000010ffdb7807 */ /* 0x000fe20002800000 */
[----:B------:R-:W-:Y:S01]  /*9410*/  IMAD.SHL.U32 R214, R192, 0x2, RZ ;  /* 0x00000002c0d67824 */ /* 0x000fe200078e00ff */
[----:B------:R-:W-:-:S02]  /*9420*/  SEL R216, RZ, 0x10, P4 ;  /* 0x00000010ffd87807 */ /* 0x000fc40002000000 */
[----:B------:R-:W-:Y:S02]  /*9430*/  SHF.L.U64.HI R221, R210, 0x1, R221 ;  /* 0x00000001d2dd7819 */ /* 0x000fe400000102dd */
[----:B------:R-:W-:Y:S02]  /*9440*/  SHF.L.U64.HI R218, R209, 0x1, R218 ;  /* 0x00000001d1da7819 */ /* 0x000fe400000102da */
[----:B------:R-:W-:Y:S02]  /*9450*/  SHF.L.U64.HI R215, R192, 0x1, R215 ;  /* 0x00000001c0d77819 */ /* 0x000fe400000102d7 */
.L_x_939:
        /* <DEDUP_REMOVED lines=65> */
.L_x_937:
[C---:B--234-:R-:W-:Y:S01]  /*9870*/  HMMA.16816.F32 R4, R136.reuse, R140, RZ ;  /* 0x0000008c8804723c */ /* 0x05cfe200000018ff */
[----:B------:R-:W-:Y:S01]  /*9880*/  LDSM.16.M88.4 R172, [R132+0xe900] ;  /* 0x00e9000084ac783b */ /* 0x000fe20000000200 */
[----:B------:R-:W-:Y:S02]  /*9890*/  UIADD3 UR18, UR16, 0x1, URZ ;  /* 0x0000000110127890 */ /* 0x000fe4000fffe03f */
[C---:B------:R-:W-:Y:S01]  /*98a0*/  IADD3 R0, R193.reuse, R180, RZ ;  /* 0x000000b4c1007210 */ /* 0x040fe20007ffe0ff */
[----:B------:R-:W-:Y:S01]  /*98b0*/  UISETP.GE.AND UP0, UPT, UR16, 0x1, UPT ;  /* 0x000000011000788c */ /* 0x000fe2000bf06270 */
[----:B------:R-:W-:Y:S02]  /*98c0*/  IADD3 R2, R193, R132, RZ ;  /* 0x00000084c1027210 */ /* 0x000fe40007ffe0ff */
[C---:B------:R-:W-:Y:S01]  /*98d0*/  HMMA.16816.F32 R8, R136.reuse, R142, RZ ;  /* 0x0000008e8808723c */ /* 0x040fe200000018ff */
[----:B------:R-:W-:Y:S01]  /*98e0*/  LDSM.16.M88.4 R140, [R185] ;  /* 0x00000000b98c783b */ /* 0x000fe20000000200 */
[----:B------:R-:W-:Y:S02]  /*98f0*/  USEL UR16, UR18, URZ, !UP0 ;  /* 0x0000003f12107287 */ /* 0x000fe4000c000000 */
[----:B------:R-:W-:Y:S04]  /*9900*/  IADD3 R190, R186, R180, R193 ;  /* 0x000000b4babe7210 */ /* 0x000fe80007ffe0c1 */
[C---:B------:R-:W-:Y:S01]  /*9910*/  HMMA.16816.F32 R12, R136.reuse, R16, RZ ;  /* 0x00000010880c723c */ /* 0x040fe200000018ff */
[----:B------:R-:W2:Y:S07]  /*9920*/  LDSM.16.M88.4 R164, [R0+0xc100] ;  /* 0x00c1000000a4783b */ /* 0x000eae0000000200 */
[C---:B------:R-:W-:Y:S01]  /*9930*/  HMMA.16816.F32 R16, R136.reuse, R18, RZ ;  /* 0x000000128810723c */ /* 0x040fe200000018ff */
[----:B------:R-:W-:Y:S07]  /*9940*/  LDSM.16.M88.4 R168, [R2+0xc100] ;  /* 0x00c1000002a8783b */ /* 0x000fee0000000200 */
[C---:B-1----:R-:W-:Y:S01]  /*9950*/  HMMA.16816.F32 R20, R136.reuse, R24, RZ ;  /* 0x000000188814723c */ /* 0x042fe200000018ff */
[----:B------:R-:W-:Y:S07]  /*9960*/  LDSM.16.M88.4 R176, [R0+0xe100] ;  /* 0x00e1000000b0783b */ /* 0x000fee0000000200 */
[C---:B------:R-:W-:Y:S01]  /*9970*/  HMMA.16816.F32 R24, R136.reuse, R26, RZ ;  /* 0x0000001a8818723c */ /* 0x040fe200000018ff */
[----:B------:R-:W-:Y:S07]  /*9980*/  LDSM.16.M88.4 R180, [R189+UR4+0x10100] ;  /* 0x01010004bdb4783b */ /* 0x000fee0008000200 */
[C---:B------:R-:W-:Y:S01]  /*9990*/  HMMA.16816.F32 R28, R136.reuse, R32, RZ ;  /* 0x00000020881c723c */ /* 0x040fe200000018ff */
[----:B------:R-:W0:Y:S07]  /*99a0*/  LDGDEPBAR ;  /* 0x00000000000079af */ /* 0x000e2e0000000000 */
[----:B------:R-:W-:Y:S01]  /*99b0*/  HMMA.16816.F32 R32, R136, R34, RZ ;  /* 0x000000228820723c */ /* 0x000fe200000018ff */
[----:B------:R-:W1:Y:S07]  /*99c0*/  LDSM.16.M88.4 R136, [R0+0xc900] ;  /* 0x00c900000088783b */ /* 0x000e6e0000000200 */
[C---:B------:R-:W-:Y:S08]  /*99d0*/  HMMA.16816.F32 R4, R144.reuse, R148, R4 ;  /* 0x000000949004723c */ /* 0x040ff00000001804 */
[C---:B------:R-:W-:Y:S01]  /*99e0*/  HMMA.16816.F32 R8, R144.reuse, R150, R8 ;  /* 0x000000969008723c */ /* 0x040fe20000001808 */
[----:B------:R-:W3:Y:S07]  /*99f0*/  LDSM.16.M88.4 R148, [R0+0xd100] ;  /* 0x00d100000094783b */ /* 0x000eee0000000200 */
[C---:B------:R-:W-:Y:S08]  /*9a00*/  HMMA.16816.F32 R12, R144.reuse, R152, R12 ;  /* 0x00000098900c723c */ /* 0x040ff0000000180c */
[C---:B------:R-:W-:Y:S01]  /*9a10*/  HMMA.16816.F32 R16, R144.reuse, R154, R16 ;  /* 0x0000009a9010723c */ /* 0x040fe20000001810 */
[----:B------:R-:W4:Y:S07]  /*9a20*/  LDSM.16.M88.4 R152, [R0+0xd900] ;  /* 0x00d900000098783b */ /* 0x000f2e0000000200 */
[C---:B------:R-:W-:Y:S08]  /*9a30*/  HMMA.16816.F32 R20, R144.reuse, R156, R20 ;  /* 0x0000009c9014723c */ /* 0x040ff00000001814 */
[C---:B------:R-:W-:Y:S01]  /*9a40*/  HMMA.16816.F32 R24, R144.reuse, R158, R24 ;  /* 0x0000009e9018723c */ /* 0x040fe20000001818 */
[----:B------:R-:W5:Y:S07]  /*9a50*/  LDSM.16.M88.4 R156, [R184] ;  /* 0x00000000b89c783b */ /* 0x000f6e0000000200 */
[C---:B------:R-:W-:Y:S08]  /*9a60*/  HMMA.16816.F32 R28, R144.reuse, R160, R28 ;  /* 0x000000a0901c723c */ /* 0x040ff0000000181c */
[----:B------:R-:W-:Y:S01]  /*9a70*/  HMMA.16816.F32 R32, R144, R162, R32 ;  /* 0x000000a29020723c */ /* 0x000fe20000001820 */
[----:B------:R-:W4:Y:S07]  /*9a80*/  LDSM.16.M88.4 R144, [R2+0xc900] ;  /* 0x00c900000290783b */ /* 0x000f2e0000000200 */
[C---:B--2---:R-:W-:Y:S01]  /*9a90*/  HMMA.16816.F32 R4, R140.reuse, R164, R4 ;  /* 0x000000a48c04723c */ /* 0x044fe20000001804 */
[----:B------:R-:W2:Y:S07]  /*9aa0*/  LDSM.16.M88.4 R160, [R2+0xd100] ;  /* 0x00d1000002a0783b */ /* 0x000eae0000000200 */
[C---:B------:R-:W-:Y:S01]  /*9ab0*/  HMMA.16816.F32 R8, R140.reuse, R166, R8 ;  /* 0x000000a68c08723c */ /* 0x040fe20000001808 */
[----:B------:R-:W-:Y:S07]  /*9ac0*/  LDSM.16.M88.4 R164, [R189+UR4+0xf900] ;  /* 0x00f90004bda4783b */ /* 0x000fee0008000200 */
[C---:B-1----:R-:W-:Y:S08]  /*9ad0*/  HMMA.16816.F32 R12, R140.reuse, R136, R12 ;  /* 0x000000888c0c723c */ /* 0x042ff0000000180c */
[C---:B------:R-:W-:Y:S01]  /*9ae0*/  HMMA.16816.F32 R16, R140.reuse, R138, R16 ;  /* 0x0000008a8c10723c */ /* 0x040fe20000001810 */
[----:B------:R-:W1:Y:S07]  /*9af0*/  LDSM.16.M88.4 R136, [R2+0xd900] ;  /* 0x00d900000288783b */ /* 0x000e6e0000000200 */
[C---:B---3--:R-:W-:Y:S08]  /*9b00*/  HMMA.16816.F32 R20, R140.reuse, R148, R20 ;  /* 0x000000948c14723c */ /* 0x048ff00000001814 */
[C---:B------:R-:W-:Y:S01]  /*9b10*/  HMMA.16816.F32 R24, R140.reuse, R150, R24 ;  /* 0x000000968c18723c */ /* 0x040fe20000001818 */
[----:B------:R-:W-:Y:S07]  /*9b20*/  LDSM.16.M88.4 R148, [R189+UR4+0xe100] ;  /* 0x00e10004bd94783b */ /* 0x000fee0008000200 */
[C---:B----4-:R-:W-:Y:S08]  /*9b30*/  HMMA.16816.F32 R28, R140.reuse, R152, R28 ;  /* 0x000000988c1c723c */ /* 0x050ff0000000181c */
[----:B------:R-:W-:Y:S01]  /*9b40*/  HMMA.16816.F32 R32, R140, R154, R32 ;  /* 0x0000009a8c20723c */ /* 0x000fe20000001820 */
[----:B------:R-:W3:Y:S07]  /*9b50*/  LDSM.16.M88.4 R140, [R191+0x4000] ;  /* 0x00400000bf8c783b */ /* 0x000eee0000000200 */
[C---:B-----5:R-:W-:Y:S01]  /*9b60*/  HMMA.16816.F32 R4, R156.reuse, R168, R4 ;  /* 0x000000a89c04723c */ /* 0x060fe20000001804 */
[----:B------:R-:W4:Y:S07]  /*9b70*/  LDSM.16.M88.4 R152, [R189+UR4+0xe900] ;  /* 0x00e90004bd98783b */ /* 0x000f2e0008000200 */
[C---:B------:R-:W-:Y:S01]  /*9b80*/  HMMA.16816.F32 R8, R156.reuse, R170, R8 ;  /* 0x000000aa9c08723c */ /* 0x040fe20000001808 */
[----:B------:R-:W-:Y:S07]  /*9b90*/  LDSM.16.M88.4 R168, [R132+0xe100] ;  /* 0x00e1000084a8783b */ /* 0x000fee0000000200 */
[C---:B------:R-:W-:Y:S08]  /*9ba0*/  HMMA.16816.F32 R12, R156.reuse, R144, R12 ;  /* 0x000000909c0c723c */ /* 0x040ff0000000180c */
        /* <DEDUP_REMOVED lines=95> */
[C---:B------:R-:W-:Y:S04]  /*a1a0*/  HMMA.16816.F32 R16, R172.reuse, R138, R16 ;  /* 0x0000008aac10723c */ /* 0x040fe80000001810 */
[----:B------:R-:W-:Y:S02]  /*a1b0*/  FMUL.FTZ R176, R4, c[0x0][0x320] ;  /* 0x0000c80004b07a20 */ /* 0x000fe40000410000 */
[----:B------:R-:W-:Y:S02]  /*a1c0*/  FMUL.FTZ R238, R5, c[0x0][0x320] ;  /* 0x0000c80005ee7a20 */ /* 0x000fe40000410000 */
[C---:B---3--:R-:W-:Y:S02]  /*a1d0*/  HMMA.16816.F32 R20, R172.reuse, R140, R20 ;  /* 0x0000008cac14723c */ /* 0x048fe40000001814 */
[----:B------:R-:W-:Y:S02]  /*a1e0*/  MUFU.TANH R176, R176 ;  /* 0x000000b000b07308 */ /* 0x000fe40000002400 */
[----:B------:R-:W-:Y:S02]  /*a1f0*/  FMUL.FTZ R9, R9, c[0x0][0x320] ;  /* 0x0000c80009097a20 */ /* 0x000fe40000410000 */
[----:B------:R-:W-:Y:S02]  /*a200*/  FMUL.FTZ R10, R10, c[0x0][0x320] ;  /* 0x0000c8000a0a7a20 */ /* 0x000fe40000410000 */
[C---:B------:R-:W-:Y:S04]  /*a210*/  HMMA.16816.F32 R24, R172.reuse, R142, R24 ;  /* 0x0000008eac18723c */ /* 0x040fe80000001818 */
[----:B------:R-:W-:Y:S01]  /*a220*/  FMUL.FTZ R11, R11, c[0x0][0x320] ;  /* 0x0000c8000b0b7a20 */ /* 0x000fe20000410000 */
[----:B------:R-:W-:Y:S01]  /*a230*/  MUFU.TANH R246, R9 ;  /* 0x0000000900f67308 */ /* 0x000fe20000002400 */
[----:B------:R-:W-:Y:S02]  /*a240*/  FMUL.FTZ R242, R8, c[0x0][0x320] ;  /* 0x0000c80008f27a20 */ /* 0x000fe40000410000 */
[----:B------:R-:W-:Y:S04]  /*a250*/  FMUL.FTZ R170, R6, c[0x0][0x320] ;  /* 0x0000c80006aa7a20 */ /* 0x000fe80000410000 */
[----:B------:R-:W-:Y:S02]  /*a260*/  FMUL.FTZ R17, R17, c[0x0][0x320] ;  /* 0x0000c80011117a20 */ /* 0x000fe40000410000 */
[----:B------:R-:W-:Y:S01]  /*a270*/  FMUL.FTZ R168, R7, c[0x0][0x320] ;  /* 0x0000c80007a87a20 */ /* 0x000fe20000410000 */
[----:B------:R-:W-:Y:S01]  /*a280*/  MUFU.TANH R244, R10 ;  /* 0x0000000a00f47308 */ /* 0x000fe20000002400 */
[----:B------:R-:W-:Y:S02]  /*a290*/  FMUL.FTZ R236, R12, c[0x0][0x320] ;  /* 0x0000c8000cec7a20 */ /* 0x000fe40000410000 */
[----:B------:R-:W-:Y:S02]  /*a2a0*/  FMUL.FTZ R14, R14, c[0x0][0x320] ;  /* 0x0000c8000e0e7a20 */ /* 0x000fe40000410000 */
[----:B------:R-:W-:Y:S02]  /*a2b0*/  FMUL.FTZ R13, R13, c[0x0][0x320] ;  /* 0x0000c8000d0d7a20 */ /* 0x000fe40000410000 */
[----:B------:R-:W-:Y:S02]  /*a2c0*/  FMUL.FTZ R15, R15, c[0x0][0x320] ;  /* 0x0000c8000f0f7a20 */ /* 0x000fe40000410000 */
[----:B------:R-:W-:Y:S01]  /*a2d0*/  FMUL.FTZ R16, R16, c[0x0][0x320] ;  /* 0x0000c80010107a20 */ /* 0x000fe20000410000 */
[----:B------:R1:W-:Y:S01]  /*a2e0*/  MUFU.TANH R240, R11 ;  /* 0x0000000b00f07308 */ /* 0x0003e20000002400 */
[----:B------:R-:W-:Y:S02]  /*a2f0*/  FMUL.FTZ R18, R18, c[0x0][0x320] ;  /* 0x0000c80012127a20 */ /* 0x000fe40000410000 */
[----:B------:R-:W-:Y:S02]  /*a300*/  FMUL.FTZ R20, R20, c[0x0][0x320] ;  /* 0x0000c80014147a20 */ /* 0x000fe40000410000 */
[----:B------:R-:W-:Y:S02]  /*a310*/  FMUL.FTZ R19, R19, c[0x0][0x320] ;  /* 0x0000c80013137a20 */ /* 0x000fe40000410000 */
        /* <DEDUP_REMOVED lines=8> */
[----:B------:R-:W2:Y:S01]  /*a3a0*/  MUFU.TANH R170, R170 ;  /* 0x000000aa00aa7308 */ /* 0x000ea20000002400 */
[----:B-1----:R-:W1:Y:S01]  /*a3b0*/  LDSM.16.M88.4 R8, [R190+0x11900] ;  /* 0x01190000be08783b */ /* 0x002e620000000200 */
[----:B------:R-:W-:Y:S08]  /*a3c0*/  DEPBAR.LE SB0, 0x2 ;  /* 0x000080800000791a */ /* 0x000ff00000000000 */
[----:B------:R2:W-:Y:S01]  /*a3d0*/  MUFU.TANH R182, R17 ;  /* 0x0000001100b67308 */ /* 0x0005e20000002400 */
[----:B------:R-:W-:Y:S01]  /*a3e0*/  BAR.SYNC.DEFER_BLOCKING 0x0 ;  /* 0x0000000000007b1d */ /* 0x000fe20000010000 */
[----:B--2---:R-:W-:Y:S01]  /*a3f0*/  FMNMX.FTZ R17, R170, R3, !PT ;  /* 0x00000003aa117209 */ /* 0x004fe20007810000 */
[C---:B-1----:R-:W-:Y:S07]  /*a400*/  HMMA.16816.F32 R28, R172.reuse, R8, R28 ;  /* 0x00000008ac1c723c */ /* 0x042fee000000181c */
[----:B------:R-:W1:Y:S01]  /*a410*/  MUFU.TANH R168, R168 ;  /* 0x000000a800a87308 */ /* 0x000e620000002400 */
[----:B------:R-:W-:Y:S01]  /*a420*/  FMNMX.FTZ R9, R176, R133, !PT ;  /* 0x00000085b0097209 */ /* 0x000fe20007810000 */
[----:B------:R-:W-:Y:S08]  /*a430*/  HMMA.16816.F32 R32, R172, R10, R32 ;  /* 0x0000000aac20723c */ /* 0x000ff00000001820 */
[----:B------:R-:W2:Y:S01]  /*a440*/  MUFU.TANH R242, R242 ;  /* 0x000000f200f27308 */ /* 0x000ea20000002400 */
[----:B------:R-:W-:Y:S09]  /*a450*/  FMNMX.FTZ R9, R238, R9, !PT ;  /* 0x00000009ee097209 */ /* 0x000ff20007810000 */
[----:B------:R-:W3:Y:S01]  /*a460*/  MUFU.TANH R236, R236 ;  /* 0x000000ec00ec7308 */ /* 0x000ee20000002400 */
[----:B------:R-:W-:Y:S01]  /*a470*/  FMUL.FTZ R28, R28, c[0x0][0x320] ;  /* 0x0000c8001c1c7a20 */ /* 0x000fe20000410000 */
[----:B-1----:R-:W-:Y:S01]  /*a480*/  FMNMX.FTZ R17, R168, R17, !PT ;  /* 0x00000011a8117209 */ /* 0x002fe20007810000 */
[----:B------:R-:W-:Y:S02]  /*a490*/  FMUL.FTZ R29, R29, c[0x0][0x320] ;  /* 0x0000c8001d1d7a20 */ /* 0x000fe40000410000 */
[----:B------:R-:W-:Y:S01]  /*a4a0*/  FMUL.FTZ R30, R30, c[0x0][0x320] ;  /* 0x0000c8001e1e7a20 */ /* 0x000fe20000410000 */
[----:B------:R-:W-:Y:S01]  /*a4b0*/  FMNMX.FTZ R17, R244, R17, !PT ;  /* 0x00000011f4117209 */ /* 0x000fe20007810000 */
[----:B------:R-:W-:Y:S03]  /*a4c0*/  FMUL.FTZ R31, R31, c[0x0][0x320] ;  /* 0x0000c8001f1f7a20 */ /* 0x000fe60000410000 */
[----:B------:R-:W1:Y:S01]  /*a4d0*/  MUFU.TANH R234, R14 ;  /* 0x0000000e00ea7308 */ /* 0x000e620000002400 */
[----:B------:R-:W-:Y:S01]  /*a4e0*/  FMUL.FTZ R32, R32, c[0x0][0x320] ;  /* 0x0000c80020207a20 */ /* 0x000fe20000410000 */
[----:B------:R-:W-:Y:S01]  /*a4f0*/  FMNMX.FTZ R17, R240, R17, !PT ;  /* 0x00000011f0117209 */ /* 0x000fe20007810000 */
[----:B------:R-:W-:Y:S01]  /*a500*/  FMUL.FTZ R33, R33, c[0x0][0x320] ;  /* 0x0000c80021217a20 */ /* 0x000fe20000410000 */
[----:B--2---:R-:W-:Y:S01]  /*a510*/  FMNMX.FTZ R9, R242, R9, !PT ;  /* 0x00000009f2097209 */ /* 0x004fe20007810000 */
[----:B------:R-:W-:Y:S02]  /*a520*/  FMUL.FTZ R34, R34, c[0x0][0x320] ;  /* 0x0000c80022227a20 */ /* 0x000fe40000410000 */
[----:B------:R-:W-:Y:S01]  /*a530*/  FMUL.FTZ R35, R35, c[0x0][0x320] ;  /* 0x0000c80023237a20 */ /* 0x000fe20000410000 */
[----:B------:R-:W-:Y:S02]  /*a540*/  FMNMX.FTZ R9, R246, R9, !PT ;  /* 0x00000009f6097209 */ /* 0x000fe40007810000 */
[----:B------:R-:W2:Y:S02]  /*a550*/  MUFU.TANH R178, R13 ;  /* 0x0000000d00b27308 */ /* 0x000ea40000002400 */
[----:B---3--:R-:W-:Y:S08]  /*a560*/  FMNMX.FTZ R9, R236, R9, !PT ;  /* 0x00000009ec097209 */ /* 0x008ff00007810000 */
[----:B------:R-:W3:Y:S01]  /*a570*/  MUFU.TANH R180, R15 ;  /* 0x0000000f00b47308 */ /* 0x000ee20000002400 */
[----:B-1----:R-:W-:Y:S09]  /*a580*/  FMNMX.FTZ R17, R234, R17, !PT ;  /* 0x00000011ea117209 */ /* 0x002ff20007810000 */
[----:B------:R-:W1:Y:S01]  /*a590*/  MUFU.TANH R232, R16 ;  /* 0x0000001000e87308 */ /* 0x000e620000002400 */
[----:B--2---:R-:W-:Y:S09]  /*a5a0*/  FMNMX.FTZ R9, R178, R9, !PT ;  /* 0x00000009b2097209 */ /* 0x004ff20007810000 */
[----:B------:R-:W2:Y:S01]  /*a5b0*/  MUFU.TANH R230, R18 ;  /* 0x0000001200e67308 */ /* 0x000ea20000002400 */
[----:B---3--:R-:W-:Y:S09]  /*a5c0*/  FMNMX.FTZ R17, R180, R17, !PT ;  /* 0x00000011b4117209 */ /* 0x008ff20007810000 */
[----:B------:R-:W3:Y:S01]  /*a5d0*/  MUFU.TANH R226, R20 ;  /* 0x0000001400e27308 */ /* 0x000ee20000002400 */
[----:B-1----:R-:W-:Y:S04]  /*a5e0*/  FMNMX.FTZ R9, R232, R9, !PT ;  /* 0x00000009e8097209 */ /* 0x002fe80007810000 */
[----:B------:R-:W-:Y:S05]  /*a5f0*/  FMNMX.FTZ R9, R182, R9, !PT ;  /* 0x00000009b6097209 */ /* 0x000fea0007810000 */
[----:B------:R-:W1:Y:S01]  /*a600*/  MUFU.TANH R228, R19 ;  /* 0x0000001300e47308 */ /* 0x000e620000002400 */
[----:B--2---:R-:W-:Y:S09]  /*a610*/  FMNMX.FTZ R17, R230, R17, !PT ;  /* 0x00000011e6117209 */ /* 0x004ff20007810000 */
[----:B------:R-:W2:Y:S01]  /*a620*/  MUFU.TANH R224, R21 ;  /* 0x0000001500e07308 */ /* 0x000ea20000002400 */
[----:B---3--:R-:W-:Y:S09]  /*a630*/  FMNMX.FTZ R9, R226, R9, !PT ;  /* 0x00000009e2097209 */ /* 0x008ff20007810000 */
[----:B------:R-:W3:Y:S01]  /*a640*/  MUFU.TANH R166, R22 ;  /* 0x0000001600a67308 */ /* 0x000ee20000002400 */
[----:B-1----:R-:W-:Y:S09]  /*a650*/  FMNMX.FTZ R17, R228, R17, !PT ;  /* 0x00000011e4117209 */ /* 0x002ff20007810000 */
        /* <DEDUP_REMOVED lines=21> */
[----:B---3--:R-:W-:Y:S01]  /*a7b0*/  FMNMX.FTZ R17, R148, R17, !PT ;  /* 0x0000001194117209 */ /* 0x008fe20007810000 */
[----:B------:R-:W-:Y:S08]  /*a7c0*/  LDSM.16.MT88.4 R28, [R134+UR4+0x100] ;  /* 0x00010004861c783b */ /* 0x000ff00008004200 */
[----:B------:R-:W3:Y:S01]  /*a7d0*/  MUFU.TANH R142, R34 ;  /* 0x00000022008e7308 */ /* 0x000ee20000002400 */
[----:B-1----:R-:W-:Y:S09]  /*a7e0*/  FMNMX.FTZ R0, R146, R9, !PT ;  /* 0x0000000992007209 */ /* 0x002ff20007810000 */
[----:B------:R-:W1:Y:S01]  /*a7f0*/  MUFU.TANH R144, R35 ;  /* 0x0000002300907308 */ /* 0x000e620000002400 */
[----:B--2---:R-:W-:Y:S05]  /*a800*/  FMNMX.FTZ R15, R143, R0, !PT ;  /* 0x000000008f0f7209 */ /* 0x004fea0007810000 */
[----:B------:R-:W2:Y:S01]  /*a810*/  SHFL.BFLY PT, R2, R15, 0x2, 0x1f ;  /* 0x0c401f000f027f89 */ /* 0x000ea200000e0000 */
[----:B---3--:R-:W-:Y:S04]  /*a820*/  FMNMX.FTZ R17, R142, R17, !PT ;  /* 0x000000118e117209 */ /* 0x008fe80007810000 */
[----:B-1----:R-:W-:Y:S02]  /*a830*/  FMNMX.FTZ R13, R144, R17, !PT ;  /* 0x00000011900d7209 */ /* 0x002fe40007810000 */
[----:B------:R-:W-:Y:S03]  /*a840*/  IADD3 R17, R134, UR4, RZ ;  /* 0x0000000486117c10 */ /* 0x000fe6000fffe0ff */
[----:B------:R-:W1:Y:S01]  /*a850*/  SHFL.BFLY PT, R0, R13, 0x2, 0x1f ;  /* 0x0c401f000d007f89 */ /* 0x000e6200000e0000 */
[----:B--2---:R-:W-:Y:S07]  /*a860*/  FMNMX.FTZ R11, R15, R2, !PT ;  /* 0x000000020f0b7209 */ /* 0x004fee0007810000 */
[----:B------:R-:W2:Y:S01]  /*a870*/  SHFL.BFLY PT, R2, R11, 0x1, 0x1f ;  /* 0x0c201f000b027f89 */ /* 0x000ea200000e0000 */
[----:B-1----:R-:W-:Y:S07]  /*a880*/  FMNMX.FTZ R9, R13, R0, !PT ;  /* 0x000000000d097209 */ /* 0x002fee0007810000 */
[----:B------:R-:W-:Y:S01]  /*a890*/  LDSM.16.MT88.4 R12, [R135+UR4+0x100] ;  /* 0x00010004870c783b */ /* 0x000fe20008004200 */
[----:B--2---:R-:W-:Y:S07]  /*a8a0*/  FMNMX.FTZ R2, R11, R2, !PT ;  /* 0x000000020b027209 */ /* 0x004fee0007810000 */
[----:B------:R-:W1:Y:S01]  /*a8b0*/  SHFL.BFLY PT, R0, R9, 0x1, 0x1f ;  /* 0x0c201f0009007f89 */ /* 0x000e6200000e0000 */
[C---:B------:R-:W-:Y:S02]  /*a8c0*/  FADD.FTZ R4, -R2.reuse, R133 ;  /* 0x0000008502047221 */ /* 0x040fe40000010100 */
[----:B------:R-:W-:Y:S02]  /*a8d0*/  FMUL.FTZ R147, R2, c[0x0][0x2d0] ;  /* 0x0000b40002937a20 */ /* 0x000fe40000410000 */
[----:B------:R-:W-:Y:S02]  /*a8e0*/  FMUL.FTZ R132, R4, c[0x0][0x2d0] ;  /* 0x0000b40004847a20 */ /* 0x000fe40000410000 */
[--C-:B------:R-:W-:Y:S02]  /*a8f0*/  FFMA.FTZ R176, R176, c[0x0][0x2d0], -R147.reuse ;  /* 0x0000b400b0b07a23 */ /* 0x100fe40000010893 */
[--C-:B------:R-:W-:Y:S02]  /*a900*/  FFMA.FTZ R175, R238, c[0x0][0x2d0], -R147.reuse ;  /* 0x0000b400eeaf7a23 */ /* 0x100fe40000010893 */
[--C-:B------:R-:W-:Y:S01]  /*a910*/  FFMA.FTZ R173, R242, c[0x0][0x2d0], -R147.reuse ;  /* 0x0000b400f2ad7a23 */ /* 0x100fe20000010893 */
[----:B------:R-:W2:Y:S01]  /*a920*/  MUFU.EX2 R132, R132 ;  /* 0x0000008400847308 */ /* 0x000ea20000000800 */
[--C-:B------:R-:W-:Y:S02]  /*a930*/  FFMA.FTZ R172, R246, c[0x0][0x2d0], -R147.reuse ;  /* 0x0000b400f6ac7a23 */ /* 0x100fe40000010893 */
[--C-:B------:R-:W-:Y:S02]  /*a940*/  FFMA.FTZ R227, R162, c[0x0][0x2d0], -R147.reuse ;  /* 0x0000b400a2e37a23 */ /* 0x100fe40000010893 */
[--C-:B------:R-:W-:Y:S02]  /*a950*/  FFMA.FTZ R231, R154, c[0x0][0x2d0], -R147.reuse ;  /* 0x0000b4009ae77a23 */ /* 0x100fe40000010893 */
[--C-:B------:R-:W-:Y:S01]  /*a960*/  FFMA.FTZ R235, R146, c[0x0][0x2d0], -R147.reuse ;  /* 0x0000b40092eb7a23 */ /* 0x100fe20000010893 */
[----:B-1----:R-:W-:Y:S02]  /*a970*/  FMNMX.FTZ R0, R9, R0, !PT ;  /* 0x0000000009007209 */ /* 0x002fe40007810000 */
[----:B------:R-:W-:Y:S01]  /*a980*/  MUFU.EX2 R176, R176 ;  /* 0x000000b000b07308 */ /* 0x000fe20000000800 */
[----:B------:R-:W-:Y:S01]  /*a990*/  IADD3 R9, R135, UR4, RZ ;  /* 0x0000000487097c10 */ /* 0x000fe2000fffe0ff */
[----:B------:R-:W-:Y:S02]  /*a9a0*/  FFMA.FTZ R177, R236, c[0x0][0x2d0], -R147 ;  /* 0x0000b400ecb17a23 */ /* 0x000fe40000010893 */
[----:B------:R-:W-:Y:S01]  /*a9b0*/  FMUL.FTZ R145, R0, c[0x0][0x2d0] ;  /* 0x0000b40000917a20 */ /* 0x000fe20000410000 */
[----:B------:R-:W-:Y:S01]  /*a9c0*/  IADD3 R133, R188, R9, RZ ;  /* 0x00000009bc857210 */ /* 0x000fe20007ffe0ff */
[----:B------:R-:W-:Y:S02]  /*a9d0*/  FADD.FTZ R4, -R0, R3 ;  /* 0x0000000300047221 */ /* 0x000fe40000010100 */
[--C-:B------:R-:W-:Y:S02]  /*a9e0*/  FFMA.FTZ R174, R170, c[0x0][0x2d0], -R145.reuse ;  /* 0x0000b400aaae7a23 */ /* 0x100fe40000010891 */
[--C-:B------:R-:W-:Y:S01]  /*a9f0*/  FFMA.FTZ R171, R168, c[0x0][0x2d0], -R145.reuse ;  /* 0x0000b400a8ab7a23 */ /* 0x100fe20000010891 */
[----:B------:R-:W1:Y:S01]  /*aa00*/  MUFU.EX2 R175, R175 ;  /* 0x000000af00af7308 */ /* 0x000e620000000800 */
[--C-:B------:R-:W-:Y:S01]  /*aa10*/  FFMA.FTZ R170, R244, c[0x0][0x2d0], -R145.reuse ;  /* 0x0000b400f4aa7a23 */ /* 0x100fe20000010891 */
[----:B------:R-:W3:Y:S01]  /*aa20*/  LDSM.16.MT88.4 R20, [R133+0x100] ;  /* 0x000100008514783b */ /* 0x000ee20000004200 */
[--C-:B------:R-:W-:Y:S01]  /*aa30*/  FFMA.FTZ R169, R240, c[0x0][0x2d0], -R145.reuse ;  /* 0x0000b400f0a97a23 */ /* 0x100fe20000010891 */
[----:B------:R-:W-:Y:S01]  /*aa40*/  IADD3 R168, R188, R17, RZ ;  /* 0x00000011bca87210 */ /* 0x000fe20007ffe0ff */
[----:B------:R-:W-:Y:S02]  /*aa50*/  FMUL.FTZ R3, R4, c[0x0][0x2d0] ;  /* 0x0000b40004037a20 */ /* 0x000fe40000410000 */
[C---:B--2---:R-:W-:Y:S02]  /*aa60*/  FMUL.FTZ R4, R132.reuse, R128 ;  /* 0x0000008084047220 */ /* 0x044fe40000410000 */
[C---:B------:R-:W-:Y:S01]  /*aa70*/  FMUL.FTZ R5, R132.reuse, R129 ;  /* 0x0000008184057220 */ /* 0x040fe20000410000 */
[----:B------:R-:W-:Y:S01]  /*aa80*/  MUFU.EX2 R173, R173 ;  /* 0x000000ad00ad7308 */ /* 0x000fe20000000800 */
[C---:B------:R-:W-:Y:S01]  /*aa90*/  FMUL.FTZ R8, R132.reuse, R124 ;  /* 0x0000007c84087220 */ /* 0x040fe20000410000 */
[----:B------:R-:W-:Y:S01]  /*aaa0*/  LDSM.16.MT88.4 R136, [R133+0x2900] ;  /* 0x002900008588783b */ /* 0x000fe20000004200 */
[C---:B------:R-:W-:Y:S02]  /*aab0*/  FMUL.FTZ R9, R132.reuse, R125 ;  /* 0x0000007d84097220 */ /* 0x040fe40000410000 */
[C---:B------:R-:W-:Y:S02]  /*aac0*/  FMUL.FTZ R16, R132.reuse, R116 ;  /* 0x0000007484107220 */ /* 0x040fe40000410000 */
[C---:B------:R-:W-:Y:S02]  /*aad0*/  FMUL.FTZ R17, R132.reuse, R117 ;  /* 0x0000007584117220 */ /* 0x040fe40000410000 */
[C---:B------:R-:W-:Y:S01]  /*aae0*/  FMUL.FTZ R24, R132.reuse, R108 ;  /* 0x0000006c84187220 */ /* 0x040fe20000410000 */
[----:B------:R-:W2:Y:S01]  /*aaf0*/  MUFU.EX2 R3, R3 ;  /* 0x0000000300037308 */ /* 0x000ea20000000800 */
[C---:B------:R-:W-:Y:S02]  /*ab00*/  FMUL.FTZ R25, R132.reuse, R109 ;  /* 0x0000006d84197220 */ /* 0x040fe40000410000 */
[C---:B------:R-:W-:Y:S01]  /*ab10*/  FMUL.FTZ R32, R132.reuse, R100 ;  /* 0x0000006484207220 */ /* 0x040fe20000410000 */
[----:B-1----:R-:W-:Y:S01]  /*ab20*/  F2FP.PACK_AB R128, R175, R176 ;  /* 0x000000b0af80723e */ /* 0x002fe200000000ff */
[----:B------:R-:W-:Y:S02]  /*ab30*/  FMUL.FTZ R33, R132, R101 ;  /* 0x0000006584217220 */ /* 0x000fe40000410000 */
[--C-:B------:R-:W-:Y:S02]  /*ab40*/  FFMA.FTZ R179, R234, c[0x0][0x2d0], -R145.reuse ;  /* 0x0000b400eab37a23 */ /* 0x100fe40000010891 */
[--C-:B------:R-:W-:Y:S01]  /*ab50*/  FFMA.FTZ R180, R180, c[0x0][0x2d0], -R145.reuse ;  /* 0x0000b400b4b47a23 */ /* 0x100fe20000010891 */
[----:B------:R-:W1:Y:S01]  /*ab60*/  MUFU.EX2 R172, R172 ;  /* 0x000000ac00ac7308 */ /* 0x000e620000000800 */
[--C-:B------:R-:W-:Y:S02]  /*ab70*/  FFMA.FTZ R183, R230, c[0x0][0x2d0], -R145.reuse ;  /* 0x0000b400e6b77a23 */ /* 0x100fe40000010891 */
[--C-:B------:R-:W-:Y:S02]  /*ab80*/  FFMA.FTZ R190, R228, c[0x0][0x2d0], -R145.reuse ;  /* 0x0000b400e4be7a23 */ /* 0x100fe40000010891 */
[----:B------:R-:W-:Y:S02]  /*ab90*/  FFMA.FTZ R225, R166, c[0x0][0x2d0], -R145 ;  /* 0x0000b400a6e17a23 */ /* 0x000fe40000010891 */
[----:B------:R-:W-:Y:S02]  /*aba0*/  FFMA.FTZ R228, R160, c[0x0][0x2d0], -R147 ;  /* 0x0000b400a0e47a23 */ /* 0x000fe40000010893 */
[----:B------:R-:W-:Y:S01]  /*abb0*/  LDSM.16.MT88.4 R160, [R168+0x3900] ;  /* 0x00390000a8a0783b */ /* 0x000fe20000004200 */
[----:B------:R-:W-:Y:S01]  /*abc0*/  MUFU.EX2 R174, R174 ;  /* 0x000000ae00ae7308 */ /* 0x000fe20000000800 */
[--C-:B------:R-:W-:Y:S02]  /*abd0*/  FFMA.FTZ R229, R158, c[0x0][0x2d0], -R145.reuse ;  /* 0x0000b4009ee57a23 */ /* 0x100fe40000010891 */
[--C-:B------:R-:W-:Y:S02]  /*abe0*/  FFMA.FTZ R230, R156, c[0x0][0x2d0], -R145.reuse ;  /* 0x0000b4009ce67a23 */ /* 0x100fe40000010891 */
[C---:B--2---:R-:W-:Y:S02]  /*abf0*/  FMUL.FTZ R6, R3.reuse, R130 ;  /* 0x0000008203067220 */ /* 0x044fe40000410000 */
[C---:B------:R-:W-:Y:S01]  /*ac00*/  FMUL.FTZ R7, R3.reuse, R131 ;  /* 0x0000008303077220 */ /* 0x040fe20000410000 */
[----:B------:R-:W-:Y:S01]  /*ac10*/  LDSM.16.MT88.4 R156, [R134+UR4+0x3900] ;  /* 0x00390004869c783b */ /* 0x000fe20008004200 */
[C---:B------:R-:W-:Y:S01]  /*ac20*/  FMUL.FTZ R10, R3.reuse, R126 ;  /* 0x0000007e030a7220 */ /* 0x040fe20000410000 */
[----:B------:R-:W2:Y:S01]  /*ac30*/  MUFU.EX2 R171, R171 ;  /* 0x000000ab00ab7308 */ /* 0x000ea20000000800 */
[C---:B------:R-:W-:Y:S02]  /*ac40*/  FMUL.FTZ R11, R3.reuse, R127 ;  /* 0x0000007f030b7220 */ /* 0x040fe40000410000 */
[C---:B------:R-:W-:Y:S01]  /*ac50*/  FMUL.FTZ R18, R3.reuse, R118 ;  /* 0x0000007603127220 */ /* 0x040fe20000410000 */
[----:B-1----:R-:W-:Y:S01]  /*ac60*/  F2FP.PACK_AB R130, R172, R173 ;  /* 0x000000adac82723e */ /* 0x002fe200000000ff */
[C---:B------:R-:W-:Y:S01]  /*ac70*/  FMUL.FTZ R19, R3.reuse, R119 ;  /* 0x0000007703137220 */ /* 0x040fe20000410000 */
[----:B------:R-:W-:Y:S01]  /*ac80*/  LDSM.16.MT88.4 R124, [R135+UR4+0x2900] ;  /* 0x00290004877c783b */ /* 0x000fe20008004200 */
[C---:B------:R-:W-:Y:S02]  /*ac90*/  FMUL.FTZ R26, R3.reuse, R110 ;  /* 0x0000006e031a7220 */ /* 0x040fe40000410000 */
[C---:B------:R-:W-:Y:S01]  /*aca0*/  FMUL.FTZ R27, R3.reuse, R111 ;  /* 0x0000006f031b7220 */ /* 0x040fe20000410000 */
[----:B------:R-:W-:Y:S01]  /*acb0*/  MUFU.EX2 R170, R170 ;  /* 0x000000aa00aa7308 */ /* 0x000fe20000000800 */
[C---:B------:R-:W-:Y:S02]  /*acc0*/  FMUL.FTZ R34, R3.reuse, R102 ;  /* 0x0000006603227220 */ /* 0x040fe40000410000 */
[----:B------:R-:W-:Y:S01]  /*acd0*/  FMUL.FTZ R35, R3, R103 ;  /* 0x0000006703237220 */ /* 0x000fe20000410000 */
[----:B------:R-:W-:Y:S01]  /*ace0*/  LDSM.16.MT88.4 R108, [R168+0x2100] ;  /* 0x00210000a86c783b */ /* 0x000fe20000004200 */
[--C-:B------:R-:W-:Y:S02]  /*acf0*/  FFMA.FTZ R233, R150, c[0x0][0x2d0], -R145.reuse ;  /* 0x0000b40096e97a23 */ /* 0x100fe40000010891 */
[--C-:B------:R-:W-:Y:S02]  /*ad00*/  FFMA.FTZ R234, R148, c[0x0][0x2d0], -R145.reuse ;  /* 0x0000b40094ea7a23 */ /* 0x100fe40000010891 */
[--C-:B------:R-:W-:Y:S01]  /*ad10*/  FFMA.FTZ R237, R142, c[0x0][0x2d0], -R145.reuse ;  /* 0x0000b4008eed7a23 */ /* 0x100fe20000010891 */
[----:B------:R-:W1:Y:S01]  /*ad20*/  MUFU.EX2 R169, R169 ;  /* 0x000000a900a97308 */ /* 0x000e620000000800 */
[----:B------:R-:W-:Y:S01]  /*ad30*/  FFMA.FTZ R238, R144, c[0x0][0x2d0], -R145 ;  /* 0x0000b40090ee7a23 */ /* 0x000fe20000010891 */
[----:B------:R-:W-:Y:S01]  /*ad40*/  LDSM.16.MT88.4 R100, [R134+UR4+0x2100] ;  /* 0x002100048664783b */ /* 0x000fe20008004200 */
[C---:B------:R-:W-:Y:S01]  /*ad50*/  FMUL.FTZ R36, R132.reuse, R36 ;  /* 0x0000002484247220 */ /* 0x040fe20000410000 */
[----:B--2---:R-:W-:Y:S01]  /*ad60*/  F2FP.PACK_AB R129, R171, R174 ;  /* 0x000000aeab81723e */ /* 0x004fe200000000ff */
[C---:B------:R-:W-:Y:S02]  /*ad70*/  FMUL.FTZ R37, R132.reuse, R37 ;  /* 0x0000002584257220 */ /* 0x040fe40000410000 */
[C---:B------:R-:W-:Y:S02]  /*ad80*/  FMUL.FTZ R38, R3.reuse, R38 ;  /* 0x0000002603267220 */ /* 0x040fe40000410000 */
[C---:B------:R-:W-:Y:S01]  /*ad90*/  FMUL.FTZ R39, R3.reuse, R39 ;  /* 0x0000002703277220 */ /* 0x040fe20000410000 */
[----:B------:R-:W-:Y:S01]  /*ada0*/  LDSM.16.MT88.4 R116, [R134+UR4+0x900] ;  /* 0x000900048674783b */ /* 0x000fe20008004200 */
[C---:B------:R-:W-:Y:S01]  /*adb0*/  FMUL.FTZ R40, R132.reuse, R40 ;  /* 0x0000002884287220 */ /* 0x040fe20000410000 */
[----:B------:R-:W-:Y:S01]  /*adc0*/  MUFU.EX2 R177, R177 ;  /* 0x000000b100b17308 */ /* 0x000fe20000000800 */
[C---:B------:R-:W-:Y:S02]  /*add0*/  FMUL.FTZ R41, R132.reuse, R41 ;  /* 0x0000002984297220 */ /* 0x040fe40000410000 */
[C---:B------:R-:W-:Y:S02]  /*ade0*/  FMUL.FTZ R42, R3.reuse, R42 ;  /* 0x0000002a032a7220 */ /* 0x040fe40000410000 */
[C---:B------:R-:W-:Y:S01]  /*adf0*/  FMUL.FTZ R43, R3.reuse, R43 ;  /* 0x0000002b032b7220 */ /* 0x040fe20000410000 */
[----:B------:R-:W-:Y:S01]  /*ae00*/  LDSM.16.MT88.4 R148, [R135+UR4+0x3900] ;  /* 0x003900048794783b */ /* 0x000fe20008004200 */
[C---:B------:R-:W-:Y:S02]  /*ae10*/  FMUL.FTZ R44, R132.reuse, R44 ;  /* 0x0000002c842c7220 */ /* 0x040fe40000410000 */
[C---:B------:R-:W-:Y:S01]  /*ae20*/  FMUL.FTZ R45, R132.reuse, R45 ;  /* 0x0000002d842d7220 */ /* 0x040fe20000410000 */
[----:B------:R-:W-:Y:S01]  /*ae30*/  MUFU.EX2 R179, R179 ;  /* 0x000000b300b37308 */ /* 0x000fe20000000800 */
[----:B------:R-:W-:Y:S01]  /*ae40*/  FMUL.FTZ R46, R3, R46 ;  /* 0x0000002e032e7220 */ /* 0x000fe20000410000 */
        /* <DEDUP_REMOVED lines=15> */
[----:B------:R-:W4:Y:S01]  /*af40*/  LDSM.16.MT88.4 R120, [R168+0x100] ;  /* 0x00010000a878783b */ /* 0x000f220000004200 */
[C---:B------:R-:W-:Y:S02]  /*af50*/  FMUL.FTZ R52, R132.reuse, R52 ;  /* 0x0000003484347220 */ /* 0x040fe40000410000 */
[C---:B------:R-:W-:Y:S02]  /*af60*/  FMUL.FTZ R53, R132.reuse, R53 ;  /* 0x0000003584357220 */ /* 0x040fe40000410000 */
[C---:B---3--:R-:W-:Y:S03]  /*af70*/  HMMA.16816.F32 R12, R128.reuse, R20, R12 ;  /* 0x00000014800c723c */ /* 0x048fe6000000180c */
        /* <DEDUP_REMOVED lines=10> */
[----:B------:R-:W3:Y:S01]  /*b020*/  LDSM.16.MT88.4 R112, [R135+UR4+0x2100] ;  /* 0x002100048770783b */ /* 0x000ee20008004200 */
        /* <DEDUP_REMOVED lines=14> */
[----:B------:R-:W5:Y:S01]  /*b110*/  LDSM.16.MT88.4 R104, [R133+0x2100] ;  /* 0x002100008568783b */ /* 0x000f620000004200 */
[C---:B------:R-:W-:Y:S02]  /*b120*/  FMUL.FTZ R62, R3.reuse, R62 ;  /* 0x0000003e033e7220 */ /* 0x040fe40000410000 */
[C---:B------:R-:W-:Y:S02]  /*b130*/  FMUL.FTZ R63, R3.reuse, R63 ;  /* 0x0000003f033f7220 */ /* 0x040fe40000410000 */
[C---:B----4-:R-:W-:Y:S02]  /*b140*/  HMMA.16816.F32 R28, R128.reuse, R120, R28 ;  /* 0x00000078801c723c */ /* 0x050fe4000000181c */
        /* <DEDUP_REMOVED lines=14> */
[----:B------:R-:W-:Y:S03]  /*b230*/  LDSM.16.MT88.4 R112, [R135+UR4+0x900] ;  /* 0x000900048770783b */ /* 0x000fe60008004200 */
[C---:B------:R-:W-:Y:S02]  /*b240*/  FMUL.FTZ R71, R3.reuse, R71 ;  /* 0x0000004703477220 */ /* 0x040fe40000410000 */
[C---:B------:R-:W-:Y:S02]  /*b250*/  FMUL.FTZ R72, R132.reuse, R72 ;  /* 0x0000004884487220 */ /* 0x040fe40000410000 */
[C---:B------:R-:W-:Y:S01]  /*b260*/  FMUL.FTZ R73, R132.reuse, R73 ;  /* 0x0000004984497220 */ /* 0x040fe20000410000 */
[----:B------:R-:W-:Y:S01]  /*b270*/  MUFU.EX2 R235, R235 ;  /* 0x000000eb00eb7308 */ /* 0x000fe20000000800 */
[C---:B-----5:R-:W-:Y:S03]  /*b280*/  HMMA.16816.F32 R44, R128.reuse, R104, R44 ;  /* 0x00000068802c723c */ /* 0x060fe6000000182c */
[C---:B------:R-:W-:Y:S02]  /*b290*/  FMUL.FTZ R74, R3.reuse, R74 ;  /* 0x0000004a034a7220 */ /* 0x040fe40000410000 */
[C---:B------:R-:W-:Y:S02]  /*b2a0*/  FMUL.FTZ R75, R3.reuse, R75 ;  /* 0x0000004b034b7220 */ /* 0x040fe40000410000 */
[C---:B------:R-:W-:Y:S01]  /*b2b0*/  FMUL.FTZ R76, R132.reuse, R76 ;  /* 0x0000004c844c7220 */ /* 0x040fe20000410000 */
[C---:B------:R-:W-:Y:S01]  /*b2c0*/  HMMA.16816.F32 R48, R128.reuse, R106, R48 ;  /* 0x0000006a8030723c */ /* 0x040fe20000001830 */
[----:B------:R-:W3:Y:S01]  /*b2d0*/  LDSM.16.MT88.4 R104, [R135+UR4+0x4100] ;  /* 0x004100048768783b */ /* 0x000ee20008004200 */
        /* <DEDUP_REMOVED lines=8> */
[----:B------:R-:W4:Y:S03]  /*b360*/  LDSM.16.MT88.4 R100, [R133+0x4100] ;  /* 0x004100008564783b */ /* 0x000f260000004200 */
[C---:B------:R-:W-:Y:S02]  /*b370*/  FMUL.FTZ R81, R132.reuse, R81 ;  /* 0x0000005184517220 */ /* 0x040fe40000410000 */
[C---:B------:R-:W-:Y:S02]  /*b380*/  FMUL.FTZ R82, R3.reuse, R82 ;  /* 0x0000005203527220 */ /* 0x040fe40000410000 */
[C---:B------:R-:W-:Y:S04]  /*b390*/  HMMA.16816.F32 R60, R128.reuse, R108, R60 ;  /* 0x0000006c803c723c */ /* 0x040fe8000000183c */
[C---:B------:R-:W-:Y:S02]  /*b3a0*/  FMUL.FTZ R83, R3.reuse, R83 ;  /* 0x0000005303537220 */ /* 0x040fe40000410000 */
[C---:B------:R-:W-:Y:S02]  /*b3b0*/  FMUL.FTZ R84, R132.reuse, R84 ;  /* 0x0000005484547220 */ /* 0x040fe40000410000 */
[C---:B------:R-:W-:Y:S01]  /*b3c0*/  HMMA.16816.F32 R64, R128.reuse, R110, R64 ;  /* 0x0000006e8040723c */ /* 0x040fe20000001840 */
[----:B------:R-:W5:Y:S03]  /*b3d0*/  LDSM.16.MT88.4 R108, [R134+UR4+0x4100] ;  /* 0x00410004866c783b */ /* 0x000f660008004200 */
[----:B------:R-:W-:Y:S02]  /*b3e0*/  FMUL.FTZ R85, R132, R85 ;  /* 0x0000005584557220 */ /* 0x000fe40000410000 */
[C---:B------:R-:W-:Y:S02]  /*b3f0*/  FMUL.FTZ R86, R3.reuse, R86 ;  /* 0x0000005603567220 */ /* 0x040fe40000410000 */
[C---:B------:R-:W-:Y:S01]  /*b400*/  FMUL.FTZ R87, R3.reuse, R87 ;  /* 0x0000005703577220 */ /* 0x040fe20000410000 */
[C---:B---3--:R-:W-:Y:S03]  /*b410*/  HMMA.16816.F32 R68, R128.reuse, R104, R68 ;  /* 0x000000688044723c */ /* 0x048fe60000001844 */
[--C-:B------:R-:W-:Y:S02]  /*b420*/  FFMA.FTZ R178, R178, c[0x0][0x2d0], -R147.reuse ;  /* 0x0000b400b2b27a23 */ /* 0x100fe40000010893 */
[--C-:B------:R-:W-:Y:S02]  /*b430*/  FFMA.FTZ R181, R232, c[0x0][0x2d0], -R147.reuse ;  /* 0x0000b400e8b57a23 */ /* 0x100fe40000010893 */
[--C-:B------:R-:W-:Y:S01]  /*b440*/  FFMA.FTZ R232, R152, c[0x0][0x2d0], -R147.reuse ;  /* 0x0000b40098e87a23 */ /* 0x100fe20000010893 */
[C---:B------:R-:W-:Y:S01]  /*b450*/  HMMA.16816.F32 R72, R128.reuse, R106, R72 ;  /* 0x0000006a8048723c */ /* 0x040fe20000001848 */
[----:B------:R-:W3:Y:S01]  /*b460*/  LDSM.16.MT88.4 R104, [R168+0x4100] ;  /* 0x00410000a868783b */ /* 0x000ee20000004200 */
[----:B------:R-:W5:Y:S02]  /*b470*/  MUFU.EX2 R178, R178 ;  /* 0x000000b200b27308 */ /* 0x000f640000000800 */
[--C-:B------:R-:W-:Y:S02]  /*b480*/  FFMA.FTZ R182, R182, c[0x0][0x2d0], -R147.reuse ;  /* 0x0000b400b6b67a23 */ /* 0x100fe40000010893 */
[C---:B------:R-:W-:Y:S02]  /*b490*/  FMUL.FTZ R88, R132.reuse, R88 ;  /* 0x0000005884587220 */ /* 0x040fe40000410000 */
[C---:B----4-:R-:W-:Y:S01]  /*b4a0*/  HMMA.16816.F32 R76, R128.reuse, R100, R76 ;  /* 0x00000064804c723c */ /* 0x050fe2000000184c */
[----:B------:R-:W-:Y:S03]  /*b4b0*/  LDSM.16.MT88.4 R152, [R133+0x3900] ;  /* 0x003900008598783b */ /* 0x000fe60000004200 */
[----:B------:R-:W-:Y:S01]  /*b4c0*/  FMUL.FTZ R89, R132, R89 ;  /* 0x0000005984597220 */ /* 0x000fe20000410000 */
[----:B------:R-:W-:Y:S01]  /*b4d0*/  MUFU.EX2 R181, R181 ;  /* 0x000000b500b57308 */ /* 0x000fe20000000800 */
[C---:B------:R-:W-:Y:S01]  /*b4e0*/  FMUL.FTZ R90, R3.reuse, R90 ;  /* 0x0000005a035a7220 */ /* 0x040fe20000410000 */
[----:B-1----:R-:W-:Y:S01]  /*b4f0*/  F2FP.PACK_AB R101, R180, R179 ;  /* 0x000000b3b465723e */ /* 0x002fe200000000ff */
[C---:B------:R-:W-:Y:S04]  /*b500*/  HMMA.16816.F32 R80, R128.reuse, R102, R80 ;  /* 0x000000668050723c */ /* 0x040fe80000001850 */
[C---:B------:R-:W-:Y:S02]  /*b510*/  FMUL.FTZ R91, R3.reuse, R91 ;  /* 0x0000005b035b7220 */ /* 0x040fe40000410000 */
[----:B------:R-:W-:Y:S01]  /*b520*/  FMUL.FTZ R92, R132, R92 ;  /* 0x0000005c845c7220 */ /* 0x000fe20000410000 */
[----:B--2---:R-:W-:Y:S01]  /*b530*/  F2FP.PACK_AB R103, R190, R183 ;  /* 0x000000b7be67723e */ /* 0x004fe200000000ff */
[C---:B-----5:R-:W-:Y:S01]  /*b540*/  HMMA.16816.F32 R84, R128.reuse, R108, R84 ;  /* 0x0000006c8054723c */ /* 0x060fe20000001854 */
[----:B------:R-:W1:Y:S03]  /*b550*/  MUFU.EX2 R182, R182 ;  /* 0x000000b600b67308 */ /* 0x000e660000000800 */
[----:B------:R-:W-:Y:S01]  /*b560*/  FMUL.FTZ R93, R132, R93 ;  /* 0x0000005d845d7220 */ /* 0x000fe20000410000 */
[----:B------:R-:W-:Y:S01]  /*b570*/  F2FP.PACK_AB R100, R178, R177 ;  /* 0x000000b1b264723e */ /* 0x000fe200000000ff */
[C---:B------:R-:W-:Y:S02]  /*b580*/  FMUL.FTZ R94, R3.reuse, R94 ;  /* 0x0000005e035e7220 */ /* 0x040fe40000410000 */
[C---:B------:R-:W-:Y:S01]  /*b590*/  HMMA.16816.F32 R88, R128.reuse, R110, R88 ;  /* 0x0000006e8058723c */ /* 0x040fe20000001858 */
[----:B------:R-:W2:Y:S02]  /*b5a0*/  LDSM.16.MT88.4 R108, [R133+0x900] ;  /* 0x00090000856c783b */ /* 0x000ea40000004200 */
[----:B------:R-:W-:Y:S01]  /*b5b0*/  MUFU.EX2 R232, R232 ;  /* 0x000000e800e87308 */ /* 0x000fe20000000800 */
[C---:B------:R-:W-:Y:S02]  /*b5c0*/  FMUL.FTZ R95, R3.reuse, R95 ;  /* 0x0000005f035f7220 */ /* 0x040fe40000410000 */
[C---:B------:R-:W-:Y:S02]  /*b5d0*/  FMUL.FTZ R96, R132.reuse, R96 ;  /* 0x0000006084607220 */ /* 0x040fe40000410000 */
[----:B------:R-:W-:Y:S03]  /*b5e0*/  FMUL.FTZ R97, R132, R97 ;  /* 0x0000006184617220 */ /* 0x000fe60000410000 */
[C---:B---3--:R-:W-:Y:S03]  /*b5f0*/  HMMA.16816.F32 R92, R128.reuse, R104, R92 ;  /* 0x00000068805c723c */ /* 0x048fe6000000185c */
[C---:B------:R-:W-:Y:S02]  /*b600*/  FMUL.FTZ R98, R3.reuse, R98 ;  /* 0x0000006203627220 */ /* 0x040fe40000410000 */
[----:B------:R-:W-:Y:S01]  /*b610*/  FMUL.FTZ R99, R3, R99 ;  /* 0x0000006303637220 */ /* 0x000fe20000410000 */
[----:B-1----:R-:W-:Y:S01]  /*b620*/  F2FP.PACK_AB R102, R182, R181 ;  /* 0x000000b5b666723e */ /* 0x002fe200000000ff */
[----:B------:R-:W-:Y:S02]  /*b630*/  FFMA.FTZ R213, R226, c[0x0][0x2d0], -R147 ;  /* 0x0000b400e2d57a23 */ /* 0x000fe40000010893 */
[----:B------:R-:W-:Y:S02]  /*b640*/  FFMA.FTZ R226, R164, c[0x0][0x2d0], -R145 ;  /* 0x0000b400a4e27a23 */ /* 0x000fe40000010891 */
[----:B------:R-:W-:Y:S01]  /*b650*/  LDSM.16.MT88.4 R164, [R135+UR4+0x5900] ;  /* 0x0059000487a4783b */ /* 0x000fe20008004200 */
[----:B------:R-:W-:Y:S01]  /*b660*/  HMMA.16816.F32 R96, R128, R106, R96 ;  /* 0x0000006a8060723c */ /* 0x000fe20000001860 */
[----:B------:R-:W-:Y:S02]  /*b670*/  MUFU.EX2 R213, R213 ;  /* 0x000000d500d57308 */ /* 0x000fe40000000800 */
[--C-:B------:R-:W-:Y:S02]  /*b680*/  FFMA.FTZ R224, R224, c[0x0][0x2d0], -R147.reuse ;  /* 0x0000b400e0e07a23 */ /* 0x100fe40000010893 */
[----:B------:R-:W-:Y:S02]  /*b690*/  FFMA.FTZ R147, R143, c[0x0][0x2d0], -R147 ;  /* 0x0000b4008f937a23 */ /* 0x000fe40000010893 */
[----:B------:R-:W1:Y:S01]  /*b6a0*/  LDSM.16.MT88.4 R104, [R134+UR4+0x2900] ;  /* 0x002900048668783b */ /* 0x000e620008004200 */
[C---:B------:R-:W-:Y:S03]  /*b6b0*/  HMMA.16816.F32 R4, R100.reuse, R112, R4 ;  /* 0x000000706404723c */ /* 0x040fe60000001804 */
[----:B------:R3:W-:Y:S02]  /*b6c0*/  MUFU.EX2 R236, R147 ;  /* 0x0000009300ec7308 */ /* 0x0007e40000000800 */
[----:B------:R-:W-:Y:S02]  /*b6d0*/  FFMA.FTZ R176, R132, R207, R176 ;  /* 0x000000cf84b07223 */ /* 0x000fe400000100b0 */
[----:B------:R-:W-:Y:S01]  /*b6e0*/  LDSM.16.MT88.4 R128, [R135+UR4+0x3100] ;  /* 0x003100048780783b */ /* 0x000fe20008004200 */
[C---:B------:R-:W-:Y:S04]  /*b6f0*/  HMMA.16816.F32 R8, R100.reuse, R114, R8 ;  /* 0x000000726408723c */ /* 0x040fe80000001808 */
[----:B------:R-:W-:Y:S01]  /*b700*/  FFMA.FTZ R174, R3, R208, R174 ;  /* 0x000000d003ae7223 */ /* 0x000fe200000100ae */
[----:B------:R-:W4:Y:S01]  /*b710*/  MUFU.EX2 R224, R224 ;  /* 0x000000e000e07308 */ /* 0x000f220000000800 */
[----:B------:R-:W-:Y:S01]  /*b720*/  IADD3 R3, R223, -0x2, RZ ;  /* 0xfffffffedf037810 */ /* 0x000fe20007ffe0ff */
[----:B------:R-:W-:Y:S01]  /*b730*/  LDSM.16.MT88.4 R112, [R135+UR4+0x4900] ;  /* 0x004900048770783b */ /* 0x000fe20008004200 */
[C---:B--2---:R-:W-:Y:S03]  /*b740*/  HMMA.16816.F32 R12, R100.reuse, R108, R12 ;  /* 0x0000006c640c723c */ /* 0x044fe6000000180c */
[----:B------:R-:W-:Y:S01]  /*b750*/  ISETP.GE.AND P0, PT, R3, R194, PT ;  /* 0x000000c20300720c */ /* 0x000fe20003f06270 */
[----:B------:R-:W-:Y:S02]  /*b760*/  FADD.FTZ R176, R175, R176 ;  /* 0x000000b0afb07221 */ /* 0x000fe40000010000 */
[----:B------:R-:W-:Y:S01]  /*b770*/  FADD.FTZ R171, R171, R174 ;  /* 0x000000aeabab7221 */ /* 0x000fe20000010000 */
[----:B------:R-:W-:Y:S01]  /*b780*/  LDSM.16.MT88.4 R140, [R134+UR4+0x1900] ;  /* 0x00190004868c783b */ /* 0x000fe20008004200 */
[C---:B------:R-:W-:Y:S01]  /*b790*/  HMMA.16816.F32 R16, R100.reuse, R110, R16 ;  /* 0x0000006e6410723c */ /* 0x040fe20000001810 */
[----:B------:R-:W2:Y:S03]  /*b7a0*/  MUFU.EX2 R226, R226 ;  /* 0x000000e200e27308 */ /* 0x000ea60000000800 */
[----:B------:R-:W-:Y:S02]  /*b7b0*/  FADD.FTZ R173, R173, R176 ;  /* 0x000000b0adad7221 */ /* 0x000fe40000010000 */
[----:B------:R-:W-:Y:S01]  /*b7c0*/  FADD.FTZ R170, R170, R171 ;  /* 0x000000abaaaa7221 */ /* 0x000fe20000010000 */
[----:B------:R-:W5:Y:S01]  /*b7d0*/  LDSM.16.MT88.4 R108, [R168+0x2900] ;  /* 0x00290000a86c783b */ /* 0x000f620000004200 */
[C---:B------:R-:W-:Y:S04]  /*b7e0*/  HMMA.16816.F32 R20, R100.reuse, R116, R20 ;  /* 0x000000746414723c */ /* 0x040fe80000001814 */
[----:B------:R-:W-:Y:S02]  /*b7f0*/  FADD.FTZ R172, R172, R173 ;  /* 0x000000adacac7221 */ /* 0x000fe40000010000 */
[----:B------:R-:W-:Y:S01]  /*b800*/  FADD.FTZ R170, R169, R170 ;  /* 0x000000aaa9aa7221 */ /* 0x000fe20000010000 */
[----:B---3--:R-:W-:Y:S01]  /*b810*/  LDSM.16.MT88.4 R144, [R168+0x1900] ;  /* 0x00190000a890783b */ /* 0x008fe20000004200 */
[C---:B------:R-:W-:Y:S04]  /*b820*/  HMMA.16816.F32 R24, R100.reuse, R118, R24 ;  /* 0x000000766418723c */ /* 0x040fe80000001818 */
[----:B------:R-:W-:Y:S02]  /*b830*/  FADD.FTZ R177, R177, R172 ;  /* 0x000000acb1b17221 */ /* 0x000fe40000010000 */
[----:B------:R-:W-:Y:S01]  /*b840*/  FADD.FTZ R179, R179, R170 ;  /* 0x000000aab3b37221 */ /* 0x000fe20000010000 */
[----:B------:R-:W3:Y:S01]  /*b850*/  LDSM.16.MT88.4 R116, [R133+0x4900] ;  /* 0x004900008574783b */ /* 0x000ee20000004200 */
[C---:B------:R-:W-:Y:S04]  /*b860*/  HMMA.16816.F32 R28, R100.reuse, R120, R28 ;  /* 0x00000078641c723c */ /* 0x040fe8000000181c */
[----:B------:R-:W-:Y:S02]  /*b870*/  FADD.FTZ R178, R178, R177 ;  /* 0x000000b1b2b27221 */ /* 0x000fe40000010000 */
[----:B------:R-:W-:Y:S02]  /*b880*/  FADD.FTZ R180, R180, R179 ;  /* 0x000000b3b4b47221 */ /* 0x000fe40000010000 */
[C---:B------:R-:W-:Y:S01]  /*b890*/  HMMA.16816.F32 R32, R100.reuse, R122, R32 ;  /* 0x0000007a6420723c */ /* 0x040fe20000001820 */
[----:B------:R-:W-:Y:S03]  /*b8a0*/  LDSM.16.MT88.4 R120, [R134+UR4+0x1100] ;  /* 0x001100048678783b */ /* 0x000fe60008004200 */
[----:B------:R-:W-:Y:S02]  /*b8b0*/  FADD.FTZ R181, R181, R178 ;  /* 0x000000b2b5b57221 */ /* 0x000fe40000010000 */
[----:B------:R-:W-:Y:S02]  /*b8c0*/  FADD.FTZ R183, R183, R180 ;  /* 0x000000b4b7b77221 */ /* 0x000fe40000010000 */
[C---:B------:R-:W-:Y:S04]  /*b8d0*/  HMMA.16816.F32 R36, R100.reuse, R124, R36 ;  /* 0x0000007c6424723c */ /* 0x040fe80000001824 */
[----:B------:R-:W-:Y:S02]  /*b8e0*/  FADD.FTZ R182, R182, R181 ;  /* 0x000000b5b6b67221 */ /* 0x000fe40000010000 */
[----:B------:R-:W-:Y:S02]  /*b8f0*/  FADD.FTZ R190, R190, R183 ;  /* 0x000000b7bebe7221 */ /* 0x000fe40000010000 */
[C---:B------:R-:W-:Y:S01]  /*b900*/  HMMA.16816.F32 R40, R100.reuse, R126, R40 ;  /* 0x0000007e6428723c */ /* 0x040fe20000001828 */
[----:B------:R-:W-:Y:S07]  /*b910*/  LDSM.16.MT88.4 R124, [R168+0x1100] ;  /* 0x00110000a87c783b */ /* 0x000fee0000004200 */
[C---:B------:R-:W-:Y:S08]  /*b920*/  HMMA.16816.F32 R44, R100.reuse, R136, R44 ;  /* 0x00000088642c723c */ /* 0x040ff0000000182c */
[C---:B------:R-:W-:Y:S01]  /*b930*/  HMMA.16816.F32 R48, R100.reuse, R138, R48 ;  /* 0x0000008a6430723c */ /* 0x040fe20000001830 */
[----:B------:R-:W-:Y:S07]  /*b940*/  LDSM.16.MT88.4 R136, [R134+UR4+0x3100] ;  /* 0x003100048688783b */ /* 0x000fee0008004200 */
[C---:B-1----:R-:W-:Y:S08]  /*b950*/  HMMA.16816.F32 R52, R100.reuse, R104, R52 ;  /* 0x000000686434723c */ /* 0x042ff00000001834 */
[C---:B------:R-:W-:Y:S01]  /*b960*/  HMMA.16816.F32 R56, R100.reuse, R106, R56 ;  /* 0x0000006a6438723c */ /* 0x040fe20000001838 */
[----:B------:R-:W1:Y:S07]  /*b970*/  LDSM.16.MT88.4 R104, [R134+UR4+0x4900] ;  /* 0x004900048668783b */ /* 0x000e6e0008004200 */
[C---:B-----5:R-:W-:Y:S08]  /*b980*/  HMMA.16816.F32 R60, R100.reuse, R108, R60 ;  /* 0x0000006c643c723c */ /* 0x060ff0000000183c */
[C---:B------:R-:W-:Y:S01]  /*b990*/  HMMA.16816.F32 R64, R100.reuse, R110, R64 ;  /* 0x0000006e6440723c */ /* 0x040fe20000001840 */
[----:B------:R-:W5:Y:S07]  /*b9a0*/  LDSM.16.MT88.4 R108, [R168+0x4900] ;  /* 0x00490000a86c783b */ /* 0x000f6e0000004200 */
[C---:B------:R-:W-:Y:S08]  /*b9b0*/  HMMA.16816.F32 R68, R100.reuse, R112, R68 ;  /* 0x000000706444723c */ /* 0x040ff00000001844 */
[C---:B------:R-:W-:Y:S01]  /*b9c0*/  HMMA.16816.F32 R72, R100.reuse, R114, R72 ;  /* 0x000000726448723c */ /* 0x040fe20000001848 */
[----:B------:R-:W2:Y:S07]  /*b9d0*/  LDSM.16.MT88.4 R112, [R135+UR4+0x1100] ;  /* 0x001100048770783b */ /* 0x000eae0008004200 */
[C---:B---3--:R-:W-:Y:S08]  /*b9e0*/  HMMA.16816.F32 R76, R100.reuse, R116, R76 ;  /* 0x00000074644c723c */ /* 0x048ff0000000184c */
[C---:B------:R-:W-:Y:S01]  /*b9f0*/  HMMA.16816.F32 R80, R100.reuse, R118, R80 ;  /* 0x000000766450723c */ /* 0x040fe20000001850 */
[----:B------:R-:W3:Y:S07]  /*ba00*/  LDSM.16.MT88.4 R116, [R133+0x1100] ;  /* 0x001100008574783b */ /* 0x000eee0000004200 */
[C---:B-1----:R-:W-:Y:S08]  /*ba10*/  HMMA.16816.F32 R84, R100.reuse, R104, R84 ;  /* 0x000000686454723c */ /* 0x042ff00000001854 */
[C---:B------:R-:W-:Y:S01]  /*ba20*/  HMMA.16816.F32 R88, R100.reuse, R106, R88 ;  /* 0x0000006a6458723c */ /* 0x040fe20000001858 */
[----:B------:R-:W1:Y:S07]  /*ba30*/  LDSM.16.MT88.4 R104, [R133+0x3100] ;  /* 0x003100008568783b */ /* 0x000e6e0000004200 */
[C---:B-----5:R-:W-:Y:S08]  /*ba40*/  HMMA.16816.F32 R92, R100.reuse, R108, R92 ;  /* 0x0000006c645c723c */ /* 0x060ff0000000185c */
[----:B------:R-:W-:Y:S01]  /*ba50*/  HMMA.16816.F32 R96, R100, R110, R96 ;  /* 0x0000006e6460723c */ /* 0x000fe20000001860 */
[----:B------:R-:W5:Y:S06]  /*ba60*/  LDSM.16.MT88.4 R108, [R168+0x3100] ;  /* 0x00310000a86c783b */ /* 0x000f6c0000004200 */
[----:B----4-:R-:W-:Y:S01]  /*ba70*/  F2FP.PACK_AB R100, R224, R213 ;  /* 0x000000d5e064723e */ /* 0x010fe200000000ff */
[----:B------:R-:W-:Y:S01]  /*ba80*/  FADD.FTZ R213, R213, R182 ;  /* 0x000000b6d5d57221 */ /* 0x000fe20000010000 */
[----:B--2---:R-:W-:Y:S03]  /*ba90*/  F2FP.PACK_AB R101, R226, R225 ;  /* 0x000000e1e265723e */ /* 0x004fe600000000ff */
[----:B------:R-:W-:Y:S01]  /*baa0*/  F2FP.PACK_AB R102, R228, R227 ;  /* 0x000000e3e466723e */ /* 0x000fe200000000ff */
[----:B------:R-:W-:Y:S01]  /*bab0*/  FADD.FTZ R225, R225, R190 ;  /* 0x000000bee1e17221 */ /* 0x000fe20000010000 */
[----:B------:R-:W-:Y:S01]  /*bac0*/  F2FP.PACK_AB R103, R230, R229 ;  /* 0x000000e5e667723e */ /* 0x000fe200000000ff */
[----:B------:R-:W-:Y:S02]  /*bad0*/  FADD.FTZ R224, R224, R213 ;  /* 0x000000d5e0e07221 */ /* 0x000fe40000010000 */
[----:B------:R-:W-:Y:S02]  /*bae0*/  FADD.FTZ R226, R226, R225 ;  /* 0x000000e1e2e27221 */ /* 0x000fe40000010000 */
[----:B------:R-:W-:Y:S02]  /*baf0*/  FADD.FTZ R227, R227, R224 ;  /* 0x000000e0e3e37221 */ /* 0x000fe40000010000 */
[C---:B------:R-:W-:Y:S03]  /*bb00*/  HMMA.16816.F32 R4, R100.reuse, R112, R4 ;  /* 0x000000706404723c */ /* 0x040fe60000001804 */
[----:B------:R-:W-:Y:S02]  /*bb10*/  FADD.FTZ R229, R229, R226 ;  /* 0x000000e2e5e57221 */ /* 0x000fe40000010000 */
[----:B------:R-:W-:Y:S02]  /*bb20*/  FADD.FTZ R228, R228, R227 ;  /* 0x000000e3e4e47221 */ /* 0x000fe40000010000 */
[----:B------:R-:W-:Y:S01]  /*bb30*/  FADD.FTZ R230, R230, R229 ;  /* 0x000000e5e6e67221 */ /* 0x000fe20000010000 */
[C---:B------:R-:W-:Y:S01]  /*bb40*/  HMMA.16816.F32 R8, R100.reuse, R114, R8 ;  /* 0x000000726408723c */ /* 0x040fe20000001808 */
[----:B------:R-:W2:Y:S07]  /*bb50*/  LDSM.16.MT88.4 R112, [R135+UR4+0x5100] ;  /* 0x005100048770783b */ /* 0x000eae0008004200 */
[C---:B---3--:R-:W-:Y:S08]  /*bb60*/  HMMA.16816.F32 R12, R100.reuse, R116, R12 ;  /* 0x00000074640c723c */ /* 0x048ff0000000180c */
[C---:B------:R-:W-:Y:S01]  /*bb70*/  HMMA.16816.F32 R16, R100.reuse, R118, R16 ;  /* 0x000000766410723c */ /* 0x040fe20000001810 */
[----:B------:R-:W-:Y:S07]  /*bb80*/  LDSM.16.MT88.4 R116, [R134+UR4+0x5100] ;  /* 0x005100048674783b */ /* 0x000fee0008004200 */
[C---:B------:R-:W-:Y:S08]  /*bb90*/  HMMA.16816.F32 R20, R100.reuse, R120, R20 ;  /* 0x000000786414723c */ /* 0x040ff00000001814 */
[C---:B------:R-:W-:Y:S08]  /*bba0*/  HMMA.16816.F32 R24, R100.reuse, R122, R24 ;  /* 0x0000007a6418723c */ /* 0x040ff00000001818 */
[C---:B------:R-:W-:Y:S08]  /*bbb0*/  HMMA.16816.F32 R28, R100.reuse, R124, R28 ;  /* 0x0000007c641c723c */ /* 0x040ff0000000181c */
[C---:B------:R-:W-:Y:S01]  /*bbc0*/  HMMA.16816.F32 R32, R100.reuse, R126, R32 ;  /* 0x0000007e6420723c */ /* 0x040fe20000001820 */
[----:B------:R-:W-:Y:S07]  /*bbd0*/  LDSM.16.MT88.4 R124, [R135+UR4+0x1900] ;  /* 0x00190004877c783b */ /* 0x000fee0008004200 */
[C---:B------:R-:W-:Y:S08]  /*bbe0*/  HMMA.16816.F32 R36, R100.reuse, R128, R36 ;  /* 0x000000806424723c */ /* 0x040ff00000001824 */
[C---:B------:R-:W-:Y:S08]  /*bbf0*/  HMMA.16816.F32 R40, R100.reuse, R130, R40 ;  /* 0x000000826428723c */ /* 0x040ff00000001828 */
[C---:B-1----:R-:W-:Y:S08]  /*bc00*/  HMMA.16816.F32 R44, R100.reuse, R104, R44 ;  /* 0x00000068642c723c */ /* 0x042ff0000000182c */
[C---:B------:R-:W-:Y:S01]  /*bc10*/  HMMA.16816.F32 R48, R100.reuse, R106, R48 ;  /* 0x0000006a6430723c */ /* 0x040fe20000001830 */
[----:B------:R-:W1:Y:S07]  /*bc20*/  LDSM.16.MT88.4 R104, [R133+0x5100] ;  /* 0x005100008568783b */ /* 0x000e6e0000004200 */
[C---:B------:R-:W-:Y:S07]  /*bc30*/  HMMA.16816.F32 R52, R100.reuse, R136, R52 ;  /* 0x000000886434723c */ /* 0x040fee0000001834 */
[----:B------:R-:W-:Y:S01]  /*bc40*/  F2FP.PACK_AB R136, R232, R231 ;  /* 0x000000e7e888723e */ /* 0x000fe200000000ff */
[C---:B------:R-:W-:Y:S04]  /*bc50*/  HMMA.16816.F32 R56, R100.reuse, R138, R56 ;  /* 0x0000008a6438723c */ /* 0x040fe80000001838 */
[----:B------:R-:W-:Y:S01]  /*bc60*/  F2FP.PACK_AB R137, R234, R233 ;  /* 0x000000e9ea89723e */ /* 0x000fe200000000ff */
[----:B------:R-:W-:Y:S02]  /*bc70*/  FADD.FTZ R231, R231, R228 ;  /* 0x000000e4e7e77221 */ /* 0x000fe40000010000 */
[----:B------:R-:W-:Y:S01]  /*bc80*/  F2FP.PACK_AB R138, R236, R235 ;  /* 0x000000ebec8a723e */ /* 0x000fe200000000ff */
[C---:B-----5:R-:W-:Y:S04]  /*bc90*/  HMMA.16816.F32 R60, R100.reuse, R108, R60 ;  /* 0x0000006c643c723c */ /* 0x060fe8000000183c */
[----:B------:R-:W-:Y:S01]  /*bca0*/  F2FP.PACK_AB R139, R238, R237 ;  /* 0x000000edee8b723e */ /* 0x000fe200000000ff */
        /* <DEDUP_REMOVED lines=9> */
[C---:B------:R-:W-:Y:S04]  /*bd40*/  HMMA.16816.F32 R72, R100.reuse, R114, R72 ;  /* 0x000000726448723c */ /* 0x040fe80000001848 */
[----:B------:R-:W-:Y:S04]  /*bd50*/  FADD.FTZ R208, R238, R237 ;  /* 0x000000edeed07221 */ /* 0x000fe80000010000 */
[C---:B-1----:R-:W-:Y:S08]  /*bd60*/  HMMA.16816.F32 R76, R100.reuse, R104, R76 ;  /* 0x00000068644c723c */ /* 0x042ff0000000184c */
[C---:B------:R-:W-:Y:S01]  /*bd70*/  HMMA.16816.F32 R80, R100.reuse, R106, R80 ;  /* 0x0000006a6450723c */ /* 0x040fe20000001850 */
[----:B------:R-:W1:Y:S07]  /*bd80*/  LDSM.16.MT88.4 R104, [R133+0x1900] ;  /* 0x001900008568783b */ /* 0x000e6e0000004200 */
[C---:B------:R-:W-:Y:S08]  /*bd90*/  HMMA.16816.F32 R84, R100.reuse, R116, R84 ;  /* 0x000000746454723c */ /* 0x040ff00000001854 */
[C---:B------:R-:W-:Y:S08]  /*bda0*/  HMMA.16816.F32 R88, R100.reuse, R118, R88 ;  /* 0x000000766458723c */ /* 0x040ff00000001858 */
[C---:B---3--:R-:W-:Y:S08]  /*bdb0*/  HMMA.16816.F32 R92, R100.reuse, R108, R92 ;  /* 0x0000006c645c723c */ /* 0x048ff0000000185c */
[----:B------:R-:W-:Y:S08]  /*bdc0*/  HMMA.16816.F32 R96, R100, R110, R96 ;  /* 0x0000006e6460723c */ /* 0x000ff00000001860 */
[C---:B------:R-:W-:Y:S08]  /*bdd0*/  HMMA.16816.F32 R128, R136.reuse, R124, R4 ;  /* 0x0000007c8880723c */ /* 0x040ff00000001804 */
[C---:B------:R-:W-:Y:S01]  /*bde0*/  HMMA.16816.F32 R124, R136.reuse, R126, R8 ;  /* 0x0000007e887c723c */ /* 0x040fe20000001808 */
[----:B------:R-:W2:Y:S07]  /*bdf0*/  LDSM.16.MT88.4 R8, [R133+0x5900] ;  /* 0x005900008508783b */ /* 0x000eae0000004200 */
[C---:B-1----:R-:W-:Y:S01]  /*be00*/  HMMA.16816.F32 R120, R136.reuse, R104, R12 ;  /* 0x000000688878723c */ /* 0x042fe2000000180c */
[----:B------:R-:W1:Y:S07]  /*be10*/  LDSM.16.MT88.4 R12, [R134+UR4+0x5900] ;  /* 0x00590004860c783b */ /* 0x000e6e0008004200 */
[C---:B------:R-:W-:Y:S01]  /*be20*/  HMMA.16816.F32 R116, R136.reuse, R106, R16 ;  /* 0x0000006a8874723c */ /* 0x040fe20000001810 */
[----:B------:R-:W3:Y:S07]  /*be30*/  LDSM.16.MT88.4 R16, [R168+0x5900] ;  /* 0x00590000a810783b */ /* 0x000eee0000004200 */
        /* <DEDUP_REMOVED lines=20> */
[----:B------:R-:W-:-:S07]  /*bf80*/  @!P0 BRA `(.L_x_938) ;  /* 0x000003f000008947 */ /* 0x000fce0003800000 */
[----:B------:R-:W-:Y:S01]  /*bf90*/  ISETP.NE.AND P1, PT, R195, 0x1, PT ;  /* 0x00000001c300780c */ /* 0x000fe20003f25270 */
[----:B------:R-:W-:Y:S01]  /*bfa0*/  IMAD R6, R223, 0x40, R204 ;  /* 0x00000040df067824 */ /* 0x000fe200078e02cc */
[----:B------:R-:W-:Y:S01]  /*bfb0*/  IADD3 R11, -R219, 0x10, RZ ;  /* 0x00000010db0b7810 */ /* 0x000fe20007ffe1ff */
[----:B------:R-:W-:Y:S01]  /*bfc0*/  IMAD.MOV.U32 R200, RZ, RZ, RZ ;  /* 0x000000ffffc87224 */ /* 0x000fe200078e00ff */
[----:B------:R-:W-:Y:S02]  /*bfd0*/  IADD3 R8, -R216, 0x10, RZ ;  /* 0x00000010d8087810 */ /* 0x000fe40007ffe1ff */
[----:B------:R-:W-:Y:S02]  /*bfe0*/  IADD3 R201, R6, -0x80, R203 ;  /* 0xffffff8006c97810 */ /* 0x000fe40007ffe0cb */
[----:B------:R-:W-:Y:S02]  /*bff0*/  LOP3.LUT R11, R11, 0xf, RZ, 0xc0, !PT ;  /* 0x0000000f0b0b7812 */ /* 0x000fe400078ec0ff */
[----:B------:R-:W-:Y:S01]  /*c000*/  LOP3.LUT R8, R8, 0xf, RZ, 0xc0, !PT ;  /* 0x0000000f08087812 */ /* 0x000fe200078ec0ff */
        /* <DEDUP_REMOVED lines=55> */
.L_x_938:
        /* <DEDUP_REMOVED lines=10> */
.L_x_936:
[----:B------:R-:W-:-:S13]  /*c420*/  ISETP.GE.AND P0, PT, R213, R194, PT ;  /* 0x000000c2d500720c */ /* 0x000fda0003f06270 */
[----:B------:R-:W-:Y:S05]  /*c430*/  @!P0 BRA `(.L_x_940) ;  /* 0x00003a2000008947 */ /* 0x000fea0003800000 */
[----:B------:R-:W-:Y:S01]  /*c440*/  IMAD.MOV.U32 R3, RZ, RZ, R0 ;  /* 0x000000ffff037224 */ /* 0x000fe200078e0000 */
[----:B------:R-:W-:Y:S01]  /*c450*/  SHF.R.S32.HI R193, RZ, 0x1f, R210 ;  /* 0x0000001fffc17819 */ /* 0x000fe200000114d2 */
[----:B------:R-:W-:Y:S01]  /*c460*/  IMAD.MOV.U32 R190, RZ, RZ, 0x40 ;  /* 0x00000040ffbe7424 */ /* 0x000fe200078e00ff */
[----:B------:R-:W-:Y:S01]  /*c470*/  SHF.R.S32.HI R0, RZ, 0x1f, R209 ;  /* 0x0000001fff007819 */ /* 0x000fe200000114d1 */
[----:B------:R-:W-:Y:S01]  /*c480*/  IMAD.SHL.U32 R212, R209, 0x2, RZ ;  /* 0x00000002d1d47824 */ /* 0x000fe200078e00ff */
[----:B------:R-:W-:Y:S01]  /*c490*/  LOP3.LUT P0, RZ, R211, 0x4, RZ, 0xc0, !PT ;  /* 0x00000004d3ff7812 */ /* 0x000fe2000780c0ff */
[C---:B------:R-:W-:Y:S01]  /*c4a0*/  IMAD.SHL.U32 R211, R210.reuse, 0x2, RZ ;  /* 0x00000002d2d37824 */ /* 0x040fe200078e00ff */
[----:B-1----:R-:W-:Y:S01]  /*c4b0*/  SHF.R.S32.HI R5, RZ, 0x1f, R192 ;  /* 0x0000001fff057819 */ /* 0x002fe200000114c0 */
[----:B------:R-:W-:Y:S01]  /*c4c0*/  IMAD.MOV.U32 R132, RZ, RZ, R2 ;  /* 0x000000ffff847224 */ /* 0x000fe200078e0002 */
[----:B------:R-:W-:Y:S01]  /*c4d0*/  SHF.L.U64.HI R193, R210, 0x1, R193 ;  /* 0x00000001d2c17819 */ /* 0x000fe200000102c1 */
[----:B------:R-:W-:Y:S01]  /*c4e0*/  IMAD.SHL.U32 R214, R192, 0x2, RZ ;  /* 0x00000002c0d67824 */ /* 0x000fe200078e00ff */
[----:B------:R-:W-:-:S02]  /*c4f0*/  SHF.L.U64.HI R210, R209, 0x1, R0 ;  /* 0x00000001d1d27819 */ /* 0x000fc40000010200 */
[----:B------:R-:W-:Y:S02]  /*c500*/  SEL R190, R190, 0xffffffc0, !P0 ;  /* 0xffffffc0bebe7807 */ /* 0x000fe40004000000 */
[----:B------:R-:W-:Y:S02]  /*c510*/  SHF.L.U64.HI R209, R192, 0x1, R5 ;  /* 0x00000001c0d17819 */ /* 0x000fe40000010205 */
.L_x_951:
        /* <DEDUP_REMOVED lines=19> */
[----:B------:R-:W-:Y:S03]  /*c650*/  SHF.R.S32.HI R5, RZ, 0x1f, R200 ;  /* 0x0000001fff057819 */ /* 0x000fe600000114c8 */
[----:B------:R-:W-:Y:S02]  /*c660*/  IMAD R9, R9, c[0x0][0x208], RZ ;  /* 0x0000820009097a24 */ /* 0x000fe400078e02ff */
[----:B------:R-:W-:Y:S02]  /*c670*/  IMAD R5, R5, c[0x0][0x218], RZ ;  /* 0x0000860005057a24 */ /* 0x000fe400078e02ff */
        /* <DEDUP_REMOVED lines=8> */
[----:B------:R-:W5:Y:S04]  /*c700*/  SHFL.IDX PT, R11, R4, RZ, 0x181f ;  /* 0x00181fff040b7589 */ /* 0x000f6800000e0000 */
[----:B------:R-:W4:Y:S04]  /*c710*/  SHFL.IDX PT, R0, R2, RZ, 0x181f ;  /* 0x00181fff02007589 */ /* 0x000f2800000e0000 */
[----:B------:R-:W3:Y:S01]  /*c720*/  SHFL.IDX PT, R5, R4, 0x1, 0x181f ;  /* 0x00381f0004057f89 */ /* 0x000ee200000e0000 */
[CC--:B-----5:R-:W-:Y:S05]  /*c730*/  IADD3 R20, P0, R11.reuse, R211.reuse, RZ ;  /* 0x000000d30b147210 */ /* 0x0e0fea0007f1e0ff */
[C---:B----4-:R-:W-:Y:S01]  /*c740*/  IMAD.X R21, R0.reuse, 0x1, R193, P0 ;  /* 0x0000000100157824 */ /* 0x050fe200000e06c1 */
[C---:B------:R-:W-:Y:S04]  /*c750*/  IADD3 R14, P0, R11.reuse, R212, RZ ;  /* 0x000000d40b0e7210 */ /* 0x040fe80007f1e0ff */
[C---:B------:R-:W-:Y:S02]  /*c760*/  IADD3.X R15, R0.reuse, R210, RZ, P0, !PT ;  /* 0x000000d2000f7210 */ /* 0x040fe400007fe4ff */
[----:B------:R-:W-:Y:S05]  /*c770*/  IADD3 R10, P0, R11, R214, RZ ;  /* 0x000000d60b0a7210 */ /* 0x000fea0007f1e0ff */
[----:B------:R-:W-:Y:S01]  /*c780*/  IMAD.X R11, R0, 0x1, R209, P0 ;  /* 0x00000001000b7824 */ /* 0x000fe200000e06d1 */
[C---:B---3--:R-:W-:Y:S01]  /*c790*/  IADD3 R8, P0, R5.reuse, R211, RZ ;  /* 0x000000d305087210 */ /* 0x048fe20007f1e0ff */
[----:B------:R-:W3:Y:S04]  /*c7a0*/  SHFL.IDX PT, R0, R2, 0x1, 0x181f ;  /* 0x00381f0002007f89 */ /* 0x000ee800000e0000 */
[C---:B---3--:R-:W-:Y:S01]  /*c7b0*/  IMAD.X R9, R0.reuse, 0x1, R193, P0 ;  /* 0x0000000100097824 */ /* 0x048fe200000e06c1 */
[C---:B------:R-:W-:Y:S04]  /*c7c0*/  IADD3 R6, P0, R5.reuse, R212, RZ ;  /* 0x000000d405067210 */ /* 0x040fe80007f1e0ff */
[C---:B------:R-:W-:Y:S02]  /*c7d0*/  IADD3.X R7, R0.reuse, R210, RZ, P0, !PT ;  /* 0x000000d200077210 */ /* 0x040fe400007fe4ff */
[----:B------:R-:W-:Y:S02]  /*c7e0*/  IADD3 R22, P0, R5, R214, RZ ;  /* 0x000000d605167210 */ /* 0x000fe40007f1e0ff */
[----:B------:R-:W-:Y:S03]  /*c7f0*/  MOV R5, UR16 ;  /* 0x0000001000057c02 */ /* 0x000fe60008000f00 */
[----:B------:R-:W-:Y:S02]  /*c800*/  IMAD.X R23, R0, 0x1, R209, P0 ;  /* 0x0000000100177824 */ /* 0x000fe400000e06d1 */
[----:B------:R-:W-:Y:S05]  /*c810*/  IMAD R13, R5, 0x6000, R198 ;  /* 0x00006000050d7824 */ /* 0x000fea00078e02c6 */
[----:B------:R3:W-:Y:S04]  /*c820*/  LDGSTS.E.BYPASS.LTC128B.128 [R13], [R20.64], !P5 ;  /* 0x00000000140d7fae */ /* 0x0007e8000e901d4c */
[----:B------:R3:W-:Y:S04]  /*c830*/  LDGSTS.E.BYPASS.LTC128B.128 [R13+0x2000], [R14.64], !P4 ;  /* 0x020000000e0d7fae */ /* 0x0007e8000e101d4c */
[----:B------:R3:W-:Y:S04]  /*c840*/  LDGSTS.E.BYPASS.LTC128B.128 [R13+0x4000], [R10.64], !P6 ;  /* 0x040000000a0d7fae */ /* 0x0007e8000f101d4c */
[----:B------:R3:W-:Y:S04]  /*c850*/  LDGSTS.E.BYPASS.LTC128B.128 [R13+0x1000], [R8.64], !P5 ;  /* 0x01000000080d7fae */ /* 0x0007e8000e901d4c */
[----:B------:R3:W-:Y:S04]  /*c860*/  LDGSTS.E.BYPASS.LTC128B.128 [R13+0x3000], [R6.64], !P4 ;  /* 0x03000000060d7fae */ /* 0x0007e8000e101d4c */
[----:B------:R3:W-:Y:S02]  /*c870*/  LDGSTS.E.BYPASS.LTC128B.128 [R13+0x5000], [R22.64], !P6 ;  /* 0x05000000160d7fae */ /* 0x0007e4000f101d4c */
.L_x_941:
[C---:B--23--:R-:W-:Y:S01]  /*c880*/  HMMA.16816.F32 R4, R136.reuse, R140, RZ ;  /* 0x0000008c8804723c */ /* 0x04cfe200000018ff */
[----:B------:R-:W-:Y:S01]  /*c890*/  LDSM.16.M88.4 R172, [R133+0xf900] ;  /* 0x00f9000085ac783b */ /* 0x000fe20000000200 */
[----:B------:R-:W-:Y:S01]  /*c8a0*/  UIADD3 UR18, UR16, 0x1, URZ ;  /* 0x0000000110127890 */ /* 0x000fe2000fffe03f */
[----:B------:R-:W-:Y:S01]  /*c8b0*/  ISETP.NE.AND P0, PT, R197, 0x1, PT ;  /* 0x00000001c500780c */ /* 0x000fe20003f05270 */
[----:B------:R-:W-:Y:S01]  /*c8c0*/  UISETP.GE.AND UP0, UPT, UR16, 0x1, UPT ;  /* 0x000000011000788c */ /* 0x000fe2000bf06270 */
[C---:B------:R-:W-:Y:S02]  /*c8d0*/  IADD3 R0, R190.reuse, R165, RZ ;  /* 0x000000a5be007210 */ /* 0x040fe40007ffe0ff */
[----:B------:R-:W-:Y:S01]  /*c8e0*/  IADD3 R2, R190, R133, RZ ;  /* 0x00000085be027210 */ /* 0x000fe20007ffe0ff */
[C---:B------:R-:W-:Y:S01]  /*c8f0*/  HMMA.16816.F32 R8, R136.reuse, R142, RZ ;  /* 0x0000008e8808723c */ /* 0x040fe200000018ff */
[----:B------:R-:W-:Y:S01]  /*c900*/  LDSM.16.M88.4 R176, [R191+0x8000] ;  /* 0x00800000bfb0783b */ /* 0x000fe20000000200 */
[----:B------:R-:W-:Y:S01]  /*c910*/  ISETP.LE.AND P2, PT, R196, c[0x0][0x32c], PT ;  /* 0x0000cb00c4007a0c */ /* 0x000fe20003f43270 */
[----:B------:R-:W-:Y:S05]  /*c920*/  USEL UR16, UR18, URZ, !UP0 ;  /* 0x0000003f12107287 */ /* 0x000fea000c000000 */
[C---:B----4-:R-:W-:Y:S01]  /*c930*/  HMMA.16816.F32 R12, R136.reuse, R16, RZ ;  /* 0x00000010880c723c */ /* 0x050fe200000018ff */
[----:B------:R-:W-:Y:S07]  /*c940*/  LDSM.16.M88.4 R140, [R0+0xc100] ;  /* 0x00c10000008c783b */ /* 0x000fee0000000200 */
        /* <DEDUP_REMOVED lines=9> */
[----:B------:R-:W1:Y:S07]  /*c9e0*/  LDSM.16.M88.4 R136, [R185] ;  /* 0x00000000b988783b */ /* 0x000e6e0000000200 */
[C---:B------:R-:W-:Y:S08]  /*c9f0*/  HMMA.16816.F32 R4, R144.reuse, R148, R4 ;  /* 0x000000949004723c */ /* 0x040ff00000001804 */
[C---:B------:R-:W-:Y:S01]  /*ca00*/  HMMA.16816.F32 R8, R144.reuse, R150, R8 ;  /* 0x000000969008723c */ /* 0x040fe20000001808 */
[----:B------:R-:W2:Y:S07]  /*ca10*/  LDSM.16.M88.4 R148, [R0+0xd100] ;  /* 0x00d100000094783b */ /* 0x000eae0000000200 */
[C---:B------:R-:W-:Y:S08]  /*ca20*/  HMMA.16816.F32 R12, R144.reuse, R152, R12 ;  /* 0x00000098900c723c */ /* 0x040ff0000000180c */
[C---:B------:R-:W-:Y:S01]  /*ca30*/  HMMA.16816.F32 R16, R144.reuse, R154, R16 ;  /* 0x0000009a9010723c */ /* 0x040fe20000001810 */
[----:B------:R-:W3:Y:S07]  /*ca40*/  LDSM.16.M88.4 R152, [R0+0xd900] ;  /* 0x00d900000098783b */ /* 0x000eee0000000200 */
[C---:B------:R-:W-:Y:S08]  /*ca50*/  HMMA.16816.F32 R20, R144.reuse, R156, R20 ;  /* 0x0000009c9014723c */ /* 0x040ff00000001814 */
[C---:B------:R-:W-:Y:S01]  /*ca60*/  HMMA.16816.F32 R24, R144.reuse, R158, R24 ;  /* 0x0000009e9018723c */ /* 0x040fe20000001818 */
[----:B------:R-:W4:Y:S07]  /*ca70*/  LDSM.16.M88.4 R156, [R184] ;  /* 0x00000000b89c783b */ /* 0x000f2e0000000200 */
[C---:B------:R-:W-:Y:S08]  /*ca80*/  HMMA.16816.F32 R28, R144.reuse, R160, R28 ;  /* 0x000000a0901c723c */ /* 0x040ff0000000181c */
[----:B------:R-:W-:Y:S01]  /*ca90*/  HMMA.16816.F32 R32, R144, R162, R32 ;  /* 0x000000a29020723c */ /* 0x000fe20000001820 */
[----:B------:R-:W-:Y:S07]  /*caa0*/  LDSM.16.M88.4 R144, [R2+0xd100] ;  /* 0x00d100000290783b */ /* 0x000fee0000000200 */
[C---:B-1----:R-:W-:Y:S01]  /*cab0*/  HMMA.16816.F32 R4, R136.reuse, R140, R4 ;  /* 0x0000008c8804723c */ /* 0x042fe20000001804 */
[----:B------:R-:W-:Y:S07]  /*cac0*/  LDSM.16.M88.4 R160, [R2+0xd900] ;  /* 0x00d9000002a0783b */ /* 0x000fee0000000200 */
[C---:B------:R-:W-:Y:S01]  /*cad0*/  HMMA.16816.F32 R8, R136.reuse, R142, R8 ;  /* 0x0000008e8808723c */ /* 0x040fe20000001808 */
[----:B------:R-:W1:Y:S07]  /*cae0*/  LDSM.16.M88.4 R140, [R2+0xc900] ;  /* 0x00c90000028c783b */ /* 0x000e6e0000000200 */
[C---:B------:R-:W-:Y:S08]  /*caf0*/  HMMA.16816.F32 R12, R136.reuse, R164, R12 ;  /* 0x000000a4880c723c */ /* 0x040ff0000000180c */
[C---:B------:R-:W-:Y:S01]  /*cb00*/  HMMA.16816.F32 R16, R136.reuse, R166, R16 ;  /* 0x000000a68810723c */ /* 0x040fe20000001810 */
[----:B------:R-:W-:Y:S07]  /*cb10*/  LDSM.16.M88.4 R164, [R189+UR4+0xe100] ;  /* 0x00e10004bda4783b */ /* 0x000fee0008000200 */
[C---:B--2---:R-:W-:Y:S08]  /*cb20*/  HMMA.16816.F32 R20, R136.reuse, R148, R20 ;  /* 0x000000948814723c */ /* 0x044ff00000001814 */
[C---:B------:R-:W-:Y:S01]  /*cb30*/  HMMA.16816.F32 R24, R136.reuse, R150, R24 ;  /* 0x000000968818723c */ /* 0x040fe20000001818 */
[----:B------:R-:W2:Y:S07]  /*cb40*/  LDSM.16.M88.4 R148, [R191+0x4000] ;  /* 0x00400000bf94783b */ /* 0x000eae0000000200 */
[C---:B---3--:R-:W-:Y:S08]  /*cb50*/  HMMA.16816.F32 R28, R136.reuse, R152, R28 ;  /* 0x00000098881c723c */ /* 0x048ff0000000181c */
[----:B------:R-:W-:Y:S01]  /*cb60*/  HMMA.16816.F32 R32, R136, R154, R32 ;  /* 0x0000009a8820723c */ /* 0x000fe20000001820 */
[----:B------:R-:W3:Y:S07]  /*cb70*/  LDSM.16.M88.4 R136, [R189+UR4+0xe900] ;  /* 0x00e90004bd88783b */ /* 0x000eee0008000200 */
[C---:B----4-:R-:W-:Y:S01]  /*cb80*/  HMMA.16816.F32 R4, R156.reuse, R168, R4 ;  /* 0x000000a89c04723c */ /* 0x050fe20000001804 */
[----:B------:R-:W4:Y:S07]  /*cb90*/  LDSM.16.M88.4 R152, [R189+UR4+0xf100] ;  /* 0x00f10004bd98783b */ /* 0x000f2e0008000200 */
[C---:B------:R-:W-:Y:S01]  /*cba0*/  HMMA.16816.F32 R8, R156.reuse, R170, R8 ;  /* 0x000000aa9c08723c */ /* 0x040fe20000001808 */
[----:B------:R-:W5:Y:S07]  /*cbb0*/  LDSM.16.M88.4 R168, [R189+UR4+0xf900] ;  /* 0x00f90004bda8783b */ /* 0x000f6e0008000200 */
[C---:B-1----:R-:W-:Y:S08]  /*cbc0*/  HMMA.16816.F32 R12, R156.reuse, R140, R12 ;  /* 0x0000008c9c0c723c */ /* 0x042ff0000000180c */
[C---:B------:R-:W-:Y:S01]  /*cbd0*/  HMMA.16816.F32 R16, R156.reuse, R142, R16 ;  /* 0x0000008e9c10723c */ /* 0x040fe20000001810 */
[----:B------:R-:W-:Y:S07]  /*cbe0*/  LDSM.16.M88.4 R140, [R187+0x4000] ;  /* 0x00400000bb8c783b */ /* 0x000fee0000000200 */
        /* <DEDUP_REMOVED lines=12> */
[----:B------:R-:W-:Y:S07]  /*ccb0*/  LDSM.16.M88.4 R136, [R185+0x4000] ;  /* 0x00400000b988783b */ /* 0x000fee0000000200 */
[C---:B----4-:R-:W-:Y:S08]  /*ccc0*/  HMMA.16816.F32 R20, R148.reuse, R152, R20 ;  /* 0x000000989414723c */ /* 0x050ff00000001814 */
[C---:B------:R-:W-:Y:S01]  /*ccd0*/  HMMA.16816.F32 R24, R148.reuse, R154, R24 ;  /* 0x0000009a9418723c */ /* 0x040fe20000001818 */
[----:B------:R-:W3:Y:S07]  /*cce0*/  LDSM.16.M88.4 R152, [R0+0xe100] ;  /* 0x00e100000098783b */ /* 0x000eee0000000200 */
[C---:B-----5:R-:W-:Y:S08]  /*ccf0*/  HMMA.16816.F32 R28, R148.reuse, R168, R28 ;  /* 0x000000a8941c723c */ /* 0x060ff0000000181c */
[----:B------:R-:W-:Y:S01]  /*cd00*/  HMMA.16816.F32 R32, R148, R170, R32 ;  /* 0x000000aa9420723c */ /* 0x000fe20000001820 */
[----:B------:R-:W-:Y:S07]  /*cd10*/  LDSM.16.M88.4 R148, [R0+0xf100] ;  /* 0x00f100000094783b */ /* 0x000fee0000000200 */
[C---:B-1----:R-:W-:Y:S08]  /*cd20*/  HMMA.16816.F32 R4, R140.reuse, R144, R4 ;  /* 0x000000908c04723c */ /* 0x042ff00000001804 */
[C---:B------:R-:W-:Y:S01]  /*cd30*/  HMMA.16816.F32 R8, R140.reuse, R146, R8 ;  /* 0x000000928c08723c */ /* 0x040fe20000001808 */
[----:B------:R-:W1:Y:S07]  /*cd40*/  LDSM.16.M88.4 R144, [R0+0xe900] ;  /* 0x00e900000090783b */ /* 0x000e6e0000000200 */
[C---:B------:R-:W-:Y:S08]  /*cd50*/  HMMA.16816.F32 R12, R140.reuse, R156, R12 ;  /* 0x0000009c8c0c723c */ /* 0x040ff0000000180c */
[C---:B------:R-:W-:Y:S01]  /*cd60*/  HMMA.16816.F32 R16, R140.reuse, R158, R16 ;  /* 0x0000009e8c10723c */ /* 0x040fe20000001810 */
[----:B------:R-:W4:Y:S07]  /*cd70*/  LDSM.16.M88.4 R156, [R0+0xf900] ;  /* 0x00f90000009c783b */ /* 0x000f2e0000000200 */
[C---:B--2---:R-:W-:Y:S08]  /*cd80*/  HMMA.16816.F32 R20, R140.reuse, R160, R20 ;  /* 0x000000a08c14723c */ /* 0x044ff00000001814 */
[C---:B------:R-:W-:Y:S01]  /*cd90*/  HMMA.16816.F32 R24, R140.reuse, R162, R24 ;  /* 0x000000a28c18723c */ /* 0x040fe20000001818 */
[----:B------:R-:W2:Y:S07]  /*cda0*/  LDSM.16.M88.4 R160, [R184+0x4000] ;  /* 0x00400000b8a0783b */ /* 0x000eae0000000200 */
[C---:B------:R-:W-:Y:S08]  /*cdb0*/  HMMA.16816.F32 R28, R140.reuse, R172, R28 ;  /* 0x000000ac8c1c723c */ /* 0x040ff0000000181c */
[----:B------:R-:W-:Y:S07]  /*cdc0*/  HMMA.16816.F32 R32, R140, R174, R32 ;  /* 0x000000ae8c20723c */ /* 0x000fee0000001820 */
[----:B------:R-:W-:Y:S01]  /*cdd0*/  IADD3 R141, R190, UR4, R189 ;  /* 0x00000004be8d7c10 */ /* 0x000fe2000fffe0bd */
[C---:B---3--:R-:W-:Y:S05]  /*cde0*/  HMMA.16816.F32 R4, R136.reuse, R152, R4 ;  /* 0x000000988804723c */ /* 0x048fea0000001804 */
[----:B------:R-:W-:Y:S03]  /*cdf0*/  IADD3 R192, R186, R141, RZ ;  /* 0x0000008dbac07210 */ /* 0x000fe60007ffe0ff */
[C---:B------:R-:W-:Y:S01]  /*ce00*/  HMMA.16816.F32 R8, R136.reuse, R154, R8 ;  /* 0x0000009a8808723c */ /* 0x040fe20000001808 */
[----:B------:R-:W-:Y:S07]  /*ce10*/  LDSM.16.M88.4 R152, [R187+0x8000] ;  /* 0x00800000bb98783b */ /* 0x000fee0000000200 */
[C---:B-1----:R-:W-:Y:S01]  /*ce20*/  HMMA.16816.F32 R12, R136.reuse, R144, R12 ;  /* 0x00000090880c723c */ /* 0x042fe2000000180c */
[----:B------:R-:W1:Y:S07]  /*ce30*/  LDSM.16.M88.4 R140, [R192+0xe900] ;  /* 0x00e90000c08c783b */ /* 0x000e6e0000000200 */
[C---:B------:R-:W-:Y:S01]  /*ce40*/  HMMA.16816.F32 R16, R136.reuse, R146, R16 ;  /* 0x000000928810723c */ /* 0x040fe20000001810 */
[----:B------:R-:W3:Y:S07]  /*ce50*/  LDSM.16.M88.4 R168, [R192+0xf100] ;  /* 0x00f10000c0a8783b */ /* 0x000eee0000000200 */
[C---:B------:R-:W-:Y:S01]  /*ce60*/  HMMA.16816.F32 R20, R136.reuse, R148, R20 ;  /* 0x000000948814723c */ /* 0x040fe20000001814 */
[----:B------:R-:W5:Y:S07]  /*ce70*/  LDSM.16.M88.4 R172, [R192+0xf900] ;  /* 0x00f90000c0ac783b */ /* 0x000f6e0000000200 */
[C---:B------:R-:W-:Y:S01]  /*ce80*/  HMMA.16816.F32 R24, R136.reuse, R150, R24 ;  /* 0x000000968818723c */ /* 0x040fe20000001818 */
[----:B------:R-:W-:Y:S07]  /*ce90*/  LDSM.16.M88.4 R144, [R189+UR4+0x11100] ;  /* 0x01110004bd90783b */ /* 0x000fee0008000200 */
[C---:B----4-:R-:W-:Y:S01]  /*cea0*/  HMMA.16816.F32 R28, R136.reuse, R156, R28 ;  /* 0x0000009c881c723c */ /* 0x050fe2000000181c */
[----:B------:R-:W-:Y:S07]  /*ceb0*/  LDSM.16.M88.4 R148, [R189+UR4+0x11900] ;  /* 0x01190004bd94783b */ /* 0x000fee0008000200 */
        /* <DEDUP_REMOVED lines=11> */
[----:B------:R-:W-:Y:S07]  /*cf70*/  LDSM.16.M88.4 R168, [R185+0x8000] ;  /* 0x00800000b9a8783b */ /* 0x000fee0000000200 */
[C---:B-----5:R-:W-:Y:S08]  /*cf80*/  HMMA.16816.F32 R28, R160.reuse, R172, R28 ;  /* 0x000000aca01c723c */ /* 0x060ff0000000181c */
        /* <DEDUP_REMOVED lines=20> */
[----:B------:R-:W-:Y:S07]  /*d0d0*/  LDSM.16.M88.4 R140, [R192+0x11100] ;  /* 0x01110000c08c783b */ /* 0x000fee0000000200 */
[C---:B---3--:R-:W-:Y:S08]  /*d0e0*/  HMMA.16816.F32 R20, R152.reuse, R160, R20 ;  /* 0x000000a09814723c */ /* 0x048ff00000001814 */
[C---:B------:R-:W-:Y:S08]  /*d0f0*/  HMMA.16816.F32 R24, R152.reuse, R162, R24 ;  /* 0x000000a29818723c */ /* 0x040ff00000001818 */
[C---:B------:R-:W-:Y:S08]  /*d100*/  HMMA.16816.F32 R28, R152.reuse, R164, R28 ;  /* 0x000000a4981c723c */ /* 0x040ff0000000181c */
[----:B------:R-:W-:Y:S08]  /*d110*/  HMMA.16816.F32 R32, R152, R166, R32 ;  /* 0x000000a69820723c */ /* 0x000ff00000001820 */
[C---:B-----5:R-:W-:Y:S08]  /*d120*/  HMMA.16816.F32 R4, R168.reuse, R172, R4 ;  /* 0x000000aca804723c */ /* 0x060ff00000001804 */
[C---:B------:R-:W-:Y:S08]  /*d130*/  HMMA.16816.F32 R8, R168.reuse, R174, R8 ;  /* 0x000000aea808723c */ /* 0x040ff00000001808 */
[C---:B----4-:R-:W-:Y:S08]  /*d140*/  HMMA.16816.F32 R12, R168.reuse, R136, R12 ;  /* 0x00000088a80c723c */ /* 0x050ff0000000180c */
[C---:B------:R-:W-:Y:S01]  /*d150*/  HMMA.16816.F32 R16, R168.reuse, R138, R16 ;  /* 0x0000008aa810723c */ /* 0x040fe20000001810 */
[----:B------:R-:W1:Y:S07]  /*d160*/  LDSM.16.M88.4 R136, [R192+0x10900] ;  /* 0x01090000c088783b */ /* 0x000e6e0000000200 */
[C---:B------:R-:W-:Y:S08]  /*d170*/  HMMA.16816.F32 R20, R168.reuse, R144, R20 ;  /* 0x00000090a814723c */ /* 0x040ff00000001814 */
[C---:B------:R-:W-:Y:S08]  /*d180*/  HMMA.16816.F32 R24, R168.reuse, R146, R24 ;  /* 0x00000092a818723c */ /* 0x040ff00000001818 */
[C---:B------:R-:W-:Y:S08]  /*d190*/  HMMA.16816.F32 R28, R168.reuse, R148, R28 ;  /* 0x00000094a81c723c */ /* 0x040ff0000000181c */
[----:B------:R-:W-:Y:S07]  /*d1a0*/  HMMA.16816.F32 R32, R168, R150, R32 ;  /* 0x00000096a820723c */ /* 0x000fee0000001820 */
[----:B------:R-:W-:Y:S01]  /*d1b0*/  SHF.L.U32 R169, R213, 0x6, RZ ;  /* 0x00000006d5a97819 */ /* 0x000fe200000006ff */
[C---:B--2---:R-:W-:Y:S08]  /*d1c0*/  HMMA.16816.F32 R4, R176.reuse, R180, R4 ;  /* 0x000000b4b004723c */ /* 0x044ff00000001804 */
[C---:B------:R-:W-:Y:S08]  /*d1d0*/  HMMA.16816.F32 R8, R176.reuse, R182, R8 ;  /* 0x000000b6b008723c */ /* 0x040ff00000001808 */
[C---:B-1----:R-:W-:Y:S08]  /*d1e0*/  HMMA.16816.F32 R12, R176.reuse, R136, R12 ;  /* 0x00000088b00c723c */ /* 0x042ff0000000180c */
[C---:B------:R-:W-:Y:S04]  /*d1f0*/  HMMA.16816.F32 R16, R176.reuse, R138, R16 ;  /* 0x0000008ab010723c */ /* 0x040fe80000001810 */
[----:B------:R-:W-:Y:S02]  /*d200*/  FMUL.FTZ R144, R4, c[0x0][0x320] ;  /* 0x0000c80004907a20 */ /* 0x000fe40000410000 */
[----:B------:R-:W-:Y:S02]  /*d210*/  FMUL.FTZ R146, R5, c[0x0][0x320] ;  /* 0x0000c80005927a20 */ /* 0x000fe40000410000 */
[----:B------:R-:W-:Y:S01]  /*d220*/  FMUL.FTZ R9, R9, c[0x0][0x320] ;  /* 0x0000c80009097a20 */ /* 0x000fe20000410000 */
[C---:B------:R-:W-:Y:S01]  /*d230*/  HMMA.16816.F32 R20, R176.reuse, R140, R20 ;  /* 0x0000008cb014723c */ /* 0x040fe20000001814 */
        /* <DEDUP_REMOVED lines=25> */
[----:B------:R-:W-:Y:S05]  /*d3d0*/  FMUL.FTZ R27, R27, c[0x0][0x320] ;  /* 0x0000c8001b1b7a20 */ /* 0x000fea0000410000 */
[----:B------:R-:W1:Y:S01]  /*d3e0*/  MUFU.TANH R158, R21 ;  /* 0x00000015009e7308 */ /* 0x000e620000002400 */
[----:B----4-:R-:W4:Y:S09]  /*d3f0*/  LDSM.16.M88.4 R8, [R192+0x11900] ;  /* 0x01190000c008783b */ /* 0x010f320000000200 */
[----:B------:R1:W1:Y:S01]  /*d400*/  MUFU.TANH R161, R22 ;  /* 0x0000001600a17308 */ /* 0x0002620000002400 */
[----:B-----5:R-:W-:Y:S09]  /*d410*/  FMUL.FTZ R13, R18, c[0x0][0x320] ;  /* 0x0000c800120d7a20 */ /* 0x020ff20000410000 */
[----:B------:R-:W1:Y:S10]  /*d420*/  MUFU.TANH R146, R146 ;  /* 0x0000009200927308 */ /* 0x000e740000002400 */
[----:B------:R-:W1:Y:S10]  /*d430*/  MUFU.TANH R0, R0 ;  /* 0x0000000000007308 */ /* 0x000e740000002400 */
[----:B------:R-:W1:Y:S01]  /*d440*/  MUFU.TANH R2, R2 ;  /* 0x0000000200027308 */ /* 0x000e620000002400 */
[C---:B----4-:R-:W-:Y:S09]  /*d450*/  HMMA.16816.F32 R28, R176.reuse, R8, R28 ;  /* 0x00000008b01c723c */ /* 0x050ff2000000181c */
[----:B------:R-:W4:Y:S03]  /*d460*/  MUFU.TANH R147, R147 ;  /* 0x0000009300937308 */ /* 0x000f260000002400 */
[----:B------:R-:W-:Y:S01]  /*d470*/  @P0 IMAD.HI.U32 R8, R205, c[0x0][0x2c8], RZ ;  /* 0x0000b200cd080a27 */ /* 0x000fe200078e00ff */
[----:B------:R-:W-:Y:S03]  /*d480*/  HMMA.16816.F32 R32, R176, R10, R32 ;  /* 0x0000000ab020723c */ /* 0x000fe60000001820 */
[----:B------:R-:W-:Y:S02]  /*d490*/  MOV R9, R205 ;  /* 0x000000cd00097202 */ /* 0x000fe40000000f00 */
[----:B------:R-:W-:Y:S01]  /*d4a0*/  @P0 SHF.R.U32.HI R9, RZ, c[0x0][0x2cc], R8 ;  /* 0x0000b300ff090a19 */ /* 0x000fe20000011608 */
[----:B------:R-:W1:Y:S01]  /*d4b0*/  MUFU.TANH R164, R164 ;  /* 0x000000a400a47308 */ /* 0x000e620000002400 */
[----:B------:R-:W-:Y:S03]  /*d4c0*/  IADD3 R10, -R206, 0x1, -R169 ;  /* 0x00000001ce0a7810 */ /* 0x000fe60007ffe9a9 */
[----:B------:R-:W1:Y:S02]  /*d4d0*/  SHFL.IDX PT, R8, R9, RZ, 0x1c1f ;  /* 0x001c1fff09087589 */ /* 0x000e6400000e0000 */
[----:B------:R-:W-:Y:S01]  /*d4e0*/  IADD3 R19, R10, -c[0x0][0x168], R199 ;  /* 0x80005a000a137a10 */ /* 0x000fe20007ffe0c7 */
[----:B------:R-:W-:Y:S03]  /*d4f0*/  FMUL.FTZ R152, R28, c[0x0][0x320] ;  /* 0x0000c8001c987a20 */ /* 0x000fe60000410000 */
[----:B------:R-:W-:Y:S01]  /*d500*/  IADD3 R20, R19, c[0x0][0x328], RZ ;  /* 0x0000ca0013147a10 */ /* 0x000fe20007ffe0ff */
[----:B------:R-:W2:Y:S01]  /*d510*/  MUFU.TANH R165, R165 ;  /* 0x000000a500a57308 */ /* 0x000ea20000002400 */
[----:B------:R-:W-:Y:S01]  /*d520*/  FMUL.FTZ R29, R29, c[0x0][0x320] ;  /* 0x0000c8001d1d7a20 */ /* 0x000fe20000410000 */
[----:B------:R-:W-:Y:S01]  /*d530*/  IADD3 R19, R19, UR17, RZ ;  /* 0x0000001113137c10 */ /* 0x000fe2000fffe0ff */
[----:B------:R-:W-:Y:S02]  /*d540*/  FMUL.FTZ R30, R30, c[0x0][0x320] ;  /* 0x0000c8001e1e7a20 */ /* 0x000fe40000410000 */
[----:B------:R-:W-:Y:S02]  /*d550*/  FMUL.FTZ R31, R31, c[0x0][0x320] ;  /* 0x0000c8001f1f7a20 */ /* 0x000fe40000410000 */
[----:B------:R-:W-:Y:S02]  /*d560*/  FMUL.FTZ R18, R32, c[0x0][0x320] ;  /* 0x0000c80020127a20 */ /* 0x000fe40000410000 */
[----:B------:R-:W-:Y:S01]  /*d570*/  FMUL.FTZ R11, R33, c[0x0][0x320] ;  /* 0x0000c800210b7a20 */ /* 0x000fe20000410000 */
[----:B------:R-:W2:Y:S01]  /*d580*/  MUFU.TANH R163, R163 ;  /* 0x000000a300a37308 */ /* 0x000ea20000002400 */
[----:B------:R-:W-:Y:S02]  /*d590*/  FMUL.FTZ R17, R34, c[0x0][0x320] ;  /* 0x0000c80022117a20 */ /* 0x000fe40000410000 */
[----:B------:R-:W-:Y:S01]  /*d5a0*/  FMUL.FTZ R16, R35, c[0x0][0x320] ;  /* 0x0000c80023107a20 */ /* 0x000fe20000410000 */
[-C--:B-1----:R-:W-:Y:S02]  /*d5b0*/  IADD3 R22, R20, R8.reuse, RZ ;  /* 0x0000000814167210 */ /* 0x082fe40007ffe0ff */
[----:B------:R-:W-:Y:S04]  /*d5c0*/  IADD3 R21, R19, R8, RZ ;  /* 0x0000000813157210 */ /* 0x000fe80007ffe0ff */
[----:B------:R-:W1:Y:S10]  /*d5d0*/  MUFU.TANH R14, R14 ;  /* 0x0000000e000e7308 */ /* 0x000e740000002400 */
[----:B------:R-:W1:Y:S10]  /*d5e0*/  MUFU.TANH R15, R15 ;  /* 0x0000000f000f7308 */ /* 0x000e740000002400 */
[----:B------:R-:W1:Y:S10]  /*d5f0*/  MUFU.TANH R13, R13 ;  /* 0x0000000d000d7308 */ /* 0x000e740000002400 */
[----:B------:R-:W1:Y:S10]  /*d600*/  MUFU.TANH R12, R12 ;  /* 0x0000000c000c7308 */ /* 0x000e740000002400 */
[----:B------:R-:W1:Y:S10]  /*d610*/  MUFU.TANH R160, R160 ;  /* 0x000000a000a07308 */ /* 0x000e740000002400 */
        /* <DEDUP_REMOVED lines=10> */
[----:B------:R-:W1:Y:S10]  /*d6c0*/  MUFU.TANH R11, R11 ;  /* 0x0000000b000b7308 */ /* 0x000e740000002400 */
[----:B------:R-:W1:Y:S10]  /*d6d0*/  MUFU.TANH R17, R17 ;  /* 0x0000001100117308 */ /* 0x000e740000002400 */
[----:B------:R-:W1:Y:S01]  /*d6e0*/  MUFU.TANH R16, R16 ;  /* 0x0000001000107308 */ /* 0x000e620000002400 */
[----:B------:R-:W-:-:S05]  /*d6f0*/  @!P2 BRA `(.L_x_942) ;  /* 0x000001a00000a947 */ /* 0x000fca0003800000 */
[----:B--234-:R-:W-:Y:S01]  /*d700*/  MOV R5, c[0x0][0x2ac] ;  /* 0x0000ab0000057a02 */ /* 0x01cfe20000000f00 */
        /* <DEDUP_REMOVED lines=14> */
.L_x_944:
[----:B------:R-:W-:Y:S04]  /*d7f0*/  MOV R4, c[0x0][0x32c] ;  /* 0x0000cb0000047a02 */ /* 0x000fe80000000f00 */
[----:B------:R-:W-:Y:S11]  /*d800*/  ISETP.NE.AND P0, PT, R4, 0x1, PT ;  /* 0x000000010400780c */ /* 0x000ff60003f05270 */
[----:B------:R-:W-:Y:S02]  /*d810*/  @!UPT UIADD3 URZ, URZ, URZ, URZ ;  /* 0x0000003f3f3ff290 */ /* 0x000fe4000fffe03f */
[----:B------:R-:W-:Y:S05]  /*d820*/  @P0 IMAD.HI.U32 R4, R6, c[0x0][0x330], RZ ;  /* 0x0000cc0006040a27 */ /* 0x000fea00078e00ff */
[----:B------:R-:W-:Y:S02]  /*d830*/  @P0 SHF.R.U32.HI R6, RZ, c[0x0][0x334], R4 ;  /* 0x0000cd00ff060a19 */ /* 0x000fe40000011604 */
.L_x_945:
[----:B------:R-:W-:Y:S05]  /*d840*/  BSYNC B0 ;  /* 0x0000000000007941 */ /* 0x000fea0003800000 */
.L_x_943:
[----:B------:R-:W-:Y:S04]  /*d850*/  IMAD R5, R6, c[0x0][0x32c], -R169 ;  /* 0x0000cb0006057a24 */ /* 0x000fe800078e0aa9 */
[----:B------:R-:W-:Y:S05]  /*d860*/  IMAD.IADD R4, R5, 0x1, -R206 ;  /* 0x0000000105047824 */ /* 0x000fea00078e0ace */
[----:B------:R-:W-:Y:S02]  /*d870*/  IADD3 R5, R4, c[0x0][0x32c], RZ ;  /* 0x0000cb0004057a10 */ /* 0x000fe40007ffe0ff */
[----:B------:R-:W-:Y:S02]  /*d880*/  IMNMX R21, R21, R4, !PT ;  /* 0x0000000415157217 */ /* 0x000fe40007800200 */
[----:B------:R-:W-:Y:S02]  /*d890*/  IMNMX R22, R22, R5, PT ;  /* 0x0000000516167217 */ /* 0x000fe40003800200 */
.L_x_942:
[----:B--234-:R-:W-:Y:S01]  /*d8a0*/  ISETP.GT.AND P1, PT, R213, -0x1, PT ;  /* 0xffffffffd500780c */ /* 0x01cfe20003f24270 */
[----:B------:R-:W2:Y:S03]  /*d8b0*/  SHFL.IDX PT, R4, R9, 0x1, 0x1c1f ;  /* 0x003c1f0009047f89 */ /* 0x000ea600000e0000 */
[C---:B------:R-:W-:Y:S04]  /*d8c0*/  ISETP.GT.AND P0, PT, R21.reuse, RZ, P1 ;  /* 0x000000ff1500720c */ /* 0x040fe80000f04270 */
[----:B------:R-:W-:Y:S04]  /*d8d0*/  ISETP.LT.OR P0, PT, R22, 0x1, P0 ;  /* 0x000000011600780c */ /* 0x000fe80000701670 */
[----:B------:R-:W-:Y:S02]  /*d8e0*/  FSEL R7, R144, -INF , !P0 ;  /* 0xff80000090077808 */ /* 0x000fe40004000000 */
[C---:B------:R-:W-:Y:S04]  /*d8f0*/  ISETP.GT.AND P0, PT, R21.reuse, 0x1, P1 ;  /* 0x000000011500780c */ /* 0x040fe80000f04270 */
[----:B------:R-:W-:Y:S04]  /*d900*/  ISETP.LT.OR P0, PT, R22, 0x2, P0 ;  /* 0x000000021600780c */ /* 0x000fe80000701670 */
[----:B------:R-:W-:Y:S02]  /*d910*/  FSEL R10, R146, -INF , !P0 ;  /* 0xff800000920a7808 */ /* 0x000fe40004000000 */
[----:B------:R-:W-:Y:S01]  /*d920*/  ISETP.GT.AND P0, PT, R21, 0x8, P1 ;  /* 0x000000081500780c */ /* 0x000fe20000f04270 */
[--C-:B--2---:R-:W-:Y:S02]  /*d930*/  IMAD.IADD R20, R20, 0x1, R4.reuse ;  /* 0x0000000114147824 */ /* 0x104fe400078e0204 */
[----:B------:R-:W-:Y:S01]  /*d940*/  IMAD.IADD R19, R19, 0x1, R4 ;  /* 0x0000000113137824 */ /* 0x000fe200078e0204 */
        /* <DEDUP_REMOVED lines=13> */
[----:B-1----:R-:W-:Y:S02]  /*da20*/  FSEL R142, R14, -INF , !P0 ;  /* 0xff8000000e8e7808 */ /* 0x002fe40004000000 */
        /* <DEDUP_REMOVED lines=43> */
.L_x_948:
[----:B------:R-:W-:Y:S04]  /*dce0*/  MOV R4, c[0x0][0x32c] ;  /* 0x0000cb0000047a02 */ /* 0x000fe80000000f00 */
[----:B------:R-:W-:Y:S11]  /*dcf0*/  ISETP.NE.AND P0, PT, R4, 0x1, PT ;  /* 0x000000010400780c */ /* 0x000ff60003f05270 */
[----:B------:R-:W-:Y:S02]  /*dd00*/  @!UPT UIADD3 URZ, URZ, URZ, URZ ;  /* 0x0000003f3f3ff290 */ /* 0x000fe4000fffe03f */
[----:B------:R-:W-:Y:S05]  /*dd10*/  @P0 IMAD.HI.U32 R4, R14, c[0x0][0x330], RZ ;  /* 0x0000cc000e040a27 */ /* 0x000fea00078e00ff */
[----:B------:R-:W-:Y:S02]  /*dd20*/  @P0 SHF.R.U32.HI R14, RZ, c[0x0][0x334], R4 ;  /* 0x0000cd00ff0e0a19 */ /* 0x000fe40000011604 */
.L_x_949:
[----:B------:R-:W-:Y:S05]  /*dd30*/  BSYNC B0 ;  /* 0x0000000000007941 */ /* 0x000fea0003800000 */
.L_x_947:
[----:B------:R-:W-:Y:S04]  /*dd40*/  IMAD R5, R14, c[0x0][0x32c], -R169 ;  /* 0x0000cb000e057a24 */ /* 0x000fe800078e0aa9 */
[----:B------:R-:W-:Y:S05]  /*dd50*/  IMAD.IADD R4, R5, 0x1, -R206 ;  /* 0x0000000105047824 */ /* 0x000fea00078e0ace */
[----:B------:R-:W-:Y:S02]  /*dd60*/  IADD3 R5, R4, c[0x0][0x32c], RZ ;  /* 0x0000cb0004057a10 */ /* 0x000fe40007ffe0ff */
[----:B------:R-:W-:Y:S02]  /*dd70*/  IMNMX R19, R19, R4, !PT ;  /* 0x0000000413137217 */ /* 0x000fe40007800200 */
[----:B------:R-:W-:Y:S02]  /*dd80*/  IMNMX R20, R20, R5, PT ;  /* 0x0000000514147217 */ /* 0x000fe40003800200 */
.L_x_946:
        /* <DEDUP_REMOVED lines=15> */
[----:B------:R-:W-:Y:S01]  /*de80*/  FMNMX.FTZ R5, R140, R5, !PT ;  /* 0x000000058c057209 */ /* 0x000fe20007810000 */
[----:B------:R-:W-:Y:S01]  /*de90*/  LDSM.16.MT88.4 R28, [R134+UR4+0x100] ;  /* 0x00010004861c783b */ /* 0x000fe20008004200 */
[----:B------:R-:W-:Y:S02]  /*dea0*/  ISETP.GT.AND P0, PT, R19, 0x8, P1 ;  /* 0x000000081300780c */ /* 0x000fe40000f04270 */
        /* <DEDUP_REMOVED lines=17> */
[C---:B------:R-:W-:Y:S03]  /*dfc0*/  ISETP.LT.OR P0, PT, R20.reuse, 0x12, P0 ;  /* 0x000000121400780c */ /* 0x040fe60000701670 */
[----:B------:R-:W1:Y:S01]  /*dfd0*/  SHFL.BFLY PT, R0, R15, 0x2, 0x1f ;  /* 0x0c401f000f007f89 */ /* 0x000e6200000e0000 */
[----:B------:R-:W-:Y:S02]  /*dfe0*/  FSEL R163, R163, -INF , !P0 ;  /* 0xff800000a3a37808 */ /* 0x000fe40004000000 */
[----:B------:R-:W-:Y:S04]  /*dff0*/  ISETP.GT.AND P0, PT, R19, 0x18, P1 ;  /* 0x000000181300780c */ /* 0x000fe80000f04270 */
[C---:B------:R-:W-:Y:S04]  /*e000*/  ISETP.LT.OR P0, PT, R20.reuse, 0x19, P0 ;  /* 0x000000191400780c */ /* 0x040fe80000701670 */
[----:B------:R-:W-:Y:S02]  /*e010*/  FSEL R143, R13, -INF , !P0 ;  /* 0xff8000000d8f7808 */ /* 0x000fe40004000000 */
[C---:B------:R-:W-:Y:S04]  /*e020*/  ISETP.GT.AND P0, PT, R19.reuse, 0x19, P1 ;  /* 0x000000191300780c */ /* 0x040fe80000f04270 */
[----:B------:R-:W-:Y:S04]  /*e030*/  ISETP.LT.OR P0, PT, R20, 0x1a, P0 ;  /* 0x0000001a1400780c */ /* 0x000fe80000701670 */
        /* <DEDUP_REMOVED lines=45> */
[----:B------:R-:W-:Y:S01]  /*e310*/  FMUL.FTZ R153, R2, c[0x0][0x2d0] ;  /* 0x0000b40002997a20 */ /* 0x000fe20000410000 */
[----:B------:R-:W-:Y:S01]  /*e320*/  IADD3 R17, R134, UR4, RZ ;  /* 0x0000000486117c10 */ /* 0x000fe2000fffe0ff */
[----:B------:R-:W1:Y:S01]  /*e330*/  SHFL.BFLY PT, R0, R15, 0x2, 0x1f ;  /* 0x0c401f000f007f89 */ /* 0x000e6200000e0000 */
[----:B------:R-:W-:Y:S02]  /*e340*/  FSEL R5, R2, RZ, P0 ;  /* 0x000000ff02057208 */ /* 0x000fe40000000000 */
[----:B------:R-:W-:Y:S02]  /*e350*/  FSEL R153, R153, RZ, P0 ;  /* 0x000000ff99997208 */ /* 0x000fe40000000000 */
[----:B------:R-:W-:Y:S01]  /*e360*/  IADD3 R168, R188, R17, RZ ;  /* 0x00000011bca87210 */ /* 0x000fe20007ffe0ff */
        /* <DEDUP_REMOVED lines=9> */
[--C-:B------:R-:W-:Y:S02]  /*e400*/  FFMA.FTZ R179, R162, c[0x0][0x2d0], -R153.reuse ;  /* 0x0000b400a2b37a23 */ /* 0x100fe40000010899 */
[--C-:B------:R-:W-:Y:S01]  /*e410*/  FFMA.FTZ R180, R142, c[0x0][0x2d0], -R153.reuse ;  /* 0x0000b4008eb47a23 */ /* 0x100fe20000010899 */
[----:B-1----:R-:W-:Y:S02]  /*e420*/  FMNMX.FTZ R13, R15, R0, !PT ;  /* 0x000000000f0d7209 */ /* 0x002fe40007810000 */
[----:B------:R-:W1:Y:S01]  /*e430*/  MUFU.EX2 R172, R172 ;  /* 0x000000ac00ac7308 */ /* 0x000e620000000800 */
[--C-:B------:R-:W-:Y:S02]  /*e440*/  FFMA.FTZ R181, R140, c[0x0][0x2d0], -R153.reuse ;  /* 0x0000b4008cb57a23 */ /* 0x100fe40000010899 */
[--C-:B------:R-:W-:Y:S01]  /*e450*/  FFMA.FTZ R216, R160, c[0x0][0x2d0], -R153.reuse ;  /* 0x0000b400a0d87a23 */ /* 0x100fe20000010899 */
[----:B------:R-:W2:Y:S01]  /*e460*/  SHFL.BFLY PT, R0, R13, 0x1, 0x1f ;  /* 0x0c201f000d007f89 */ /* 0x000ea200000e0000 */
[--C-:B------:R-:W-:Y:S02]  /*e470*/  FFMA.FTZ R217, R158, c[0x0][0x2d0], -R153.reuse ;  /* 0x0000b4009ed97a23 */ /* 0x100fe40000010899 */
[--C-:B------:R-:W-:Y:S02]  /*e480*/  FFMA.FTZ R218, R156, c[0x0][0x2d0], -R153.reuse ;  /* 0x0000b4009cda7a23 */ /* 0x100fe40000010899 */
[--C-:B------:R-:W-:Y:S01]  /*e490*/  FFMA.FTZ R219, R154, c[0x0][0x2d0], -R153.reuse ;  /* 0x0000b4009adb7a23 */ /* 0x100fe20000010899 */
[----:B------:R-:W-:Y:S01]  /*e4a0*/  MUFU.EX2 R171, R171 ;  /* 0x000000ab00ab7308 */ /* 0x000fe20000000800 */
[--C-:B------:R-:W-:Y:S02]  /*e4b0*/  FFMA.FTZ R224, R152, c[0x0][0x2d0], -R153.reuse ;  /* 0x0000b40098e07a23 */ /* 0x100fe40000010899 */
[--C-:B------:R-:W-:Y:S02]  /*e4c0*/  FFMA.FTZ R225, R150, c[0x0][0x2d0], -R153.reuse ;  /* 0x0000b40096e17a23 */ /* 0x100fe40000010899 */
[--C-:B------:R-:W-:Y:S02]  /*e4d0*/  FFMA.FTZ R226, R148, c[0x0][0x2d0], -R153.reuse ;  /* 0x0000b40094e27a23 */ /* 0x100fe40000010899 */
[----:B------:R-:W-:Y:S03]  /*e4e0*/  FFMA.FTZ R153, R146, c[0x0][0x2d0], -R153 ;  /* 0x0000b40092997a23 */ /* 0x000fe60000010899 */
[----:B------:R-:W3:Y:S01]  /*e4f0*/  MUFU.EX2 R170, R170 ;  /* 0x000000aa00aa7308 */ /* 0x000ee20000000800 */
[----:B-1----:R-:W-:Y:S02]  /*e500*/  F2FP.PACK_AB R136, R172, R175 ;  /* 0x000000afac88723e */ /* 0x002fe400000000ff */
[----:B--2---:R-:W-:Y:S07]  /*e510*/  FMNMX.FTZ R0, R13, R0, !PT ;  /* 0x000000000d007209 */ /* 0x004fee0007810000 */
[----:B------:R-:W1:Y:S01]  /*e520*/  MUFU.EX2 R132, R132 ;  /* 0x0000008400847308 */ /* 0x000e620000000800 */
[C---:B------:R-:W-:Y:S01]  /*e530*/  FSETP.NEU.FTZ.AND P0, PT, R0.reuse, -INF , PT ;  /* 0xff8000000000780b */ /* 0x040fe20003f1d000 */
[C---:B------:R-:W-:Y:S03]  /*e540*/  FMUL.FTZ R144, R0.reuse, c[0x0][0x2d0] ;  /* 0x0000b40000907a20 */ /* 0x040fe60000410000 */
[----:B------:R-:W-:Y:S02]  /*e550*/  FSEL R4, R0, RZ, P0 ;  /* 0x000000ff00047208 */ /* 0x000fe40000000000 */
[----:B------:R-:W-:Y:S03]  /*e560*/  FSEL R144, R144, RZ, P0 ;  /* 0x000000ff90907208 */ /* 0x000fe60000000000 */
[----:B------:R-:W-:Y:S01]  /*e570*/  MUFU.EX2 R227, R153 ;  /* 0x0000009900e37308 */ /* 0x000fe20000000800 */
[----:B------:R-:W-:Y:S02]  /*e580*/  FADD.FTZ R4, -R4, R3 ;  /* 0x0000000304047221 */ /* 0x000fe40000010100 */
[--C-:B------:R-:W-:Y:S01]  /*e590*/  FFMA.FTZ R177, R14, c[0x0][0x2d0], -R144.reuse ;  /* 0x0000b4000eb17a23 */ /* 0x100fe20000010890 */
[----:B---3--:R-:W-:Y:S01]  /*e5a0*/  F2FP.PACK_AB R138, R170, R171 ;  /* 0x000000abaa8a723e */ /* 0x008fe200000000ff */
[----:B------:R-:W2:Y:S01]  /*e5b0*/  LDSM.16.MT88.4 R12, [R135+UR4+0x100] ;  /* 0x00010004870c783b */ /* 0x000ea20008004200 */
[--C-:B------:R-:W-:Y:S02]  /*e5c0*/  FFMA.FTZ R174, R11, c[0x0][0x2d0], -R144.reuse ;  /* 0x0000b4000bae7a23 */ /* 0x100fe40000010890 */
[--C-:B------:R-:W-:Y:S01]  /*e5d0*/  FFMA.FTZ R173, R133, c[0x0][0x2d0], -R144.reuse ;  /* 0x0000b40085ad7a23 */ /* 0x100fe20000010890 */
[----:B------:R-:W-:Y:S01]  /*e5e0*/  IADD3 R133, R188, R5, RZ ;  /* 0x00000005bc857210 */ /* 0x000fe20007ffe0ff */
[--C-:B------:R-:W-:Y:S01]  /*e5f0*/  FFMA.FTZ R176, R9, c[0x0][0x2d0], -R144.reuse ;  /* 0x0000b40009b07a23 */ /* 0x100fe20000010890 */
[----:B------:R-:W-:Y:S01]  /*e600*/  MUFU.EX2 R177, R177 ;  /* 0x000000b100b17308 */ /* 0x000fe20000000800 */
[----:B------:R-:W-:Y:S02]  /*e610*/  FMUL.FTZ R3, R4, c[0x0][0x2d0] ;  /* 0x0000b40004037a20 */ /* 0x000fe40000410000 */
[----:B------:R-:W3:Y:S01]  /*e620*/  LDSM.16.MT88.4 R20, [R133+0x100] ;  /* 0x000100008514783b */ /* 0x000ee20000004200 */
        /* <DEDUP_REMOVED lines=11> */
[----:B------:R-:W-:Y:S02]  /*e6e0*/  FMUL.FTZ R33, R132, R101 ;  /* 0x0000006584217220 */ /* 0x000fe40000410000 */
[--C-:B------:R-:W-:Y:S02]  /*e6f0*/  FFMA.FTZ R182, R165, c[0x0][0x2d0], -R144.reuse ;  /* 0x0000b400a5b67a23 */ /* 0x100fe40000010890 */
[----:B------:R-:W-:Y:S01]  /*e700*/  LDSM.16.MT88.4 R164, [R135+UR4+0x5900] ;  /* 0x0059000487a4783b */ /* 0x000fe20008004200 */
[--C-:B------:R-:W-:Y:S02]  /*e710*/  FFMA.FTZ R183, R163, c[0x0][0x2d0], -R144.reuse ;  /* 0x0000b400a3b77a23 */ /* 0x100fe40000010890 */
[----:B------:R-:W4:Y:S01]  /*e720*/  MUFU.EX2 R176, R176 ;  /* 0x000000b000b07308 */ /* 0x000f220000000800 */
        /* <DEDUP_REMOVED lines=10> */
[--C-:B------:R-:W-:Y:S02]  /*e7d0*/  FFMA.FTZ R228, R151, c[0x0][0x2d0], -R144.reuse ;  /* 0x0000b40097e47a23 */ /* 0x100fe40000010890 */
[--C-:B------:R-:W-:Y:S02]  /*e7e0*/  FFMA.FTZ R229, R149, c[0x0][0x2d0], -R144.reuse ;  /* 0x0000b40095e57a23 */ /* 0x100fe40000010890 */
[--C-:B------:R-:W-:Y:S01]  /*e7f0*/  FFMA.FTZ R230, R147, c[0x0][0x2d0], -R144.reuse ;  /* 0x0000b40093e67a23 */ /* 0x100fe20000010890 */
[----:B------:R-:W-:Y:S01]  /*e800*/  LDSM.16.MT88.4 R148, [R135+UR4+0x3900] ;  /* 0x003900048794783b */ /* 0x000fe20008004200 */
[----:B------:R-:W-:Y:S01]  /*e810*/  FFMA.FTZ R144, R145, c[0x0][0x2d0], -R144 ;  /* 0x0000b40091907a23 */ /* 0x000fe20000010890 */
[----:B------:R-:W-:Y:S01]  /*e820*/  MUFU.EX2 R178, R178 ;  /* 0x000000b200b27308 */ /* 0x000fe20000000800 */
[----:B----4-:R-:W-:Y:S01]  /*e830*/  F2FP.PACK_AB R139, R176, R173 ;  /* 0x000000adb08b723e */ /* 0x010fe200000000ff */
[C---:B------:R-:W-:Y:S02]  /*e840*/  FMUL.FTZ R36, R132.reuse, R36 ;  /* 0x0000002484247220 */ /* 0x040fe40000410000 */
[C---:B------:R-:W-:Y:S02]  /*e850*/  FMUL.FTZ R37, R132.reuse, R37 ;  /* 0x0000002584257220 */ /* 0x040fe40000410000 */
[----:B------:R-:W-:Y:S01]  /*e860*/  LDSM.16.MT88.4 R152, [R133+0x3900] ;  /* 0x003900008598783b */ /* 0x000fe20000004200 */
[C---:B------:R-:W-:Y:S02]  /*e870*/  FMUL.FTZ R40, R132.reuse, R40 ;  /* 0x0000002884287220 */ /* 0x040fe40000410000 */
[C---:B------:R-:W-:Y:S01]  /*e880*/  FMUL.FTZ R41, R132.reuse, R41 ;  /* 0x0000002984297220 */ /* 0x040fe20000410000 */
[----:B------:R4:W-:Y:S01]  /*e890*/  MUFU.EX2 R231, R144 ;  /* 0x0000009000e77308 */ /* 0x0009e20000000800 */
[C---:B-1----:R-:W-:Y:S02]  /*e8a0*/  FMUL.FTZ R6, R3.reuse, R130 ;  /* 0x0000008203067220 */ /* 0x042fe40000410000 */
[C---:B------:R-:W-:Y:S01]  /*e8b0*/  FMUL.FTZ R7, R3.reuse, R131 ;  /* 0x0000008303077220 */ /* 0x040fe20000410000 */
[----:B------:R-:W-:Y:S01]  /*e8c0*/  LDSM.16.MT88.4 R160, [R168+0x3900] ;  /* 0x00390000a8a0783b */ /* 0x000fe20000004200 */
[C---:B------:R-:W-:Y:S02]  /*e8d0*/  FMUL.FTZ R10, R3.reuse, R126 ;  /* 0x0000007e030a7220 */ /* 0x040fe40000410000 */
[C---:B------:R-:W-:Y:S02]  /*e8e0*/  FMUL.FTZ R11, R3.reuse, R127 ;  /* 0x0000007f030b7220 */ /* 0x040fe40000410000 */
[C---:B------:R-:W-:Y:S01]  /*e8f0*/  FMUL.FTZ R18, R3.reuse, R118 ;  /* 0x0000007603127220 */ /* 0x040fe20000410000 */
[C---:B--2---:R-:W-:Y:S01]  /*e900*/  HMMA.16816.F32 R4, R136.reuse, R12, R4 ;  /* 0x0000000c8804723c */ /* 0x044fe20000001804 */
[----:B------:R-:W1:Y:S01]  /*e910*/  MUFU.EX2 R179, R179 ;  /* 0x000000b300b37308 */ /* 0x000e620000000800 */
[----:B------:R-:W-:Y:S03]  /*e920*/  LDSM.16.MT88.4 R124, [R135+UR4+0x2900] ;  /* 0x00290004877c783b */ /* 0x000fe60008004200 */
[C---:B------:R-:W-:Y:S02]  /*e930*/  FMUL.FTZ R19, R3.reuse, R119 ;  /* 0x0000007703137220 */ /* 0x040fe40000410000 */
[C---:B------:R-:W-:Y:S01]  /*e940*/  FMUL.FTZ R12, R132.reuse, R120 ;  /* 0x00000078840c7220 */ /* 0x040fe20000410000 */
[C---:B------:R-:W-:Y:S02]  /*e950*/  HMMA.16816.F32 R8, R136.reuse, R14, R8 ;  /* 0x0000000e8808723c */ /* 0x040fe40000001808 */
[----:B------:R-:W-:Y:S01]  /*e960*/  LDSM.16.MT88.4 R116, [R133+0x900] ;  /* 0x000900008574783b */ /* 0x000fe20000004200 */
[----:B------:R-:W-:Y:S01]  /*e970*/  MUFU.EX2 R180, R180 ;  /* 0x000000b400b47308 */ /* 0x000fe20000000800 */
[C---:B------:R-:W-:Y:S02]  /*e980*/  FMUL.FTZ R13, R132.reuse, R121 ;  /* 0x00000079840d7220 */ /* 0x040fe40000410000 */
[C---:B------:R-:W-:Y:S02]  /*e990*/  FMUL.FTZ R26, R3.reuse, R110 ;  /* 0x0000006e031a7220 */ /* 0x040fe40000410000 */
[C---:B------:R-:W-:Y:S02]  /*e9a0*/  FMUL.FTZ R14, R3.reuse, R122 ;  /* 0x0000007a030e7220 */ /* 0x040fe40000410000 */
[----:B------:R-:W-:Y:S02]  /*e9b0*/  LDSM.16.MT88.4 R128, [R133+0x2900] ;  /* 0x002900008580783b */ /* 0x000fe40000004200 */
[C---:B------:R-:W-:Y:S01]  /*e9c0*/  FMUL.FTZ R15, R3.reuse, R123 ;  /* 0x0000007b030f7220 */ /* 0x040fe20000410000 */
[----:B------:R-:W-:Y:S01]  /*e9d0*/  MUFU.EX2 R181, R181 ;  /* 0x000000b500b57308 */ /* 0x000fe20000000800 */
[C---:B------:R-:W-:Y:S02]  /*e9e0*/  FMUL.FTZ R27, R3.reuse, R111 ;  /* 0x0000006f031b7220 */ /* 0x040fe40000410000 */
[C---:B------:R-:W-:Y:S02]  /*e9f0*/  FMUL.FTZ R34, R3.reuse, R102 ;  /* 0x0000006603227220 */ /* 0x040fe40000410000 */
[----:B------:R-:W2:Y:S01]  /*ea00*/  LDSM.16.MT88.4 R120, [R168+0x100] ;  /* 0x00010000a878783b */ /* 0x000ea20000004200 */
[C---:B---3--:R-:W-:Y:S03]  /*ea10*/  HMMA.16816.F32 R12, R136.reuse, R20, R12 ;  /* 0x00000014880c723c */ /* 0x048fe6000000180c */
[C---:B------:R-:W-:Y:S01]  /*ea20*/  FMUL.FTZ R35, R3.reuse, R103 ;  /* 0x0000006703237220 */ /* 0x040fe20000410000 */
[----:B------:R-:W-:Y:S01]  /*ea30*/  MUFU.EX2 R182, R182 ;  /* 0x000000b600b67308 */ /* 0x000fe20000000800 */
[C---:B------:R-:W-:Y:S02]  /*ea40*/  FMUL.FTZ R38, R3.reuse, R38 ;  /* 0x0000002603267220 */ /* 0x040fe40000410000 */
[----:B------:R-:W-:Y:S01]  /*ea50*/  LDSM.16.MT88.4 R100, [R134+UR4+0x2100] ;  /* 0x002100048664783b */ /* 0x000fe20008004200 */
[C---:B------:R-:W-:Y:S04]  /*ea60*/  HMMA.16816.F32 R16, R136.reuse, R22, R16 ;  /* 0x000000168810723c */ /* 0x040fe80000001810 */
[C---:B------:R-:W-:Y:S02]  /*ea70*/  FMUL.FTZ R20, R132.reuse, R112 ;  /* 0x0000007084147220 */ /* 0x040fe40000410000 */
[C---:B------:R-:W-:Y:S01]  /*ea80*/  FMUL.FTZ R21, R132.reuse, R113 ;  /* 0x0000007184157220 */ /* 0x040fe20000410000 */
[----:B------:R-:W-:Y:S01]  /*ea90*/  LDSM.16.MT88.4 R108, [R168+0x2100] ;  /* 0x00210000a86c783b */ /* 0x000fe20000004200 */
[C---:B------:R-:W-:Y:S01]  /*eaa0*/  FMUL.FTZ R22, R3.reuse, R114 ;  /* 0x0000007203167220 */ /* 0x040fe20000410000 */
[----:B------:R-:W3:Y:S03]  /*eab0*/  MUFU.EX2 R183, R183 ;  /* 0x000000b700b77308 */ /* 0x000ee60000000800 */
[C---:B------:R-:W-:Y:S02]  /*eac0*/  FMUL.FTZ R23, R3.reuse, R115 ;  /* 0x0000007303177220 */ /* 0x040fe40000410000 */
[C---:B------:R-:W-:Y:S01]  /*ead0*/  FMUL.FTZ R39, R3.reuse, R39 ;  /* 0x0000002703277220 */ /* 0x040fe20000410000 */
[----:B------:R-:W5:Y:S01]  /*eae0*/  LDSM.16.MT88.4 R112, [R135+UR4+0x2100] ;  /* 0x002100048770783b */ /* 0x000f620008004200 */
[C---:B------:R-:W-:Y:S02]  /*eaf0*/  FMUL.FTZ R42, R3.reuse, R42 ;  /* 0x0000002a032a7220 */ /* 0x040fe40000410000 */
[C---:B------:R-:W-:Y:S01]  /*eb00*/  FMUL.FTZ R43, R3.reuse, R43 ;  /* 0x0000002b032b7220 */ /* 0x040fe20000410000 */
[C---:B------:R-:W-:Y:S01]  /*eb10*/  HMMA.16816.F32 R20, R136.reuse, R28, R20 ;  /* 0x0000001c8814723c */ /* 0x040fe20000001814 */
[----:B------:R-:W-:Y:S02]  /*eb20*/  MUFU.EX2 R192, R192 ;  /* 0x000000c000c07308 */ /* 0x000fe40000000800 */
[C---:B------:R-:W-:Y:S01]  /*eb30*/  FMUL.FTZ R44, R132.reuse, R44 ;  /* 0x0000002c842c7220 */ /* 0x040fe20000410000 */
[----:B----4-:R-:W-:Y:S01]  /*eb40*/  LDSM.16.MT88.4 R144, [R168+0x1900] ;  /* 0x00190000a890783b */ /* 0x010fe20000004200 */
[C---:B------:R-:W-:Y:S02]  /*eb50*/  FMUL.FTZ R45, R132.reuse, R45 ;  /* 0x0000002d842d7220 */ /* 0x040fe40000410000 */
[C---:B------:R-:W-:Y:S01]  /*eb60*/  FMUL.FTZ R28, R132.reuse, R104 ;  /* 0x00000068841c7220 */ /* 0x040fe20000410000 */
[C---:B------:R-:W-:Y:S03]  /*eb70*/  HMMA.16816.F32 R24, R136.reuse, R30, R24 ;  /* 0x0000001e8818723c */ /* 0x040fe60000001818 */
[----:B------:R-:W4:Y:S01]  /*eb80*/  MUFU.EX2 R215, R215 ;  /* 0x000000d700d77308 */ /* 0x000f220000000800 */
[C---:B------:R-:W-:Y:S02]  /*eb90*/  FMUL.FTZ R29, R132.reuse, R105 ;  /* 0x00000069841d7220 */ /* 0x040fe40000410000 */
[C---:B------:R-:W-:Y:S02]  /*eba0*/  FMUL.FTZ R46, R3.reuse, R46 ;  /* 0x0000002e032e7220 */ /* 0x040fe40000410000 */
[C---:B------:R-:W-:Y:S04]  /*ebb0*/  FMUL.FTZ R30, R3.reuse, R106 ;  /* 0x0000006a031e7220 */ /* 0x040fe80000410000 */
[C---:B------:R-:W-:Y:S01]  /*ebc0*/  FMUL.FTZ R31, R3.reuse, R107 ;  /* 0x0000006b031f7220 */ /* 0x040fe20000410000 */
[----:B------:R-:W-:Y:S01]  /*ebd0*/  MUFU.EX2 R216, R216 ;  /* 0x000000d800d87308 */ /* 0x000fe20000000800 */
[----:B------:R-:W1:Y:S01]  /*ebe0*/  LDSM.16.MT88.4 R104, [R133+0x2100] ;  /* 0x002100008568783b */ /* 0x000e620000004200 */
[C---:B------:R-:W-:Y:S02]  /*ebf0*/  FMUL.FTZ R47, R3.reuse, R47 ;  /* 0x0000002f032f7220 */ /* 0x040fe40000410000 */
[C---:B------:R-:W-:Y:S02]  /*ec00*/  FMUL.FTZ R48, R132.reuse, R48 ;  /* 0x0000003084307220 */ /* 0x040fe40000410000 */
[C---:B--2---:R-:W-:Y:S03]  /*ec10*/  HMMA.16816.F32 R28, R136.reuse, R120, R28 ;  /* 0x00000078881c723c */ /* 0x044fe6000000181c */
[C---:B------:R-:W-:Y:S01]  /*ec20*/  FMUL.FTZ R49, R132.reuse, R49 ;  /* 0x0000003184317220 */ /* 0x040fe20000410000 */
[----:B------:R-:W2:Y:S01]  /*ec30*/  MUFU.EX2 R217, R217 ;  /* 0x000000d900d97308 */ /* 0x000ea20000000800 */
[C---:B------:R-:W-:Y:S02]  /*ec40*/  FMUL.FTZ R50, R3.reuse, R50 ;  /* 0x0000003203327220 */ /* 0x040fe40000410000 */
[C---:B------:R-:W-:Y:S01]  /*ec50*/  FMUL.FTZ R51, R3.reuse, R51 ;  /* 0x0000003303337220 */ /* 0x040fe20000410000 */
[C---:B------:R-:W-:Y:S01]  /*ec60*/  HMMA.16816.F32 R32, R136.reuse, R122, R32 ;  /* 0x0000007a8820723c */ /* 0x040fe20000001820 */
[----:B------:R-:W-:Y:S03]  /*ec70*/  LDSM.16.MT88.4 R120, [R168+0x900] ;  /* 0x00090000a878783b */ /* 0x000fe60000004200 */
[C---:B------:R-:W-:Y:S02]  /*ec80*/  FMUL.FTZ R52, R132.reuse, R52 ;  /* 0x0000003484347220 */ /* 0x040fe40000410000 */
[C---:B------:R-:W-:Y:S01]  /*ec90*/  FMUL.FTZ R53, R132.reuse, R53 ;  /* 0x0000003584357220 */ /* 0x040fe20000410000 */
[----:B------:R-:W-:Y:S01]  /*eca0*/  MUFU.EX2 R218, R218 ;  /* 0x000000da00da7308 */ /* 0x000fe20000000800 */
[C---:B-----5:R-:W-:Y:S04]  /*ecb0*/  HMMA.16816.F32 R36, R136.reuse, R112, R36 ;  /* 0x000000708824723c */ /* 0x060fe80000001824 */
[C---:B------:R-:W-:Y:S02]  /*ecc0*/  FMUL.FTZ R54, R3.reuse, R54 ;  /* 0x0000003603367220 */ /* 0x040fe40000410000 */
[C---:B------:R-:W-:Y:S02]  /*ecd0*/  FMUL.FTZ R55, R3.reuse, R55 ;  /* 0x0000003703377220 */ /* 0x040fe40000410000 */
[C---:B------:R-:W-:Y:S01]  /*ece0*/  HMMA.16816.F32 R40, R136.reuse, R114, R40 ;  /* 0x000000728828723c */ /* 0x040fe20000001828 */
[----:B------:R-:W-:Y:S01]  /*ecf0*/  LDSM.16.MT88.4 R112, [R135+UR4+0x900] ;  /* 0x000900048770783b */ /* 0x000fe20008004200 */
[----:B------:R-:W5:Y:S02]  /*ed00*/  MUFU.EX2 R219, R219 ;  /* 0x000000db00db7308 */ /* 0x000f640000000800 */
[C---:B------:R-:W-:Y:S02]  /*ed10*/  FMUL.FTZ R56, R132.reuse, R56 ;  /* 0x0000003884387220 */ /* 0x040fe40000410000 */
[C---:B------:R-:W-:Y:S02]  /*ed20*/  FMUL.FTZ R57, R132.reuse, R57 ;  /* 0x0000003984397220 */ /* 0x040fe40000410000 */
[C---:B------:R-:W-:Y:S01]  /*ed30*/  FMUL.FTZ R58, R3.reuse, R58 ;  /* 0x0000003a033a7220 */ /* 0x040fe20000410000 */
[C---:B-1----:R-:W-:Y:S03]  /*ed40*/  HMMA.16816.F32 R44, R136.reuse, R104, R44 ;  /* 0x00000068882c723c */ /* 0x042fe6000000182c */
[----:B------:R-:W-:Y:S01]  /*ed50*/  MUFU.EX2 R220, R220 ;  /* 0x000000dc00dc7308 */ /* 0x000fe20000000800 */
[C---:B------:R-:W-:Y:S02]  /*ed60*/  FMUL.FTZ R59, R3.reuse, R59 ;  /* 0x0000003b033b7220 */ /* 0x040fe40000410000 */
[C---:B------:R-:W-:Y:S02]  /*ed70*/  FMUL.FTZ R60, R132.reuse, R60 ;  /* 0x0000003c843c7220 */ /* 0x040fe40000410000 */
[C---:B------:R-:W-:Y:S01]  /*ed80*/  FMUL.FTZ R61, R132.reuse, R61 ;  /* 0x0000003d843d7220 */ /* 0x040fe20000410000 */
[C---:B------:R-:W-:Y:S01]  /*ed90*/  HMMA.16816.F32 R48, R136.reuse, R106, R48 ;  /* 0x0000006a8830723c */ /* 0x040fe20000001830 */
[----:B------:R-:W1:Y:S03]  /*eda0*/  LDSM.16.MT88.4 R104, [R135+UR4+0x4100] ;  /* 0x004100048768783b */ /* 0x000e660008004200 */
[----:B------:R-:W1:Y:S01]  /*edb0*/  MUFU.EX2 R221, R221 ;  /* 0x000000dd00dd7308 */ /* 0x000e620000000800 */
[C---:B------:R-:W-:Y:S02]  /*edc0*/  FMUL.FTZ R62, R3.reuse, R62 ;  /* 0x0000003e033e7220 */ /* 0x040fe40000410000 */
[C---:B------:R-:W-:Y:S01]  /*edd0*/  FMUL.FTZ R63, R3.reuse, R63 ;  /* 0x0000003f033f7220 */ /* 0x040fe20000410000 */
[C---:B------:R-:W-:Y:S04]  /*ede0*/  HMMA.16816.F32 R52, R136.reuse, R100, R52 ;  /* 0x000000648834723c */ /* 0x040fe80000001834 */
[C---:B------:R-:W-:Y:S02]  /*edf0*/  FMUL.FTZ R64, R132.reuse, R64 ;  /* 0x0000004084407220 */ /* 0x040fe40000410000 */
[----:B------:R-:W-:Y:S01]  /*ee00*/  MUFU.EX2 R222, R222 ;  /* 0x000000de00de7308 */ /* 0x000fe20000000800 */
[C---:B------:R-:W-:Y:S01]  /*ee10*/  FMUL.FTZ R65, R132.reuse, R65 ;  /* 0x0000004184417220 */ /* 0x040fe20000410000 */
[C---:B------:R-:W-:Y:S01]  /*ee20*/  HMMA.16816.F32 R56, R136.reuse, R102, R56 ;  /* 0x000000668838723c */ /* 0x040fe20000001838 */
[----:B------:R-:W2:Y:S03]  /*ee30*/  LDSM.16.MT88.4 R100, [R133+0x4100] ;  /* 0x004100008564783b */ /* 0x000ea60000004200 */
[C---:B------:R-:W-:Y:S02]  /*ee40*/  FMUL.FTZ R66, R3.reuse, R66 ;  /* 0x0000004203427220 */ /* 0x040fe40000410000 */
[C---:B------:R-:W-:Y:S02]  /*ee50*/  FMUL.FTZ R67, R3.reuse, R67 ;  /* 0x0000004303437220 */ /* 0x040fe40000410000 */
[----:B------:R-:W2:Y:S01]  /*ee60*/  MUFU.EX2 R223, R223 ;  /* 0x000000df00df7308 */ /* 0x000ea20000000800 */
[C---:B------:R-:W-:Y:S03]  /*ee70*/  HMMA.16816.F32 R60, R136.reuse, R108, R60 ;  /* 0x0000006c883c723c */ /* 0x040fe6000000183c */
[C---:B------:R-:W-:Y:S02]  /*ee80*/  FMUL.FTZ R68, R132.reuse, R68 ;  /* 0x0000004484447220 */ /* 0x040fe40000410000 */
[C---:B------:R-:W-:Y:S03]  /*ee90*/  FMUL.FTZ R69, R132.reuse, R69 ;  /* 0x0000004584457220 */ /* 0x040fe60000410000 */
[C---:B------:R-:W-:Y:S01]  /*eea0*/  HMMA.16816.F32 R64, R136.reuse, R110, R64 ;  /* 0x0000006e8840723c */ /* 0x040fe20000001840 */
[----:B------:R-:W3:Y:S01]  /*eeb0*/  LDSM.16.MT88.4 R108, [R134+UR4+0x4100] ;  /* 0x00410004866c783b */ /* 0x000ee20008004200 */
[----:B------:R-:W-:Y:S02]  /*eec0*/  MUFU.EX2 R224, R224 ;  /* 0x000000e000e07308 */ /* 0x000fe40000000800 */
[C---:B------:R-:W-:Y:S02]  /*eed0*/  FMUL.FTZ R70, R3.reuse, R70 ;  /* 0x0000004603467220 */ /* 0x040fe40000410000 */
[C---:B------:R-:W-:Y:S02]  /*eee0*/  FMUL.FTZ R71, R3.reuse, R71 ;  /* 0x0000004703477220 */ /* 0x040fe40000410000 */
[C---:B------:R-:W-:Y:S04]  /*eef0*/  FMUL.FTZ R72, R132.reuse, R72 ;  /* 0x0000004884487220 */ /* 0x040fe80000410000 */
[C---:B------:R-:W-:Y:S01]  /*ef00*/  FMUL.FTZ R73, R132.reuse, R73 ;  /* 0x0000004984497220 */ /* 0x040fe20000410000 */
[C---:B-1----:R-:W-:Y:S01]  /*ef10*/  HMMA.16816.F32 R68, R136.reuse, R104, R68 ;  /* 0x000000688844723c */ /* 0x042fe20000001844 */
[----:B------:R-:W1:Y:S02]  /*ef20*/  MUFU.EX2 R225, R225 ;  /* 0x000000e100e17308 */ /* 0x000e640000000800 */
[C---:B------:R-:W-:Y:S02]  /*ef30*/  FMUL.FTZ R74, R3.reuse, R74 ;  /* 0x0000004a034a7220 */ /* 0x040fe40000410000 */
[C---:B------:R-:W-:Y:S02]  /*ef40*/  FMUL.FTZ R75, R3.reuse, R75 ;  /* 0x0000004b034b7220 */ /* 0x040fe40000410000 */
[C---:B------:R-:W-:Y:S02]  /*ef50*/  FMUL.FTZ R76, R132.reuse, R76 ;  /* 0x0000004c844c7220 */ /* 0x040fe40000410000 */
[C---:B------:R-:W-:Y:S02]  /*ef60*/  FMUL.FTZ R77, R132.reuse, R77 ;  /* 0x0000004d844d7220 */ /* 0x040fe40000410000 */
[----:B------:R-:W-:Y:S01]  /*ef70*/  MUFU.EX2 R226, R226 ;  /* 0x000000e200e27308 */ /* 0x000fe20000000800 */
        /* <DEDUP_REMOVED lines=9> */
[----:B------:R-:W-:Y:S02]  /*f010*/  FMUL.FTZ R83, R3, R83 ;  /* 0x0000005303537220 */ /* 0x000fe40000410000 */
[C---:B------:R-:W-:Y:S01]  /*f020*/  FMUL.FTZ R84, R132.reuse, R84 ;  /* 0x0000005484547220 */ /* 0x040fe20000410000 */
[----:B------:R-:W-:Y:S01]  /*f030*/  F2FP.PACK_AB R100, R179, R178 ;  /* 0x000000b2b364723e */ /* 0x000fe200000000ff */
[C---:B------:R-:W-:Y:S01]  /*f040*/  FMUL.FTZ R85, R132.reuse, R85 ;  /* 0x0000005584557220 */ /* 0x040fe20000410000 */
[----:B------:R-:W2:Y:S02]  /*f050*/  MUFU.EX2 R229, R229 ;  /* 0x000000e500e57308 */ /* 0x000ea40000000800 */
[C---:B------:R-:W-:Y:S03]  /*f060*/  HMMA.16816.F32 R80, R136.reuse, R102, R80 ;  /* 0x000000668850723c */ /* 0x040fe60000001850 */
[----:B------:R-:W-:Y:S01]  /*f070*/  FMUL.FTZ R86, R3, R86 ;  /* 0x0000005603567220 */ /* 0x000fe20000410000 */
[----:B---3--:R-:W-:Y:S01]  /*f080*/  F2FP.PACK_AB R101, R183, R182 ;  /* 0x000000b6b765723e */ /* 0x008fe200000000ff */
[----:B------:R-:W-:Y:S02]  /*f090*/  FMUL.FTZ R87, R3, R87 ;  /* 0x0000005703577220 */ /* 0x000fe40000410000 */
[C---:B------:R-:W-:Y:S01]  /*f0a0*/  FMUL.FTZ R88, R132.reuse, R88 ;  /* 0x0000005884587220 */ /* 0x040fe20000410000 */
[----:B------:R-:W-:Y:S01]  /*f0b0*/  F2FP.PACK_AB R102, R181, R180 ;  /* 0x000000b4b566723e */ /* 0x000fe200000000ff */
[C---:B------:R-:W-:Y:S01]  /*f0c0*/  FMUL.FTZ R89, R132.reuse, R89 ;  /* 0x0000005984597220 */ /* 0x040fe20000410000 */
[----:B------:R-:W3:Y:S02]  /*f0d0*/  MUFU.EX2 R230, R230 ;  /* 0x000000e600e67308 */ /* 0x000ee40000000800 */
[C---:B------:R-:W-:Y:S03]  /*f0e0*/  HMMA.16816.F32 R84, R136.reuse, R108, R84 ;  /* 0x0000006c8854723c */ /* 0x040fe60000001854 */
[----:B------:R-:W-:Y:S01]  /*f0f0*/  FMUL.FTZ R90, R3, R90 ;  /* 0x0000005a035a7220 */ /* 0x000fe20000410000 */
[----:B----4-:R-:W-:Y:S01]  /*f100*/  F2FP.PACK_AB R103, R215, R192 ;  /* 0x000000c0d767723e */ /* 0x010fe200000000ff */
[C---:B------:R-:W-:Y:S02]  /*f110*/  FMUL.FTZ R91, R3.reuse, R91 ;  /* 0x0000005b035b7220 */ /* 0x040fe40000410000 */
[C---:B------:R-:W-:Y:S02]  /*f120*/  FMUL.FTZ R92, R132.reuse, R92 ;  /* 0x0000005c845c7220 */ /* 0x040fe40000410000 */
[C---:B------:R-:W-:Y:S03]  /*f130*/  FMUL.FTZ R93, R132.reuse, R93 ;  /* 0x0000005d845d7220 */ /* 0x040fe60000410000 */
[C---:B------:R-:W-:Y:S01]  /*f140*/  HMMA.16816.F32 R88, R136.reuse, R110, R88 ;  /* 0x0000006e8858723c */ /* 0x040fe20000001858 */
[----:B------:R-:W4:Y:S02]  /*f150*/  LDSM.16.MT88.4 R108, [R134+UR4+0x900] ;  /* 0x00090004866c783b */ /* 0x000f240008004200 */
[C---:B------:R-:W-:Y:S02]  /*f160*/  FMUL.FTZ R94, R3.reuse, R94 ;  /* 0x0000005e035e7220 */ /* 0x040fe40000410000 */
[C---:B------:R-:W-:Y:S02]  /*f170*/  FMUL.FTZ R95, R3.reuse, R95 ;  /* 0x0000005f035f7220 */ /* 0x040fe40000410000 */
[C---:B------:R-:W-:Y:S02]  /*f180*/  FMUL.FTZ R96, R132.reuse, R96 ;  /* 0x0000006084607220 */ /* 0x040fe40000410000 */
[C---:B------:R-:W-:Y:S03]  /*f190*/  FMUL.FTZ R97, R132.reuse, R97 ;  /* 0x0000006184617220 */ /* 0x040fe60000410000 */
[C---:B-1----:R-:W-:Y:S03]  /*f1a0*/  HMMA.16816.F32 R92, R136.reuse, R104, R92 ;  /* 0x00000068885c723c */ /* 0x042fe6000000185c */
[C---:B------:R-:W-:Y:S02]  /*f1b0*/  FMUL.FTZ R98, R3.reuse, R98 ;  /* 0x0000006203627220 */ /* 0x040fe40000410000 */
[C---:B------:R-:W-:Y:S02]  /*f1c0*/  FMUL.FTZ R99, R3.reuse, R99 ;  /* 0x0000006303637220 */ /* 0x040fe40000410000 */
[----:B------:R-:W-:Y:S02]  /*f1d0*/  FFMA.FTZ R175, R132, R207, R175 ;  /* 0x000000cf84af7223 */ /* 0x000fe400000100af */
[----:B------:R-:W-:Y:S03]  /*f1e0*/  FFMA.FTZ R177, R3, R208, R177 ;  /* 0x000000d003b17223 */ /* 0x000fe600000100b1 */
[----:B------:R-:W-:Y:S01]  /*f1f0*/  HMMA.16816.F32 R96, R136, R106, R96 ;  /* 0x0000006a8860723c */ /* 0x000fe20000001860 */
[----:B------:R-:W1:Y:S02]  /*f200*/  LDSM.16.MT88.4 R104, [R168+0x2900] ;  /* 0x00290000a868783b */ /* 0x000e640000004200 */
        /* <DEDUP_REMOVED lines=19> */
[C---:B----4-:R-:W-:Y:S04]  /*f340*/  HMMA.16816.F32 R20, R100.reuse, R108, R20 ;  /* 0x0000006c6414723c */ /* 0x050fe80000001814 */
[----:B------:R-:W-:Y:S02]  /*f350*/  FADD.FTZ R180, R180, R179 ;  /* 0x000000b3b4b47221 */ /* 0x000fe40000010000 */
[----:B------:R-:W-:Y:S02]  /*f360*/  FADD.FTZ R192, R192, R183 ;  /* 0x000000b7c0c07221 */ /* 0x000fe40000010000 */
[C---:B------:R-:W-:Y:S01]  /*f370*/  HMMA.16816.F32 R24, R100.reuse, R110, R24 ;  /* 0x0000006e6418723c */ /* 0x040fe20000001818 */
[----:B------:R-:W4:Y:S03]  /*f380*/  LDSM.16.MT88.4 R108, [R135+UR4+0x4900] ;  /* 0x00490004876c783b */ /* 0x000f260008004200 */
        /* <DEDUP_REMOVED lines=14> */
[C---:B-1----:R-:W-:Y:S08]  /*f470*/  HMMA.16816.F32 R60, R100.reuse, R104, R60 ;  /* 0x00000068643c723c */ /* 0x042ff0000000183c */
[C---:B------:R-:W-:Y:S01]  /*f480*/  HMMA.16816.F32 R64, R100.reuse, R106, R64 ;  /* 0x0000006a6440723c */ /* 0x040fe20000001840 */
[----:B------:R-:W1:Y:S07]  /*f490*/  LDSM.16.MT88.4 R104, [R168+0x4900] ;  /* 0x00490000a868783b */ /* 0x000e6e0000004200 */
[C---:B----4-:R-:W-:Y:S08]  /*f4a0*/  HMMA.16816.F32 R68, R100.reuse, R108, R68 ;  /* 0x0000006c6444723c */ /* 0x050ff00000001844 */
[C---:B------:R-:W-:Y:S01]  /*f4b0*/  HMMA.16816.F32 R72, R100.reuse, R110, R72 ;  /* 0x0000006e6448723c */ /* 0x040fe20000001848 */
[----:B------:R-:W4:Y:S07]  /*f4c0*/  LDSM.16.MT88.4 R108, [R135+UR4+0x1100] ;  /* 0x00110004876c783b */ /* 0x000f2e0008004200 */
[C---:B------:R-:W-:Y:S08]  /*f4d0*/  HMMA.16816.F32 R76, R100.reuse, R112, R76 ;  /* 0x00000070644c723c */ /* 0x040ff0000000184c */
[C---:B------:R-:W-:Y:S01]  /*f4e0*/  HMMA.16816.F32 R80, R100.reuse, R114, R80 ;  /* 0x000000726450723c */ /* 0x040fe20000001850 */
[----:B------:R-:W2:Y:S07]  /*f4f0*/  LDSM.16.MT88.4 R112, [R134+UR4+0x1100] ;  /* 0x001100048670783b */ /* 0x000eae0008004200 */
[C---:B------:R-:W-:Y:S08]  /*f500*/  HMMA.16816.F32 R84, R100.reuse, R116, R84 ;  /* 0x000000746454723c */ /* 0x040ff00000001854 */
[C---:B------:R-:W-:Y:S01]  /*f510*/  HMMA.16816.F32 R88, R100.reuse, R118, R88 ;  /* 0x000000766458723c */ /* 0x040fe20000001858 */
[----:B------:R-:W2:Y:S07]  /*f520*/  LDSM.16.MT88.4 R116, [R135+UR4+0x3100] ;  /* 0x003100048774783b */ /* 0x000eae0008004200 */
        /* <DEDUP_REMOVED lines=12> */
[C---:B----4-:R-:W-:Y:S03]  /*f5f0*/  HMMA.16816.F32 R4, R100.reuse, R108, R4 ;  /* 0x0000006c6404723c */ /* 0x050fe60000001804 */
[----:B------:R-:W-:Y:S02]  /*f600*/  FADD.FTZ R222, R222, R221 ;  /* 0x000000dddede7221 */ /* 0x000fe40000010000 */
[----:B------:R-:W-:Y:S02]  /*f610*/  FADD.FTZ R219, R219, R218 ;  /* 0x000000dadbdb7221 */ /* 0x000fe40000010000 */
[----:B------:R-:W-:Y:S01]  /*f620*/  FADD.FTZ R223, R223, R222 ;  /* 0x000000dedfdf7221 */ /* 0x000fe20000010000 */
[C---:B------:R-:W-:Y:S01]  /*f630*/  HMMA.16816.F32 R8, R100.reuse, R110, R8 ;  /* 0x0000006e6408723c */ /* 0x040fe20000001808 */
[----:B------:R-:W4:Y:S07]  /*f640*/  LDSM.16.MT88.4 R108, [R135+UR4+0x5100] ;  /* 0x00510004876c783b */ /* 0x000f2e0008004200 */
[C---:B------:R-:W-:Y:S08]  /*f650*/  HMMA.16816.F32 R12, R100.reuse, R120, R12 ;  /* 0x00000078640c723c */ /* 0x040ff0000000180c */
[C---:B------:R-:W-:Y:S08]  /*f660*/  HMMA.16816.F32 R16, R100.reuse, R122, R16 ;  /* 0x0000007a6410723c */ /* 0x040ff00000001810 */
[C---:B--2---:R-:W-:Y:S08]  /*f670*/  HMMA.16816.F32 R20, R100.reuse, R112, R20 ;  /* 0x000000706414723c */ /* 0x044ff00000001814 */
[C---:B------:R-:W-:Y:S01]  /*f680*/  HMMA.16816.F32 R24, R100.reuse, R114, R24 ;  /* 0x000000726418723c */ /* 0x040fe20000001818 */
[----:B------:R-:W2:Y:S07]  /*f690*/  LDSM.16.MT88.4 R112, [R133+0x5100] ;  /* 0x005100008570783b */ /* 0x000eae0000004200 */
[C---:B------:R-:W-:Y:S08]  /*f6a0*/  HMMA.16816.F32 R28, R100.reuse, R124, R28 ;  /* 0x0000007c641c723c */ /* 0x040ff0000000181c */
[C---:B------:R-:W-:Y:S01]  /*f6b0*/  HMMA.16816.F32 R32, R100.reuse, R126, R32 ;  /* 0x0000007e6420723c */ /* 0x040fe20000001820 */
[----:B------:R-:W-:Y:S07]  /*f6c0*/  LDSM.16.MT88.4 R124, [R135+UR4+0x1900] ;  /* 0x00190004877c783b */ /* 0x000fee0008004200 */
[C---:B------:R-:W-:Y:S08]  /*f6d0*/  HMMA.16816.F32 R36, R100.reuse, R116, R36 ;  /* 0x000000746424723c */ /* 0x040ff00000001824 */
[C---:B------:R-:W-:Y:S01]  /*f6e0*/  HMMA.16816.F32 R40, R100.reuse, R118, R40 ;  /* 0x000000766428723c */ /* 0x040fe20000001828 */
[----:B------:R-:W5:Y:S07]  /*f6f0*/  LDSM.16.MT88.4 R116, [R134+UR4+0x5100] ;  /* 0x005100048674783b */ /* 0x000f6e0008004200 */
        /* <DEDUP_REMOVED lines=9> */
[----:B---3--:R-:W-:Y:S01]  /*f790*/  F2FP.PACK_AB R139, R231, R230 ;  /* 0x000000e6e78b723e */ /* 0x008fe200000000ff */
[----:B------:R-:W-:Y:S02]  /*f7a0*/  FADD.FTZ R228, R228, R223 ;  /* 0x000000dfe4e47221 */ /* 0x000fe40000010000 */
[----:B------:R-:W-:Y:S01]  /*f7b0*/  FADD.FTZ R225, R225, R224 ;  /* 0x000000e0e1e17221 */ /* 0x000fe20000010000 */
[C---:B------:R-:W-:Y:S01]  /*f7c0*/  HMMA.16816.F32 R64, R100.reuse, R106, R64 ;  /* 0x0000006a6440723c */ /* 0x040fe20000001840 */
[----:B------:R-:W1:Y:S03]  /*f7d0*/  LDSM.16.MT88.4 R104, [R168+0x5100] ;  /* 0x00510000a868783b */ /* 0x000e660000004200 */
[----:B------:R-:W-:Y:S02]  /*f7e0*/  FADD.FTZ R229, R229, R228 ;  /* 0x000000e4e5e57221 */ /* 0x000fe40000010000 */
[----:B------:R-:W-:Y:S02]  /*f7f0*/  FADD.FTZ R226, R226, R225 ;  /* 0x000000e1e2e27221 */ /* 0x000fe40000010000 */
[C---:B----4-:R-:W-:Y:S04]  /*f800*/  HMMA.16816.F32 R68, R100.reuse, R108, R68 ;  /* 0x0000006c6444723c */ /* 0x050fe80000001844 */
[----:B------:R-:W-:Y:S02]  /*f810*/  FADD.FTZ R208, R230, R229 ;  /* 0x000000e5e6d07221 */ /* 0x000fe40000010000 */
[----:B------:R-:W-:Y:S02]  /*f820*/  FADD.FTZ R207, R227, R226 ;  /* 0x000000e2e3cf7221 */ /* 0x000fe40000010000 */
[C---:B------:R-:W-:Y:S01]  /*f830*/  HMMA.16816.F32 R72, R100.reuse, R110, R72 ;  /* 0x0000006e6448723c */ /* 0x040fe20000001848 */
[----:B------:R-:W3:Y:S03]  /*f840*/  LDSM.16.MT88.4 R108, [R133+0x1900] ;  /* 0x00190000856c783b */ /* 0x000ee60000004200 */
[----:B------:R-:W-:Y:S04]  /*f850*/  FADD.FTZ R208, R231, R208 ;  /* 0x000000d0e7d07221 */ /* 0x000fe80000010000 */
[C---:B--2---:R-:W-:Y:S08]  /*f860*/  HMMA.16816.F32 R76, R100.reuse, R112, R76 ;  /* 0x00000070644c723c */ /* 0x044ff0000000184c */
[C---:B------:R-:W-:Y:S08]  /*f870*/  HMMA.16816.F32 R80, R100.reuse, R114, R80 ;  /* 0x000000726450723c */ /* 0x040ff00000001850 */
[C---:B-----5:R-:W-:Y:S08]  /*f880*/  HMMA.16816.F32 R84, R100.reuse, R116, R84 ;  /* 0x000000746454723c */ /* 0x060ff00000001854 */
[C---:B------:R-:W-:Y:S08]  /*f890*/  HMMA.16816.F32 R88, R100.reuse, R118, R88 ;  /* 0x000000766458723c */ /* 0x040ff00000001858 */
[C---:B-1----:R-:W-:Y:S08]  /*f8a0*/  HMMA.16816.F32 R92, R100.reuse, R104, R92 ;  /* 0x00000068645c723c */ /* 0x042ff0000000185c */
[----:B------:R-:W-:Y:S08]  /*f8b0*/  HMMA.16816.F32 R96, R100, R106, R96 ;  /* 0x0000006a6460723c */ /* 0x000ff00000001860 */
[C---:B------:R-:W-:Y:S01]  /*f8c0*/  HMMA.16816.F32 R128, R136.reuse, R124, R4 ;  /* 0x0000007c8880723c */ /* 0x040fe20000001804 */
[----:B------:R-:W1:Y:S07]  /*f8d0*/  LDSM.16.MT88.4 R4, [R133+0x5900] ;  /* 0x005900008504783b */ /* 0x000e6e0000004200 */
[C---:B------:R-:W-:Y:S01]  /*f8e0*/  HMMA.16816.F32 R124, R136.reuse, R126, R8 ;  /* 0x0000007e887c723c */ /* 0x040fe20000001808 */
[----:B------:R-:W2:Y:S07]  /*f8f0*/  LDSM.16.MT88.4 R8, [R134+UR4+0x5900] ;  /* 0x005900048608783b */ /* 0x000eae0008004200 */
[C---:B---3--:R-:W-:Y:S01]  /*f900*/  HMMA.16816.F32 R120, R136.reuse, R108, R12 ;  /* 0x0000006c8878723c */ /* 0x048fe2000000180c */
        /* <DEDUP_REMOVED lines=19> */
[C---:B------:R-:W-:Y:S08]  /*fa40*/  HMMA.16816.F32 R88, R136.reuse, R10, R88 ;  /* 0x0000000a8858723c */ /* 0x040ff00000001858 */
[C---:B---3--:R-:W-:Y:S08]  /*fa50*/  HMMA.16816.F32 R92, R136.reuse, R12, R92 ;  /* 0x0000000c885c723c */ /* 0x048ff0000000185c */
[----:B------:R-:W-:Y:S01]  /*fa60*/  HMMA.16816.F32 R96, R136, R14, R96 ;  /* 0x0000000e8860723c */ /* 0x000fe20000001860 */
[----:B------:R-:W-:-:S07]  /*fa70*/  @!P0 BRA `(.L_x_950) ;  /* 0x0000034000008947 */ /* 0x000fce0003800000 */
[----:B------:R-:W-:Y:S01]  /*fa80*/  ISETP.NE.AND P2, PT, R195, 0x1, PT ;  /* 0x00000001c300780c */ /* 0x000fe20003f45270 */
[----:B------:R-:W-:Y:S01]  /*fa90*/  IMAD.MOV.U32 R200, RZ, RZ, RZ ;  /* 0x000000ffffc87224 */ /* 0x000fe200078e00ff */
[----:B------:R-:W-:Y:S04]  /*faa0*/  IADD3 R201, R203, R169, R204 ;  /* 0x000000a9cbc97210 */ /* 0x000fe80007ffe0cc */
[----:B------:R-:W-:Y:S05]  /*fab0*/  IADD3 R201, R201, -0x80, RZ ;  /* 0xffffff80c9c97810 */ /* 0x000fea0007ffe0ff */
        /* <DEDUP_REMOVED lines=25> */
[----:B------:R-:W3:Y:S01]  /*fc50*/  SHFL.IDX PT, R3, R19, 0x1, 0x181f ;  /* 0x00381f0013037f89 */ /* 0x000ee200000e0000 */
[C---:B-1----:R-:W-:Y:S05]  /*fc60*/  IADD3 R14, P0, R11.reuse, R211, RZ ;  /* 0x000000d30b0e7210 */ /* 0x042fea0007f1e0ff */
[C-C-:B--2---:R-:W-:Y:S01]  /*fc70*/  IMAD.X R15, R4.reuse, 0x1, R193.reuse, P0 ;  /* 0x00000001040f7824 */ /* 0x144fe200000e06c1 */
[C---:B------:R-:W-:Y:S05]  /*fc80*/  IADD3 R12, P0, R11.reuse, R212, RZ ;  /* 0x000000d40b0c7210 */ /* 0x040fea0007f1e0ff */
[C-C-:B------:R-:W-:Y:S01]  /*fc90*/  IMAD.X R13, R4.reuse, 0x1, R210.reuse, P0 ;  /* 0x00000001040d7824 */ /* 0x140fe200000e06d2 */
[----:B------:R-:W-:Y:S04]  /*fca0*/  IADD3 R10, P0, R11, R214, RZ ;  /* 0x000000d60b0a7210 */ /* 0x000fe80007f1e0ff */
[----:B------:R-:W-:Y:S02]  /*fcb0*/  IADD3.X R11, R4, R209, RZ, P0, !PT ;  /* 0x000000d1040b7210 */ /* 0x000fe400007fe4ff */
[----:B------:R-:W1:Y:S01]  /*fcc0*/  SHFL.IDX PT, R4, R18, 0x1, 0x181f ;  /* 0x00381f0012047f89 */ /* 0x000e6200000e0000 */
[C---:B---3--:R-:W-:Y:S05]  /*fcd0*/  IADD3 R8, P0, R3.reuse, R211, RZ ;  /* 0x000000d303087210 */ /* 0x048fea0007f1e0ff */
[C---:B-1----:R-:W-:Y:S01]  /*fce0*/  IMAD.X R9, R4.reuse, 0x1, R193, P0 ;  /* 0x0000000104097824 */ /* 0x042fe200000e06c1 */
[C---:B------:R-:W-:Y:S05]  /*fcf0*/  IADD3 R6, P0, R3.reuse, R212, RZ ;  /* 0x000000d403067210 */ /* 0x040fea0007f1e0ff */
[C---:B------:R-:W-:Y:S01]  /*fd00*/  IMAD.X R7, R4.reuse, 0x1, R210, P0 ;  /* 0x0000000104077824 */ /* 0x040fe200000e06d2 */
[----:B------:R-:W-:Y:S02]  /*fd10*/  IADD3 R16, P0, R3, R214, RZ ;  /* 0x000000d603107210 */ /* 0x000fe40007f1e0ff */
[----:B------:R-:W-:Y:S03]  /*fd20*/  MOV R3, UR16 ;  /* 0x0000001000037c02 */ /* 0x000fe60008000f00 */
[----:B------:R-:W-:Y:S02]  /*fd30*/  IMAD.X R17, R4, 0x1, R209, P0 ;  /* 0x0000000104117824 */ /* 0x000fe400000e06d1 */
[----:B------:R-:W-:Y:S04]  /*fd40*/  IMAD R3, R3, 0x3000, R202 ;  /* 0x0000300003037824 */ /* 0x000fe800078e02ca */
[----:B------:R-:W-:Y:S05]  /*fd50*/  IMAD.SHL.U32 R5, R3, 0x2, RZ ;  /* 0x0000000203057824 */ /* 0x000fea00078e00ff */
[----:B------:R1:W-:Y:S04]  /*fd60*/  LDGSTS.E.BYPASS.LTC128B.128 [R5+0xc100], [R14.64], !P5 ;  /* 0x0c1000000e057fae */ /* 0x0003e8000e901d4c */
[----:B------:R1:W-:Y:S04]  /*fd70*/  LDGSTS.E.BYPASS.LTC128B.128 [R5+0xe100], [R12.64], !P4 ;  /* 0x0e1000000c057fae */ /* 0x0003e8000e101d4c */
[----:B------:R1:W-:Y:S04]  /*fd80*/  LDGSTS.E.BYPASS.LTC128B.128 [R5+0x10100], [R10.64], !P6 ;  /* 0x101000000a057fae */ /* 0x0003e8000f101d4c */
[----:B------:R1:W-:Y:S04]  /*fd90*/  LDGSTS.E.BYPASS.LTC128B.128 [R5+0xd100], [R8.64], !P5 ;  /* 0x0d10000008057fae */ /* 0x0003e8000e901d4c */
[----:B------:R1:W-:Y:S04]  /*fda0*/  LDGSTS.E.BYPASS.LTC128B.128 [R5+0xf100], [R6.64], !P4 ;  /* 0x0f10000006057fae */ /* 0x0003e8000e101d4c */
[----:B------:R1:W-:Y:S02]  /*fdb0*/  LDGSTS.E.BYPASS.LTC128B.128 [R5+0x11100], [R16.64], !P6 ;  /* 0x1110000010057fae */ /* 0x0003e4000f101d4c */
.L_x_950:
[----:B------:R-:W0:Y:S01]  /*fdc0*/  LDGDEPBAR ;  /* 0x00000000000079af */ /* 0x000e220000000000 */
[----:B------:R-:W-:Y:S01]  /*fdd0*/  UIADD3 UR4, UR5, 0x1, URZ ;  /* 0x0000000105047890 */ /* 0x000fe2000fffe03f */
[----:B------:R-:W-:Y:S01]  /*fde0*/  ISETP.GE.AND P0, PT, R194, R213, PT ;  /* 0x000000d5c200720c */ /* 0x000fe20003f06270 */
[----:B------:R-:W-:Y:S01]  /*fdf0*/  UISETP.GE.AND UP0, UPT, UR5, 0x1, UPT ;  /* 0x000000010500788c */ /* 0x000fe2000bf06270 */
[----:B------:R-:W-:Y:S01]  /*fe00*/  IADD3 R4, R213, -0x1, RZ ;  /* 0xffffffffd5047810 */ /* 0x000fe20007ffe0ff */
[----:B------:R-:W-:Y:S01]  /*fe10*/  IMAD.MOV.U32 R3, RZ, RZ, R0 ;  /* 0x000000ffff037224 */ /* 0x000fe200078e0000 */
[----:B------:R-:W-:Y:S01]  /*fe20*/  MOV R132, R2 ;  /* 0x0000000200847202 */ /* 0x000fe20000000f00 */
[----:B------:R-:W-:Y:S02]  /*fe30*/  USEL UR5, UR4, URZ, !UP0 ;  /* 0x0000003f04057287 */ /* 0x000fe4000c000000 */
[----:B------:R-:W-:Y:S06]  /*fe40*/  IMAD.MOV.U32 R213, RZ, RZ, R4 ;  /* 0x000000ffffd57224 */ /* 0x000fec00078e0004 */
[----:B------:R-:W-:-:S05]  /*fe50*/  @!P0 BRA `(.L_x_951) ;  /* 0xffffc6c000008947 */ /* 0x000fca000383ffff */
.L_x_940:
[----:B------:R-:W2:Y:S01]  /*fe60*/  SHFL.BFLY PT, R4, R207, 0x2, 0x1f ;  /* 0x0c401f00cf047f89 */ /* 0x000ea200000e0000 */
[----:B-1----:R-:W-:-:S02]  /*fe70*/  MOV R6, RZ ;  /* 0x000000ff00067202 */ /* 0x002fc40000000f00 */
[----:B------:R-:W-:Y:S01]  /*fe80*/  MOV R5, RZ ;  /* 0x000000ff00057202 */ /* 0x000fe20000000f00 */
[----:B------:R-:W1:Y:S01]  /*fe90*/  SHFL.BFLY PT, R3, R208, 0x2, 0x1f ;  /* 0x0c401f00d0037f89 */ /* 0x000e6200000e0000 */
[----:B------:R-:W-:Y:S01]  /*fea0*/  PLOP3.LUT P2, PT, PT, PT, PT, 0x8, 0x0 ;  /* 0x000000000000781c */ /* 0x000fe20003f4e170 */
[----:B--2---:R-:W-:Y:S02]  /*feb0*/  FADD.FTZ R7, R4, R207 ;  /* 0x000000cf04077221 */ /* 0x004fe40000010000 */
[----:B-1----:R-:W-:-:S03]  /*fec0*/  FADD.FTZ R8, R3, R208 ;  /* 0x000000d003087221 */ /* 0x002fc60000010000 */
        /* <DEDUP_REMOVED lines=8> */
[----:B------:R-:W-:-:S05]  /*ff50*/  @P0 MOV R10, 0x3f317218 ;  /* 0x3f317218000a0802 */ /* 0x000fca0000000f00 */
[----:B------:R-:W2:Y:S08]  /*ff60*/  @P1 MUFU.LG2 R4, R4 ;  /* 0x0000000400041308 */ /* 0x000eb00000000c00 */
[----:B------:R-:W3:Y:S01]  /*ff70*/  @P0 MUFU.LG2 R7, R3 ;  /* 0x0000000300070308 */ /* 0x000ee20000000c00 */
[C---:B-1----:R-:W-:Y:S02]  /*ff80*/  FMUL.FTZ R128, R6.reuse, R128 ;  /* 0x0000008006807220 */ /* 0x042fe40000410000 */
[----:B------:R-:W-:-:S02]  /*ff90*/  FMUL.FTZ R129, R6, R129 ;  /* 0x0000008106817220 */ /* 0x000fc40000410000 */
[C---:B------:R-:W-:Y:S02]  /*ffa0*/  FMUL.FTZ R124, R6.reuse, R124 ;  /* 0x0000007c067c7220 */ /* 0x040fe40000410000 */
[----:B------:R-:W-:Y:S01]  /*ffb0*/  FMUL.FTZ R125, R6, R125 ;  /* 0x0000007d067d7220 */ /* 0x000fe20000410000 */
[----:B------:R1:W4:Y:S01]  /*ffc0*/  @P0 MUFU.RCP R5, R3 ;  /* 0x0000000300050308 */ /* 0x0003220000001000 */
[----:B--2---:R-:W-:Y:S02]  /*ffd0*/  @P1 FMUL.FTZ R9, R4, 0.69314718246459960938 ;  /* 0x3f31721804091820 */ /* 0x004fe40000410000 */
[----:B------:R-:W-:Y:S02]  /*ffe0*/  @P1 FMUL.FTZ R4, R8, c[0x0][0x2d0] ;  /* 0x0000b40008041a20 */ /* 0x000fe40000410000 */
[C---:B------:R-:W-:Y:S02]  /*fff0*/  FMUL.FTZ R120, R6.reuse, R120 ;  /* 0x0000007806787220 */ /* 0x040fe40000410000 */
[----:B------:R-:W-:-:S02]  /*10000*/  FMUL.FTZ R121, R6, R121 ;  /* 0x0000007906797220 */ /* 0x000fc40000410000 */
[----:B---3--:R-:W-:Y:S02]  /*10010*/  @P0 FMUL.FTZ R8, R7, 0.69314718246459960938 ;  /* 0x3f31721807080820 */ /* 0x008fe40000410000 */
[----:B------:R-:W-:Y:S02]  /*10020*/  @P0 FMUL.FTZ R7, R10, c[0x0][0x2d0] ;  /* 0x0000b4000a070a20 */ /* 0x000fe40000410000 */
[C---:B------:R-:W-:Y:S02]  /*10030*/  FMUL.FTZ R116, R6.reuse, R116 ;  /* 0x0000007406747220 */ /* 0x040fe40000410000 */
[C---:B------:R-:W-:Y:S01]  /*10040*/  FMUL.FTZ R117, R6.reuse, R117 ;  /* 0x0000007506757220 */ /* 0x040fe20000410000 */
[----:B-1----:R-:W-:Y:S01]  /*10050*/  MOV R3, 0xff800000 ;  /* 0xff80000000037802 */ /* 0x002fe20000000f00 */
        /* <DEDUP_REMOVED lines=91> */
.L_x_906:
[----:B------:R-:W-:Y:S01]  /*10610*/  USHF.R.S32.HI UR6, URZ, 0x1f, UR7 ;  /* 0x0000001f3f067899 */ /* 0x000fe20008011407 */
[----:B------:R-:W-:Y:S05]  /*10620*/  @P2 BRA `(.L_x_952) ;  /* 0x0000157000002947 */ /* 0x000fea0003800000 */
[----:B------:R-:W1:Y:S01]  /*10630*/  S2R R0, SR_TID.X ;  /* 0x0000000000007919 */ /* 0x000e620000002100 */
[----:B------:R-:W-:Y:S01]  /*10640*/  ULDC.64 UR4, c[0x0][0x490] ;  /* 0x0001240000047ab9 */ /* 0x000fe20000000a00 */
[----:B------:R-:W-:Y:S01]  /*10650*/  F2FP.PACK_AB R128, R129, R128 ;  /* 0x000000808180723e */ /* 0x000fe200000000ff */
[----:B------:R-:W-:Y:S01]  /*10660*/  UIMAD UR8, UR6, UR4, URZ ;  /* 0x00000004060872a4 */ /* 0x000fe2000f8e023f */
[----:B------:R-:W2:Y:S01]  /*10670*/  S2R R22, SR_CTAID.Z ;  /* 0x0000000000167919 */ /* 0x000ea20000002700 */
[----:B------:R-:W-:Y:S01]  /*10680*/  UIMAD.WIDE.U32 UR10, UR7, UR4, URZ ;  /* 0x00000004070a72a5 */ /* 0x000fe2000f8e003f */
[----:B------:R-:W-:Y:S01]  /*10690*/  F2FP.PACK_AB R130, R131, R130 ;  /* 0x000000828382723e */ /* 0x000fe200000000ff */
[----:B------:R-:W-:Y:S01]  /*106a0*/  UIMAD UR8, UR7, UR5, UR8 ;  /* 0x00000005070872a4 */ /* 0x000fe2000f8e0208 */
[----:B------:R-:W3:Y:S01]  /*106b0*/  S2R R10, SR_CTAID.X ;  /* 0x00000000000a7919 */ /* 0x000ee20000002500 */
[----:B------:R-:W-:Y:S01]  /*106c0*/  F2FP.PACK_AB R124, R125, R124 ;  /* 0x0000007c7d7c723e */ /* 0x000fe200000000ff */
[----:B------:R-:W-:Y:S01]  /*106d0*/  ULDC.64 UR4, c[0x0][0x3e8] ;  /* 0x0000fa0000047ab9 */ /* 0x000fe20000000a00 */
[----:B------:R-:W-:Y:S01]  /*106e0*/  IMAD.U32 R25, RZ, RZ, UR11 ;  /* 0x0000000bff197e24 */ /* 0x000fe2000f8e00ff */
[----:B------:R-:W-:Y:S01]  /*106f0*/  UIMAD UR6, UR6, UR4, URZ ;  /* 0x00000004060672a4 */ /* 0x000fe2000f8e023f */
[----:B------:R-:W-:Y:S01]  /*10700*/  IMAD.U32 R24, RZ, RZ, UR10 ;  /* 0x0000000aff187e24 */ /* 0x000fe2000f8e00ff */
[----:B------:R-:W-:Y:S01]  /*10710*/  UIMAD.WIDE.U32 UR14, UR7, UR4, URZ ;  /* 0x00000004070e72a5 */ /* 0x000fe2000f8e003f */
        /* <DEDUP_REMOVED lines=9> */
[----:B-1----:R-:W-:Y:S01]  /*107b0*/  SHF.R.S32.HI R9, RZ, 0x1f, R0 ;  /* 0x0000001fff097819 */ /* 0x002fe20000011400 */
[----:B------:R-:W-:Y:S01]  /*107c0*/  IMAD.U32 R25, RZ, RZ, UR8 ;  /* 0x00000008ff197e24 */ /* 0x000fe2000f8e00ff */
[----:B------:R-:W-:Y:S01]  /*107d0*/  F2FP.PACK_AB R118, R119, R118 ;  /* 0x000000767776723e */ /* 0x000fe200000000ff */
[----:B------:R-:W-:Y:S01]  /*107e0*/  IMAD.U32 R17, RZ, RZ, UR5 ;  /* 0x00000005ff117e24 */ /* 0x000fe2000f8e00ff */
[CC--:B------:R-:W-:Y:S01]  /*107f0*/  LEA.HI R13, R9.reuse, R0.reuse, RZ, 0x2 ;  /* 0x00000000090d7211 */ /* 0x0c0fe200078f10ff */
[----:B--2---:R-:W-:Y:S01]  /*10800*/  IMAD.WIDE.U32 R24, R22, c[0x0][0x498], R24 ;  /* 0x0001260016187a25 */ /* 0x004fe200078e0018 */
[CC--:B------:R-:W-:Y:S01]  /*10810*/  LEA.HI R18, R9.reuse, R0.reuse, RZ, 0x5 ;  /* 0x0000000009127211 */ /* 0x0c0fe200078f28ff */
[----:B------:R-:W-:Y:S01]  /*10820*/  BSSY B0, `(.L_x_953) ;  /* 0x00000ef000007945 */ /* 0x000fe20003800000 */
[----:B------:R-:W-:-:S02]  /*10830*/  LEA.HI R7, R9, R0, RZ, 0x3 ;  /* 0x0000000009077211 */ /* 0x000fc400078f18ff */
[----:B------:R-:W-:Y:S02]  /*10840*/  LEA.HI R2, R9, R0, RZ, 0x6 ;  /* 0x0000000009027211 */ /* 0x000fe400078f30ff */
[--C-:B------:R-:W-:Y:S02]  /*10850*/  SHF.R.S32.HI R20, RZ, 0x2, R13.reuse ;  /* 0x00000002ff147819 */ /* 0x100fe4000001140d */
[----:B------:R-:W-:Y:S02]  /*10860*/  SHF.R.S32.HI R15, RZ, 0x1f, R13 ;  /* 0x0000001fff0f7819 */ /* 0x000fe4000001140d */
[----:B------:R-:W-:Y:S02]  /*10870*/  LOP3.LUT R13, R13, 0xfffffffc, RZ, 0xc0, !PT ;  /* 0xfffffffc0d0d7812 */ /* 0x000fe400078ec0ff */
[----:B------:R-:W-:Y:S02]  /*10880*/  LOP3.LUT R9, R18, 0xffffffe0, RZ, 0xc0, !PT ;  /* 0xffffffe012097812 */ /* 0x000fe400078ec0ff */
[----:B------:R-:W-:Y:S01]  /*10890*/  LOP3.LUT R11, R7, 0xfffffff8, RZ, 0xc0, !PT ;  /* 0xfffffff8070b7812 */ /* 0x000fe200078ec0ff */
[C---:B------:R-:W-:Y:S01]  /*108a0*/  IMAD.IADD R8, R0.reuse, 0x1, -R13 ;  /* 0x0000000100087824 */ /* 0x040fe200078e0a0d */
[----:B------:R-:W-:Y:S01]  /*108b0*/  LEA.HI R4, R15, R20, RZ, 0x3 ;  /* 0x000000140f047211 */ /* 0x000fe200078f18ff */
[C---:B------:R-:W-:Y:S01]  /*108c0*/  IMAD.IADD R9, R0.reuse, 0x1, -R9 ;  /* 0x0000000100097824 */ /* 0x040fe200078e0a09 */
[----:B------:R-:W-:Y:S01]  /*108d0*/  SHF.R.S32.HI R15, RZ, 0x1f, R22 ;  /* 0x0000001fff0f7819 */ /* 0x000fe20000011416 */
[----:B------:R-:W-:Y:S01]  /*108e0*/  IMAD.IADD R0, R0, 0x1, -R11 ;  /* 0x0000000100007824 */ /* 0x000fe200078e0a0b */
[----:B------:R-:W-:-:S02]  /*108f0*/  LOP3.LUT R11, R4, 0xfffffff8, RZ, 0xc0, !PT ;  /* 0xfffffff8040b7812 */ /* 0x000fc400078ec0ff */
[----:B------:R-:W-:Y:S01]  /*10900*/  SHF.R.S32.HI R7, RZ, 0x3, R7 ;  /* 0x00000003ff077819 */ /* 0x000fe20000011407 */
[C---:B------:R-:W-:Y:S01]  /*10910*/  IMAD R13, R15.reuse, c[0x0][0x498], RZ ;  /* 0x000126000f0d7a24 */ /* 0x040fe200078e02ff */
[----:B------:R-:W-:Y:S01]  /*10920*/  SHF.R.S32.HI R4, RZ, 0x1f, R9 ;  /* 0x0000001fff047819 */ /* 0x000fe20000011409 */
[----:B------:R-:W-:Y:S01]  /*10930*/  IMAD R15, R15, c[0x0][0x3f0], RZ ;  /* 0x0000fc000f0f7a24 */ /* 0x000fe200078e02ff */
[----:B------:R-:W-:Y:S01]  /*10940*/  LOP3.LUT P0, RZ, R9, 0x3, RZ, 0xc0, !PT ;  /* 0x0000000309ff7812 */ /* 0x000fe2000780c0ff */
[----:B------:R-:W-:Y:S01]  /*10950*/  IMAD.IADD R20, R20, 0x1, -R11 ;  /* 0x0000000114147824 */ /* 0x000fe200078e0a0b */
[----:B------:R-:W-:Y:S01]  /*10960*/  LEA.HI R9, R4, R9, RZ, 0x2 ;  /* 0x0000000904097211 */ /* 0x000fe200078f10ff */
[----:B------:R-:W-:Y:S01]  /*10970*/  IMAD.MOV.U32 R11, RZ, RZ, c[0x0][0x4e8] ;  /* 0x00013a00ff0b7624 */ /* 0x000fe200078e00ff */
[--C-:B------:R-:W-:Y:S01]  /*10980*/  SHF.R.S32.HI R21, RZ, 0x5, R18.reuse ;  /* 0x00000005ff157819 */ /* 0x100fe20000011412 */
[C---:B------:R-:W-:Y:S01]  /*10990*/  IMAD R12, R22.reuse, c[0x0][0x3f4], R15 ;  /* 0x0000fd00160c7a24 */ /* 0x040fe200078e020f */
[----:B------:R-:W-:Y:S01]  /*109a0*/  SHF.R.S32.HI R18, RZ, 0x1f, R18 ;  /* 0x0000001fff127819 */ /* 0x000fe20000011412 */
[----:B------:R-:W-:Y:S01]  /*109b0*/  IMAD.SHL.U32 R15, R7, 0x40, RZ ;  /* 0x00000040070f7824 */ /* 0x000fe200078e00ff */
[----:B------:R-:W-:Y:S01]  /*109c0*/  ISETP.NE.AND P3, PT, R11, 0x1, PT ;  /* 0x000000010b00780c */ /* 0x000fe20003f65270 */
[----:B------:R-:W-:Y:S01]  /*109d0*/  IMAD R13, R22, c[0x0][0x49c], R13 ;  /* 0x00012700160d7a24 */ /* 0x000fe200078e020d */
[----:B------:R-:W-:Y:S01]  /*109e0*/  LEA.HI R19, R8, R8, RZ, 0x1 ;  /* 0x0000000808137211 */ /* 0x000fe200078f08ff */
[----:B------:R-:W-:Y:S01]  /*109f0*/  IMAD.SHL.U32 R4, R0, 0x8, RZ ;  /* 0x0000000800047824 */ /* 0x000fe200078e00ff */
[----:B------:R-:W-:Y:S01]  /*10a00*/  LOP3.LUT R15, R15, 0x1c0, RZ, 0xc0, !PT ;  /* 0x000001c00f0f7812 */ /* 0x000fe200078ec0ff */
[----:B------:R-:W-:Y:S01]  /*10a10*/  IMAD.WIDE.U32 R22, R22, c[0x0][0x3f0], R16 ;  /* 0x0000fc0016167a25 */ /* 0x000fe200078e0010 */
[----:B------:R-:W-:-:S02]  /*10a20*/  LEA.HI R18, R18, R21, RZ, 0x3 ;  /* 0x0000001512127211 */ /* 0x000fc400078f18ff */
[----:B------:R-:W-:Y:S01]  /*10a30*/  LOP3.LUT R19, R19, 0x1ffffffe, RZ, 0xc0, !PT ;  /* 0x1ffffffe13137812 */ /* 0x000fe200078ec0ff */
[----:B------:R-:W-:Y:S01]  /*10a40*/  IMAD R17, R0, 0x20, R7 ;  /* 0x0000002000117824 */ /* 0x000fe200078e0207 */
[----:B------:R-:W-:Y:S01]  /*10a50*/  SHF.R.U32.HI R0, RZ, 0x3, R15 ;  /* 0x00000003ff007819 */ /* 0x000fe2000001160f */
[----:B------:R-:W-:Y:S01]  /*10a60*/  IMAD R14, R21, 0x200, R8 ;  /* 0x00000200150e7824 */ /* 0x000fe200078e0208 */
[----:B------:R-:W-:Y:S01]  /*10a70*/  LOP3.LUT R15, R15, 0x38, R4, 0xf8, !PT ;  /* 0x000000380f0f7812 */ /* 0x000fe200078ef804 */
[----:B---3--:R-:W-:Y:S01]  /*10a80*/  IMAD R17, R10, 0x80, R17 ;  /* 0x000000800a117824 */ /* 0x008fe200078e0211 */
[----:B------:R-:W-:Y:S01]  /*10a90*/  LOP3.LUT R18, R18, 0xffffff8, RZ, 0xc0, !PT ;  /* 0x0ffffff812127812 */ /* 0x000fe200078ec0ff */
[----:B------:R-:W-:Y:S01]  /*10aa0*/  IMAD.IADD R8, R8, 0x1, -R19 ;  /* 0x0000000108087824 */ /* 0x000fe200078e0a13 */
[----:B------:R-:W-:Y:S01]  /*10ab0*/  LOP3.LUT R0, R15, R0, RZ, 0x3c, !PT ;  /* 0x000000000f007212 */ /* 0x000fe200078e3cff */
[----:B------:R-:W-:Y:S01]  /*10ac0*/  @P3 IMAD.HI.U32 R15, R17, c[0x0][0x4ec], RZ ;  /* 0x00013b00110f3a27 */ /* 0x000fe200078e00ff */
[----:B------:R-:W-:-:S02]  /*10ad0*/  R2P PR, R20, 0x6 ;  /* 0x0000000614007804 */ /* 0x000fc40000000000 */
[C---:B------:R-:W-:Y:S01]  /*10ae0*/  LOP3.LUT R19, R20.reuse, 0x1, RZ, 0xc0, !PT ;  /* 0x0000000114137812 */ /* 0x040fe200078ec0ff */
[----:B------:R-:W-:Y:S01]  /*10af0*/  IMAD.MOV.U32 R16, RZ, RZ, R17 ;  /* 0x000000ffff107224 */ /* 0x000fe200078e0011 */
[----:B------:R-:W-:Y:S01]  /*10b00*/  @P3 SHF.R.U32.HI R16, RZ, c[0x0][0x4f0], R15 ;  /* 0x00013c00ff103a19 */ /* 0x000fe2000001160f */
[----:B------:R-:W-:Y:S01]  /*10b10*/  IMAD.SHL.U32 R20, R20, 0x40, RZ ;  /* 0x0000004014147824 */ /* 0x000fe200078e00ff */
[----:B------:R-:W-:Y:S01]  /*10b20*/  SHF.R.S32.HI R9, RZ, 0x2, R9 ;  /* 0x00000002ff097819 */ /* 0x000fe20000011409 */
[----:B------:R-:W-:Y:S01]  /*10b30*/  IMAD.IADD R18, R21, 0x1, -R18 ;  /* 0x0000000115127824 */ /* 0x000fe200078e0a12 */
[----:B------:R-:W-:Y:S01]  /*10b40*/  ISETP.NE.U32.AND P4, PT, R19, 0x1, PT ;  /* 0x000000011300780c */ /* 0x000fe20003f85070 */
[----:B------:R-:W-:Y:S01]  /*10b50*/  IMAD.SHL.U32 R15, R2, 0x8, RZ ;  /* 0x00000008020f7824 */ /* 0x000fe200078e00ff */
[----:B------:R-:W-:Y:S01]  /*10b60*/  LOP3.LUT R20, R20, 0x1c0, RZ, 0xc0, !PT ;  /* 0x000001c014147812 */ /* 0x000fe200078ec0ff */
[--C-:B------:R-:W-:Y:S01]  /*10b70*/  IMAD.MOV R2, RZ, RZ, -R16.reuse ;  /* 0x000000ffff027224 */ /* 0x100fe200078e0a10 */
[----:B------:R-:W-:Y:S01]  /*10b80*/  F2FP.PACK_AB R112, R113, R112 ;  /* 0x000000707170723e */ /* 0x000fe200000000ff */
[----:B------:R-:W-:Y:S01]  /*10b90*/  IMAD R9, R18, 0x10, R9 ;  /* 0x0000001012097824 */ /* 0x000fe200078e0209 */
[----:B------:R-:W-:Y:S01]  /*10ba0*/  LEA.HI R19, R20, R20, RZ, 0x1d ;  /* 0x0000001414137211 */ /* 0x000fe200078fe8ff */
[----:B------:R-:W-:Y:S01]  /*10bb0*/  IMAD R2, R2, c[0x0][0x4e8], R17 ;  /* 0x00013a0002027a24 */ /* 0x000fe200078e0211 */
[----:B------:R-:W-:Y:S01]  /*10bc0*/  LOP3.LUT R15, R0, 0x7ffffe00, R15, 0xf8, !PT ;  /* 0x7ffffe00000f7812 */ /* 0x000fe200078ef80f */
[----:B------:R-:W-:Y:S01]  /*10bd0*/  IMAD R17, R8, 0x8, R9 ;  /* 0x0000000808117824 */ /* 0x000fe200078e0209 */
[----:B------:R-:W-:Y:S01]  /*10be0*/  SHF.R.S32.HI R0, RZ, 0x1f, R16 ;  /* 0x0000001fff007819 */ /* 0x000fe20000011410 */
[----:B------:R-:W-:Y:S01]  /*10bf0*/  IMAD.U32 R14, R14, 0x2, R19 ;  /* 0x000000020e0e7824 */ /* 0x000fe200078e0013 */
[----:B------:R-:W-:Y:S01]  /*10c00*/  F2FP.PACK_AB R114, R115, R114 ;  /* 0x000000727372723e */ /* 0x000fe200000000ff */
[----:B------:R-:W-:Y:S01]  /*10c10*/  IMAD R17, R10, 0x80, R17 ;  /* 0x000000800a117824 */ /* 0x000fe200078e0211 */
[----:B------:R-:W-:Y:S01]  /*10c20*/  F2FP.PACK_AB R108, R109, R108 ;  /* 0x0000006c6d6c723e */ /* 0x000fe200000000ff */
[----:B------:R-:W-:Y:S01]  /*10c30*/  IMAD R19, R0, c[0x0][0x3e0], RZ ;  /* 0x0000f80000137a24 */ /* 0x000fe200078e02ff */
[----:B------:R-:W-:Y:S01]  /*10c40*/  F2FP.PACK_AB R110, R111, R110 ;  /* 0x0000006e6f6e723e */ /* 0x000fe200000000ff */
[----:B------:R-:W-:Y:S01]  /*10c50*/  IMAD R11, R11, c[0x0][0x388], RZ ;  /* 0x0000e2000b0b7a24 */ /* 0x000fe200078e02ff */
[----:B------:R-:W-:Y:S01]  /*10c60*/  F2FP.PACK_AB R104, R105, R104 ;  /* 0x000000686968723e */ /* 0x000fe200000000ff */
[----:B------:R-:W-:Y:S01]  /*10c70*/  IMAD R0, R10, 0x80, R9 ;  /* 0x000000800a007824 */ /* 0x000fe200078e0209 */
[----:B------:R-:W-:Y:S01]  /*10c80*/  F2FP.PACK_AB R106, R107, R106 ;  /* 0x0000006a6b6a723e */ /* 0x000fe200000000ff */
[----:B------:R-:W-:Y:S01]  /*10c90*/  @P3 IMAD.HI.U32 R8, R17, c[0x0][0x4ec], RZ ;  /* 0x00013b0011083a27 */ /* 0x000fe200078e00ff */
[----:B------:R-:W-:-:S02]  /*10ca0*/  F2FP.PACK_AB R100, R101, R100 ;  /* 0x000000646564723e */ /* 0x000fc400000000ff */
[CC--:B------:R-:W-:Y:S01]  /*10cb0*/  ISETP.GE.OR P6, PT, R0.reuse, R11.reuse, P0 ;  /* 0x0000000b0000720c */ /* 0x0c0fe200007c6670 */
[----:B------:R-:W-:Y:S01]  /*10cc0*/  IMAD.MOV.U32 R9, RZ, RZ, R17 ;  /* 0x000000ffff097224 */ /* 0x000fe200078e0011 */
[----:B------:R-:W-:Y:S01]  /*10cd0*/  IADD3 R0, R0, 0x8, RZ ;  /* 0x0000000800007810 */ /* 0x000fe20007ffe0ff */
[----:B------:R-:W-:Y:S01]  /*10ce0*/  IMAD.IADD R23, R23, 0x1, R12 ;  /* 0x0000000117177824 */ /* 0x000fe200078e020c */
[----:B------:R-:W-:Y:S01]  /*10cf0*/  @P3 SHF.R.U32.HI R9, RZ, c[0x0][0x4f0], R8 ;  /* 0x00013c00ff093a19 */ /* 0x000fe20000011608 */
[----:B------:R-:W-:Y:S01]  /*10d00*/  IMAD.SHL.U32 R21, R14, 0x2, RZ ;  /* 0x000000020e157824 */ /* 0x000fe200078e00ff */
[----:B------:R-:W-:Y:S01]  /*10d10*/  ISETP.GE.OR P5, PT, R0, R11, P0 ;  /* 0x0000000b0000720c */ /* 0x000fe200007a6670 */
[C---:B------:R-:W-:Y:S01]  /*10d20*/  IMAD.WIDE.U32 R22, R16.reuse, c[0x0][0x3e0], R22 ;  /* 0x0000f80010167a25 */ /* 0x040fe200078e0016 */
[----:B------:R-:W-:Y:S01]  /*10d30*/  SHF.R.S32.HI R0, RZ, 0x1f, R9 ;  /* 0x0000001fff007819 */ /* 0x000fe20000011409 */
[----:B------:R-:W-:Y:S01]  /*10d40*/  BAR.SYNC.DEFER_BLOCKING 0x1, 0x100 ;  /* 0x0044000000007b1d */ /* 0x000fe20000010000 */
[----:B------:R-:W-:Y:S01]  /*10d50*/  IADD3 R12, P0, R9, R24, RZ ;  /* 0x00000018090c7210 */ /* 0x000fe20007f1e0ff */
[----:B------:R-:W-:Y:S01]  /*10d60*/  IMAD R19, R16, c[0x0][0x3e4], R19 ;  /* 0x0000f90010137a24 */ /* 0x000fe200078e0213 */
[----:B------:R-:W-:Y:S01]  /*10d70*/  IADD3 R8, R21, 0x80, RZ ;  /* 0x0000008015087810 */ /* 0x000fe20007ffe0ff */
[----:B------:R-:W-:Y:S01]  /*10d80*/  IMAD.MOV R14, RZ, RZ, -R9 ;  /* 0x000000ffff0e7224 */ /* 0x000fe200078e0a09 */
[----:B------:R-:W-:Y:S01]  /*10d90*/  IADD3.X R13, R0, R25, R13, P0, !PT ;  /* 0x00000019000d7210 */ /* 0x000fe200007fe40d */
[----:B------:R-:W-:Y:S01]  /*10da0*/  IMAD.MOV.U32 R0, RZ, RZ, 0x20 ;  /* 0x00000020ff007424 */ /* 0x000fe200078e00ff */
[----:B------:R-:W-:Y:S01]  /*10db0*/  F2FP.PACK_AB R102, R103, R102 ;  /* 0x000000666766723e */ /* 0x000fe200000000ff */
[----:B------:R-:W-:Y:S01]  /*10dc0*/  IMAD.IADD R23, R23, 0x1, R19 ;  /* 0x0000000117177824 */ /* 0x000fe200078e0213 */
[----:B------:R-:W-:Y:S01]  /*10dd0*/  IADD3 R19, R21, 0x70, RZ ;  /* 0x0000007015137810 */ /* 0x000fe20007ffe0ff */
[----:B------:R-:W-:Y:S01]  /*10de0*/  IMAD R25, R14, c[0x0][0x4e8], R17 ;  /* 0x00013a000e197a24 */ /* 0x000fe200078e0211 */
[----:B------:R-:W-:Y:S01]  /*10df0*/  @P4 IADD3 R19, R8, 0x10, RZ ;  /* 0x0000001008134810 */ /* 0x000fe20007ffe0ff */
[----:B------:R-:W-:Y:S01]  /*10e00*/  IMAD.WIDE.U32 R22, R2, c[0x0][0x3d8], R22 ;  /* 0x0000f60002167a25 */ /* 0x000fe200078e0016 */
[----:B------:R-:W-:-:S02]  /*10e10*/  SHF.R.S32.HI R8, RZ, 0x1f, R2 ;  /* 0x0000001fff087819 */ /* 0x000fc40000011402 */
[----:B------:R-:W-:Y:S01]  /*10e20*/  SEL R0, R0, 0xffffffe0, !P1 ;  /* 0xffffffe000007807 */ /* 0x000fe20004800000 */
[----:B------:R-:W-:Y:S01]  /*10e30*/  IMAD.WIDE.U32 R12, R25, c[0x0][0x488], R12 ;  /* 0x00012200190c7a25 */ /* 0x000fe200078e000c */
[----:B------:R-:W-:Y:S02]  /*10e40*/  F2FP.PACK_AB R36, R37, R36 ;  /* 0x000000242524723e */ /* 0x000fe400000000ff */
[----:B------:R-:W-:Y:S01]  /*10e50*/  F2FP.PACK_AB R38, R39, R38 ;  /* 0x000000262726723e */ /* 0x000fe200000000ff */
[----:B------:R-:W-:Y:S01]  /*10e60*/  IMAD R9, R8, c[0x0][0x3d8], RZ ;  /* 0x0000f60008097a24 */ /* 0x000fe200078e02ff */
[----:B------:R-:W-:Y:S01]  /*10e70*/  F2FP.PACK_AB R40, R41, R40 ;  /* 0x000000282928723e */ /* 0x000fe200000000ff */
[----:B------:R-:W-:Y:S01]  /*10e80*/  IMAD.MOV.U32 R8, RZ, RZ, 0x40 ;  /* 0x00000040ff087424 */ /* 0x000fe200078e00ff */
[----:B------:R-:W-:Y:S01]  /*10e90*/  F2FP.PACK_AB R42, R43, R42 ;  /* 0x0000002a2b2a723e */ /* 0x000fe200000000ff */
[----:B------:R-:W-:Y:S01]  /*10ea0*/  IMAD.IADD R17, R21, 0x1, R0 ;  /* 0x0000000115117824 */ /* 0x000fe200078e0200 */
[----:B------:R-:W-:Y:S01]  /*10eb0*/  STS [R21+0x80], R128 ;  /* 0x0000808015007388 */ /* 0x000fe20000000800 */
[----:B------:R-:W-:Y:S01]  /*10ec0*/  IMAD.IADD R27, R0, 0x1, R19 ;  /* 0x00000001001b7824 */ /* 0x000fe200078e0213 */
[----:B------:R-:W-:Y:S01]  /*10ed0*/  SHF.R.S32.HI R0, RZ, 0x1f, R25 ;  /* 0x0000001fff007819 */ /* 0x000fe20000011419 */
[----:B------:R-:W-:Y:S01]  /*10ee0*/  IMAD R9, R2, c[0x0][0x3dc], R9 ;  /* 0x0000f70002097a24 */ /* 0x000fe200078e0209 */
[----:B------:R-:W-:Y:S01]  /*10ef0*/  SEL R8, R8, 0xffffffc0, !P2 ;  /* 0xffffffc008087807 */ /* 0x000fe20005000000 */
[----:B------:R-:W-:Y:S01]  /*10f00*/  STS [R21+0x480], R130 ;  /* 0x0004808215007388 */ /* 0x000fe20000000800 */
[----:B------:R-:W-:Y:S01]  /*10f10*/  F2FP.PACK_AB R44, R45, R44 ;  /* 0x0000002c2d2c723e */ /* 0x000fe200000000ff */
[----:B------:R-:W-:Y:S01]  /*10f20*/  IMAD R0, R0, c[0x0][0x488], RZ ;  /* 0x0001220000007a24 */ /* 0x000fe200078e02ff */
[----:B------:R-:W-:Y:S01]  /*10f30*/  F2FP.PACK_AB R46, R47, R46 ;  /* 0x0000002e2f2e723e */ /* 0x000fe200000000ff */
[----:B------:R-:W-:Y:S01]  /*10f40*/  IMAD.IADD R29, R21, 0x1, R8 ;  /* 0x00000001151d7824 */ /* 0x000fe200078e0208 */
[----:B------:R-:W-:Y:S01]  /*10f50*/  STS [R19], R124 ;  /* 0x0000007c13007388 */ /* 0x000fe20000000800 */
        /* <DEDUP_REMOVED lines=11> */
[----:B------:R-:W-:Y:S01]  /*11010*/  STS [R17+0x480], R122 ;  /* 0x0004807a11007388 */ /* 0x000fe20000000800 */
[----:B------:R-:W-:Y:S01]  /*11020*/  F2FP.PACK_AB R56, R57, R56 ;  /* 0x000000383938723e */ /* 0x000fe200000000ff */
[----:B------:R-:W-:Y:S01]  /*11030*/  IMAD.IADD R9, R23, 0x1, R9 ;  /* 0x0000000117097824 */ /* 0x000fe200078e0209 */
[----:B------:R-:W-:Y:S01]  /*11040*/  F2FP.PACK_AB R58, R59, R58 ;  /* 0x0000003a3b3a723e */ /* 0x000fe200000000ff */
[----:B------:R-:W-:Y:S01]  /*11050*/  STS [R27], R116 ;  /* 0x000000741b007388 */ /* 0x000fe20000000800 */
[----:B------:R-:W-:Y:S01]  /*11060*/  F2FP.PACK_AB R60, R61, R60 ;  /* 0x0000003c3d3c723e */ /* 0x000fe200000000ff */
[----:B------:R-:W-:Y:S01]  /*11070*/  IMAD R10, R10, 0x80, R7 ;  /* 0x000000800a0a7824 */ /* 0x000fe200078e0207 */
        /* <DEDUP_REMOVED lines=20> */
[----:B------:R-:W-:-:S02]  /*111c0*/  LEA R2, P0, R12, c[0x0][0x450], 0x2 ;  /* 0x000114000c027a11 */ /* 0x000fc400078010ff */
        /* <DEDUP_REMOVED lines=43> */
[----:B------:R-:W-:Y:S04]  /*11480*/  SHFL.IDX PT, R34, R2, RZ, 0x1c1f ;  /* 0x001c1fff02227589 */ /* 0x000fe800000e0000 */
[----:B------:R-:W1:Y:S04]  /*11490*/  SHFL.IDX PT, R35, R13, RZ, 0x1c1f ;  /* 0x001c1fff0d237589 */ /* 0x000e6800000e0000 */
[----:B------:R-:W-:Y:S06]  /*114a0*/  BAR.SYNC.DEFER_BLOCKING 0x1, 0x100 ;  /* 0x0044000000007b1d */ /* 0x000fec0000010000 */
[----:B------:R2:W-:Y:S04]  /*114b0*/  SHFL.IDX PT, R98, R2, 0x1, 0x1c1f ;  /* 0x003c1f0002627f89 */ /* 0x0005e800000e0000 */
[----:B------:R-:W3:Y:S04]  /*114c0*/  SHFL.IDX PT, R99, R13, 0x1, 0x1c1f ;  /* 0x003c1f000d637f89 */ /* 0x000ee800000e0000 */
[----:B------:R4:W4:Y:S04]  /*114d0*/  SHFL.IDX PT, R62, R0, RZ, 0x181f ;  /* 0x00181fff003e7589 */ /* 0x00092800000e0000 */
[----:B-1----:R1:W-:Y:S01]  /*114e0*/  @!P6 ST.E [R34.64], R3 ;  /* 0x000000032200e985 */ /* 0x0023e2000c10190c */
[----:B--2---:R-:W-:-:S02]  /*114f0*/  LEA.HI.X R2, R22, c[0x0][0x384], R9, 0x1, P0 ;  /* 0x0000e10016027a11 */ /* 0x004fc400000f0c09 */
[----:B------:R-:W-:Y:S01]  /*11500*/  ISETP.GE.AND P0, PT, R10, R11, PT ;  /* 0x0000000b0a00720c */ /* 0x000fe20003f06270 */
[----:B---3--:R1:W-:Y:S04]  /*11510*/  @!P5 ST.E [R98.64], R6 ;  /* 0x000000066200d985 */ /* 0x0083e8000c10190c */
[----:B------:R1:W2:Y:S04]  /*11520*/  LDS.128 R52, [R60+0x1080] ;  /* 0x001080003c347984 */ /* 0x0002a80000000c00 */
[----:B------:R1:W3:Y:S04]  /*11530*/  LDS.128 R48, [R60+0x2080] ;  /* 0x002080003c307984 */ /* 0x0002e80000000c00 */
[----:B------:R1:W1:Y:S04]  /*11540*/  LDS.128 R44, [R60+0x3080] ;  /* 0x003080003c2c7984 */ /* 0x0002680000000c00 */
[----:B------:R1:W1:Y:S04]  /*11550*/  LDS.128 R40, [R60+0x5080] ;  /* 0x005080003c287984 */ /* 0x0002680000000c00 */
[----:B------:R1:W1:Y:S04]  /*11560*/  LDS.128 R36, [R60+0x6080] ;  /* 0x006080003c247984 */ /* 0x0002680000000c00 */
[----:B------:R1:W1:Y:S04]  /*11570*/  LDS.128 R28, [R60+0x7080] ;  /* 0x007080003c1c7984 */ /* 0x0002680000000c00 */
[----:B------:R1:W1:Y:S04]  /*11580*/  LDS.128 R24, [R60+0x9080] ;  /* 0x009080003c187984 */ /* 0x0002680000000c00 */
[----:B------:R1:W1:Y:S04]  /*11590*/  LDS.128 R16, [R60+0xa080] ;  /* 0x00a080003c107984 */ /* 0x0002680000000c00 */
[----:B------:R1:W1:Y:S04]  /*115a0*/  LDS.128 R12, [R60+0xb080] ;  /* 0x00b080003c0c7984 */ /* 0x0002680000000c00 */
[----:B------:R1:W1:Y:S01]  /*115b0*/  SHFL.IDX PT, R63, R2, RZ, 0x181f ;  /* 0x00181fff023f7589 */ /* 0x00026200000e0000 */
[----:B------:R-:W-:Y:S05]  /*115c0*/  @P0 BRA `(.L_x_954) ;  /* 0x0000014000000947 */ /* 0x000fea0003800000 */
[----:B----4-:R-:W4:Y:S01]  /*115d0*/  LDS.128 R56, [R60+0x80] ;  /* 0x000080003c387984 */ /* 0x010f220000000c00 */
[----:B------:R-:W-:-:S02]  /*115e0*/  IADD3 R8, R4, 0x40, RZ ;  /* 0x0000004004087810 */ /* 0x000fc40007ffe0ff */
[----:B-1----:R-:W-:Y:S01]  /*115f0*/  IADD3 R6, R4, 0x80, RZ ;  /* 0x0000008004067810 */ /* 0x002fe20007ffe0ff */
[----:B------:R-:W1:Y:S01]  /*11600*/  LDS.128 R32, [R60+0x4080] ;  /* 0x004080003c207984 */ /* 0x000e620000000c00 */
[----:B------:R-:W-:Y:S02]  /*11610*/  ISETP.GE.AND P1, PT, R8, c[0x0][0x3c8], PT ;  /* 0x0000f20008007a0c */ /* 0x000fe40003f26270 */
[----:B------:R-:W-:Y:S01]  /*11620*/  ISETP.GE.AND P0, PT, R6, c[0x0][0x3c8], PT ;  /* 0x0000f20006007a0c */ /* 0x000fe20003f06270 */
[----:B------:R-:W3:Y:S01]  /*11630*/  LDS.128 R20, [R60+0x8080] ;  /* 0x008080003c147984 */ /* 0x000ee20000000c00 */
[----:B------:R-:W-:-:S09]  /*11640*/  ISETP.GE.AND P2, PT, R4, c[0x0][0x3c8], PT ;  /* 0x0000f20004007a0c */ /* 0x000fd20003f46270 */
[----:B------:R-:W-:Y:S02]  /*11650*/  @!P1 SHF.R.S32.HI R5, RZ, 0x1f, R8 ;  /* 0x0000001fff059819 */ /* 0x000fe40000011408 */
[----:B------:R-:W-:Y:S02]  /*11660*/  @!P0 SHF.R.S32.HI R3, RZ, 0x1f, R6 ;  /* 0x0000001fff038819 */ /* 0x000fe40000011406 */
[----:B------:R-:W-:Y:S02]  /*11670*/  @!P1 LEA.HI R5, R5, R8, RZ, 0x3 ;  /* 0x0000000805059211 */ /* 0x000fe400078f18ff */
[----:B------:R-:W-:Y:S01]  /*11680*/  @!P0 LEA.HI R3, R3, R6, RZ, 0x3 ;  /* 0x0000000603038211 */ /* 0x000fe200078f18ff */
[----:B------:R-:W-:Y:S01]  /*11690*/  @!P2 IMAD.WIDE R6, R4, 0x2, R62 ;  /* 0x000000020406a825 */ /* 0x000fe200078e023e */
[----:B------:R-:W-:Y:S02]  /*116a0*/  @!P1 LOP3.LUT R5, R5, 0xfffffff8, RZ, 0xc0, !PT ;  /* 0xfffffff805059812 */ /* 0x000fe400078ec0ff */
[----:B------:R-:W-:-:S03]  /*116b0*/  @!P0 LOP3.LUT R3, R3, 0xfffffff8, RZ, 0xc0, !PT ;  /* 0xfffffff803038812 */ /* 0x000fc600078ec0ff */
[----:B------:R-:W-:-:S04]  /*116c0*/  @!P1 IMAD.WIDE R8, R5, 0x2, R62 ;  /* 0x0000000205089825 */ /* 0x000fc800078e023e */
[----:B------:R-:W-:Y:S01]  /*116d0*/  @!P0 IMAD.WIDE R62, R3, 0x2, R62 ;  /* 0x00000002033e8825 */ /* 0x000fe200078e023e */
[----:B----4-:R4:W-:Y:S04]  /*116e0*/  @!P2 ST.E.128 [R6.64], R56 ;  /* 0x000000380600a985 */ /* 0x0109e8000c101d0c */
[----:B-1----:R4:W-:Y:S04]  /*116f0*/  @!P1 ST.E.128 [R8.64], R32 ;  /* 0x0000002008009985 */ /* 0x0029e8000c101d0c */
[----:B---3--:R4:W-:Y:S02]  /*11700*/  @!P0 ST.E.128 [R62.64], R20 ;  /* 0x000000143e008985 */ /* 0x0089e4000c101d0c */
.L_x_954:
[----:B----4-:R-:W-:Y:S05]  /*11710*/  BSYNC B0 ;  /* 0x0000000000007941 */ /* 0x010fea0003800000 */
.L_x_953:
[----:B-1----:R-:W-:Y:S01]  /*11720*/  IADD3 R6, R10, 0x20, RZ ;  /* 0x000000200a067810 */ /* 0x002fe20007ffe0ff */
[----:B------:R1:W4:Y:S01]  /*11730*/  SHFL.IDX PT, R21, R2, 0x1, 0x181f ;  /* 0x00381f0002157f89 */ /* 0x00032200000e0000 */
        /* <DEDUP_REMOVED lines=16> */
[----:B--2---:R2:W-:Y:S01]  /*11840*/  @!P2 ST.E.128 [R6.64], R52 ;  /* 0x000000340600a985 */ /* 0x0045e2000c101d0c */
[----:B------:R-:W-:-:S04]  /*11850*/  @!P1 IMAD.WIDE R8, R5, 0x2, R20 ;  /* 0x0000000205089825 */ /* 0x000fc800078e0214 */
[----:B------:R-:W-:Y:S01]  /*11860*/  @!P0 IMAD.WIDE R20, R3, 0x2, R20 ;  /* 0x0000000203148825 */ /* 0x000fe200078e0214 */
[----:B------:R2:W-:Y:S04]  /*11870*/  @!P1 ST.E.128 [R8.64], R40 ;  /* 0x0000002808009985 */ /* 0x0005e8000c101d0c */
[----:B------:R2:W-:Y:S02]  /*11880*/  @!P0 ST.E.128 [R20.64], R24 ;  /* 0x0000001814008985 */ /* 0x0005e4000c101d0c */
.L_x_956:
[----:B------:R-:W-:Y:S05]  /*11890*/  BSYNC B0 ;  /* 0x0000000000007941 */ /* 0x000fea0003800000 */
.L_x_955:
[----:B--2---:R-:W-:Y:S01]  /*118a0*/  IADD3 R6, R10, 0x40, RZ ;  /* 0x000000400a067810 */ /* 0x004fe20007ffe0ff */
[----:B----4-:R2:W4:Y:S01]  /*118b0*/  SHFL.IDX PT, R21, R2, 0x2, 0x181f ;  /* 0x00581f0002157f89 */ /* 0x01052200000e0000 */
[----:B------:R-:W-:Y:S02]  /*118c0*/  BSSY B0, `(.L_x_957) ;  /* 0x0000015000007945 */ /* 0x000fe40003800000 */
[----:B------:R-:W-:Y:S01]  /*118d0*/  ISETP.GE.AND P0, PT, R6, R11, PT ;  /* 0x0000000b0600720c */ /* 0x000fe20003f06270 */
[----:B---3--:R2:W3:-:S12]  /*118e0*/  SHFL.IDX PT, R20, R0, 0x2, 0x181f ;  /* 0x00581f0000147f89 */ /* 0x0084d800000e0000 */
        /* <DEDUP_REMOVED lines=14> */
[----:B------:R-:W-:-:S04]  /*119d0*/  @!P1 IMAD.WIDE R8, R5, 0x2, R20 ;  /* 0x0000000205089825 */ /* 0x000fc800078e0214 */
[----:B------:R-:W-:Y:S01]  /*119e0*/  @!P0 IMAD.WIDE R20, R3, 0x2, R20 ;  /* 0x0000000203148825 */ /* 0x000fe200078e0214 */
[----:B------:R3:W-:Y:S04]  /*119f0*/  @!P1 ST.E.128 [R8.64], R36 ;  /* 0x0000002408009985 */ /* 0x0007e8000c101d0c */
[----:B------:R3:W-:Y:S02]  /*11a00*/  @!P0 ST.E.128 [R20.64], R16 ;  /* 0x0000001014008985 */ /* 0x0007e4000c101d0c */
.L_x_958:
[----:B------:R-:W-:Y:S05]  /*11a10*/  BSYNC B0 ;  /* 0x0000000000007941 */ /* 0x000fea0003800000 */
.L_x_957:
[----:B------:R-:W-:Y:S01]  /*11a20*/  IADD3 R10, R10, 0x60, RZ ;  /* 0x000000600a0a7810 */ /* 0x000fe20007ffe0ff */
[----:B---3--:R3:W1:Y:S03]  /*11a30*/  SHFL.IDX PT, R7, R2, 0x3, 0x181f ;  /* 0x00781f0002077f89 */ /* 0x00866600000e0000 */
[----:B------:R-:W-:Y:S01]  /*11a40*/  ISETP.GE.AND P0, PT, R10, R11, PT ;  /* 0x0000000b0a00720c */ /* 0x000fe20003f06270 */
[----:B------:R3:W2:-:S12]  /*11a50*/  SHFL.IDX PT, R6, R0, 0x3, 0x181f ;  /* 0x00781f0000067f89 */ /* 0x00069800000e0000 */
[----:B------:R-:W-:Y:S05]  /*11a60*/  @P0 EXIT ;  /* 0x000000000000094d */ /* 0x000fea0003800000 */
[C---:B------:R-:W-:Y:S02]  /*11a70*/  IADD3 R3, R4.reuse, 0x40, RZ ;  /* 0x0000004004037810 */ /* 0x040fe40007ffe0ff */
[C---:B------:R-:W-:Y:S02]  /*11a80*/  ISETP.GE.AND P1, PT, R4.reuse, c[0x0][0x3c8], PT ;  /* 0x0000f20004007a0c */ /* 0x040fe40003f26270 */
[----:B------:R-:W-:Y:S02]  /*11a90*/  ISETP.GE.AND P0, PT, R3, c[0x0][0x3c8], PT ;  /* 0x0000f20003007a0c */ /* 0x000fe40003f06270 */
[----:B------:R-:W-:-:S11]  /*11aa0*/  IADD3 R5, R4, 0x80, RZ ;  /* 0x0000008004057810 */ /* 0x000fd60007ffe0ff */
[----:B-123--:R-:W-:-:S04]  /*11ab0*/  @!P0 SHF.R.S32.HI R0, RZ, 0x1f, R3 ;  /* 0x0000001fff008819 */ /* 0x00efc80000011403 */
[----:B------:R-:W-:Y:S01]  /*11ac0*/  @!P0 LEA.HI R0, R0, R3, RZ, 0x3 ;  /* 0x0000000300008211 */ /* 0x000fe200078f18ff */
[----:B------:R-:W-:-:S03]  /*11ad0*/  @!P1 IMAD.WIDE R2, R4, 0x2, R6 ;  /* 0x0000000204029825 */ /* 0x000fc600078e0206 */
[----:B------:R-:W-:Y:S02]  /*11ae0*/  @!P0 LOP3.LUT R0, R0, 0xfffffff8, RZ, 0xc0, !PT ;  /* 0xfffffff800008812 */ /* 0x000fe400078ec0ff */
[----:B------:R1:W-:Y:S03]  /*11af0*/  @!P1 ST.E.128 [R2.64], R44 ;  /* 0x0000002c02009985 */ /* 0x0003e6000c101d0c */
[----:B------:R-:W-:-:S05]  /*11b00*/  @!P0 IMAD.WIDE R8, R0, 0x2, R6 ;  /* 0x0000000200088825 */ /* 0x000fca00078e0206 */
[----:B------:R1:W-:Y:S01]  /*11b10*/  @!P0 ST.E.128 [R8.64], R28 ;  /* 0x0000001c08008985 */ /* 0x0003e2000c101d0c */
[----:B------:R-:W-:-:S13]  /*11b20*/  ISETP.GE.AND P0, PT, R5, c[0x0][0x3c8], PT ;  /* 0x0000f20005007a0c */ /* 0x000fda0003f06270 */
[----:B------:R-:W-:Y:S05]  /*11b30*/  @P0 EXIT ;  /* 0x000000000000094d */ /* 0x000fea0003800000 */
[----:B------:R-:W-:-:S04]  /*11b40*/  SHF.R.S32.HI R0, RZ, 0x1f, R5 ;  /* 0x0000001fff007819 */ /* 0x000fc80000011405 */
[----:B------:R-:W-:-:S04]  /*11b50*/  LEA.HI R0, R0, R5, RZ, 0x3 ;  /* 0x0000000500007211 */ /* 0x000fc800078f18ff */
[----:B-1----:R-:W-:-:S05]  /*11b60*/  LOP3.LUT R3, R0, 0xfffffff8, RZ, 0xc0, !PT ;  /* 0xfffffff800037812 */ /* 0x002fca00078ec0ff */
[----:B------:R-:W-:-:S05]  /*11b70*/  IMAD.WIDE R6, R3, 0x2, R6 ;  /* 0x0000000203067825 */ /* 0x000fca00078e0206 */
[----:B------:R-:W-:Y:S01]  /*11b80*/  ST.E.128 [R6.64], R12 ;  /* 0x0000000c06007985 */ /* 0x000fe2000c101d0c */
[----:B------:R-:W-:Y:S05]  /*11b90*/  EXIT ;  /* 0x000000000000794d */ /* 0x000fea0003800000 */
.L_x_952:
[----:B------:R-:W1:Y:S01]  /*11ba0*/  S2R R7, SR_TID.X ;  /* 0x0000000000077919 */ /* 0x000e620000002100 */
[----:B------:R-:W-:Y:S03]  /*11bb0*/  BSSY B0, `(.L_x_959) ;  /* 0x0000029000007945 */ /* 0x000fe60003800000 */
[----:B------:R-:W2:Y:S01]  /*11bc0*/  S2R R8, SR_CTAID.Z ;  /* 0x0000000000087919 */ /* 0x000ea20000002700 */
[----:B-1----:R-:W-:Y:S02]  /*11bd0*/  ISETP.GT.AND P0, PT, R7, 0x7f, PT ;  /* 0x0000007f0700780c */ /* 0x002fe40003f04270 */
[----:B--2---:R-:W-:-:S11]  /*11be0*/  SHF.R.S32.HI R11, RZ, 0x1f, R8 ;  /* 0x0000001fff0b7819 */ /* 0x004fd60000011408 */
[----:B------:R-:W-:Y:S05]  /*11bf0*/  @P0 BRA `(.L_x_960) ;  /* 0x0000024000000947 */ /* 0x000fea0003800000 */
[----:B------:R-:W1:Y:S01]  /*11c00*/  S2R R4, SR_CTAID.X ;  /* 0x0000000000047919 */ /* 0x000e620000002500 */
[----:B------:R-:W-:-:S05]  /*11c10*/  MOV R2, c[0x0][0x4e8] ;  /* 0x00013a0000027a02 */ /* 0x000fca0000000f00 */
[----:B------:R-:W-:Y:S01]  /*11c20*/  IMAD R0, R2, c[0x0][0x388], RZ ;  /* 0x0000e20002007a24 */ /* 0x000fe200078e02ff */
[----:B-1----:R-:W-:-:S04]  /*11c30*/  LEA R9, R4, R7, 0x7 ;  /* 0x0000000704097211 */ /* 0x002fc800078e38ff */
        /* <DEDUP_REMOVED lines=32> */
.L_x_960:
[----:B------:R-:W-:Y:S05]  /*11e40*/  BSYNC B0 ;  /* 0x0000000000007941 */ /* 0x000fea0003800000 */
.L_x_959:
        /* <DEDUP_REMOVED lines=45> */
[----:B------:R1:W2:Y:S01]  /*12120*/  SHFL.IDX PT, R10, R9, RZ, 0x181f ;  /* 0x00181fff090a7589 */ /* 0x0002a200000e0000 */
[----:B------:R-:W-:-:S03]  /*12130*/  ISETP.GE.AND P0, PT, R4, R3, PT ;  /* 0x000000030400720c */ /* 0x000fc60003f06270 */
        /* <DEDUP_REMOVED lines=17> */
.L_x_962:
[----:B------:R-:W-:Y:S05]  /*12250*/  BSYNC B0 ;  /* 0x0000000000007941 */ /* 0x000fea0003800000 */
.L_x_961:
        /* <DEDUP_REMOVED lines=21> */
.L_x_964:
[----:B------:R-:W-:Y:S05]  /*123b0*/  BSYNC B0 ;  /* 0x0000000000007941 */ /* 0x000fea0003800000 */
.L_x_963:
        /* <DEDUP_REMOVED lines=21> */
.L_x_966:
[----:B------:R-:W-:Y:S05]  /*12510*/  BSYNC B0 ;  /* 0x0000000000007941 */ /* 0x000fea0003800000 */
.L_x_965:
        /* <DEDUP_REMOVED lines=22> */
.L_x_967:
        /* <DEDUP_REMOVED lines=16> */
.L_x_1508:


//--------------------- .text._ZN7cutlass13device_kernelIN5flash19enable_sm80_to_sm89INS1_16FlashAttnFwdSm80INS1_25CollectiveMainloopFwdSm80ILi8ELi2ELb0EN4cute5tupleIJNS5_1CILi128EEENS7_ILi64EEENS7_ILi192EEEEEELi192ENS_6half_tEfNS_4arch4Sm80ELb0ELb1ELb1ELb1ELb1ELb0ELb1ELb0EEENS1_21CollectiveEpilogueFwdINS6_IJS8_SA_S9_EEENS6_IJNS7_ILi1EEESI_SI_EEESC_SE_Li256ELb1ELb1ELb0ELb0EEENS1_19SingleTileSchedulerILb1ELb0ELb1ELi128EEEEEEEEEvNT_6ParamsE --------------------------
	.section	.text._ZN7cutlass13device_kernelIN5flash19enable_sm80_to_sm89INS1_16FlashAttnFwdSm80INS1_25CollectiveMainloopFwdSm80ILi8ELi2ELb0EN4cute5tupleIJNS5_1CILi128EEENS7_ILi64EEENS7_ILi192EEEEEELi192ENS_6half_tEfNS_4arch4Sm80ELb0ELb1ELb1ELb1ELb1ELb0ELb1ELb0EEENS1_21CollectiveEpilogueFwdINS6_IJS8_SA_S9_EEENS6_IJNS7_ILi1EEESI_SI_EEESC_SE_Li256ELb1ELb1ELb0ELb0EEENS1_19SingleTileSchedulerILb1ELb0ELb1ELi128EEEEEEEEEvNT_6ParamsE,"ax",@progbits
	.sectioninfo	@"SHI_REGISTERS=254"
	.align	128
.text._ZN7cutlass13device_kernelIN5flash19enable_sm80_to_sm89INS1_16FlashAttnFwdSm80INS1_25CollectiveMainloopFwdSm80ILi8ELi2ELb0EN4cute5tupleIJNS5_1CILi128EEENS7_ILi64EEENS7_ILi192EEEEEELi192ENS_6half_tEfNS_4arch4Sm80ELb0ELb1ELb1ELb1ELb1ELb0ELb1ELb0EEENS1_21CollectiveEpilogueFwdINS6_IJS8_SA_S9_EEENS6_IJNS7_ILi1EEESI_SI_EEESC_SE_Li256ELb1ELb1ELb0ELb0EEENS1_19SingleTileSchedulerILb1ELb0ELb1ELi128EEEEEEEEEvNT_6ParamsE:
        .type           _ZN7cutlass13device_kernelIN5flash19enable_sm80_to_sm89INS1_16FlashAttnFwdSm80INS1_25CollectiveMainloopFwdSm80ILi8ELi2ELb0EN4cute5tupleIJNS5_1CILi128EEENS7_ILi64EEENS7_ILi192EEEEEELi192ENS_6half_tEfNS_4arch4Sm80ELb0ELb1ELb1ELb1ELb1ELb0ELb1ELb0EEENS1_21CollectiveEpilogueFwdINS6_IJS8_SA_S9_EEENS6_IJNS7_ILi1EEESI_SI_EEESC_SE_Li256ELb1ELb1ELb0ELb0EEENS1_19SingleTileSchedulerILb1ELb0ELb1ELi128EEEEEEEEEvNT_6ParamsE,@function
        .size           _ZN7cutlass13device_kernelIN5flash19enable_sm80_to_sm89INS1_16FlashAttnFwdSm80INS1_25CollectiveMainloopFwdSm80ILi8ELi2ELb0EN4cute5tupleIJNS5_1CILi128EEENS7_ILi64EEENS7_ILi192EEEEEELi192ENS_6half_tEfNS_4arch4Sm80ELb0ELb1ELb1ELb1ELb1ELb0ELb1ELb0EEENS1_21CollectiveEpilogueFwdINS6_IJS8_SA_S9_EEENS6_IJNS7_ILi1EEESI_SI_EEESC_SE_Li256ELb1ELb1ELb0ELb0EEENS1_19SingleTileSchedulerILb1ELb0ELb1ELi128EEEEEEEEEvNT_6ParamsE,(.L_x_1509 - _ZN7cutlass13device_kernelIN5flash19enable_sm80_to_sm89INS1_16FlashAttnFwdSm80INS1_25CollectiveMainloopFwdSm80ILi8ELi2ELb0EN4cute5tupleIJNS5_1CILi128EEENS7_ILi64EEENS7_ILi192EEEEEELi192ENS_6half_tEfNS_4arch4Sm80ELb0ELb1ELb1ELb1ELb1ELb0ELb1ELb0EEENS1_21CollectiveEpilogueFwdINS6_IJS8_SA_S9_EEENS6_IJNS7_ILi1EEESI_SI_EEESC_SE_Li256ELb1ELb1ELb0ELb0EEENS1_19SingleTileSchedulerILb1ELb0ELb1ELi128EEEEEEEEEvNT_6ParamsE)
        .other          _ZN7cutlass13device_kernelIN5flash19enable_sm80_to_sm89INS1_16FlashAttnFwdSm80INS1_25CollectiveMainloopFwdSm80ILi8ELi2ELb0EN4cute5tupleIJNS5_1CILi128EEENS7_ILi64EEENS7_ILi192EEEEEELi192ENS_6half_tEfNS_4arch4Sm80ELb0ELb1ELb1ELb1ELb1ELb0ELb1ELb0EEENS1_21CollectiveEpilogueFwdINS6_IJS8_SA_S9_EEENS6_IJNS7_ILi1EEESI_SI_EEESC_SE_Li256ELb1ELb1ELb0ELb0EEENS1_19SingleTileSchedulerILb1ELb0ELb1ELi128EEEEEEEEEvNT_6ParamsE,@"STO_CUDA_ENTRY STV_DEFAULT"
_ZN7cutlass13device_kernelIN5flash19enable_sm80_to_sm89INS1_16FlashAttnFwdSm80INS1_25CollectiveMainloopFwdSm80ILi8ELi2ELb0EN4cute5tupleIJNS5_1CILi128EEENS7_ILi64EEENS7_ILi192EEEEEELi192ENS_6half_tEfNS_4arch4Sm80ELb0ELb1ELb1ELb1ELb1ELb0ELb1ELb0EEENS1_21CollectiveEpilogueFwdINS6_IJS8_SA_S9_EEENS6_IJNS7_ILi1EEESI_SI_EEESC_SE_Li256ELb1ELb1ELb0ELb0EEENS1_19SingleTileSchedulerILb1ELb0ELb1ELi128EEEEEEEEEvNT_6ParamsE:
        /* <DEDUP_REMOVED lines=20> */
.L_x_969:
        /* <DEDUP_REMOVED lines=13> */
.L_x_971:
[----:B------:R-:W-:Y:S02]  /*0210*/  ULDC UR5, c[0x0][0x54c] ;  /* 0x0001530000057ab9 */ /* 0x000fe40000000800 */
.L_x_970:
[----:B------:R-:W-:Y:S02]  /*0220*/  ULDC UR4, c[0x0][0x548] ;  /* 0x0001520000047ab9 */ /* 0x000fe40000000800 */
[----:B------:R-:W-:-:S02]  /*0230*/  USHF.L.U32 UR7, UR6, 0x7, URZ ;  /* 0x0000000706077899 */ /* 0x000fc4000800063f */
[----:B------:R-:W-:-:S04]  /*0240*/  UIMAD UR4, UR5, UR4, URZ ;  /* 0x00000004050472a4 */ /* 0x000fc8000f8e023f */
[----:B------:R-:W-:-:S04]  /*0250*/  UISETP.GE.AND UP0, UPT, UR7, UR4, UPT ;  /* 0x000000040700728c */ /* 0x000fc8000bf06270 */
[----:B------:R-:W-:Y:S01]  /*0260*/  USEL UR11, UR11, 0xffffffff, !UP0 ;  /* 0xffffffff0b0b7887 */ /* 0x000fe2000c000000 */
[----:B------:R-:W-:Y:S05]  /*0270*/  BRA `(.L_x_972) ;  /* 0x000001b000007947 */ /* 0x000fea0003800000 */
.L_x_968:
        /* <DEDUP_REMOVED lines=8> */
.L_x_973:
        /* <DEDUP_REMOVED lines=13> */
.L_x_975:
[----:B------:R-:W-:Y:S02]  /*03d0*/  ULDC UR5, c[0x0][0x54c] ;  /* 0x0001530000057ab9 */ /* 0x000fe40000000800 */
.L_x_974:
[----:B------:R-:W-:Y:S02]  /*03e0*/  ULDC UR4, c[0x0][0x548] ;  /* 0x0001520000047ab9 */ /* 0x000fe40000000800 */
[----:B------:R-:W-:-:S02]  /*03f0*/  USHF.L.U32 UR7, UR6, 0x7, URZ ;  /* 0x0000000706077899 */ /* 0x000fc4000800063f */
[----:B------:R-:W-:-:S04]  /*0400*/  UIMAD UR4, UR5, UR4, URZ ;  /* 0x00000004050472a4 */ /* 0x000fc8000f8e023f */
[----:B------:R-:W-:-:S04]  /*0410*/  UISETP.GE.AND UP0, UPT, UR7, UR4, UPT ;  /* 0x000000040700728c */ /* 0x000fc8000bf06270 */
[----:B------:R-:W-:-:S06]  /*0420*/  USEL UR11, UR11, 0xffffffff, !UP0 ;  /* 0xffffffff0b0b7887 */ /* 0x000fcc000c000000 */
.L_x_972:
        /* <DEDUP_REMOVED lines=44> */
.L_x_976:
        /* <DEDUP_REMOVED lines=9> */
.L_x_977:
        /* <DEDUP_REMOVED lines=9> */
[----:B--2---:R-:W-:Y:S02]  /*0810*/  IADD3 R4, -R4, R7, RZ ;  /* 0x0000000704047210 */ /* 0x004fe40007ffe1ff */
.L_x_978:
[----:B------:R-:W-:Y:S01]  /*0820*/  ULDC UR4, c[0x0][0x2c4] ;  /* 0x0000b10000047ab9 */ /* 0x000fe20000000800 */
[----:B------:R-:W-:Y:S01]  /*0830*/  IMAD.MOV.U32 R197, RZ, RZ, c[0x0][0x32c] ;  /* 0x0000cb00ffc57624 */ /* 0x000fe200078e00ff */
[----:B------:R-:W-:Y:S01]  /*0840*/  UISETP.NE.AND UP1, UPT, UR4, 0x1, UPT ;  /* 0x000000010400788c */ /* 0x000fe2000bf25270 */
[----:B-----5:R-:W-:Y:S02]  /*0850*/  IMAD.IADD R195, R4, 0x1, -R203 ;  /* 0x0000000104c37824 */ /* 0x020fe400078e0acb */
[----:B------:R-:W-:Y:S01]  /*0860*/  ULDC.64 UR4, c[0x0][0x2c8] ;  /* 0x0000b20000047ab9 */ /* 0x000fe20000000a00 */
[----:B------:R-:W-:-:S02]  /*0870*/  ISETP.GE.AND P1, PT, R197, 0x1, PT ;  /* 0x00000001c500780c */ /* 0x000fc40003f26270 */
[----:B-1----:R-:W-:Y:S02]  /*0880*/  IADD3 R2, R195, 0x1, -R204 ;  /* 0x00000001c3027810 */ /* 0x002fe40007ffe8cc */
[----:B------:R-:W-:-:S03]  /*0890*/  P2R R0, PR, RZ, 0x2 ;  /* 0x00000002ff007803 */ /* 0x000fc60000000000 */
[----:B------:R-:W-:-:S04]  /*08a0*/  @UP1 UIADD3 UR12, UR7, 0x7f, URZ ;  /* 0x0000007f070c1890 */ /* 0x000fc8000fffe03f */
[----:B------:R-:W-:Y:S02]  /*08b0*/  UIMAD.WIDE.U32 UR12, UR12, UR4, URZ ;  /* 0x000000040c0c72a5 */ /* 0x000fe4000f8e003f */
[----:B------:R-:W-:Y:S02]  /*08c0*/  UIADD3 UR4, UR7, 0x7f, URZ ;  /* 0x0000007f07047890 */ /* 0x000fe4000fffe03f */
[----:B------:R-:W-:-:S06]  /*08d0*/  @UP1 USHF.R.U32.HI UR4, URZ, UR5, UR13 ;  /* 0x000000053f041299 */ /* 0x000fcc000801160d */
[----:B------:R-:W-:-:S04]  /*08e0*/  IADD3 R2, R2, UR4, RZ ;  /* 0x0000000402027c10 */ /* 0x000fc8000fffe0ff */
[----:B------:R-:W-:Y:S01]  /*08f0*/  IADD3 R7, R2, c[0x0][0x328], RZ ;  /* 0x0000ca0002077a10 */ /* 0x000fe20007ffe0ff */
[----:B------:R-:W-:Y:S05]  /*0900*/  @!P1 BRA `(.L_x_979) ;  /* 0x000000e000009947 */ /* 0x000fea0003800000 */
[C---:B------:R-:W-:Y:S02]  /*0910*/  ISETP.GT.AND P0, PT, R2.reuse, RZ, PT ;  /* 0x000000ff0200720c */ /* 0x040fe40003f04270 */
        /* <DEDUP_REMOVED lines=8> */
.L_x_980:
[----:B------:R-:W-:-:S13]  /*09a0*/  ISETP.NE.AND P0, PT, R197, 0x1, PT ;  /* 0x00000001c500780c */ /* 0x000fda0003f05270 */
[----:B------:R-:W-:-:S05]  /*09b0*/  @P0 IMAD.HI.U32 R2, R0, c[0x0][0x330], RZ ;  /* 0x0000cc0000020a27 */ /* 0x000fca00078e00ff */
[----:B------:R-:W-:-:S05]  /*09c0*/  @P0 SHF.R.U32.HI R0, RZ, c[0x0][0x334], R2 ;  /* 0x0000cd00ff000a19 */ /* 0x000fca0000011602 */
.L_x_981:
[----:B------:R-:W-:-:S05]  /*09d0*/  IMAD R0, R0, R197, c[0x0][0x32c] ;  /* 0x0000cb0000007624 */ /* 0x000fca00078e02c5 */
[----:B------:R-:W-:Y:S02]  /*09e0*/  IMNMX R7, R7, R0, PT ;  /* 0x0000000007077217 */ /* 0x000fe40003800200 */
.L_x_979:
[----:B------:R-:W-:Y:S01]  /*09f0*/  IADD3 R3, R195, 0x3f, RZ ;  /* 0x0000003fc3037810 */ /* 0x000fe20007ffe0ff */
[----:B------:R-:W-:Y:S01]  /*0a00*/  ULDC.64 UR4, c[0x0][0x2c8] ;  /* 0x0000b20000047ab9 */ /* 0x000fe20000000a00 */
[----:B------:R-:W-:Y:S01]  /*0a10*/  IADD3 R7, R7, 0x3f, RZ ;  /* 0x0000003f07077810 */ /* 0x000fe20007ffe0ff */
[----:B------:R-:W-:Y:S01]  /*0a20*/  UIMAD.WIDE.U32 UR12, UR7, UR4, URZ ;  /* 0x00000004070c72a5 */ /* 0x000fe2000f8e003f */
[----:B------:R-:W-:Y:S01]  /*0a30*/  SHF.R.S32.HI R2, RZ, 0x1f, R3 ;  /* 0x0000001fff027819 */ /* 0x000fe20000011403 */
[----:B------:R-:W-:Y:S01]  /*0a40*/  IMAD.IADD R147, R195, 0x1, -R204 ;  /* 0x00000001c3937824 */ /* 0x000fe200078e0acc */
[----:B------:R-:W-:Y:S01]  /*0a50*/  SHF.R.S32.HI R0, RZ, 0x1f, R7 ;  /* 0x0000001fff007819 */ /* 0x000fe20000011407 */
[----:B------:R-:W-:Y:S01]  /*0a60*/  UMOV UR4, UR7 ;  /* 0x0000000700047c82 */ /* 0x000fe20008000000 */
[----:B------:R-:W-:Y:S01]  /*0a70*/  LEA.HI R2, R2, R3, RZ, 0x6 ;  /* 0x0000000302027211 */ /* 0x000fe200078f30ff */
[----:B------:R-:W-:Y:S01]  /*0a80*/  @UP1 USHF.R.U32.HI UR4, URZ, UR5, UR13 ;  /* 0x000000053f041299 */ /* 0x000fe2000801160d */
[----:B------:R-:W-:-:S02]  /*0a90*/  LEA.HI R0, R0, R7, RZ, 0x6 ;  /* 0x0000000700007211 */ /* 0x000fc400078f30ff */
[----:B------:R-:W-:Y:S02]  /*0aa0*/  SHF.R.S32.HI R149, RZ, 0x6, R2 ;  /* 0x00000006ff957819 */ /* 0x000fe40000011402 */
[----:B------:R-:W-:Y:S02]  /*0ab0*/  SHF.R.S32.HI R0, RZ, 0x6, R0 ;  /* 0x00000006ff007819 */ /* 0x000fe40000011400 */
[----:B------:R-:W-:Y:S02]  /*0ac0*/  IADD3 R2, R147, UR4, RZ ;  /* 0x0000000493027c10 */ /* 0x000fe4000fffe0ff */
[----:B------:R-:W-:Y:S02]  /*0ad0*/  IMNMX R149, R149, R0, PT ;  /* 0x0000000095957217 */ /* 0x000fe40003800200 */
[----:B------:R-:W-:Y:S01]  /*0ae0*/  IADD3 R3, R2, -c[0x0][0x324], RZ ;  /* 0x8000c90002037a10 */ /* 0x000fe20007ffe0ff */
[----:B------:R-:W-:Y:S05]  /*0af0*/  @!P1 BRA `(.L_x_982) ;  /* 0x000000d000009947 */ /* 0x000fea0003800000 */
[----:B------:R-:W-:-:S13]  /*0b00*/  ISETP.GT.AND P0, PT, R2, -0x1, PT ;  /* 0xffffffff0200780c */ /* 0x000fda0003f04270 */
[----:B------:R-:W-:Y:S05]  /*0b10*/  @P0 BRA `(.L_x_983) ;  /* 0x0000006000000947 */ /* 0x000fea0003800000 */
[----:B------:R-:W-:Y:S02]  /*0b20*/  ISETP.NE.AND P0, PT, R197, 0x1, PT ;  /* 0x00000001c500780c */ /* 0x000fe40003f05270 */
[----:B------:R-:W-:-:S11]  /*0b30*/  LOP3.LUT R2, RZ, R2, RZ, 0x33, !PT ;  /* 0x00000002ff027212 */ /* 0x000fd600078e33ff */
[----:B------:R-:W-:-:S05]  /*0b40*/  @P0 IMAD.HI.U32 R0, R2, c[0x0][0x330], RZ ;  /* 0x0000cc0002000a27 */ /* 0x000fca00078e00ff */
[----:B------:R-:W-:-:S04]  /*0b50*/  @P0 SHF.R.U32.HI R2, RZ, c[0x0][0x334], R0 ;  /* 0x0000cd00ff020a19 */ /* 0x000fc80000011600 */
[----:B------:R-:W-:Y:S01]  /*0b60*/  LOP3.LUT R2, RZ, R2, RZ, 0x33, !PT ;  /* 0x00000002ff027212 */ /* 0x000fe200078e33ff */
[----:B------:R-:W-:Y:S05]  /*0b70*/  BRA `(.L_x_984) ;  /* 0x0000003000007947 */ /* 0x000fea0003800000 */
.L_x_983:
[----:B------:R-:W-:-:S13]  /*0b80*/  ISETP.NE.AND P0, PT, R197, 0x1, PT ;  /* 0x00000001c500780c */ /* 0x000fda0003f05270 */
[----:B------:R-:W-:-:S05]  /*0b90*/  @P0 IMAD.HI.U32 R0, R2, c[0x0][0x330], RZ ;  /* 0x0000cc0002000a27 */ /* 0x000fca00078e00ff */
[----:B------:R-:W-:-:S05]  /*0ba0*/  @P0 SHF.R.U32.HI R2, RZ, c[0x0][0x334], R0 ;  /* 0x0000cd00ff020a19 */ /* 0x000fca0000011600 */
.L_x_984:
[----:B------:R-:W-:-:S05]  /*0bb0*/  IMAD R2, R2, c[0x0][0x32c], RZ ;  /* 0x0000cb0002027a24 */ /* 0x000fca00078e02ff */
[----:B------:R-:W-:-:S04]  /*0bc0*/  IMNMX R3, R3, R2, !PT ;  /* 0x0000000203037217 */ /* 0x000fc80007800200 */
.L_x_982:
[----:B------:R-:W-:Y:S01]  /*0bd0*/  SHF.R.S32.HI R194, RZ, 0x1f, R3 ;  /* 0x0000001fffc27819 */ /* 0x000fe20000011403 */
[----:B------:R-:W-:Y:S01]  /*0be0*/  CS2R R98, SRZ ;  /* 0x0000000000627805 */ /* 0x000fe2000001ff00 */
[----:B------:R-:W-:Y:S01]  /*0bf0*/  PLOP3.LUT P2, PT, PT, PT, PT, 0x80, 0x0 ;  /* 0x000000000000781c */ /* 0x000fe20003f4f070 */
[----:B------:R-:W-:Y:S01]  /*0c00*/  CS2R R96, SRZ ;  /* 0x0000000000607805 */ /* 0x000fe2000001ff00 */
        /* <DEDUP_REMOVED lines=72> */
[----:B------:R-:W-:Y:S01]  /*1090*/  IMAD.MOV.U32 R188, RZ, RZ, 0x10 ;  /* 0x00000010ffbc7424 */ /* 0x000fe200078e00ff */
[----:B------:R-:W-:Y:S01]  /*10a0*/  PLOP3.LUT P0, PT, PT, PT, UP1, 0x80, 0x0 ;  /* 0x000000000000781c */ /* 0x000fe20003f0f018 */
[----:B------:R-:W-:Y:S01]  /*10b0*/  IMAD.IADD R212, R5, 0x1, -R212 ;  /* 0x0000000105d47824 */ /* 0x000fe200078e0ad4 */
[----:B------:R-:W-:Y:S01]  /*10c0*/  ULDC.64 UR4, c[0x0][0x1b8] ;  /* 0x00006e0000047ab9 */ /* 0x000fe20000000a00 */
[----:B------:R-:W-:Y:S01]  /*10d0*/  LEA.HI R12, R20, R5, RZ, 0x4 ;  /* 0x00000005140c7211 */ /* 0x000fe200078f20ff */
[----:B------:R-:W-:Y:S01]  /*10e0*/  UIADD3 UR13, UR13, UR9, URZ ;  /* 0x000000090d0d7290 */ /* 0x000fe2000fffe03f */
[----:B------:R-:W-:Y:S01]  /*10f0*/  IMAD R202, R212, 0x20, R21 ;  /* 0x00000020d4ca7824 */ /* 0x000fe200078e0215 */
[----:B------:R-:W-:Y:S01]  /*1100*/  USHF.R.S32.HI UR9, URZ, 0x1f, UR11 ;  /* 0x0000001f3f097899 */ /* 0x000fe2000801140b */
[----:B------:R-:W-:Y:S01]  /*1110*/  SHF.R.S32.HI R13, RZ, 0x4, R12 ;  /* 0x00000004ff0d7819 */ /* 0x000fe2000001140c */
[----:B------:R-:W-:Y:S01]  /*1120*/  UIMAD UR8, UR18, UR4, URZ ;  /* 0x00000004120872a4 */ /* 0x000fe2000f8e023f */
[----:B------:R-:W-:Y:S01]  /*1130*/  IMAD.SHL.U32 R201, R21, 0x40, RZ ;  /* 0x0000004015c97824 */ /* 0x000fe200078e00ff */
[----:B------:R-:W-:Y:S01]  /*1140*/  IADD3 R8, R202, UR7, RZ ;  /* 0x00000007ca087c10 */ /* 0x000fe2000fffe0ff */
[----:B------:R-:W-:Y:S01]  /*1150*/  USEL UR9, UR9, URZ, !UP2 ;  /* 0x0000003f09097287 */ /* 0x000fe2000d000000 */
[----:B------:R-:W-:Y:S01]  /*1160*/  IMAD.SHL.U32 R210, R212, 0x8, RZ ;  /* 0x00000008d4d27824 */ /* 0x000fe200078e00ff */
[----:B------:R-:W-:Y:S01]  /*1170*/  UIMAD UR8, UR10, UR5, UR8 ;  /* 0x000000050a0872a4 */ /* 0x000fe2000f8e0208 */
[----:B------:R-:W-:Y:S01]  /*1180*/  LOP3.LUT R201, R201, 0x1c0, RZ, 0xc0, !PT ;  /* 0x000001c0c9c97812 */ /* 0x000fe200078ec0ff */
[----:B------:R-:W-:Y:S01]  /*1190*/  UIMAD.WIDE.U32 UR16, UR10, UR4, UR12 ;  /* 0x000000040a1072a5 */ /* 0x000fe2000f8e000c */
[----:B-1----:R-:W-:Y:S01]  /*11a0*/  @P1 IMAD.HI.U32 R2, R8, c[0x0][0x2c8], RZ ;  /* 0x0000b20008021a27 */ /* 0x002fe200078e00ff */
[----:B------:R-:W-:Y:S01]  /*11b0*/  USEL UR12, UR11, URZ, !UP2 ;  /* 0x0000003f0b0c7287 */ /* 0x000fe2000d000000 */
[----:B------:R-:W-:Y:S01]  /*11c0*/  SHF.R.U32.HI R10, RZ, 0x3, R201 ;  /* 0x00000003ff0a7819 */ /* 0x000fe200000116c9 */
[----:B------:R-:W-:Y:S01]  /*11d0*/  ULDC.64 UR4, c[0x0][0x1c0] ;  /* 0x0000700000047ab9 */ /* 0x000fe20000000a00 */
[----:B------:R-:W-:Y:S01]  /*11e0*/  IMAD.MOV.U32 R3, RZ, RZ, R8 ;  /* 0x000000ffff037224 */ /* 0x000fe200078e0008 */
[----:B------:R-:W-:Y:S01]  /*11f0*/  UIMAD UR9, UR9, UR4, URZ ;  /* 0x00000004090972a4 */ /* 0x000fe2000f8e023f */
[----:B------:R-:W-:Y:S01]  /*1200*/  @P0 SHF.R.U32.HI R3, RZ, c[0x0][0x2cc], R2 ;  /* 0x0000b300ff030a19 */ /* 0x000fe20000011602 */
[----:B------:R-:W-:Y:S01]  /*1210*/  UIADD3 UR17, UR17, UR8, URZ ;  /* 0x0000000811117290 */ /* 0x000fe2000fffe03f */
[C---:B------:R-:W-:Y:S01]  /*1220*/  LOP3.LUT R2, R12.reuse, 0xfffffff0, RZ, 0xc0, !PT ;  /* 0xfffffff00c027812 */ /* 0x040fe200078ec0ff */
[----:B------:R-:W-:Y:S01]  /*1230*/  UIMAD UR5, UR12, UR5, UR9 ;  /* 0x000000050c0572a4 */ /* 0x000fe2000f8e0209 */
[----:B------:R-:W-:Y:S01]  /*1240*/  LEA.HI R12, R12, R13, RZ, 0x1 ;  /* 0x0000000d0c0c7211 */ /* 0x000fe200078f08ff */
[----:B------:R-:W-:Y:S01]  /*1250*/  UIMAD.WIDE.U32 UR12, UR12, UR4, UR16 ;  /* 0x000000040c0c72a5 */ /* 0x000fe2000f8e0010 */
[----:B------:R-:W-:Y:S01]  /*1260*/  IMAD.SHL.U32 R189, R212, 0x40, RZ ;  /* 0x00000040d4bd7824 */ /* 0x000fe200078e00ff */
[----:B------:R-:W-:Y:S01]  /*1270*/  LOP3.LUT R201, R201, 0x38, R210, 0xf8, !PT ;  /* 0x00000038c9c97812 */ /* 0x000fe200078ef8d2 */
[----:B------:R-:W-:Y:S01]  /*1280*/  IMAD.IADD R7, R5, 0x1, -R2 ;  /* 0x0000000105077824 */ /* 0x000fe200078e0a02 */
[----:B------:R-:W-:Y:S01]  /*1290*/  UIADD3 UR5, UR13, UR5, URZ ;  /* 0x000000050d057290 */ /* 0x000fe2000fffe03f */
[----:B------:R-:W-:Y:S01]  /*12a0*/  SHF.R.S32.HI R2, RZ, 0x1f, R3 ;  /* 0x0000001fff027819 */ /* 0x000fe20000011403 */
[----:B------:R-:W-:Y:S01]  /*12b0*/  IMAD.U32 R15, RZ, RZ, UR13 ;  /* 0x0000000dff0f7e24 */ /* 0x000fe2000f8e00ff */
[----:B------:R-:W-:Y:S01]  /*12c0*/  LOP3.LUT R12, R12, 0xfffffffe, RZ, 0xc0, !PT ;  /* 0xfffffffe0c0c7812 */ /* 0x000fe200078ec0ff */
[----:B------:R-:W-:Y:S01]  /*12d0*/  IMAD.U32 R14, RZ, RZ, UR12 ;  /* 0x0000000cff0e7e24 */ /* 0x000fe2000f8e00ff */
[----:B------:R-:W-:Y:S01]  /*12e0*/  SHF.R.S32.HI R4, RZ, 0x1f, R7 ;  /* 0x0000001fff047819 */ /* 0x000fe20000011407 */
[----:B------:R-:W-:Y:S01]  /*12f0*/  IMAD.U32 R15, RZ, RZ, UR5 ;  /* 0x00000005ff0f7e24 */ /* 0x000fe2000f8e00ff */
[----:B------:R-:W-:Y:S01]  /*1300*/  LOP3.LUT R189, R189, 0x1c0, RZ, 0xc0, !PT ;  /* 0x000001c0bdbd7812 */ /* 0x000fe200078ec0ff */
[----:B------:R-:W-:Y:S01]  /*1310*/  IMAD R2, R2, c[0x0][0x1b0], RZ ;  /* 0x00006c0002027a24 */ /* 0x000fe200078e02ff */
[----:B------:R-:W-:Y:S01]  /*1320*/  LEA.HI R11, R4, R7, RZ, 0x3 ;  /* 0x00000007040b7211 */ /* 0x000fe200078f18ff */
[----:B------:R-:W-:Y:S01]  /*1330*/  IMAD.WIDE.U32 R14, R3, c[0x0][0x1b0], R14 ;  /* 0x00006c00030e7a25 */ /* 0x000fe200078e000e */
[----:B------:R-:W-:Y:S01]  /*1340*/  LOP3.LUT R201, R201, R10, RZ, 0x3c, !PT ;  /* 0x0000000ac9c97212 */ /* 0x000fe200078e3cff */
[----:B------:R-:W-:Y:S01]  /*1350*/  BSSY B0, `(.L_x_986) ;  /* 0x0000046000007945 */ /* 0x000fe20003800000 */
[----:B------:R-:W-:Y:S01]  /*1360*/  LOP3.LUT R6, R189, 0x8, R6, 0xf8, !PT ;  /* 0x00000008bd067812 */ /* 0x000fe200078ef806 */
[----:B------:R-:W-:Y:S01]  /*1370*/  IMAD R9, R3, c[0x0][0x1b4], R2 ;  /* 0x00006d0003097a24 */ /* 0x000fe200078e0202 */
[----:B------:R-:W-:Y:S01]  /*1380*/  LOP3.LUT R2, R11, 0xfffffff8, RZ, 0xc0, !PT ;  /* 0xfffffff80b027812 */ /* 0x000fe200078ec0ff */
[----:B------:R-:W-:Y:S01]  /*1390*/  IMAD.MOV R3, RZ, RZ, -R3 ;  /* 0x000000ffff037224 */ /* 0x000fe200078e0a03 */
[----:B------:R-:W-:Y:S01]  /*13a0*/  SHF.R.U32.HI R189, RZ, 0x3, R189 ;  /* 0x00000003ffbd7819 */ /* 0x000fe200000116bd */
[----:B------:R-:W-:Y:S01]  /*13b0*/  IMAD.IADD R12, R13, 0x1, -R12 ;  /* 0x000000010d0c7824 */ /* 0x000fe200078e0a0c */
[----:B------:R-:W-:Y:S01]  /*13c0*/  IADD3 R16, R210, 0x40, RZ ;  /* 0x00000040d2107810 */ /* 0x000fe20007ffe0ff */
[----:B------:R-:W-:Y:S01]  /*13d0*/  IMAD R8, R3, c[0x0][0x2c4], R8 ;  /* 0x0000b10003087a24 */ /* 0x000fe200078e0208 */
[----:B------:R-:W-:Y:S01]  /*13e0*/  LOP3.LUT R189, R6, R189, RZ, 0x3c, !PT ;  /* 0x000000bd06bd7212 */ /* 0x000fe200078e3cff */
[----:B------:R-:W-:Y:S01]  /*13f0*/  IMAD.IADD R2, R7, 0x1, -R2 ;  /* 0x0000000107027824 */ /* 0x000fe200078e0a02 */
[----:B------:R-:W-:Y:S01]  /*1400*/  LOP3.LUT P1, RZ, R212, 0x4, RZ, 0xc0, !PT ;  /* 0x00000004d4ff7812 */ /* 0x000fe2000782c0ff */
[----:B------:R-:W-:Y:S01]  /*1410*/  IMAD.IADD R15, R15, 0x1, R9 ;  /* 0x000000010f0f7824 */ /* 0x000fe200078e0209 */
[----:B------:R-:W-:Y:S01]  /*1420*/  SHF.R.S32.HI R3, RZ, 0x1f, R8 ;  /* 0x0000001fff037819 */ /* 0x000fe20000011408 */
[C---:B------:R-:W-:Y:S01]  /*1430*/  IMAD.SHL.U32 R7, R2.reuse, 0x40, RZ ;  /* 0x0000004002077824 */ /* 0x040fe200078e00ff */
[----:B------:R-:W-:Y:S01]  /*1440*/  LOP3.LUT P5, RZ, R2, 0x4, RZ, 0xc0, !PT ;  /* 0x0000000402ff7812 */ /* 0x000fe200078ac0ff */
[----:B------:R-:W-:Y:S01]  /*1450*/  IMAD.SHL.U32 R4, R12, 0x8, RZ ;  /* 0x000000080c047824 */ /* 0x000fe200078e00ff */
[----:B------:R-:W-:Y:S01]  /*1460*/  LOP3.LUT P4, RZ, R2, 0x2, RZ, 0xc0, !PT ;  /* 0x0000000202ff7812 */ /* 0x000fe2000788c0ff */
[----:B------:R-:W-:Y:S01]  /*1470*/  IMAD R3, R3, c[0x0][0x1a8], RZ ;  /* 0x00006a0003037a24 */ /* 0x000fe200078e02ff */
[----:B------:R-:W-:Y:S01]  /*1480*/  LOP3.LUT R7, R7, 0x1c0, RZ, 0xc0, !PT ;  /* 0x000001c007077812 */ /* 0x000fe200078ec0ff */
[----:B------:R-:W-:Y:S01]  /*1490*/  IMAD.SHL.U32 R11, R11, 0x40, RZ ;  /* 0x000000400b0b7824 */ /* 0x000fe200078e00ff */
[----:B------:R-:W-:Y:S01]  /*14a0*/  IADD3 R2, R21, UR7, RZ ;  /* 0x0000000715027c10 */ /* 0x000fe2000fffe0ff */
[C---:B------:R-:W-:Y:S01]  /*14b0*/  IMAD R3, R8.reuse, c[0x0][0x1ac], R3 ;  /* 0x00006b0008037a24 */ /* 0x040fe200078e0203 */
[----:B------:R-:W-:Y:S01]  /*14c0*/  LOP3.LUT R4, R7, 0x8, R4, 0xf8, !PT ;  /* 0x0000000807047812 */ /* 0x000fe200078ef804 */
[----:B------:R-:W-:Y:S01]  /*14d0*/  IMAD.WIDE.U32 R8, R8, c[0x0][0x1a8], R14 ;  /* 0x00006a0008087a25 */ /* 0x000fe200078e000e */
[----:B------:R-:W-:-:S02]  /*14e0*/  SHF.R.U32.HI R13, RZ, 0x3, R7 ;  /* 0x00000003ff0d7819 */ /* 0x000fc40000011607 */
[-C--:B------:R-:W-:Y:S01]  /*14f0*/  LEA.HI R14, R20, R5.reuse, RZ, 0x6 ;  /* 0x00000005140e7211 */ /* 0x080fe200078f30ff */
[----:B------:R-:W-:Y:S01]  /*1500*/  IMAD.IADD R7, R9, 0x1, R3 ;  /* 0x0000000109077824 */ /* 0x000fe200078e0203 */
[----:B------:R-:W-:Y:S01]  /*1510*/  LEA R10, P0, R8, c[0x0][0x160], 0x1 ;  /* 0x00005800080a7a11 */ /* 0x000fe200078008ff */
[----:B------:R-:W-:Y:S01]  /*1520*/  IMAD R9, R204, c[0x0][0x2c4], RZ ;  /* 0x0000b100cc097a24 */ /* 0x000fe200078e02ff */
[----:B------:R-:W-:Y:S01]  /*1530*/  LOP3.LUT R11, R11, 0xfffffe00, RZ, 0xc0, !PT ;  /* 0xfffffe000b0b7812 */ /* 0x000fe200078ec0ff */
[----:B------:R-:W-:Y:S01]  /*1540*/  IMAD.SHL.U32 R14, R14, 0x8, RZ ;  /* 0x000000080e0e7824 */ /* 0x000fe200078e00ff */
[----:B------:R-:W-:Y:S01]  /*1550*/  LEA.HI.X R8, R8, c[0x0][0x164], R7, 0x1, P0 ;  /* 0x0000590008087a11 */ /* 0x000fe200000f0c07 */
[----:B------:R1:W3:Y:S01]  /*1560*/  SHFL.IDX PT, R18, R10, RZ, 0x181f ;  /* 0x00181fff0a127589 */ /* 0x0002e200000e0000 */
[----:B------:R-:W-:Y:S01]  /*1570*/  LEA.HI R7, R20, R5, RZ, 0x5 ;  /* 0x0000000514077211 */ /* 0x000fe200078f28ff */
[----:B------:R-:W-:Y:S01]  /*1580*/  IMAD R189, R12, 0x200, R189 ;  /* 0x000002000cbd7824 */ /* 0x000fe200078e02bd */
[----:B------:R-:W-:Y:S01]  /*1590*/  LOP3.LUT P0, RZ, R212, 0x2, RZ, 0xc0, !PT ;  /* 0x00000002d4ff7812 */ /* 0x000fe2000780c0ff */
[----:B------:R1:W4:Y:S01]  /*15a0*/  SHFL.IDX PT, R19, R8, RZ, 0x181f ;  /* 0x00181fff08137589 */ /* 0x00032200000e0000 */
[----:B------:R-:W-:-:S02]  /*15b0*/  SHF.R.S32.HI R6, RZ, 0x5, R7 ;  /* 0x00000005ff067819 */ /* 0x000fc40000011407 */
[----:B------:R-:W-:Y:S01]  /*15c0*/  LOP3.LUT R3, R4, R13, RZ, 0x3c, !PT ;  /* 0x0000000d04037212 */ /* 0x000fe200078e3cff */
[----:B------:R-:W-:Y:S01]  /*15d0*/  IMAD.MOV.U32 R4, RZ, RZ, 0x20 ;  /* 0x00000020ff047424 */ /* 0x000fe200078e00ff */
[----:B------:R-:W-:Y:S02]  /*15e0*/  IADD3 R15, R210, 0x80, RZ ;  /* 0x00000080d20f7810 */ /* 0x000fe40007ffe0ff */
[----:B------:R-:W-:Y:S02]  /*15f0*/  SEL R188, R188, 0xfffffff0, !P4 ;  /* 0xfffffff0bcbc7807 */ /* 0x000fe40006000000 */
[----:B------:R-:W-:Y:S02]  /*1600*/  ISETP.GE.AND P3, PT, R210, c[0x0][0x198], PT ;  /* 0x00006600d2007a0c */ /* 0x000fe40003f66270 */
[----:B------:R-:W-:Y:S02]  /*1610*/  SEL R4, R4, 0xffffffe0, !P5 ;  /* 0xffffffe004047807 */ /* 0x000fe40006800000 */
[----:B------:R-:W-:-:S02]  /*1620*/  ISETP.GE.AND P4, PT, R15, c[0x0][0x198], PT ;  /* 0x000066000f007a0c */ /* 0x000fc40003f86270 */
[----:B------:R-:W-:Y:S01]  /*1630*/  LOP3.LUT R201, R201, 0xfffffe00, R14, 0xf8, !PT ;  /* 0xfffffe00c9c97812 */ /* 0x000fe200078ef80e */
[----:B--2---:R2:W5:Y:S01]  /*1640*/  @P2 R2UR UR9, R0 ;  /* 0x00000000000923c2 */ /* 0x00456200000e0000 */
[----:B------:R-:W-:Y:S01]  /*1650*/  ISETP.GE.AND P2, PT, R2, R9, PT ;  /* 0x000000090200720c */ /* 0x000fe20003f46270 */
[----:B-----5:R-:W-:Y:S01]  /*1660*/  @!UP0 UMOV UR9, UR11 ;  /* 0x0000000b00098c82 */ /* 0x020fe20008000000 */
[----:B--2---:R-:W-:Y:S01]  /*1670*/  P2R R0, PR, RZ, 0x1 ;  /* 0x00000001ff007803 */ /* 0x004fe20000000000 */
[----:B------:R-:W-:Y:S01]  /*1680*/  IMAD R0, R6, 0x400, R11 ;  /* 0x0000040006007824 */ /* 0x000fe200078e020b */
[----:B------:R-:W-:-:S03]  /*1690*/  ISETP.GE.AND P0, PT, R16, c[0x0][0x198], PT ;  /* 0x0000660010007a0c */ /* 0x000fc60003f06270 */
[----:B------:R-:W-:Y:S01]  /*16a0*/  IMAD.IADD R0, R0, 0x1, R3 ;  /* 0x0000000100007824 */ /* 0x000fe200078e0203 */
[----:B------:R-:W-:-:S05]  /*16b0*/  LOP3.LUT R3, R3, R11, RZ, 0xfc, !PT ;  /* 0x0000000b03037212 */ /* 0x000fca00078efcff */
        /* <DEDUP_REMOVED lines=15> */
.L_x_987:
[----:B-1-34-:R-:W-:Y:S05]  /*17b0*/  BSYNC B0 ;  /* 0x0000000000007941 */ /* 0x01afea0003800000 */
.L_x_986:
        /* <DEDUP_REMOVED lines=20> */
.L_x_989:
[----:B------:R-:W-:Y:S05]  /*1900*/  BSYNC B0 ;  /* 0x0000000000007941 */ /* 0x000fea0003800000 */
.L_x_988:
[----:B------:R-:W-:Y:S01]  /*1910*/  IADD3 R12, R2, 0x40, RZ ;  /* 0x00000040020c7810 */ /* 0x000fe20007ffe0ff */
[----:B--2---:R2:W4:Y:S01]  /*1920*/  SHFL.IDX PT, R19, R8, 0x2, 0x181f ;  /* 0x00581f0008137f89 */ /* 0x00452200000e0000 */
        /* <DEDUP_REMOVED lines=18> */
.L_x_991:
[----:B------:R-:W-:Y:S05]  /*1a50*/  BSYNC B0 ;  /* 0x0000000000007941 */ /* 0x000fea0003800000 */
.L_x_990:
[----:B------:R-:W-:Y:S01]  /*1a60*/  SHFL.IDX PT, R12, R10, 0x3, 0x181f ;  /* 0x00781f000a0c7f89 */ /* 0x000fe200000e0000 */
[----:B------:R-:W-:Y:S01]  /*1a70*/  IADD3 R2, R2, 0x60, RZ ;  /* 0x0000006002027810 */ /* 0x000fe20007ffe0ff */
[----:B------:R-:W-:Y:S01]  /*1a80*/  IMAD.MOV.U32 R196, RZ, RZ, c[0x0][0x2b8] ;  /* 0x0000ae00ffc47624 */ /* 0x000fe200078e00ff */
[----:B------:R-:W-:Y:S01]  /*1a90*/  SHF.R.S32.HI R209, RZ, 0x1f, R16 ;  /* 0x0000001fffd17819 */ /* 0x000fe20000011410 */
[----:B---3--:R-:W3:Y:S01]  /*1aa0*/  SHFL.IDX PT, R13, R8, 0x3, 0x181f ;  /* 0x00781f00080d7f89 */ /* 0x008ee200000e0000 */
[----:B------:R-:W-:Y:S01]  /*1ab0*/  ISETP.GE.AND P2, PT, R2, R9, PT ;  /* 0x000000090200720c */ /* 0x000fe20003f46270 */
[----:B------:R-:W-:Y:S01]  /*1ac0*/  IMAD.SHL.U32 R144, R201, 0x2, RZ ;  /* 0x00000002c9907824 */ /* 0x000fe200078e00ff */
[----:B------:R-:W-:Y:S01]  /*1ad0*/  LEA.HI R209, R209, R16, RZ, 0x3 ;  /* 0x00000010d1d17211 */ /* 0x000fe200078f18ff */
[----:B------:R-:W-:Y:S01]  /*1ae0*/  USHF.R.S32.HI UR8, URZ, 0x1f, UR9 ;  /* 0x0000001f3f087899 */ /* 0x000fe20008011409 */
[----:B------:R-:W-:Y:S01]  /*1af0*/  IADD3 R9, R149, -0x1, RZ ;  /* 0xffffffff95097810 */ /* 0x000fe20007ffe0ff */
[----:B------:R-:W-:Y:S01]  /*1b00*/  ULDC.64 UR4, c[0x0][0x2b0] ;  /* 0x0000ac0000047ab9 */ /* 0x000fe20000000a00 */
[----:B------:R-:W-:Y:S01]  /*1b10*/  SHF.R.S32.HI R192, RZ, 0x1f, R15 ;  /* 0x0000001fffc07819 */ /* 0x000fe2000001140f */
[----:B------:R-:W-:Y:S01]  /*1b20*/  UIMAD UR8, UR8, UR4, URZ ;  /* 0x00000004080872a4 */ /* 0x000fe2000f8e023f */
[----:B------:R-:W-:Y:S01]  /*1b30*/  LOP3.LUT R209, R209, 0xfffffff8, RZ, 0xc0, !PT ;  /* 0xfffffff8d1d17812 */ /* 0x000fe200078ec0ff */
[----:B------:R-:W-:Y:S01]  /*1b40*/  IMAD.SHL.U32 R146, R9, 0x40, RZ ;  /* 0x0000004009927824 */ /* 0x000fe200078e00ff */
[----:B------:R-:W-:Y:S01]  /*1b50*/  LEA.HI R192, R192, R15, RZ, 0x3 ;  /* 0x0000000fc0c07211 */ /* 0x000fe200078f18ff */
[----:B------:R-:W-:Y:S01]  /*1b60*/  UIMAD.WIDE.U32 UR12, UR9, UR4, URZ ;  /* 0x00000004090c72a5 */ /* 0x000fe2000f8e003f */
[----:B------:R-:W-:Y:S01]  /*1b70*/  ISETP.NE.AND P5, PT, R196, 0x1, PT ;  /* 0x00000001c400780c */ /* 0x000fe20003fa5270 */
[----:B------:R-:W-:Y:S01]  /*1b80*/  IMAD.IADD R200, R202, 0x1, R146 ;  /* 0x00000001cac87824 */ /* 0x000fe200078e0292 */
[----:B------:R-:W-:Y:S01]  /*1b90*/  LOP3.LUT R192, R192, 0xfffffff8, RZ, 0xc0, !PT ;  /* 0xfffffff8c0c07812 */ /* 0x000fe200078ec0ff */
[----:B------:R-:W-:Y:S01]  /*1ba0*/  UIMAD UR8, UR9, UR5, UR8 ;  /* 0x00000005090872a4 */ /* 0x000fe2000f8e0208 */
[----:B------:R-:W-:Y:S01]  /*1bb0*/  P2R R2, PR, RZ, 0x20 ;  /* 0x00000020ff027803 */ /* 0x000fe20000000000 */
[----:B------:R-:W-:Y:S01]  /*1bc0*/  IMAD.MOV.U32 R199, RZ, RZ, RZ ;  /* 0x000000ffffc77224 */ /* 0x000fe200078e00ff */
[----:B------:R-:W-:Y:S01]  /*1bd0*/  ULDC.64 UR4, c[0x0][0x210] ;  /* 0x0000840000047ab9 */ /* 0x000fe20000000a00 */
[----:B------:R-:W-:Y:S01]  /*1be0*/  P2R R17, PR, RZ, 0x2 ;  /* 0x00000002ff117803 */ /* 0x000fe20000000000 */
[----:B------:R-:W-:Y:S01]  /*1bf0*/  UIADD3 UR8, UR13, UR8, URZ ;  /* 0x000000080d087290 */ /* 0x000fe2000fffe03f */
[----:B---34-:R-:W-:-:S04]  /*1c00*/  @!P2 IMAD.WIDE R18, R210, 0x2, R12 ;  /* 0x00000002d212a825 */ /* 0x018fc800078e020c */
[--C-:B-12---:R-:W-:Y:S01]  /*1c10*/  @!P2 IMAD.WIDE R10, R209, 0x2, R12.reuse ;  /* 0x00000002d10aa825 */ /* 0x106fe200078e020c */
[----:B------:R-:W-:Y:S01]  /*1c20*/  @!PT LDS RZ, [RZ] ;  /* 0x00000000fffff984 */ /* 0x000fe20000000800 */
[----:B------:R1:W-:Y:S03]  /*1c30*/  @!P2 LDGSTS.E.BYPASS.LTC128B.128 [R144+0x1b100], [R18.64], !P3 ;  /* 0x1b1000001290afae */ /* 0x0003e6000d901d4e */
[----:B------:R-:W-:Y:S01]  /*1c40*/  @!P2 IMAD.WIDE R26, R192, 0x2, R12 ;  /* 0x00000002c01aa825 */ /* 0x000fe200078e020c */
[----:B------:R2:W-:Y:S01]  /*1c50*/  @!P2 LDGSTS.E.BYPASS.LTC128B.128 [R144+0x1f100], [R10.64], !P0 ;  /* 0x1f1000000a90afae */ /* 0x0005e2000c101d4e */
[C---:B------:R-:W-:Y:S02]  /*1c60*/  ISETP.GE.AND P0, PT, R200.reuse, R195, PT ;  /* 0x000000c3c800720c */ /* 0x040fe40003f06270 */
[----:B------:R-:W-:Y:S01]  /*1c70*/  IMAD.IADD R200, R200, 0x1, R203 ;  /* 0x00000001c8c87824 */ /* 0x000fe200078e02cb */
[----:B------:R3:W-:Y:S01]  /*1c80*/  @!P2 LDGSTS.E.BYPASS.LTC128B.128 [R144+0x23100], [R26.64], !P4 ;  /* 0x231000001a90afae */ /* 0x0007e2000e101d4e */
[----:B------:R-:W-:-:S02]  /*1c90*/  ISETP.GT.OR P0, PT, R202, 0x3f, P0 ;  /* 0x0000003fca00780c */ /* 0x000fc40000704670 */
[----:B------:R-:W-:Y:S01]  /*1ca0*/  @P5 IMAD.HI.U32 R8, R200, c[0x0][0x2bc], RZ ;  /* 0x0000af00c8085a27 */ /* 0x000fe200078e00ff */
[----:B------:R-:W0:Y:S03]  /*1cb0*/  LDGDEPBAR ;  /* 0x00000000000079af */ /* 0x000e260000000000 */
[----:B------:R-:W-:Y:S01]  /*1cc0*/  IMAD.MOV.U32 R2, RZ, RZ, R200 ;  /* 0x000000ffff027224 */ /* 0x000fe200078e00c8 */
[----:B------:R-:W-:-:S06]  /*1cd0*/  @P5 SHF.R.U32.HI R2, RZ, c[0x0][0x2c0], R8 ;  /* 0x0000b000ff025a19 */ /* 0x000fcc0000011608 */
[----:B--2---:R-:W-:-:S04]  /*1ce0*/  @!P0 IADD3 R11, P3, R2, UR12, RZ ;  /* 0x0000000c020b8c10 */ /* 0x004fc8000ff7e0ff */
[----:B------:R-:W-:Y:S02]  /*1cf0*/  @!P0 LEA.HI.X.SX32 R8, R2, UR8, 0x1, P3 ;  /* 0x0000000802088c11 */ /* 0x000fe400098f0eff */
[----:B------:R-:W-:-:S04]  /*1d00*/  @!P0 LEA R10, P3, R11, c[0x0][0x2a0], 0x2 ;  /* 0x0000a8000b0a8a11 */ /* 0x000fc800078610ff */
[----:B------:R-:W-:Y:S01]  /*1d10*/  @!P0 LEA.HI.X R11, R11, c[0x0][0x2a4], R8, 0x2, P3 ;  /* 0x0000a9000b0b8a11 */ /* 0x000fe200018f1408 */
[----:B------:R-:W-:Y:S06]  /*1d20*/  BAR.SYNC.DEFER_BLOCKING 0x0 ;  /* 0x0000000000007b1d */ /* 0x000fec0000010000 */
[----:B------:R-:W2:Y:S01]  /*1d30*/  @!P0 LDG.E R199, [R10.64] ;  /* 0x0000000e0ac78981 */ /* 0x000ea2000c1e1900 */
[----:B------:R-:W-:Y:S01]  /*1d40*/  IMAD.MOV R13, RZ, RZ, -R2 ;  /* 0x000000ffff0d7224 */ /* 0x000fe200078e0a02 */
[----:B------:R-:W-:Y:S01]  /*1d50*/  UIMAD UR9, UR18, UR4, URZ ;  /* 0x00000004120972a4 */ /* 0x000fe2000f8e023f */
[C---:B------:R-:W-:Y:S01]  /*1d60*/  IMAD.WIDE R28, R210.reuse, 0x2, RZ ;  /* 0x00000002d21c7825 */ /* 0x040fe200078e02ff */
[----:B------:R-:W-:Y:S01]  /*1d70*/  UIMAD.WIDE.U32 UR16, UR10, UR4, URZ ;  /* 0x000000040a1072a5 */ /* 0x000fe2000f8e003f */
[----:B------:R-:W-:Y:S01]  /*1d80*/  ISETP.GE.AND P5, PT, R210, c[0x0][0x1d4], PT ;  /* 0x00007500d2007a0c */ /* 0x000fe20003fa6270 */
[----:B------:R-:W-:Y:S01]  /*1d90*/  UIMAD UR9, UR10, UR5, UR9 ;  /* 0x000000050a0972a4 */ /* 0x000fe2000f8e0209 */
[----:B------:R-:W-:Y:S01]  /*1da0*/  IMAD R200, R13, c[0x0][0x2b8], R200 ;  /* 0x0000ae000dc87a24 */ /* 0x000fe200078e02c8 */
[----:B------:R-:W-:Y:S01]  /*1db0*/  ISETP.GE.AND P4, PT, R16, c[0x0][0x1d4], PT ;  /* 0x0000750010007a0c */ /* 0x000fe20003f86270 */
[----:B------:R-:W-:Y:S01]  /*1dc0*/  ULDC.64 UR4, c[0x0][0x1e8] ;  /* 0x00007a0000047ab9 */ /* 0x000fe20000000a00 */
[----:B---3--:R-:W-:Y:S01]  /*1dd0*/  IMAD.WIDE R26, R209, 0x2, RZ ;  /* 0x00000002d11a7825 */ /* 0x008fe200078e02ff */
[----:B------:R-:W-:Y:S01]  /*1de0*/  UIADD3 UR9, UR17, UR9, URZ ;  /* 0x0000000911097290 */ /* 0x000fe2000fffe03f */
[----:B------:R-:W-:Y:S01]  /*1df0*/  SHF.R.S32.HI R13, RZ, 0x1f, R200 ;  /* 0x0000001fff0d7819 */ /* 0x000fe200000114c8 */
[----:B------:R-:W-:Y:S01]  /*1e00*/  UIMAD UR18, UR18, UR4, URZ ;  /* 0x00000004121272a4 */ /* 0x000fe2000f8e023f */
[C---:B-1----:R-:W-:Y:S01]  /*1e10*/  IMAD.WIDE.U32 R18, R200.reuse, c[0x0][0x208], RZ ;  /* 0x00008200c8127a25 */ /* 0x042fe200078e00ff */
[----:B------:R-:W-:Y:S01]  /*1e20*/  UIMAD.WIDE.U32 UR22, UR10, UR4, URZ ;  /* 0x000000040a1672a5 */ /* 0x000fe2000f8e003f */
[----:B------:R-:W-:Y:S01]  /*1e30*/  ISETP.GE.AND P6, PT, R15, c[0x0][0x1d4], PT ;  /* 0x000075000f007a0c */ /* 0x000fe20003fc6270 */
[----:B------:R-:W-:Y:S01]  /*1e40*/  UIMAD UR18, UR10, UR5, UR18 ;  /* 0x000000050a1272a4 */ /* 0x000fe2000f8e0212 */
[C---:B------:R-:W-:Y:S01]  /*1e50*/  IMAD R23, R13.reuse, c[0x0][0x208], RZ ;  /* 0x000082000d177a24 */ /* 0x040fe200078e02ff */
[----:B------:R-:W-:Y:S01]  /*1e60*/  SHF.R.S32.HI R145, RZ, 0x1f, R210 ;  /* 0x0000001fff917819 */ /* 0x000fe200000114d2 */
[----:B------:R-:W-:Y:S01]  /*1e70*/  IMAD R13, R13, c[0x0][0x1e0], RZ ;  /* 0x000078000d0d7a24 */ /* 0x000fe200078e02ff */
[----:B------:R-:W-:Y:S01]  /*1e80*/  UIADD3 UR18, UR23, UR18, URZ ;  /* 0x0000001217127290 */ /* 0x000fe2000fffe03f */
[C---:B------:R-:W-:Y:S01]  /*1e90*/  IMAD R24, R200.reuse, c[0x0][0x20c], R23 ;  /* 0x00008300c8187a24 */ /* 0x040fe200078e0217 */
[----:B------:R-:W-:Y:S01]  /*1ea0*/  SEL R211, RZ, 0x10, P6 ;  /* 0x00000010ffd37807 */ /* 0x000fe20003000000 */
[----:B------:R-:W-:Y:S01]  /*1eb0*/  IMAD R13, R200, c[0x0][0x1e4], R13 ;  /* 0x00007900c80d7a24 */ /* 0x000fe200078e020d */
[----:B------:R-:W-:Y:S01]  /*1ec0*/  IADD3 R198, R144, 0x100, RZ ;  /* 0x0000010090c67810 */ /* 0x000fe20007ffe0ff */
[----:B------:R-:W-:Y:S01]  /*1ed0*/  IMAD.IADD R25, R19, 0x1, R24 ;  /* 0x0000000113197824 */ /* 0x000fe200078e0218 */
[----:B------:R-:W-:Y:S01]  /*1ee0*/  SHF.R.S32.HI R132, RZ, 0x1f, R209 ;  /* 0x0000001fff847819 */ /* 0x000fe200000114d1 */
[----:B------:R-:W-:Y:S01]  /*1ef0*/  IMAD.MOV.U32 R24, RZ, RZ, R18 ;  /* 0x000000ffff187224 */ /* 0x000fe200078e0012 */
[----:B------:R-:W-:Y:S01]  /*1f00*/  SHF.R.S32.HI R133, RZ, 0x1f, R192 ;  /* 0x0000001fff857819 */ /* 0x000fe200000114c0 */
[----:B------:R-:W-:-:S04]  /*1f10*/  IMAD.WIDE.U32 R18, R200, c[0x0][0x1e0], RZ ;  /* 0x00007800c8127a25 */ /* 0x000fc800078e00ff */
[----:B------:R-:W-:Y:S01]  /*1f20*/  IMAD.IADD R19, R19, 0x1, R13 ;  /* 0x0000000113137824 */ /* 0x000fe200078e020d */
        /* <DEDUP_REMOVED lines=9> */
[----:B------:R-:W-:Y:S01]  /*1fc0*/  LEA R23, P0, R11, c[0x0][0x1f8], 0x1 ;  /* 0x00007e000b177a11 */ /* 0x000fe200078008ff */
[----:B------:R-:W-:-:S03]  /*1fd0*/  IMAD.WIDE R24, R192, 0x2, RZ ;  /* 0x00000002c0187825 */ /* 0x000fc600078e02ff */
[----:B------:R-:W-:Y:S01]  /*1fe0*/  LEA.HI.X R22, R11, c[0x0][0x1fc], R22, 0x1, P0 ;  /* 0x00007f000b167a11 */ /* 0x000fe200000f0c16 */
[----:B------:R-:W1:Y:S01]  /*1ff0*/  SHFL.IDX PT, R13, R23, RZ, 0x181f ;  /* 0x00181fff170d7589 */ /* 0x000e6200000e0000 */
[----:B------:R-:W-:-:S03]  /*2000*/  IADD3 R8, P0, R18, UR22, RZ ;  /* 0x0000001612087c10 */ /* 0x000fc6000ff1e0ff */
[----:B------:R-:W-:Y:S01]  /*2010*/  SHFL.IDX PT, R11, R23, 0x1, 0x181f ;  /* 0x00381f00170b7f89 */ /* 0x000fe200000e0000 */
[----:B------:R-:W-:Y:S02]  /*2020*/  IADD3.X R19, R19, UR18, R2, P0, !PT ;  /* 0x0000001213137c10 */ /* 0x000fe400087fe402 */
[C---:B------:R-:W-:Y:S01]  /*2030*/  LEA R10, P0, R8.reuse, c[0x0][0x1c8], 0x1 ;  /* 0x00007200080a7a11 */ /* 0x040fe200078008ff */
[----:B------:R-:W2:Y:S01]  /*2040*/  SHFL.IDX PT, R14, R22, RZ, 0x181f ;  /* 0x00181fff160e7589 */ /* 0x000ea200000e0000 */
[----:B------:R-:W-:Y:S02]  /*2050*/  IADD3 R2, -R21, R195, -R146 ;  /* 0x000000c315027210 */ /* 0x000fe40007ffe992 */
[----:B------:R-:W-:Y:S01]  /*2060*/  LEA.HI.X R8, R8, c[0x0][0x1cc], R19, 0x1, P0 ;  /* 0x0000730008087a11 */ /* 0x000fe200000f0c13 */
[----:B------:R3:W4:Y:S04]  /*2070*/  SHFL.IDX PT, R12, R22, 0x1, 0x181f ;  /* 0x00381f00160c7f89 */ /* 0x00072800000e0000 */
[----:B------:R-:W-:Y:S04]  /*2080*/  SHFL.IDX PT, R18, R10, RZ, 0x181f ;  /* 0x00181fff0a127589 */ /* 0x000fe800000e0000 */
[----:B------:R-:W5:Y:S01]  /*2090*/  SHFL.IDX PT, R19, R8, RZ, 0x181f ;  /* 0x00181fff08137589 */ /* 0x000f6200000e0000 */
[----:B-1----:R-:W-:-:S05]  /*20a0*/  IADD3 R30, P3, R13, R26, RZ ;  /* 0x0000001a0d1e7210 */ /* 0x002fca0007f7e0ff */
[----:B--2---:R-:W-:Y:S01]  /*20b0*/  IMAD.X R31, R14, 0x1, R27, P3 ;  /* 0x000000010e1f7824 */ /* 0x004fe200018e061b */
[-C--:B------:R-:W-:Y:S02]  /*20c0*/  IADD3 R26, P3, R26, R11.reuse, RZ ;  /* 0x0000000b1a1a7210 */ /* 0x080fe40007f7e0ff */
[----:B---3--:R-:W-:Y:S02]  /*20d0*/  IADD3 R22, P2, R13, R28, RZ ;  /* 0x0000001c0d167210 */ /* 0x008fe40007f5e0ff */
[----:B------:R-:W-:Y:S01]  /*20e0*/  IADD3 R28, P0, R28, R11, RZ ;  /* 0x0000000b1c1c7210 */ /* 0x000fe20007f1e0ff */
[--C-:B----4-:R-:W-:Y:S01]  /*20f0*/  IMAD.X R27, R27, 0x1, R12.reuse, P3 ;  /* 0x000000011b1b7824 */ /* 0x110fe200018e060c */
[----:B------:R-:W-:Y:S01]  /*2100*/  ISETP.GE.AND P3, PT, R210, c[0x0][0x1d4], PT ;  /* 0x00007500d2007a0c */ /* 0x000fe20003f66270 */
[----:B------:R-:W-:Y:S01]  /*2110*/  IMAD.X R23, R14, 0x1, R29, P2 ;  /* 0x000000010e177824 */ /* 0x000fe200010e061d */
[----:B------:R-:W-:Y:S01]  /*2120*/  IADD3 R32, P2, R13, R24, RZ ;  /* 0x000000180d207210 */ /* 0x000fe20007f5e0ff */
[----:B------:R-:W-:Y:S01]  /*2130*/  IMAD.X R29, R29, 0x1, R12, P0 ;  /* 0x000000011d1d7824 */ /* 0x000fe200000e060c */
[----:B------:R-:W-:-:S03]  /*2140*/  ISETP.GE.AND P0, PT, R2, 0x1, PT ;  /* 0x000000010200780c */ /* 0x000fc60003f06270 */
[----:B------:R-:W-:Y:S01]  /*2150*/  IMAD.X R33, R14, 0x1, R25, P2 ;  /* 0x000000010e217824 */ /* 0x000fe200010e0619 */
[----:B------:R-:W-:-:S05]  /*2160*/  IADD3 R24, P2, R24, R11, RZ ;  /* 0x0000000b18187210 */ /* 0x000fca0007f5e0ff */
[----:B------:R-:W-:-:S04]  /*2170*/  IMAD.X R25, R25, 0x1, R12, P2 ;  /* 0x0000000119197824 */ /* 0x000fc800010e060c */
[----:B-----5:R-:W-:-:S04]  /*2180*/  @P0 IMAD.WIDE R34, R210, 0x2, R18 ;  /* 0x00000002d2220825 */ /* 0x020fc800078e0212 */
[--C-:B------:R-:W-:Y:S01]  /*2190*/  @P0 IMAD.WIDE R12, R209, 0x2, R18.reuse ;  /* 0x00000002d10c0825 */ /* 0x100fe200078e0212 */
[----:B------:R1:W-:Y:S03]  /*21a0*/  @P0 LDGSTS.E.BYPASS.LTC128B.128 [R144+0xc100], [R34.64], !P5 ;  /* 0x0c10000022900fae */ /* 0x0003e6000e901d4e */
[----:B------:R-:W-:Y:S01]  /*21b0*/  @P0 IMAD.WIDE R40, R192, 0x2, R18 ;  /* 0x00000002c0280825 */ /* 0x000fe200078e0212 */
[----:B------:R1:W-:Y:S04]  /*21c0*/  @P0 LDGSTS.E.BYPASS.LTC128B.128 [R144+0xe100], [R12.64], !P4 ;  /* 0x0e1000000c900fae */ /* 0x0003e8000e101d4e */
[----:B------:R-:W-:Y:S04]  /*21d0*/  SHFL.IDX PT, R18, R10, 0x1, 0x181f ;  /* 0x00381f000a127f89 */ /* 0x000fe800000e0000 */
[----:B------:R-:W2:Y:S04]  /*21e0*/  SHFL.IDX PT, R19, R8, 0x1, 0x181f ;  /* 0x00381f0008137f89 */ /* 0x000ea800000e0000 */
[----:B------:R1:W-:Y:S01]  /*21f0*/  @P0 LDGSTS.E.BYPASS.LTC128B.128 [R144+0x10100], [R40.64], !P6 ;  /* 0x1010000028900fae */ /* 0x0003e2000f101d4e */
[----:B------:R-:W-:-:S13]  /*2200*/  ISETP.GT.AND P0, PT, R2, 0x20, PT ;  /* 0x000000200200780c */ /* 0x000fda0003f04270 */
[----:B--2---:R-:W-:-:S04]  /*2210*/  @P0 IMAD.WIDE R38, R210, 0x2, R18 ;  /* 0x00000002d2260825 */ /* 0x004fc800078e0212 */
[--C-:B------:R-:W-:Y:S01]  /*2220*/  @P0 IMAD.WIDE R36, R209, 0x2, R18.reuse ;  /* 0x00000002d1240825 */ /* 0x100fe200078e0212 */
[----:B------:R1:W-:Y:S03]  /*2230*/  @P0 LDGSTS.E.BYPASS.LTC128B.128 [R144+0xd100], [R38.64], !P5 ;  /* 0x0d10000026900fae */ /* 0x0003e6000e901d4e */
[----:B------:R-:W-:Y:S01]  /*2240*/  @P0 IMAD.WIDE R18, R192, 0x2, R18 ;  /* 0x00000002c0120825 */ /* 0x000fe200078e0212 */
[----:B------:R1:W-:Y:S04]  /*2250*/  @P0 LDGSTS.E.BYPASS.LTC128B.128 [R144+0xf100], [R36.64], !P4 ;  /* 0x0f10000024900fae */ /* 0x0003e8000e101d4e */
[----:B------:R1:W-:Y:S01]  /*2260*/  @P0 LDGSTS.E.BYPASS.LTC128B.128 [R144+0x11100], [R18.64], !P6 ;  /* 0x1110000012900fae */ /* 0x0003e2000f101d4e */
[----:B------:R-:W-:-:S02]  /*2270*/  ISETP.LT.OR P0, PT, R2, 0x1, P3 ;  /* 0x000000010200780c */ /* 0x000fc40001f01670 */
[----:B------:R-:W-:Y:S01]  /*2280*/  ISETP.LT.OR P3, PT, R2, 0x21, P3 ;  /* 0x000000210200780c */ /* 0x000fe20001f61670 */
[----:B------:R-:W0:Y:S10]  /*2290*/  LDGDEPBAR ;  /* 0x00000000000079af */ /* 0x000e340000000000 */
[----:B------:R1:W-:Y:S01]  /*22a0*/  LDGSTS.E.BYPASS.LTC128B.128 [R144+0x100], [R22.64], !P0 ;  /* 0x0010000016907fae */ /* 0x0003e2000c101d4e */
[----:B------:R-:W-:-:S04]  /*22b0*/  ISETP.GE.AND P0, PT, R16, c[0x0][0x1d4], PT ;  /* 0x0000750010007a0c */ /* 0x000fc80003f06270 */
[C---:B------:R-:W-:Y:S02]  /*22c0*/  ISETP.LT.OR P2, PT, R2.reuse, 0x1, P0 ;  /* 0x000000010200780c */ /* 0x040fe40000741670 */
[----:B------:R-:W-:-:S11]  /*22d0*/  ISETP.LT.OR P0, PT, R2, 0x21, P0 ;  /* 0x000000210200780c */ /* 0x000fd60000701670 */
[----:B------:R1:W-:Y:S01]  /*22e0*/  LDGSTS.E.BYPASS.LTC128B.128 [R144+0x2100], [R30.64], !P2 ;  /* 0x021000001e907fae */ /* 0x0003e2000d101d4e */
[----:B------:R-:W-:-:S04]  /*22f0*/  ISETP.GE.AND P2, PT, R15, c[0x0][0x1d4], PT ;  /* 0x000075000f007a0c */ /* 0x000fc80003f46270 */
[----:B------:R-:W-:-:S13]  /*2300*/  ISETP.LT.OR P1, PT, R2, 0x1, P2 ;  /* 0x000000010200780c */ /* 0x000fda0001721670 */
[----:B------:R1:W-:Y:S01]  /*2310*/  LDGSTS.E.BYPASS.LTC128B.128 [R144+0x4100], [R32.64], !P1 ;  /* 0x0410000020907fae */ /* 0x0003e2000c901d4e */
[----:B------:R-:W-:-:S03]  /*2320*/  ISETP.NE.AND P1, PT, R17, RZ, PT ;  /* 0x000000ff1100720c */ /* 0x000fc60003f25270 */
[----:B------:R1:W-:Y:S01]  /*2330*/  LDGSTS.E.BYPASS.LTC128B.128 [R144+0x1100], [R28.64], !P3 ;  /* 0x011000001c907fae */ /* 0x0003e2000d901d4e */
[----:B------:R-:W-:-:S03]  /*2340*/  ISETP.GT.AND P3, PT, R9, R194, PT ;  /* 0x000000c20900720c */ /* 0x000fc60003f64270 */
[----:B------:R1:W-:Y:S01]  /*2350*/  LDGSTS.E.BYPASS.LTC128B.128 [R144+0x3100], [R26.64], !P0 ;  /* 0x031000001a907fae */ /* 0x0003e2000c101d4e */
[----:B------:R-:W-:Y:S02]  /*2360*/  ISETP.LT.OR P0, PT, R2, 0x21, P2 ;  /* 0x000000210200780c */ /* 0x000fe40001701670 */
[----:B------:R-:W-:Y:S02]  /*2370*/  ISETP.GT.AND P2, PT, R202, 0x3f, PT ;  /* 0x0000003fca00780c */ /* 0x000fe40003f44270 */
[----:B------:R-:W-:-:S09]  /*2380*/  P2R R21, PR, RZ, 0x8 ;  /* 0x00000008ff157803 */ /* 0x000fd20000000000 */
[----:B------:R1:W-:Y:S04]  /*2390*/  LDGSTS.E.BYPASS.LTC128B.128 [R144+0x5100], [R24.64], !P0 ;  /* 0x0510000018907fae */ /* 0x0003e8000c101d4e */
[----:B------:R-:W0:Y:S01]  /*23a0*/  LDGDEPBAR ;  /* 0x00000000000079af */ /* 0x000e220000000000 */
        /* <DEDUP_REMOVED lines=14> */
[----:B-1----:R-:W-:Y:S02]  /*2490*/  SEL R12, RZ, 0x10, P5 ;  /* 0x00000010ff0c7807 */ /* 0x002fe40002800000 */
[----:B------:R-:W-:Y:S01]  /*24a0*/  SHF.L.U64.HI R14, R210, 0x1, R145 ;  /* 0x00000001d20e7819 */ /* 0x000fe20000010291 */
        /* <DEDUP_REMOVED lines=9> */
[----:B------:R-:W-:Y:S02]  /*2540*/  IMAD.IADD R11, R11, 0x1, R13 ;  /* 0x000000010b0b7824 */ /* 0x000fe400078e020d */
[----:B------:R-:W-:Y:S01]  /*2550*/  IMAD.SHL.U32 R13, R210, 0x2, RZ ;  /* 0x00000002d20d7824 */ /* 0x000fe200078e00ff */
[----:B--2---:R-:W-:Y:S01]  /*2560*/  SHF.R.S32.HI R2, RZ, 0x1f, R199 ;  /* 0x0000001fff027819 */ /* 0x004fe200000114c7 */
[----:B------:R-:W-:Y:S01]  /*2570*/  IMAD.WIDE.U32 R8, R199, c[0x0][0x1f0], R10 ;  /* 0x00007c00c7087a25 */ /* 0x000fe200078e000a */
[----:B------:R-:W-:-:S03]  /*2580*/  SHF.L.U64.HI R11, R209, 0x1, R132 ;  /* 0x00000001d10b7819 */ /* 0x000fc60000010284 */
[----:B------:R-:W-:Y:S01]  /*2590*/  IMAD R2, R2, c[0x0][0x1f0], RZ ;  /* 0x00007c0002027a24 */ /* 0x000fe200078e02ff */
[----:B------:R-:W-:Y:S01]  /*25a0*/  IADD3 R15, P0, R8, UR22, RZ ;  /* 0x00000016080f7c10 */ /* 0x000fe2000ff1e0ff */
[----:B------:R-:W-:Y:S01]  /*25b0*/  IMAD.SHL.U32 R10, R209, 0x2, RZ ;  /* 0x00000002d10a7824 */ /* 0x000fe200078e00ff */
[----:B------:R-:W-:Y:S01]  /*25c0*/  SHF.L.U64.HI R8, R192, 0x1, R133 ;  /* 0x00000001c0087819 */ /* 0x000fe20000010285 */
[----:B------:R-:W-:-:S05]  /*25d0*/  IMAD R2, R199, c[0x0][0x1f4], R2 ;  /* 0x00007d00c7027a24 */ /* 0x000fca00078e0202 */
[----:B------:R-:W-:Y:S02]  /*25e0*/  IADD3.X R2, R9, UR18, R2, P0, !PT ;  /* 0x0000001209027c10 */ /* 0x000fe400087fe402 */
        /* <DEDUP_REMOVED lines=31> */
.L_x_992:
[----:B------:R-:W0:Y:S01]  /*27e0*/  LDGDEPBAR ;  /* 0x00000000000079af */ /* 0x000e220000000000 */
[----:B------:R-:W-:Y:S01]  /*27f0*/  LOP3.LUT P3, RZ, R212, 0x2, RZ, 0xc0, !PT ;  /* 0x00000002d4ff7812 */ /* 0x000fe2000786c0ff */
[----:B------:R-:W-:Y:S01]  /*2800*/  IMAD.SHL.U32 R189, R189, 0x2, RZ ;  /* 0x00000002bdbd7824 */ /* 0x000fe200078e00ff */
[----:B------:R-:W-:Y:S01]  /*2810*/  MOV R186, 0x20 ;  /* 0x0000002000ba7802 */ /* 0x000fe20000000f00 */
[----:B------:R-:W-:Y:S01]  /*2820*/  IMAD.SHL.U32 R188, R188, 0x2, RZ ;  /* 0x00000002bcbc7824 */ /* 0x000fe200078e00ff */
[----:B------:R-:W-:Y:S01]  /*2830*/  ISETP.NE.AND P0, PT, R21, RZ, PT ;  /* 0x000000ff1500720c */ /* 0x000fe20003f05270 */
[C---:B------:R-:W-:Y:S01]  /*2840*/  IMAD.SHL.U32 R48, R0.reuse, 0x2, RZ ;  /* 0x0000000200307824 */ /* 0x040fe200078e00ff */
[----:B------:R-:W-:Y:S02]  /*2850*/  LEA R191, R0, 0x18100, 0x1 ;  /* 0x0001810000bf7811 */ /* 0x000fe400078e08ff */
[----:B------:R-:W-:-:S03]  /*2860*/  SEL R186, R186, 0xffffffe0, !P3 ;  /* 0xffffffe0baba7807 */ /* 0x000fc60005800000 */
[----:B------:R-:W-:Y:S01]  /*2870*/  IMAD.IADD R187, R191, 0x1, R188 ;  /* 0x00000001bfbb7824 */ /* 0x000fe200078e02bc */
[----:B------:R-:W-:Y:S01]  /*2880*/  IADD3 R2, R189, R186, RZ ;  /* 0x000000babd027210 */ /* 0x000fe20007ffe0ff */
[----:B------:R-:W-:-:S04]  /*2890*/  DEPBAR.LE SB0, 0x3 ;  /* 0x000080c00000791a */ /* 0x000fc80000000000 */
[----:B------:R-:W-:-:S04]  /*28a0*/  DEPBAR.LE SB0, 0x2 ;  /* 0x000080800000791a */ /* 0x000fc80000000000 */
[----:B------:R-:W-:Y:S06]  /*28b0*/  BAR.SYNC.DEFER_BLOCKING 0x0 ;  /* 0x0000000000007b1d */ /* 0x000fec0000010000 */
[----:B------:R-:W2:Y:S04]  /*28c0*/  LDSM.16.M88.4 R48, [R48+0x18100] ;  /* 0x018100003030783b */ /* 0x000ea80000000200 */
[----:B-1----:R1:W3:Y:S04]  /*28d0*/  LDSM.16.M88.4 R32, [R189+0xc100] ;  /* 0x00c10000bd20783b */ /* 0x0022e80000000200 */
[----:B------:R1:W4:Y:S04]  /*28e0*/  LDSM.16.M88.4 R24, [R189+0xc900] ;  /* 0x00c90000bd18783b */ /* 0x0003280000000200 */
[----:B------:R1:W1:Y:S04]  /*28f0*/  LDSM.16.M88.4 R16, [R189+0xd100] ;  /* 0x00d10000bd10783b */ /* 0x0002680000000200 */
[----:B------:R1:W1:Y:S04]  /*2900*/  LDSM.16.M88.4 R8, [R189+0xd900] ;  /* 0x00d90000bd08783b */ /* 0x0002680000000200 */
[----:B------:R1:W1:Y:S04]  /*2910*/  LDSM.16.M88.4 R60, [R187] ;  /* 0x00000000bb3c783b */ /* 0x0002680000000200 */
[----:B------:R1:W1:Y:S04]  /*2920*/  LDSM.16.M88.4 R12, [R2+0xc100] ;  /* 0x00c10000020c783b */ /* 0x0002680000000200 */
[----:B------:R1:W1:Y:S04]  /*2930*/  LDSM.16.M88.4 R40, [R2+0xc900] ;  /* 0x00c900000228783b */ /* 0x0002680000000200 */
[----:B------:R1:W1:Y:S04]  /*2940*/  LDSM.16.M88.4 R76, [R2+0xd100] ;  /* 0x00d10000024c783b */ /* 0x0002680000000200 */
[----:B------:R1:W1:Y:S01]  /*2950*/  LDSM.16.M88.4 R52, [R2+0xd900] ;  /* 0x00d900000234783b */ /* 0x0002620000000200 */
[----:B------:R-:W-:Y:S05]  /*2960*/  @!P0 BRA `(.L_x_993) ;  /* 0x0000034000008947 */ /* 0x000fea0003800000 */
[----:B------:R-:W-:Y:S01]  /*2970*/  SHF.R.S32.HI R21, RZ, 0x1f, R200 ;  /* 0x0000001fff157819 */ /* 0x000fe200000114c8 */
[----:B------:R-:W-:Y:S01]  /*2980*/  IMAD.WIDE.U32 R22, R200, c[0x0][0x208], RZ ;  /* 0x00008200c8167a25 */ /* 0x000fe200078e00ff */
[----:B------:R-:W-:-:S02]  /*2990*/  SHF.R.S32.HI R0, RZ, 0x1f, R199 ;  /* 0x0000001fff007819 */ /* 0x000fc400000114c7 */
[----:B------:R-:W-:Y:S01]  /*29a0*/  SEL R29, RZ, 0x10, P5 ;  /* 0x00000010ff1d7807 */ /* 0x000fe20002800000 */
[----:B------:R-:W-:Y:S01]  /*29b0*/  IMAD R21, R21, c[0x0][0x208], RZ ;  /* 0x0000820015157a24 */ /* 0x000fe200078e02ff */
[----:B------:R-:W-:Y:S01]  /*29c0*/  SHF.L.U64.HI R31, R210, 0x1, R145 ;  /* 0x00000001d21f7819 */ /* 0x000fe20000010291 */
[----:B------:R-:W-:Y:S01]  /*29d0*/  IMAD R0, R0, c[0x0][0x218], RZ ;  /* 0x0000860000007a24 */ /* 0x000fe200078e02ff */
[----:B------:R-:W-:Y:S01]  /*29e0*/  IADD3 R57, -R29, 0x10, RZ ;  /* 0x000000101d397810 */ /* 0x000fe20007ffe1ff */
[----:B------:R-:W-:Y:S01]  /*29f0*/  IMAD R21, R200, c[0x0][0x20c], R21 ;  /* 0x00008300c8157a24 */ /* 0x000fe200078e0215 */
[----:B------:R-:W-:Y:S01]  /*2a00*/  IADD3 R39, -R211, 0x10, RZ ;  /* 0x00000010d3277810 */ /* 0x000fe20007ffe1ff */
[----:B------:R-:W-:Y:S01]  /*2a10*/  IMAD R0, R199, c[0x0][0x21c], R0 ;  /* 0x00008700c7007a24 */ /* 0x000fe200078e0200 */
[----:B------:R-:W-:Y:S01]  /*2a20*/  LOP3.LUT R57, R57, 0xf, RZ, 0xc0, !PT ;  /* 0x0000000f39397812 */ /* 0x000fe200078ec0ff */
[----:B------:R-:W-:Y:S01]  /*2a30*/  IMAD.IADD R23, R23, 0x1, R21 ;  /* 0x0000000117177824 */ /* 0x000fe200078e0215 */
[----:B------:R-:W-:Y:S01]  /*2a40*/  SHF.L.U64.HI R28, R209, 0x1, R132 ;  /* 0x00000001d11c7819 */ /* 0x000fe20000010284 */
[----:B------:R-:W-:Y:S01]  /*2a50*/  IMAD.SHL.U32 R30, R210, 0x2, RZ ;  /* 0x00000002d21e7824 */ /* 0x000fe200078e00ff */
[----:B------:R-:W-:Y:S01]  /*2a60*/  LOP3.LUT R39, R39, 0xf, RZ, 0xc0, !PT ;  /* 0x0000000f27277812 */ /* 0x000fe200078ec0ff */
[----:B------:R-:W-:Y:S01]  /*2a70*/  IMAD.WIDE.U32 R22, R199, c[0x0][0x218], R22 ;  /* 0x00008600c7167a25 */ /* 0x000fe200078e0016 */
[----:B------:R-:W-:-:S04]  /*2a80*/  SHF.L.U64.HI R21, R192, 0x1, R133 ;  /* 0x00000001c0157819 */ /* 0x000fc80000010285 */
        /* <DEDUP_REMOVED lines=8> */
[----:B------:R-:W-:Y:S01]  /*2b10*/  IMAD.SHL.U32 R23, R209, 0x2, RZ ;  /* 0x00000002d1177824 */ /* 0x000fe200078e00ff */
[----:B------:R-:W-:-:S02]  /*2b20*/  LOP3.LUT R46, R46, 0xf, RZ, 0xc0, !PT ;  /* 0x0000000f2e2e7812 */ /* 0x000fc400078ec0ff */
[----:B------:R-:W4:Y:S04]  /*2b30*/  SHFL.IDX PT, R44, R36, 0x1, 0x181f ;  /* 0x00381f00242c7f89 */ /* 0x000f2800000e0000 */
[----:B------:R-:W3:Y:S04]  /*2b40*/  SHFL.IDX PT, R37, R37, RZ, 0x181f ;  /* 0x00181fff25257589 */ /* 0x000ee800000e0000 */
        /* <DEDUP_REMOVED lines=22> */
.L_x_993:
[----:B------:R-:W-:Y:S01]  /*2cb0*/  IMAD.MOV.U32 R0, RZ, RZ, 0x40 ;  /* 0x00000040ff007424 */ /* 0x000fe200078e00ff */
[----:B------:R-:W-:Y:S01]  /*2cc0*/  LOP3.LUT R80, R7, 0xffffffe0, RZ, 0xc0, !PT ;  /* 0xffffffe007507812 */ /* 0x000fe200078ec0ff */
[C---:B--23--:R-:W-:Y:S01]  /*2cd0*/  HMMA.16816.F32 R36, R48.reuse, R32, RZ ;  /* 0x000000203024723c */ /* 0x04cfe200000018ff */
[----:B------:R-:W-:Y:S01]  /*2ce0*/  SHF.R.S32.HI R21, RZ, 0x1f, R6 ;  /* 0x0000001fff157819 */ /* 0x000fe20000011406 */
[----:B------:R-:W-:Y:S01]  /*2cf0*/  IMAD R185, R4, 0x2, R191 ;  /* 0x0000000204b97824 */ /* 0x000fe200078e02bf */
[----:B------:R-:W-:Y:S01]  /*2d00*/  SEL R193, R0, 0xffffffc0, !P1 ;  /* 0xffffffc000c17807 */ /* 0x000fe20004800000 */
[----:B------:R-:W-:Y:S01]  /*2d10*/  IMAD.IADD R80, R5, 0x1, -R80 ;  /* 0x0000000105507824 */ /* 0x000fe200078e0a50 */
[-C--:B------:R-:W-:Y:S01]  /*2d20*/  LEA.HI R0, R20, R5.reuse, RZ, 0x2 ;  /* 0x0000000514007211 */ /* 0x080fe200078f10ff */
[----:B------:R-:W-:Y:S01]  /*2d30*/  IMAD R184, R4, 0x2, R187 ;  /* 0x0000000204b87824 */ /* 0x000fe200078e02bb */
[----:B------:R-:W-:Y:S01]  /*2d40*/  LEA.HI R21, R21, R6, RZ, 0x3 ;  /* 0x0000000615157211 */ /* 0x000fe200078f18ff */
[C---:B------:R-:W-:Y:S01]  /*2d50*/  HMMA.16816.F32 R32, R48.reuse, R34, RZ ;  /* 0x000000223020723c */ /* 0x040fe200000018ff */
[----:B------:R-:W-:Y:S01]  /*2d60*/  LOP3.LUT R0, R0, 0xfffffffc, RZ, 0xc0, !PT ;  /* 0xfffffffc00007812 */ /* 0x000fe200078ec0ff */
[----:B------:R-:W-:Y:S01]  /*2d70*/  ULDC UR19, c[0x0][0x324] ;  /* 0x0000c90000137ab9 */ /* 0x000fe20000000800 */
[----:B------:R-:W-:Y:S01]  /*2d80*/  SHF.R.S32.HI R7, RZ, 0x1f, R80 ;  /* 0x0000001fff077819 */ /* 0x000fe20000011450 */
[----:B------:R-:W-:Y:S01]  /*2d90*/  ULOP3.LUT UR19, URZ, UR19, URZ, 0x33, !UPT ;  /* 0x000000133f137292 */ /* 0x000fe2000f8e333f */
[----:B------:R-:W-:Y:S01]  /*2da0*/  IADD3 R5, -R0, R5, RZ ;  /* 0x0000000500057210 */ /* 0x000fe20007ffe1ff */
[----:B------:R-:W0:Y:S01]  /*2db0*/  LDGDEPBAR ;  /* 0x00000000000079af */ /* 0x000e220000000000 */
[----:B------:R-:W-:Y:S01]  /*2dc0*/  LOP3.LUT R21, R21, 0xffffff8, RZ, 0xc0, !PT ;  /* 0x0ffffff815157812 */ /* 0x000fe200078ec0ff */
[----:B----4-:R-:W-:Y:S01]  /*2dd0*/  HMMA.16816.F32 R28, R48, R24, RZ ;  /* 0x00000018301c723c */ /* 0x010fe200000018ff */
[----:B------:R-:W-:-:S02]  /*2de0*/  LEA.HI R7, R7, R80, RZ, 0x2 ;  /* 0x0000005007077211 */ /* 0x000fc400078f10ff */
[----:B------:R-:W-:Y:S01]  /*2df0*/  LEA.HI R0, R5, R5, RZ, 0x1 ;  /* 0x0000000505007211 */ /* 0x000fe200078f08ff */
[----:B------:R-:W-:Y:S01]  /*2e00*/  IMAD.IADD R21, R6, 0x1, -R21 ;  /* 0x0000000106157824 */ /* 0x000fe200078e0a15 */
[----:B------:R-:W-:Y:S02]  /*2e10*/  LEA.HI.SX32 R6, R7, UR7, 0x1e ;  /* 0x0000000707067c11 */ /* 0x000fe4000f8ff2ff */
[----:B------:R-:W-:Y:S01]  /*2e20*/  LOP3.LUT R0, R0, 0x1ffffffe, RZ, 0xc0, !PT ;  /* 0x1ffffffe00007812 */ /* 0x000fe200078ec0ff */
[----:B------:R-:W-:Y:S01]  /*2e30*/  HMMA.16816.F32 R24, R48, R26, RZ ;  /* 0x0000001a3018723c */ /* 0x000fe200000018ff */
[----:B------:R-:W-:Y:S01]  /*2e40*/  PLOP3.LUT P0, PT, PT, PT, UP1, 0x80, 0x0 ;  /* 0x000000000000781c */ /* 0x000fe20003f0f018 */
[----:B------:R-:W-:Y:S01]  /*2e50*/  IMAD R6, R21, 0x10, R6 ;  /* 0x0000001015067824 */ /* 0x000fe200078e0206 */
[----:B------:R-:W-:Y:S02]  /*2e60*/  IADD3 R205, R5, -R0, RZ ;  /* 0x8000000005cd7210 */ /* 0x000fe40007ffe0ff */
[----:B------:R-:W-:-:S02]  /*2e70*/  LOP3.LUT R7, R7, 0x7ffffffc, RZ, 0xc0, !PT ;  /* 0x7ffffffc07077812 */ /* 0x000fc400078ec0ff */
[----:B------:R-:W-:Y:S01]  /*2e80*/  ISETP.GE.AND P3, PT, R197, 0x1, PT ;  /* 0x00000001c500780c */ /* 0x000fe20003f66270 */
[----:B------:R-:W-:Y:S01]  /*2e90*/  IMAD R205, R205, 0x8, R6 ;  /* 0x00000008cdcd7824 */ /* 0x000fe200078e0206 */
[----:B------:R-:W-:Y:S01]  /*2ea0*/  IADD3 R6, R189, R193, RZ ;  /* 0x000000c1bd067210 */ /* 0x000fe20007ffe0ff */
[C---:B-1----:R-:W-:Y:S01]  /*2eb0*/  HMMA.16816.F32 R20, R48.reuse, R16, RZ ;  /* 0x000000103014723c */ /* 0x042fe200000018ff */
[----:B------:R-:W-:Y:S01]  /*2ec0*/  IMAD.IADD R206, R80, 0x1, -R7 ;  /* 0x0000000150ce7824 */ /* 0x000fe200078e0a07 */
[----:B------:R-:W-:Y:S02]  /*2ed0*/  IADD3 R7, R195, 0x1, -R146 ;  /* 0x00000001c3077810 */ /* 0x000fe40007ffe892 */
[----:B------:R-:W-:Y:S01]  /*2ee0*/  LDSM.16.M88.4 R44, [R6+0xc100] ;  /* 0x00c10000062c783b */ /* 0x000fe20000000200 */
[----:B------:R-:W-:Y:S01]  /*2ef0*/  @P0 IMAD.HI.U32 R5, R205, c[0x0][0x2c8], RZ ;  /* 0x0000b200cd050a27 */ /* 0x000fe200078e00ff */
[----:B------:R-:W-:Y:S02]  /*2f00*/  PLOP3.LUT P0, PT, PT, PT, UP1, 0x80, 0x0 ;  /* 0x000000000000781c */ /* 0x000fe40003f0f018 */
[----:B------:R-:W-:Y:S01]  /*2f10*/  HMMA.16816.F32 R16, R48, R18, RZ ;  /* 0x000000123010723c */ /* 0x000fe200000018ff */
[----:B------:R-:W-:Y:S01]  /*2f20*/  LDSM.16.M88.4 R72, [R6+0xc900] ;  /* 0x00c900000648783b */ /* 0x000fe20000000200 */
[----:B------:R-:W-:-:S02]  /*2f30*/  MOV R0, R205 ;  /* 0x000000cd00007202 */ /* 0x000fc40000000f00 */
[----:B------:R-:W-:Y:S01]  /*2f40*/  SHF.L.U32 R206, R206, 0x1, RZ ;  /* 0x00000001cece7819 */ /* 0x000fe200000006ff */
[----:B------:R-:W-:Y:S03]  /*2f50*/  LDSM.16.M88.4 R68, [R6+0xd900] ;  /* 0x00d900000644783b */ /* 0x000fe60000000200 */
[----:B------:R-:W-:Y:S03]  /*2f60*/  HMMA.16816.F32 R64, R48, R8, RZ ;  /* 0x000000083040723c */ /* 0x000fe600000018ff */
[----:B------:R-:W-:Y:S02]  /*2f70*/  @P0 SHF.R.U32.HI R0, RZ, c[0x0][0x2cc], R5 ;  /* 0x0000b300ff000a19 */ /* 0x000fe40000011605 */
[----:B------:R-:W-:-:S03]  /*2f80*/  IADD3 R5, R193, R2, RZ ;  /* 0x00000002c1057210 */ /* 0x000fc60007ffe0ff */
[----:B------:R-:W-:Y:S01]  /*2f90*/  HMMA.16816.F32 R48, R48, R10, RZ ;  /* 0x0000000a3030723c */ /* 0x000fe200000018ff */
[----:B------:R-:W1:Y:S04]  /*2fa0*/  LDSM.16.M88.4 R8, [R185] ;  /* 0x00000000b908783b */ /* 0x000e680000000200 */
[----:B------:R-:W-:Y:S03]  /*2fb0*/  LDSM.16.M88.4 R56, [R5+0xc100] ;  /* 0x00c100000538783b */ /* 0x000fe60000000200 */
[C---:B------:R-:W-:Y:S08]  /*2fc0*/  HMMA.16816.F32 R36, R60.reuse, R12, R36 ;  /* 0x0000000c3c24723c */ /* 0x040ff00000001824 */
[C---:B------:R-:W-:Y:S01]  /*2fd0*/  HMMA.16816.F32 R32, R60.reuse, R14, R32 ;  /* 0x0000000e3c20723c */ /* 0x040fe20000001820 */
[----:B------:R-:W2:Y:S07]  /*2fe0*/  LDSM.16.M88.4 R12, [R6+0xd100] ;  /* 0x00d10000060c783b */ /* 0x000eae0000000200 */
[C---:B------:R-:W-:Y:S08]  /*2ff0*/  HMMA.16816.F32 R28, R60.reuse, R40, R28 ;  /* 0x000000283c1c723c */ /* 0x040ff0000000181c */
[C---:B------:R-:W-:Y:S01]  /*3000*/  HMMA.16816.F32 R24, R60.reuse, R42, R24 ;  /* 0x0000002a3c18723c */ /* 0x040fe20000001818 */
[----:B------:R-:W3:Y:S07]  /*3010*/  LDSM.16.M88.4 R40, [R184] ;  /* 0x00000000b828783b */ /* 0x000eee0000000200 */
[C---:B------:R-:W-:Y:S08]  /*3020*/  HMMA.16816.F32 R20, R60.reuse, R76, R20 ;  /* 0x0000004c3c14723c */ /* 0x040ff00000001814 */
[C---:B------:R-:W-:Y:S01]  /*3030*/  HMMA.16816.F32 R16, R60.reuse, R78, R16 ;  /* 0x0000004e3c10723c */ /* 0x040fe20000001810 */
[----:B------:R-:W-:Y:S07]  /*3040*/  LDSM.16.M88.4 R76, [R189+0xf100] ;  /* 0x00f10000bd4c783b */ /* 0x000fee0000000200 */
[C---:B------:R-:W-:Y:S08]  /*3050*/  HMMA.16816.F32 R64, R60.reuse, R52, R64 ;  /* 0x000000343c40723c */ /* 0x040ff00000001840 */
[----:B------:R-:W-:Y:S01]  /*3060*/  HMMA.16816.F32 R60, R60, R54, R48 ;  /* 0x000000363c3c723c */ /* 0x000fe20000001830 */
[----:B------:R-:W4:Y:S04]  /*3070*/  LDSM.16.M88.4 R52, [R5+0xc900] ;  /* 0x00c900000534783b */ /* 0x000f280000000200 */
[----:B------:R-:W5:Y:S03]  /*3080*/  LDSM.16.M88.4 R48, [R5+0xd100] ;  /* 0x00d100000530783b */ /* 0x000f660000000200 */
[C---:B-1----:R-:W-:Y:S08]  /*3090*/  HMMA.16816.F32 R36, R8.reuse, R44, R36 ;  /* 0x0000002c0824723c */ /* 0x042ff00000001824 */
[C---:B------:R-:W-:Y:S01]  /*30a0*/  HMMA.16816.F32 R32, R8.reuse, R46, R32 ;  /* 0x0000002e0820723c */ /* 0x040fe20000001820 */
[----:B------:R-:W1:Y:S07]  /*30b0*/  LDSM.16.M88.4 R44, [R5+0xd900] ;  /* 0x00d90000052c783b */ /* 0x000e6e0000000200 */
        /* <DEDUP_REMOVED lines=8> */
[----:B------:R-:W1:Y:S04]  /*3140*/  LDSM.16.M88.4 R8, [R189+0xe900] ;  /* 0x00e90000bd08783b */ /* 0x000e680000000200 */
[----:B------:R-:W1:Y:S03]  /*3150*/  LDSM.16.M88.4 R68, [R189+0xf900] ;  /* 0x00f90000bd44783b */ /* 0x000e660000000200 */
[C---:B---3--:R-:W-:Y:S08]  /*3160*/  HMMA.16816.F32 R36, R40.reuse, R56, R36 ;  /* 0x000000382824723c */ /* 0x048ff00000001824 */
[C---:B------:R-:W-:Y:S01]  /*3170*/  HMMA.16816.F32 R32, R40.reuse, R58, R32 ;  /* 0x0000003a2820723c */ /* 0x040fe20000001820 */
[----:B------:R-:W-:Y:S07]  /*3180*/  LDSM.16.M88.4 R56, [R187+0x4000] ;  /* 0x00400000bb38783b */ /* 0x000fee0000000200 */
[C---:B----4-:R-:W-:Y:S08]  /*3190*/  HMMA.16816.F32 R28, R40.reuse, R52, R28 ;  /* 0x00000034281c723c */ /* 0x050ff0000000181c */
[C---:B------:R-:W-:Y:S01]  /*31a0*/  HMMA.16816.F32 R24, R40.reuse, R54, R24 ;  /* 0x000000362818723c */ /* 0x040fe20000001818 */
[----:B------:R-:W3:Y:S07]  /*31b0*/  LDSM.16.M88.4 R52, [R2+0xe100] ;  /* 0x00e100000234783b */ /* 0x000eee0000000200 */
[C---:B-----5:R-:W-:Y:S08]  /*31c0*/  HMMA.16816.F32 R20, R40.reuse, R48, R20 ;  /* 0x000000302814723c */ /* 0x060ff00000001814 */
[C---:B------:R-:W-:Y:S01]  /*31d0*/  HMMA.16816.F32 R16, R40.reuse, R50, R16 ;  /* 0x000000322810723c */ /* 0x040fe20000001810 */
[----:B------:R-:W4:Y:S07]  /*31e0*/  LDSM.16.M88.4 R48, [R2+0xe900] ;  /* 0x00e900000230783b */ /* 0x000f2e0000000200 */
[C---:B-1----:R-:W-:Y:S08]  /*31f0*/  HMMA.16816.F32 R64, R40.reuse, R44, R64 ;  /* 0x0000002c2840723c */ /* 0x042ff00000001840 */
[----:B------:R-:W-:Y:S01]  /*3200*/  HMMA.16816.F32 R60, R40, R46, R60 ;  /* 0x0000002e283c723c */ /* 0x000fe2000000183c */
[----:B------:R-:W1:Y:S04]  /*3210*/  LDSM.16.M88.4 R44, [R2+0xf100] ;  /* 0x00f10000022c783b */ /* 0x000e680000000200 */
[----:B------:R-:W5:Y:S03]  /*3220*/  LDSM.16.M88.4 R40, [R2+0xf900] ;  /* 0x00f900000228783b */ /* 0x000f660000000200 */
[C---:B--2---:R-:W-:Y:S08]  /*3230*/  HMMA.16816.F32 R36, R72.reuse, R12, R36 ;  /* 0x0000000c4824723c */ /* 0x044ff00000001824 */
[C---:B------:R-:W-:Y:S01]  /*3240*/  HMMA.16816.F32 R32, R72.reuse, R14, R32 ;  /* 0x0000000e4820723c */ /* 0x040fe20000001820 */
[----:B------:R-:W-:Y:S07]  /*3250*/  LDSM.16.M88.4 R12, [R185+0x4000] ;  /* 0x00400000b90c783b */ /* 0x000fee0000000200 */
[C---:B------:R-:W-:Y:S08]  /*3260*/  HMMA.16816.F32 R28, R72.reuse, R8, R28 ;  /* 0x00000008481c723c */ /* 0x040ff0000000181c */
[C---:B------:R-:W-:Y:S01]  /*3270*/  HMMA.16816.F32 R24, R72.reuse, R10, R24 ;  /* 0x0000000a4818723c */ /* 0x040fe20000001818 */
[----:B------:R-:W2:Y:S07]  /*3280*/  LDSM.16.M88.4 R8, [R6+0xe100] ;  /* 0x00e100000608783b */ /* 0x000eae0000000200 */
[C---:B------:R-:W-:Y:S08]  /*3290*/  HMMA.16816.F32 R20, R72.reuse, R76, R20 ;  /* 0x0000004c4814723c */ /* 0x040ff00000001814 */
[C---:B------:R-:W-:Y:S08]  /*32a0*/  HMMA.16816.F32 R16, R72.reuse, R78, R16 ;  /* 0x0000004e4810723c */ /* 0x040ff00000001810 */
[C---:B------:R-:W-:Y:S08]  /*32b0*/  HMMA.16816.F32 R64, R72.reuse, R68, R64 ;  /* 0x000000444840723c */ /* 0x040ff00000001840 */
[----:B------:R-:W-:Y:S01]  /*32c0*/  HMMA.16816.F32 R60, R72, R70, R60 ;  /* 0x00000046483c723c */ /* 0x000fe2000000183c */
[----:B------:R-:W-:Y:S07]  /*32d0*/  LDSM.16.M88.4 R68, [R5+0xf100] ;  /* 0x00f100000544783b */ /* 0x000fee0000000200 */
[C---:B---3--:R-:W-:Y:S08]  /*32e0*/  HMMA.16816.F32 R36, R56.reuse, R52, R36 ;  /* 0x000000343824723c */ /* 0x048ff00000001824 */
[C---:B------:R-:W-:Y:S01]  /*32f0*/  HMMA.16816.F32 R32, R56.reuse, R54, R32 ;  /* 0x000000363820723c */ /* 0x040fe20000001820 */
[----:B------:R-:W3:Y:S07]  /*3300*/  LDSM.16.M88.4 R52, [R6+0xe900] ;  /* 0x00e900000634783b */ /* 0x000eee0000000200 */
[C---:B----4-:R-:W-:Y:S08]  /*3310*/  HMMA.16816.F32 R28, R56.reuse, R48, R28 ;  /* 0x00000030381c723c */ /* 0x050ff0000000181c */
[C---:B------:R-:W-:Y:S01]  /*3320*/  HMMA.16816.F32 R24, R56.reuse, R50, R24 ;  /* 0x000000323818723c */ /* 0x040fe20000001818 */
[----:B------:R-:W4:Y:S07]  /*3330*/  LDSM.16.M88.4 R48, [R6+0xf100] ;  /* 0x00f100000630783b */ /* 0x000f2e0000000200 */
[C---:B-1----:R-:W-:Y:S08]  /*3340*/  HMMA.16816.F32 R20, R56.reuse, R44, R20 ;  /* 0x0000002c3814723c */ /* 0x042ff00000001814 */
[C---:B------:R-:W-:Y:S01]  /*3350*/  HMMA.16816.F32 R16, R56.reuse, R46, R16 ;  /* 0x0000002e3810723c */ /* 0x040fe20000001810 */
[----:B------:R-:W1:Y:S07]  /*3360*/  LDSM.16.M88.4 R44, [R6+0xf900] ;  /* 0x00f90000062c783b */ /* 0x000e6e0000000200 */
[C---:B-----5:R-:W-:Y:S08]  /*3370*/  HMMA.16816.F32 R64, R56.reuse, R40, R64 ;  /* 0x000000283840723c */ /* 0x060ff00000001840 */
        /* <DEDUP_REMOVED lines=9> */
[C---:B----4-:R-:W-:Y:S08]  /*3410*/  HMMA.16816.F32 R20, R12.reuse, R48, R20 ;  /* 0x000000300c14723c */ /* 0x050ff00000001814 */
[C---:B------:R-:W-:Y:S01]  /*3420*/  HMMA.16816.F32 R16, R12.reuse, R50, R16 ;  /* 0x000000320c10723c */ /* 0x040fe20000001810 */
[----:B------:R-:W-:Y:S07]  /*3430*/  LDSM.16.M88.4 R48, [R189+0x10100] ;  /* 0x01010000bd30783b */ /* 0x000fee0000000200 */
[C---:B-1----:R-:W-:Y:S01]  /*3440*/  HMMA.16816.F32 R72, R12.reuse, R44, R64 ;  /* 0x0000002c0c48723c */ /* 0x042fe20000001840 */
[----:B------:R-:W1:Y:S07]  /*3450*/  LDSM.16.M88.4 R64, [R191+0x8000] ;  /* 0x00800000bf40783b */ /* 0x000e6e0000000200 */
        /* <DEDUP_REMOVED lines=8> */
[----:B------:R-:W4:Y:S07]  /*34e0*/  LDSM.16.M88.4 R68, [R189+0x11900] ;  /* 0x01190000bd44783b */ /* 0x000f2e0000000200 */
[C---:B--2---:R-:W-:Y:S08]  /*34f0*/  HMMA.16816.F32 R28, R56.reuse, R8, R28 ;  /* 0x00000008381c723c */ /* 0x044ff0000000181c */
[C---:B------:R-:W-:Y:S01]  /*3500*/  HMMA.16816.F32 R24, R56.reuse, R10, R24 ;  /* 0x0000000a3818723c */ /* 0x040fe20000001818 */
[----:B------:R-:W2:Y:S07]  /*3510*/  LDSM.16.M88.4 R8, [R2+0x10100] ;  /* 0x010100000208783b */ /* 0x000eae0000000200 */
[C---:B---3--:R-:W-:Y:S08]  /*3520*/  HMMA.16816.F32 R72, R56.reuse, R52, R72 ;  /* 0x000000343848723c */ /* 0x048ff00000001848 */
[----:B------:R-:W-:Y:S01]  /*3530*/  HMMA.16816.F32 R60, R56, R54, R60 ;  /* 0x00000036383c723c */ /* 0x000fe2000000183c */
[----:B------:R-:W-:Y:S07]  /*3540*/  LDSM.16.M88.4 R56, [R2+0x11100] ;  /* 0x011100000238783b */ /* 0x000fee0000000200 */
[C---:B-1----:R-:W-:Y:S08]  /*3550*/  HMMA.16816.F32 R36, R64.reuse, R48, R36 ;  /* 0x000000304024723c */ /* 0x042ff00000001824 */
[C---:B------:R-:W-:Y:S01]  /*3560*/  HMMA.16816.F32 R32, R64.reuse, R50, R32 ;  /* 0x000000324020723c */ /* 0x040fe20000001820 */
[----:B------:R-:W1:Y:S07]  /*3570*/  LDSM.16.M88.4 R48, [R2+0x10900] ;  /* 0x010900000230783b */ /* 0x000e6e0000000200 */
[C---:B----4-:R-:W-:Y:S08]  /*3580*/  HMMA.16816.F32 R28, R64.reuse, R12, R28 ;  /* 0x0000000c401c723c */ /* 0x050ff0000000181c */
[C---:B------:R-:W-:Y:S01]  /*3590*/  HMMA.16816.F32 R24, R64.reuse, R14, R24 ;  /* 0x0000000e4018723c */ /* 0x040fe20000001818 */
[----:B------:R-:W-:Y:S07]  /*35a0*/  LDSM.16.M88.4 R12, [R6+0x10100] ;  /* 0x01010000060c783b */ /* 0x000fee0000000200 */
[C---:B-----5:R-:W-:Y:S01]  /*35b0*/  HMMA.16816.F32 R52, R64.reuse, R40, R20 ;  /* 0x000000284034723c */ /* 0x060fe20000001814 */
[----:B------:R-:W3:Y:S07]  /*35c0*/  LDSM.16.M88.4 R20, [R185+0x8000] ;  /* 0x00800000b914783b */ /* 0x000eee0000000200 */
[C---:B------:R-:W-:Y:S01]  /*35d0*/  HMMA.16816.F32 R16, R64.reuse, R42, R16 ;  /* 0x0000002a4010723c */ /* 0x040fe20000001810 */
[----:B------:R-:W4:Y:S07]  /*35e0*/  LDSM.16.M88.4 R40, [R2+0x11900] ;  /* 0x011900000228783b */ /* 0x000f2e0000000200 */
[C---:B------:R-:W-:Y:S08]  /*35f0*/  HMMA.16816.F32 R72, R64.reuse, R68, R72 ;  /* 0x000000444048723c */ /* 0x040ff00000001848 */
[----:B------:R-:W-:Y:S01]  /*3600*/  HMMA.16816.F32 R60, R64, R70, R60 ;  /* 0x00000046403c723c */ /* 0x000fe2000000183c */
[----:B------:R-:W-:Y:S07]  /*3610*/  LDSM.16.M88.4 R68, [R6+0x10900] ;  /* 0x010900000644783b */ /* 0x000fee0000000200 */
[C---:B--2---:R-:W-:Y:S08]  /*3620*/  HMMA.16816.F32 R36, R44.reuse, R8, R36 ;  /* 0x000000082c24723c */ /* 0x044ff00000001824 */
[C---:B------:R-:W-:Y:S01]  /*3630*/  HMMA.16816.F32 R64, R44.reuse, R10, R32 ;  /* 0x0000000a2c40723c */ /* 0x040fe20000001820 */
[----:B------:R-:W-:Y:S04]  /*3640*/  LDSM.16.M88.4 R32, [R184+0x8000] ;  /* 0x00800000b820783b */ /* 0x000fe80000000200 */
[----:B------:R-:W2:Y:S03]  /*3650*/  LDSM.16.M88.4 R8, [R5+0x10100] ;  /* 0x010100000508783b */ /* 0x000ea60000000200 */
[C---:B-1----:R-:W-:Y:S08]  /*3660*/  HMMA.16816.F32 R28, R44.reuse, R48, R28 ;  /* 0x000000302c1c723c */ /* 0x042ff0000000181c */
[----:B------:R-:W-:Y:S01]  /*3670*/  HMMA.16816.F32 R24, R44, R50, R24 ;  /* 0x000000322c18723c */ /* 0x000fe20000001818 */
[----:B------:R-:W1:Y:S07]  /*3680*/  LDSM.16.M88.4 R48, [R6+0x11100] ;  /* 0x011100000630783b */ /* 0x000e6e0000000200 */
[C---:B---3--:R-:W-:Y:S08]  /*3690*/  HMMA.16816.F32 R36, R20.reuse, R12, R36 ;  /* 0x0000000c1424723c */ /* 0x048ff00000001824 */
[----:B------:R-:W-:Y:S01]  /*36a0*/  HMMA.16816.F32 R64, R20, R14, R64 ;  /* 0x0000000e1440723c */ /* 0x000fe20000001840 */
[----:B------:R3:W5:Y:S07]  /*36b0*/  LDSM.16.M88.4 R12, [R6+0x11900] ;  /* 0x01190000060c783b */ /* 0x00076e0000000200 */
[C---:B------:R-:W-:Y:S08]  /*36c0*/  HMMA.16816.F32 R52, R44.reuse, R56, R52 ;  /* 0x000000382c34723c */ /* 0x040ff00000001834 */
[C---:B------:R-:W-:Y:S08]  /*36d0*/  HMMA.16816.F32 R16, R44.reuse, R58, R16 ;  /* 0x0000003a2c10723c */ /* 0x040ff00000001810 */
[C---:B----4-:R-:W-:Y:S08]  /*36e0*/  HMMA.16816.F32 R72, R44.reuse, R40, R72 ;  /* 0x000000282c48723c */ /* 0x050ff00000001848 */
[----:B------:R-:W-:Y:S01]  /*36f0*/  HMMA.16816.F32 R60, R44, R42, R60 ;  /* 0x0000002a2c3c723c */ /* 0x000fe2000000183c */
[----:B------:R-:W4:Y:S04]  /*3700*/  LDSM.16.M88.4 R40, [R5+0x10900] ;  /* 0x010900000528783b */ /* 0x000f280000000200 */
[----:B------:R-:W4:Y:S03]  /*3710*/  LDSM.16.M88.4 R44, [R5+0x11100] ;  /* 0x01110000052c783b */ /* 0x000f260000000200 */
[C---:B--2---:R-:W-:Y:S08]  /*3720*/  HMMA.16816.F32 R36, R32.reuse, R8, R36 ;  /* 0x000000082024723c */ /* 0x044ff00000001824 */
[----:B------:R-:W-:Y:S01]  /*3730*/  HMMA.16816.F32 R64, R32, R10, R64 ;  /* 0x0000000a2040723c */ /* 0x000fe20000001840 */
[----:B------:R2:W2:Y:S07]  /*3740*/  LDSM.16.M88.4 R8, [R5+0x11900] ;  /* 0x011900000508783b */ /* 0x0004ae0000000200 */
[C---:B------:R-:W-:Y:S08]  /*3750*/  HMMA.16816.F32 R28, R20.reuse, R68, R28 ;  /* 0x00000044141c723c */ /* 0x040ff0000000181c */
[----:B------:R-:W-:Y:S01]  /*3760*/  HMMA.16816.F32 R24, R20, R70, R24 ;  /* 0x000000461418723c */ /* 0x000fe20000001818 */
[----:B------:R-:W-:-:S02]  /*3770*/  FMUL.FTZ R36, R36, c[0x0][0x320] ;  /* 0x0000c80024247a20 */ /* 0x000fc40000410000 */
[----:B------:R-:W-:Y:S02]  /*3780*/  FMUL.FTZ R37, R37, c[0x0][0x320] ;  /* 0x0000c80025257a20 */ /* 0x000fe40000410000 */
[----:B------:R-:W-:Y:S02]  /*3790*/  FMUL.FTZ R2, R38, c[0x0][0x320] ;  /* 0x0000c80026027a20 */ /* 0x000fe40000410000 */
[----:B------:R-:W2:Y:S01]  /*37a0*/  MUFU.TANH R36, R36 ;  /* 0x0000002400247308 */ /* 0x000ea20000002400 */
[----:B-1----:R-:W-:Y:S01]  /*37b0*/  HMMA.16816.F32 R52, R20, R48, R52 ;  /* 0x000000301434723c */ /* 0x002fe20000001834 */
[----:B---3--:R-:W-:-:S06]  /*37c0*/  FMUL.FTZ R6, R64, c[0x0][0x320] ;  /* 0x0000c80040067a20 */ /* 0x008fcc0000410000 */
[----:B------:R-:W1:Y:S01]  /*37d0*/  MUFU.TANH R37, R37 ;  /* 0x0000002500257308 */ /* 0x000e620000002400 */
[C---:B------:R-:W-:Y:S07]  /*37e0*/  HMMA.16816.F32 R16, R20.reuse, R50, R16 ;  /* 0x000000321410723c */ /* 0x040fee0000001810 */
[----:B------:R-:W3:Y:S01]  /*37f0*/  MUFU.TANH R2, R2 ;  /* 0x0000000200027308 */ /* 0x000ee20000002400 */
[C---:B-----5:R-:W-:Y:S07]  /*3800*/  HMMA.16816.F32 R72, R20.reuse, R12, R72 ;  /* 0x0000000c1448723c */ /* 0x060fee0000001848 */
[----:B------:R-:W-:Y:S01]  /*3810*/  FMUL.FTZ R12, R65, c[0x0][0x320] ;  /* 0x0000c800410c7a20 */ /* 0x000fe20000410000 */
[----:B------:R-:W-:Y:S01]  /*3820*/  HMMA.16816.F32 R60, R20, R14, R60 ;  /* 0x0000000e143c723c */ /* 0x000fe2000000183c */
[----:B------:R-:W1:Y:S07]  /*3830*/  MUFU.TANH R6, R6 ;  /* 0x0000000600067308 */ /* 0x000e6e0000002400 */
[C---:B----4-:R-:W-:Y:S01]  /*3840*/  HMMA.16816.F32 R28, R32.reuse, R40, R28 ;  /* 0x00000028201c723c */ /* 0x050fe2000000181c */
[----:B------:R-:W4:Y:S07]  /*3850*/  MUFU.TANH R12, R12 ;  /* 0x0000000c000c7308 */ /* 0x000f2e0000002400 */
[C---:B------:R-:W-:Y:S08]  /*3860*/  HMMA.16816.F32 R24, R32.reuse, R42, R24 ;  /* 0x0000002a2018723c */ /* 0x040ff00000001818 */
[C---:B------:R-:W-:Y:S08]  /*3870*/  HMMA.16816.F32 R52, R32.reuse, R44, R52 ;  /* 0x0000002c2034723c */ /* 0x040ff00000001834 */
[----:B------:R-:W-:Y:S01]  /*3880*/  HMMA.16816.F32 R16, R32, R46, R16 ;  /* 0x0000002e2010723c */ /* 0x000fe20000001810 */
[----:B------:R-:W-:-:S02]  /*3890*/  FMUL.FTZ R13, R29, c[0x0][0x320] ;  /* 0x0000c8001d0d7a20 */ /* 0x000fc40000410000 */
[----:B------:R-:W-:-:S04]  /*38a0*/  FMUL.FTZ R28, R28, c[0x0][0x320] ;  /* 0x0000c8001c1c7a20 */ /* 0x000fc80000410000 */
[----:B--2---:R-:W2:Y:S01]  /*38b0*/  MUFU.TANH R5, R28 ;  /* 0x0000001c00057308 */ /* 0x004ea20000002400 */
[----:B------:R-:W-:Y:S01]  /*38c0*/  HMMA.16816.F32 R72, R32, R8, R72 ;  /* 0x000000082048723c */ /* 0x000fe20000001848 */
[----:B------:R-:W5:Y:S01]  /*38d0*/  SHFL.IDX PT, R9, R0, RZ, 0x1c1f ;  /* 0x001c1fff00097589 */ /* 0x000f6200000e0000 */
[----:B------:R-:W-:Y:S02]  /*38e0*/  FMUL.FTZ R15, R24, c[0x0][0x320] ;  /* 0x0000c800180f7a20 */ /* 0x000fe40000410000 */
[----:B------:R-:W-:-:S03]  /*38f0*/  FMUL.FTZ R14, R25, c[0x0][0x320] ;  /* 0x0000c800190e7a20 */ /* 0x000fc60000410000 */
[----:B------:R-:W1:Y:S01]  /*3900*/  MUFU.TANH R13, R13 ;  /* 0x0000000d000d7308 */ /* 0x000e620000002400 */
[----:B------:R-:W-:Y:S01]  /*3910*/  HMMA.16816.F32 R60, R32, R10, R60 ;  /* 0x0000000a203c723c */ /* 0x000fe2000000183c */
[----:B------:R-:W-:Y:S01]  /*3920*/  FMUL.FTZ R52, R52, c[0x0][0x320] ;  /* 0x0000c80034347a20 */ /* 0x000fe20000410000 */
[----:B------:R-:W-:Y:S01]  /*3930*/  IADD3 R8, -R206, R195, -R146 ;  /* 0x000000c3ce087210 */ /* 0x000fe20007ffe992 */
[----:B------:R-:W-:-:S04]  /*3940*/  FMUL.FTZ R53, R53, c[0x0][0x320] ;  /* 0x0000c80035357a20 */ /* 0x000fc80000410000 */
[----:B------:R-:W-:Y:S01]  /*3950*/  IADD3 R10, -R204, R7, -R206 ;  /* 0x00000007cc0a7210 */ /* 0x000fe20007ffe9ce */
[----:B------:R-:W-:Y:S01]  /*3960*/  FMUL.FTZ R17, R17, c[0x0][0x320] ;  /* 0x0000c80011117a20 */ /* 0x000fe20000410000 */
[----:B------:R-:W1:Y:S01]  /*3970*/  MUFU.TANH R15, R15 ;  /* 0x0000000f000f7308 */ /* 0x000e620000002400 */
[----:B------:R-:W-:-:S06]  /*3980*/  FMUL.FTZ R16, R16, c[0x0][0x320] ;  /* 0x0000c80010107a20 */ /* 0x000fcc0000410000 */
[----:B------:R-:W-:Y:S01]  /*3990*/  FMUL.FTZ R72, R72, c[0x0][0x320] ;  /* 0x0000c80048487a20 */ /* 0x000fe20000410000 */
[----:B------:R-:W1:Y:S01]  /*39a0*/  MUFU.TANH R14, R14 ;  /* 0x0000000e000e7308 */ /* 0x000e620000002400 */
[----:B------:R-:W-:-:S06]  /*39b0*/  FMUL.FTZ R73, R73, c[0x0][0x320] ;  /* 0x0000c80049497a20 */ /* 0x000fcc0000410000 */
[----:B------:R-:W-:Y:S01]  /*39c0*/  FMUL.FTZ R60, R60, c[0x0][0x320] ;  /* 0x0000c8003c3c7a20 */ /* 0x000fe20000410000 */
[----:B------:R-:W1:Y:S01]  /*39d0*/  MUFU.TANH R165, R52 ;  /* 0x0000003400a57308 */ /* 0x000e620000002400 */
[----:B------:R-:W-:-:S07]  /*39e0*/  FMUL.FTZ R61, R61, c[0x0][0x320] ;  /* 0x0000c8003d3d7a20 */ /* 0x000fce0000410000 */
[----:B------:R-:W1:Y:S08]  /*39f0*/  MUFU.TANH R175, R53 ;  /* 0x0000003500af7308 */ /* 0x000e700000002400 */
[----:B------:R-:W1:Y:S08]  /*3a00*/  MUFU.TANH R167, R17 ;  /* 0x0000001100a77308 */ /* 0x000e700000002400 */
[----:B------:R-:W1:Y:S08]  /*3a10*/  MUFU.TANH R179, R72 ;  /* 0x0000004800b37308 */ /* 0x000e700000002400 */
[----:B------:R-:W1:Y:S08]  /*3a20*/  MUFU.TANH R177, R73 ;  /* 0x0000004900b17308 */ /* 0x000e700000002400 */
[----:B------:R-:W1:Y:S08]  /*3a30*/  MUFU.TANH R143, R60 ;  /* 0x0000003c008f7308 */ /* 0x000e700000002400 */
[----:B------:R-:W1:Y:S08]  /*3a40*/  MUFU.TANH R141, R61 ;  /* 0x0000003d008d7308 */ /* 0x000e700000002400 */
[----:B------:R1:W1:Y:S02]  /*3a50*/  MUFU.TANH R173, R16 ;  /* 0x0000001000ad7308 */ /* 0x0002640000002400 */
[----:B-1----:R-:W-:-:S02]  /*3a60*/  IADD3 R16, R10, c[0x0][0x328], RZ ;  /* 0x0000ca000a107a10 */ /* 0x002fc40007ffe0ff */
[----:B------:R-:W-:-:S03]  /*3a70*/  IADD3 R10, R10, UR19, RZ ;  /* 0x000000130a0a7c10 */ /* 0x000fc6000fffe0ff */
[----:B-----5:R-:W-:Y:S01]  /*3a80*/  IMAD.IADD R7, R16, 0x1, R9 ;  /* 0x0000000110077824 */ /* 0x020fe200078e0209 */
[----:B------:R-:W-:-:S04]  /*3a90*/  IADD3 R20, R10, R9, RZ ;  /* 0x000000090a147210 */ /* 0x000fc80007ffe0ff */
[----:B------:R-:W-:Y:S01]  /*3aa0*/  IMNMX R22, R7, R8, PT ;  /* 0x0000000807167217 */ /* 0x000fe20003800200 */
[----:B------:R-:W-:Y:S05]  /*3ab0*/  @!P3 BRA `(.L_x_994) ;  /* 0x000001500000b947 */ /* 0x000fea0003800000 */
[----:B--234-:R-:W-:Y:S01]  /*3ac0*/  IADD3 R9, -R204, R195, R9 ;  /* 0x000000c3cc097210 */ /* 0x01cfe20007ffe109 */
        /* <DEDUP_REMOVED lines=10> */
.L_x_996:
[----:B------:R-:W-:-:S04]  /*3b70*/  MOV R7, 0x1 ;  /* 0x0000000100077802 */ /* 0x000fc80000000f00 */
[----:B------:R-:W-:-:S13]  /*3b80*/  ISETP.NE.AND P0, PT, R7, c[0x0][0x32c], PT ;  /* 0x0000cb0007007a0c */ /* 0x000fda0003f05270 */
[----:B------:R-:W-:-:S05]  /*3b90*/  @P0 IMAD.HI.U32 R7, R9, c[0x0][0x330], RZ ;  /* 0x0000cc0009070a27 */ /* 0x000fca00078e00ff */
[----:B------:R-:W-:Y:S02]  /*3ba0*/  @P0 SHF.R.U32.HI R9, RZ, c[0x0][0x334], R7 ;  /* 0x0000cd00ff090a19 */ /* 0x000fe40000011607 */
.L_x_997:
[----:B------:R-:W-:Y:S05]  /*3bb0*/  BSYNC B0 ;  /* 0x0000000000007941 */ /* 0x000fea0003800000 */
.L_x_995:
[----:B------:R-:W-:-:S04]  /*3bc0*/  IMAD R9, R9, c[0x0][0x32c], -R146 ;  /* 0x0000cb0009097a24 */ /* 0x000fc800078e0a92 */
[----:B------:R-:W-:-:S05]  /*3bd0*/  IMAD.IADD R9, R9, 0x1, -R206 ;  /* 0x0000000109097824 */ /* 0x000fca00078e0ace */
[----:B------:R-:W-:Y:S02]  /*3be0*/  IADD3 R7, R9, c[0x0][0x32c], RZ ;  /* 0x0000cb0009077a10 */ /* 0x000fe40007ffe0ff */
[----:B------:R-:W-:Y:S02]  /*3bf0*/  IMNMX R20, R20, R9, !PT ;  /* 0x0000000914147217 */ /* 0x000fe40007800200 */
[----:B------:R-:W-:Y:S02]  /*3c00*/  IMNMX R22, R22, R7, PT ;  /* 0x0000000716167217 */ /* 0x000fe40003800200 */
.L_x_994:
[----:B--234-:R-:W-:Y:S01]  /*3c10*/  ISETP.GT.AND P1, PT, R149, RZ, PT ;  /* 0x000000ff9500720c */ /* 0x01cfe20003f24270 */
[----:B------:R-:W1:Y:S01]  /*3c20*/  SHFL.IDX PT, R23, R0, 0x1, 0x1c1f ;  /* 0x003c1f0000177f89 */ /* 0x000e6200000e0000 */
[----:B------:R-:W-:Y:S02]  /*3c30*/  FMUL.FTZ R18, R18, c[0x0][0x320] ;  /* 0x0000c80012127a20 */ /* 0x000fe40000410000 */
[----:B------:R-:W-:Y:S01]  /*3c40*/  ISETP.GT.AND P0, PT, R20, RZ, P1 ;  /* 0x000000ff1400720c */ /* 0x000fe20000f04270 */
[----:B------:R-:W-:Y:S01]  /*3c50*/  FMUL.FTZ R19, R19, c[0x0][0x320] ;  /* 0x0000c80013137a20 */ /* 0x000fe20000410000 */
[----:B------:R2:W3:Y:S01]  /*3c60*/  MUFU.TANH R174, R18 ;  /* 0x0000001200ae7308 */ /* 0x0004e20000002400 */
[----:B------:R-:W-:Y:S01]  /*3c70*/  FMUL.FTZ R55, R55, c[0x0][0x320] ;  /* 0x0000c80037377a20 */ /* 0x000fe20000410000 */
[----:B------:R-:W-:Y:S01]  /*3c80*/  ISETP.LT.OR P0, PT, R22, 0x1, P0 ;  /* 0x000000011600780c */ /* 0x000fe20000701670 */
[----:B------:R-:W-:-:S02]  /*3c90*/  FMUL.FTZ R74, R74, c[0x0][0x320] ;  /* 0x0000c8004a4a7a20 */ /* 0x000fc40000410000 */
[----:B------:R-:W-:Y:S01]  /*3ca0*/  FMUL.FTZ R75, R75, c[0x0][0x320] ;  /* 0x0000c8004b4b7a20 */ /* 0x000fe20000410000 */
[----:B------:R-:W-:Y:S01]  /*3cb0*/  FSEL R36, R36, -INF , !P0 ;  /* 0xff80000024247808 */ /* 0x000fe20004000000 */
[----:B------:R-:W-:Y:S01]  /*3cc0*/  FMUL.FTZ R54, R54, c[0x0][0x320] ;  /* 0x0000c80036367a20 */ /* 0x000fe20000410000 */
[----:B------:R-:W-:Y:S01]  /*3cd0*/  ISETP.GT.AND P0, PT, R20, 0x1, P1 ;  /* 0x000000011400780c */ /* 0x000fe20000f04270 */
[----:B------:R4:W3:Y:S01]  /*3ce0*/  MUFU.TANH R180, R19 ;  /* 0x0000001300b47308 */ /* 0x0008e20000002400 */
[----:B------:R-:W-:Y:S02]  /*3cf0*/  FMUL.FTZ R62, R62, c[0x0][0x320] ;  /* 0x0000c8003e3e7a20 */ /* 0x000fe40000410000 */
[----:B------:R-:W-:Y:S01]  /*3d00*/  ISETP.LT.OR P0, PT, R22, 0x2, P0 ;  /* 0x000000021600780c */ /* 0x000fe20000701670 */
[----:B------:R-:W-:Y:S02]  /*3d10*/  FMUL.FTZ R63, R63, c[0x0][0x320] ;  /* 0x0000c8003f3f7a20 */ /* 0x000fe40000410000 */
[----:B------:R-:W-:Y:S01]  /*3d20*/  FMUL.FTZ R39, R39, c[0x0][0x320] ;  /* 0x0000c80027277a20 */ /* 0x000fe20000410000 */
[----:B------:R-:W-:Y:S01]  /*3d30*/  FSEL R37, R37, -INF , !P0 ;  /* 0xff80000025257808 */ /* 0x000fe20004000000 */
[----:B--2---:R-:W-:Y:S01]  /*3d40*/  FMUL.FTZ R18, R31, c[0x0][0x320] ;  /* 0x0000c8001f127a20 */ /* 0x004fe20000410000 */
[----:B------:R-:W-:Y:S01]  /*3d50*/  ISETP.GT.AND P0, PT, R20, 0x8, P1 ;  /* 0x000000081400780c */ /* 0x000fe20000f04270 */
[----:B------:R2:W2:Y:S01]  /*3d60*/  MUFU.TANH R182, R55 ;  /* 0x0000003700b67308 */ /* 0x0004a20000002400 */
[----:B-1----:R-:W-:-:S02]  /*3d70*/  IMAD.IADD R0, R10, 0x1, R23 ;  /* 0x000000010a007824 */ /* 0x002fc400078e0217 */
[----:B------:R-:W-:Y:S01]  /*3d80*/  ISETP.LT.OR P0, PT, R22, 0x9, P0 ;  /* 0x000000091600780c */ /* 0x000fe20000701670 */
[----:B----4-:R-:W-:-:S03]  /*3d90*/  FMUL.FTZ R19, R27, c[0x0][0x320] ;  /* 0x0000c8001b137a20 */ /* 0x010fc60000410000 */
[----:B------:R-:W-:Y:S01]  /*3da0*/  FSEL R21, R6, -INF , !P0 ;  /* 0xff80000006157808 */ /* 0x000fe20004000000 */
[----:B------:R-:W-:Y:S01]  /*3db0*/  FMUL.FTZ R6, R67, c[0x0][0x320] ;  /* 0x0000c80043067a20 */ /* 0x000fe20000410000 */
[----:B------:R-:W-:Y:S01]  /*3dc0*/  ISETP.GT.AND P0, PT, R20, 0x9, P1 ;  /* 0x000000091400780c */ /* 0x000fe20000f04270 */
[----:B------:R1:W4:Y:S03]  /*3dd0*/  MUFU.TANH R176, R74 ;  /* 0x0000004a00b07308 */ /* 0x0003260000002400 */
        /* <DEDUP_REMOVED lines=11> */
[----:B------:R-:W-:Y:S01]  /*3e90*/  FSEL R9, R13, -INF , !P0 ;  /* 0xff8000000d097808 */ /* 0x000fe20004000000 */
[----:B------:R-:W-:Y:S01]  /*3ea0*/  FMUL.FTZ R13, R26, c[0x0][0x320] ;  /* 0x0000c8001a0d7a20 */ /* 0x000fe20000410000 */
[----:B------:R-:W-:-:S04]  /*3eb0*/  ISETP.GT.AND P0, PT, R20, 0x18, P1 ;  /* 0x000000181400780c */ /* 0x000fc80000f04270 */
[----:B------:R-:W-:Y:S01]  /*3ec0*/  ISETP.LT.OR P0, PT, R22, 0x19, P0 ;  /* 0x000000191600780c */ /* 0x000fe20000701670 */
[----:B------:R-:W1:Y:S03]  /*3ed0*/  MUFU.TANH R13, R13 ;  /* 0x0000000d000d7308 */ /* 0x000e660000002400 */
[----:B------:R-:W-:Y:S01]  /*3ee0*/  FSEL R7, R15, -INF , !P0 ;  /* 0xff8000000f077808 */ /* 0x000fe20004000000 */
[----:B------:R-:W-:Y:S01]  /*3ef0*/  IMAD.IADD R15, R16, 0x1, R23 ;  /* 0x00000001100f7824 */ /* 0x000fe200078e0217 */
[----:B------:R-:W-:-:S03]  /*3f00*/  ISETP.GT.AND P0, PT, R20, 0x19, P1 ;  /* 0x000000191400780c */ /* 0x000fc60000f04270 */
[----:B------:R-:W1:Y:S01]  /*3f10*/  MUFU.TANH R18, R18 ;  /* 0x0000001200127308 */ /* 0x000e620000002400 */
[----:B------:R-:W-:Y:S02]  /*3f20*/  ISETP.LT.OR P0, PT, R22, 0x1a, P0 ;  /* 0x0000001a1600780c */ /* 0x000fe40000701670 */
[----:B------:R-:W-:Y:S02]  /*3f30*/  IMNMX R15, R15, R8, PT ;  /* 0x000000080f0f7217 */ /* 0x000fe40003800200 */
[----:B------:R-:W-:Y:S01]  /*3f40*/  FSEL R5, R14, -INF , !P0 ;  /* 0xff8000000e057808 */ /* 0x000fe20004000000 */
[----:B------:R-:W-:Y:S01]  /*3f50*/  FMUL.FTZ R14, R30, c[0x0][0x320] ;  /* 0x0000c8001e0e7a20 */ /* 0x000fe20000410000 */
[----:B------:R-:W-:Y:S01]  /*3f60*/  ISETP.GT.AND P0, PT, R20, 0x20, P1 ;  /* 0x000000201400780c */ /* 0x000fe20000f04270 */
[----:B------:R1:W1:Y:S03]  /*3f70*/  MUFU.TANH R172, R54 ;  /* 0x0000003600ac7308 */ /* 0x0002660000002400 */
        /* <DEDUP_REMOVED lines=27> */
[----:B------:R-:W-:Y:S01]  /*4130*/  FSEL R141, R141, -INF , !P0 ;  /* 0xff8000008d8d7808 */ /* 0x000fe20004000000 */
[----:B------:R-:W-:Y:S05]  /*4140*/  @!P3 BRA `(.L_x_998) ;  /* 0x000001500000b947 */ /* 0x000fea0003800000 */
        /* <DEDUP_REMOVED lines=11> */
.L_x_1000:
[----:B------:R-:W-:-:S04]  /*4200*/  MOV R8, 0x1 ;  /* 0x0000000100087802 */ /* 0x000fc80000000f00 */
[----:B------:R-:W-:-:S13]  /*4210*/  ISETP.NE.AND P0, PT, R8, c[0x0][0x32c], PT ;  /* 0x0000cb0008007a0c */ /* 0x000fda0003f05270 */
[----:B------:R-:W-:-:S05]  /*4220*/  @P0 IMAD.HI.U32 R8, R23, c[0x0][0x330], RZ ;  /* 0x0000cc0017080a27 */ /* 0x000fca00078e00ff */
[----:B------:R-:W-:Y:S02]  /*4230*/  @P0 SHF.R.U32.HI R23, RZ, c[0x0][0x334], R8 ;  /* 0x0000cd00ff170a19 */ /* 0x000fe40000011608 */
.L_x_1001:
[----:B------:R-:W-:Y:S05]  /*4240*/  BSYNC B0 ;  /* 0x0000000000007941 */ /* 0x000fea0003800000 */
.L_x_999:
[----:B------:R-:W-:-:S04]  /*4250*/  IMAD R23, R23, c[0x0][0x32c], -R146 ;  /* 0x0000cb0017177a24 */ /* 0x000fc800078e0a92 */
[----:B------:R-:W-:-:S05]  /*4260*/  IMAD.IADD R23, R23, 0x1, -R206 ;  /* 0x0000000117177824 */ /* 0x000fca00078e0ace */
[----:B------:R-:W-:Y:S02]  /*4270*/  IADD3 R8, R23, c[0x0][0x32c], RZ ;  /* 0x0000cb0017087a10 */ /* 0x000fe40007ffe0ff */
[----:B------:R-:W-:Y:S02]  /*4280*/  IMNMX R0, R0, R23, !PT ;  /* 0x0000001700007217 */ /* 0x000fe40007800200 */
[----:B------:R-:W-:Y:S02]  /*4290*/  IMNMX R15, R15, R8, PT ;  /* 0x000000080f0f7217 */ /* 0x000fe40003800200 */
.L_x_998:
[----:B-1234-:R-:W-:Y:S01]  /*42a0*/  ISETP.GT.AND P0, PT, R0, 0x1, P1 ;  /* 0x000000010000780c */ /* 0x01efe20000f04270 */
        /* <DEDUP_REMOVED lines=121> */
[--C-:B------:R-:W-:Y:S02]  /*4a40*/  FFMA.FTZ R162, R16, c[0x0][0x2d0], -R169.reuse ;  /* 0x0000b40010a27a23 */ /* 0x100fe400000108a9 */
[--C-:B------:R-:W-:Y:S01]  /*4a50*/  FFMA.FTZ R155, R6, c[0x0][0x2d0], -R169.reuse ;  /* 0x0000b400069b7a23 */ /* 0x100fe200000108a9 */
[----:B------:R-:W1:Y:S01]  /*4a60*/  MUFU.EX2 R158, R158 ;  /* 0x0000009e009e7308 */ /* 0x000e620000000800 */
[--C-:B------:R-:W-:Y:S01]  /*4a70*/  FFMA.FTZ R153, R7, c[0x0][0x2d0], -R178.reuse ;  /* 0x0000b40007997a23 */ /* 0x100fe200000108b2 */
[----:B------:R-:W-:Y:S01]  /*4a80*/  LDSM.16.MT88.4 R16, [R134+0x2900] ;  /* 0x002900008610783b */ /* 0x000fe20000004200 */
[--C-:B------:R-:W-:Y:S02]  /*4a90*/  FFMA.FTZ R148, R5, c[0x0][0x2d0], -R178.reuse ;  /* 0x0000b40005947a23 */ /* 0x100fe400000108b2 */
[--C-:B------:R-:W-:Y:S01]  /*4aa0*/  FFMA.FTZ R157, R11, c[0x0][0x2d0], -R178.reuse ;  /* 0x0000b4000b9d7a23 */ /* 0x100fe200000108b2 */
[----:B------:R-:W2:Y:S01]  /*4ab0*/  LDSM.16.MT88.4 R4, [R4+0x4100] ;  /* 0x004100000404783b */ /* 0x000ea20000004200 */
[----:B------:R-:W-:Y:S01]  /*4ac0*/  FFMA.FTZ R152, R9, c[0x0][0x2d0], -R178 ;  /* 0x0000b40009987a23 */ /* 0x000fe200000108b2 */
[----:B------:R-:W-:Y:S01]  /*4ad0*/  MUFU.EX2 R159, R159 ;  /* 0x0000009f009f7308 */ /* 0x000fe20000000800 */
[----:B------:R-:W-:-:S02]  /*4ae0*/  FFMA.FTZ R150, R10, c[0x0][0x2d0], -R169 ;  /* 0x0000b4000a967a23 */ /* 0x000fc400000108a9 */
[--C-:B------:R-:W-:Y:S02]  /*4af0*/  FFMA.FTZ R3, R8, c[0x0][0x2d0], -R169.reuse ;  /* 0x0000b40008037a23 */ /* 0x100fe400000108a9 */
[----:B------:R-:W3:Y:S01]  /*4b00*/  LDSM.16.MT88.4 R8, [R135+0x2900] ;  /* 0x002900008708783b */ /* 0x000ee20000004200 */
[--C-:B------:R-:W-:Y:S02]  /*4b10*/  FFMA.FTZ R156, R14, c[0x0][0x2d0], -R169.reuse ;  /* 0x0000b4000e9c7a23 */ /* 0x100fe400000108a9 */
[----:B------:R-:W4:Y:S01]  /*4b20*/  MUFU.EX2 R154, R154 ;  /* 0x0000009a009a7308 */ /* 0x000f220000000800 */
[----:B-1----:R-:W-:Y:S01]  /*4b30*/  F2FP.PACK_AB R96, R158, R161 ;  /* 0x000000a19e60723e */ /* 0x002fe200000000ff */
[----:B------:R-:W-:Y:S02]  /*4b40*/  FFMA.FTZ R151, R12, c[0x0][0x2d0], -R169 ;  /* 0x0000b4000c977a23 */ /* 0x000fe400000108a9 */
[----:B------:R-:W1:Y:S01]  /*4b50*/  LDSM.16.MT88.4 R12, [R164+0x2900] ;  /* 0x00290000a40c783b */ /* 0x000e620000004200 */
[----:B------:R-:W-:-:S02]  /*4b60*/  FFMA.FTZ R168, R175, c[0x0][0x2d0], -R178 ;  /* 0x0000b400afa87a23 */ /* 0x000fc400000108b2 */
[--C-:B------:R-:W-:Y:S01]  /*4b70*/  FFMA.FTZ R166, R173, c[0x0][0x2d0], -R178.reuse ;  /* 0x0000b400ada67a23 */ /* 0x100fe200000108b2 */
[----:B------:R-:W-:Y:S01]  /*4b80*/  MUFU.EX2 R163, R163 ;  /* 0x000000a300a37308 */ /* 0x000fe20000000800 */
[--C-:B------:R-:W-:Y:S02]  /*4b90*/  FFMA.FTZ R165, R165, c[0x0][0x2d0], -R178.reuse ;  /* 0x0000b400a5a57a23 */ /* 0x100fe400000108b2 */
[----:B------:R-:W-:Y:S02]  /*4ba0*/  FFMA.FTZ R167, R167, c[0x0][0x2d0], -R178 ;  /* 0x0000b400a7a77a23 */ /* 0x000fe400000108b2 */
[--C-:B------:R-:W-:Y:S02]  /*4bb0*/  FFMA.FTZ R172, R172, c[0x0][0x2d0], -R169.reuse ;  /* 0x0000b400acac7a23 */ /* 0x100fe400000108a9 */
        /* <DEDUP_REMOVED lines=8> */
[----:B------:R-:W-:Y:S02]  /*4c40*/  FFMA.FTZ R177, R143, c[0x0][0x2d0], -R178 ;  /* 0x0000b4008fb17a23 */ /* 0x000fe400000108b2 */
[--C-:B------:R-:W-:Y:S02]  /*4c50*/  FFMA.FTZ R176, R176, c[0x0][0x2d0], -R169.reuse ;  /* 0x0000b400b0b07a23 */ /* 0x100fe400000108a9 */
[--C-:B------:R-:W-:Y:S01]  /*4c60*/  FFMA.FTZ R181, R142, c[0x0][0x2d0], -R169.reuse ;  /* 0x0000b4008eb57a23 */ /* 0x100fe200000108a9 */
[----:B------:R-:W4:Y:S01]  /*4c70*/  MUFU.EX2 R155, R155 ;  /* 0x0000009b009b7308 */ /* 0x000f220000000800 */
[----:B-----5:R-:W-:Y:S01]  /*4c80*/  F2FP.PACK_AB R97, R160, R163 ;  /* 0x000000a3a061723e */ /* 0x020fe200000000ff */
[----:B------:R-:W-:-:S02]  /*4c90*/  FFMA.FTZ R182, R140, c[0x0][0x2d0], -R169 ;  /* 0x0000b4008cb67a23 */ /* 0x000fc400000108a9 */
[----:B------:R-:W-:Y:S02]  /*4ca0*/  FFMA.FTZ R178, R141, c[0x0][0x2d0], -R178 ;  /* 0x0000b4008db27a23 */ /* 0x000fe400000108b2 */
[----:B------:R-:W-:Y:S01]  /*4cb0*/  FFMA.FTZ R169, R170, c[0x0][0x2d0], -R169 ;  /* 0x0000b400aaa97a23 */ /* 0x000fe200000108a9 */
[----:B------:R-:W-:Y:S01]  /*4cc0*/  LDSM.16.MT88.4 R140, [R171+0x3900] ;  /* 0x00390000ab8c783b */ /* 0x000fe20000004200 */
[----:B------:R-:W-:Y:S01]  /*4cd0*/  MUFU.EX2 R157, R157 ;  /* 0x0000009d009d7308 */ /* 0x000fe20000000800 */
[----:B------:R-:W-:Y:S02]  /*4ce0*/  FADD.FTZ R158, R161, R158 ;  /* 0x0000009ea19e7221 */ /* 0x000fe40000010000 */
[----:B------:R-:W-:Y:S02]  /*4cf0*/  FADD.FTZ R163, R163, R160 ;  /* 0x000000a0a3a37221 */ /* 0x000fe40000010000 */
[----:B------:R-:W-:Y:S01]  /*4d00*/  FADD.FTZ R159, R159, R158 ;  /* 0x0000009e9f9f7221 */ /* 0x000fe20000010000 */
[----:B----4-:R-:W-:-:S02]  /*4d10*/  F2FP.PACK_AB R99, R155, R162 ;  /* 0x000000a29b63723e */ /* 0x010fc400000000ff */
        /* <DEDUP_REMOVED lines=104> */
[----:B------:R-:W-:Y:S01]  /*53a0*/  FADD.FTZ R165, R168, R165 ;  /* 0x000000a5a8a57221 */ /* 0x000fe20000010000 */
[----:B------:R-:W-:Y:S01]  /*53b0*/  IADD3 R3, R149, -0x3, RZ ;  /* 0xfffffffd95037810 */ /* 0x000fe20007ffe0ff */
[----:B------:R-:W-:Y:S02]  /*53c0*/  FADD.FTZ R173, R173, R172 ;  /* 0x000000acadad7221 */ /* 0x000fe40000010000 */
[----:B------:R-:W-:Y:S01]  /*53d0*/  FADD.FTZ R166, R166, R165 ;  /* 0x000000a5a6a67221 */ /* 0x000fe20000010000 */
[----:B------:R-:W-:Y:S01]  /*53e0*/  ISETP.GE.AND P0, PT, R3, R194, PT ;  /* 0x000000c20300720c */ /* 0x000fe20003f06270 */
        /* <DEDUP_REMOVED lines=92> */
[----:B------:R-:W-:Y:S02]  /*59b0*/  IADD3 R14, -R211, 0x10, RZ ;  /* 0x00000010d30e7810 */ /* 0x000fe40007ffe1ff */
[----:B------:R-:W-:Y:S01]  /*59c0*/  SHF.L.U64.HI R7, R209, 0x1, R132 ;  /* 0x00000001d1077819 */ /* 0x000fe20000010284 */
[----:B------:R-:W-:Y:S01]  /*59d0*/  IMAD R200, R3, c[0x0][0x2b8], R200 ;  /* 0x0000ae0003c87a24 */ /* 0x000fe200078e02c8 */
[----:B------:R-:W-:-:S03]  /*59e0*/  LOP3.LUT R14, R14, 0xf, RZ, 0xc0, !PT ;  /* 0x0000000f0e0e7812 */ /* 0x000fc600078ec0ff */
[----:B------:R-:W-:Y:S01]  /*59f0*/  IMAD.WIDE.U32 R10, R200, c[0x0][0x1e0], RZ ;  /* 0x00007800c80a7a25 */ /* 0x000fe200078e00ff */
[----:B------:R-:W-:-:S05]  /*5a00*/  SHF.R.S32.HI R3, RZ, 0x1f, R200 ;  /* 0x0000001fff037819 */ /* 0x000fca00000114c8 */
[----:B------:R-:W-:-:S04]  /*5a10*/  IMAD R3, R3, c[0x0][0x1e0], RZ ;  /* 0x0000780003037a24 */ /* 0x000fc800078e02ff */
[----:B------:R-:W-:Y:S02]  /*5a20*/  IMAD R8, R200, c[0x0][0x1e4], R3 ;  /* 0x00007900c8087a24 */ /* 0x000fe400078e0203 */
[----:B------:R-:W-:Y:S02]  /*5a30*/  IMAD.SHL.U32 R3, R192, 0x2, RZ ;  /* 0x00000002c0037824 */ /* 0x000fe400078e00ff */
[----:B------:R-:W-:Y:S02]  /*5a40*/  IMAD.IADD R9, R11, 0x1, R8 ;  /* 0x000000010b097824 */ /* 0x000fe400078e0208 */
[----:B------:R-:W-:Y:S01]  /*5a50*/  IMAD.MOV.U32 R8, RZ, RZ, R10 ;  /* 0x000000ffff087224 */ /* 0x000fe200078e000a */
[----:B------:R-:W-:Y:S02]  /*5a60*/  SHF.L.U64.HI R10, R210, 0x1, R145 ;  /* 0x00000001d20a7819 */ /* 0x000fe40000010291 */
[----:B--2---:R-:W-:Y:S01]  /*5a70*/  SHF.R.S32.HI R6, RZ, 0x1f, R199 ;  /* 0x0000001fff067819 */ /* 0x004fe200000114c7 */
        /* <DEDUP_REMOVED lines=9> */
[----:B------:R-:W-:Y:S02]  /*5b10*/  IADD3.X R11, R5, UR18, R11, P0, !PT ;  /* 0x00000012050b7c10 */ /* 0x000fe400087fe40b */
[----:B------:R-:W-:-:S02]  /*5b20*/  LEA R12, P0, R4, c[0x0][0x1c8], 0x1 ;  /* 0x00007200040c7a11 */ /* 0x000fc400078008ff */
[----:B------:R-:W-:Y:S02]  /*5b30*/  SEL R5, RZ, 0x10, P4 ;  /* 0x00000010ff057807 */ /* 0x000fe40002000000 */
[----:B------:R-:W-:Y:S01]  /*5b40*/  LEA.HI.X R11, R4, c[0x0][0x1cc], R11, 0x1, P0 ;  /* 0x00007300040b7a11 */ /* 0x000fe200000f0c0b */
[----:B------:R-:W1:Y:S01]  /*5b50*/  SHFL.IDX PT, R13, R12, 0x1, 0x181f ;  /* 0x00381f000c0d7f89 */ /* 0x000e6200000e0000 */
[----:B------:R-:W-:Y:S02]  /*5b60*/  IADD3 R16, -R5, 0x10, RZ ;  /* 0x0000001005107810 */ /* 0x000fe40007ffe1ff */
[----:B------:R-:W-:Y:S01]  /*5b70*/  SHF.L.U64.HI R4, R192, 0x1, R133 ;  /* 0x00000001c0047819 */ /* 0x000fe20000010285 */
        /* <DEDUP_REMOVED lines=25> */
.L_x_1002:
[----:B------:R-:W-:Y:S01]  /*5d10*/  ULDC.64 UR4, c[0x0][0x2c8] ;  /* 0x0000b20000047ab9 */ /* 0x000fe20000000a00 */
[----:B------:R-:W0:Y:S01]  /*5d20*/  LDGDEPBAR ;  /* 0x00000000000079af */ /* 0x000e220000000000 */
[----:B------:R-:W-:Y:S01]  /*5d30*/  UIMAD.WIDE.U32 UR20, UR7, UR4, URZ ;  /* 0x00000004071472a5 */ /* 0x000fe2000f8e003f */
[----:B------:R-:W-:-:S03]  /*5d40*/  IADD3 R213, R149, -0x2, RZ ;  /* 0xfffffffe95d57810 */ /* 0x000fc60007ffe0ff */
[----:B------:R-:W-:-:S06]  /*5d50*/  @UP1 USHF.R.U32.HI UR7, URZ, UR5, UR21 ;  /* 0x000000053f071299 */ /* 0x000fcc0008011615 */
[----:B------:R-:W-:-:S04]  /*5d60*/  IADD3 R147, R147, UR7, RZ ;  /* 0x0000000793937c10 */ /* 0x000fc8000fffe0ff */
[----:B------:R-:W-:Y:S01]  /*5d70*/  IADD3 R4, R147, c[0x0][0x328], RZ ;  /* 0x0000ca0093047a10 */ /* 0x000fe20007ffe0ff */
[----:B------:R-:W-:Y:S05]  /*5d80*/  @!P3 BRA `(.L_x_1003) ;  /* 0x000001100000b947 */ /* 0x000fea0003800000 */
[C---:B------:R-:W-:Y:S02]  /*5d90*/  ISETP.GT.AND P0, PT, R147.reuse, RZ, PT ;  /* 0x000000ff9300720c */ /* 0x040fe40003f04270 */
[----:B------:R-:W-:-:S11]  /*5da0*/  IADD3 R3, R147, -0x1, RZ ;  /* 0xffffffff93037810 */ /* 0x000fd60007ffe0ff */
[----:B------:R-:W-:Y:S05]  /*5db0*/  @P0 BRA `(.L_x_1004) ;  /* 0x0000007000000947 */ /* 0x000fea0003800000 */
[----:B------:R-:W-:Y:S02]  /*5dc0*/  IMAD.MOV.U32 R3, RZ, RZ, 0x1 ;  /* 0x00000001ff037424 */ /* 0x000fe400078e00ff */
[----:B------:R-:W-:-:S03]  /*5dd0*/  IMAD.MOV R147, RZ, RZ, -R147 ;  /* 0x000000ffff937224 */ /* 0x000fc600078e0a93 */
[----:B------:R-:W-:-:S13]  /*5de0*/  ISETP.NE.AND P0, PT, R3, c[0x0][0x32c], PT ;  /* 0x0000cb0003007a0c */ /* 0x000fda0003f05270 */
[----:B------:R-:W-:-:S05]  /*5df0*/  @P0 IMAD.HI.U32 R3, R147, c[0x0][0x330], RZ ;  /* 0x0000cc0093030a27 */ /* 0x000fca00078e00ff */
[----:B------:R-:W-:-:S04]  /*5e00*/  @P0 SHF.R.U32.HI R147, RZ, c[0x0][0x334], R3 ;  /* 0x0000cd00ff930a19 */ /* 0x000fc80000011603 */
[----:B------:R-:W-:Y:S01]  /*5e10*/  LOP3.LUT R3, RZ, R147, RZ, 0x33, !PT ;  /* 0x00000093ff037212 */ /* 0x000fe200078e33ff */
[----:B------:R-:W-:Y:S05]  /*5e20*/  BRA `(.L_x_1005) ;  /* 0x0000004000007947 */ /* 0x000fea0003800000 */
.L_x_1004:
[----:B------:R-:W-:-:S04]  /*5e30*/  MOV R5, 0x1 ;  /* 0x0000000100057802 */ /* 0x000fc80000000f00 */
[----:B------:R-:W-:-:S13]  /*5e40*/  ISETP.NE.AND P0, PT, R5, c[0x0][0x32c], PT ;  /* 0x0000cb0005007a0c */ /* 0x000fda0003f05270 */
[----:B------:R-:W-:-:S05]  /*5e50*/  @P0 IMAD.HI.U32 R5, R3, c[0x0][0x330], RZ ;  /* 0x0000cc0003050a27 */ /* 0x000fca00078e00ff */
[----:B------:R-:W-:Y:S02]  /*5e60*/  @P0 SHF.R.U32.HI R3, RZ, c[0x0][0x334], R5 ;  /* 0x0000cd00ff030a19 */ /* 0x000fe40000011605 */
.L_x_1005:
[----:B-1----:R-:W-:-:S05]  /*5e70*/  MOV R6, c[0x0][0x32c] ;  /* 0x0000cb0000067a02 */ /* 0x002fca0000000f00 */
[----:B------:R-:W-:-:S05]  /*5e80*/  IMAD R3, R3, R6, c[0x0][0x32c] ;  /* 0x0000cb0003037624 */ /* 0x000fca00078e0206 */
[----:B------:R-:W-:-:S04]  /*5e90*/  IMNMX R4, R4, R3, PT ;  /* 0x0000000304047217 */ /* 0x000fc80003800200 */
.L_x_1003:
        /* <DEDUP_REMOVED lines=13> */
[C---:B------:R-:W-:Y:S01]  /*5f70*/  SHF.L.U64.HI R221, R210.reuse, 0x1, R145 ;  /* 0x00000001d2dd7819 */ /* 0x040fe20000010291 */
[----:B------:R-:W-:Y:S01]  /*5f80*/  IMAD.SHL.U32 R220, R210, 0x2, RZ ;  /* 0x00000002d2dc7824 */ /* 0x000fe200078e00ff */
[C---:B------:R-:W-:Y:S01]  /*5f90*/  SHF.L.U64.HI R215, R192.reuse, 0x1, R133 ;  /* 0x00000001c0d77819 */ /* 0x040fe20000010285 */
[----:B------:R-:W-:Y:S01]  /*5fa0*/  IMAD.SHL.U32 R217, R209, 0x2, RZ ;  /* 0x00000002d1d97824 */ /* 0x000fe200078e00ff */
[----:B------:R-:W-:Y:S01]  /*5fb0*/  SEL R219, RZ, 0x10, P5 ;  /* 0x00000010ffdb7807 */ /* 0x000fe20002800000 */
[----:B------:R-:W-:Y:S01]  /*5fc0*/  IMAD.SHL.U32 R214, R192, 0x2, RZ ;  /* 0x00000002c0d67824 */ /* 0x000fe200078e00ff */
[----:B------:R-:W-:Y:S01]  /*5fd0*/  SEL R216, RZ, 0x10, P4 ;  /* 0x00000010ffd87807 */ /* 0x000fe20002000000 */
[----:B------:R-:W-:Y:S01]  /*5fe0*/  UMOV UR20, URZ ;  /* 0x0000003f00147c82 */ /* 0x000fe20008000000 */
[----:B------:R-:W-:Y:S01]  /*5ff0*/  SEL R186, R186, 0xffffffe0, !P1 ;  /* 0xffffffe0baba7807 */ /* 0x000fe20004800000 */
[----:B------:R-:W-:-:S02]  /*6000*/  UMOV UR5, 0x1 ;  /* 0x0000000100057882 */ /* 0x000fc40000000000 */
.L_x_1017:
[----:B------:R-:W-:Y:S04]  /*6010*/  DEPBAR.LE SB0, 0x2 ;  /* 0x000080800000791a */ /* 0x000fe80000000000 */
[----:B------:R-:W-:Y:S01]  /*6020*/  BAR.SYNC.DEFER_BLOCKING 0x0 ;  /* 0x0000000000007b1d */ /* 0x000fe20000010000 */
[----:B------:R-:W-:Y:S01]  /*6030*/  UIMAD UR4, UR5, 0x6000, URZ ;  /* 0x00006000050478a4 */ /* 0x000fe2000f8e023f */
[----:B------:R-:W-:Y:S05]  /*6040*/  ISETP.GE.AND P0, PT, R194, R213, PT ;  /* 0x000000d5c200720c */ /* 0x000fea0003f06270 */
        /* <DEDUP_REMOVED lines=23> */
[----:B------:R-:W-:Y:S02]  /*61c0*/  IMAD R5, R199, c[0x0][0x21c], R5 ;  /* 0x00008700c7057a24 */ /* 0x000fe400078e0205 */
[----:B------:R-:W-:Y:S04]  /*61d0*/  IMAD.IADD R7, R7, 0x1, R9 ;  /* 0x0000000107077824 */ /* 0x000fe800078e0209 */
[----:B------:R-:W-:Y:S05]  /*61e0*/  IMAD.WIDE.U32 R6, R199, c[0x0][0x218], R6 ;  /* 0x00008600c7067a25 */ /* 0x000fea00078e0006 */
[----:B------:R-:W-:Y:S04]  /*61f0*/  IADD3 R4, P0, R6, UR16, RZ ;  /* 0x0000001006047c10 */ /* 0x000fe8000ff1e0ff */
[----:B------:R-:W-:Y:S02]  /*6200*/  IADD3.X R5, R7, UR9, R5, P0, !PT ;  /* 0x0000000907057c10 */ /* 0x000fe400087fe405 */
[C---:B------:R-:W-:Y:S02]  /*6210*/  LEA R2, P0, R4.reuse, c[0x0][0x1f8], 0x1 ;  /* 0x00007e0004027a11 */ /* 0x040fe400078008ff */
[----:B------:R-:W-:Y:S02]  /*6220*/  IADD3 R7, -R211, 0x10, RZ ;  /* 0x00000010d3077810 */ /* 0x000fe40007ffe1ff */
[----:B------:R-:W-:Y:S01]  /*6230*/  LEA.HI.X R0, R4, c[0x0][0x1fc], R5, 0x1, P0 ;  /* 0x00007f0004007a11 */ /* 0x000fe200000f0c05 */
[----:B------:R-:W5:Y:S01]  /*6240*/  SHFL.IDX PT, R6, R2, 0x1, 0x181f ;  /* 0x00381f0002067f89 */ /* 0x000f6200000e0000 */
[----:B------:R-:W-:Y:S03]  /*6250*/  LOP3.LUT R7, R7, 0xf, RZ, 0xc0, !PT ;  /* 0x0000000f07077812 */ /* 0x000fe600078ec0ff */
[----:B------:R-:W2:Y:S04]  /*6260*/  SHFL.IDX PT, R4, R0, 0x1, 0x181f ;  /* 0x00381f0000047f89 */ /* 0x000ea800000e0000 */
[----:B------:R-:W4:Y:S04]  /*6270*/  SHFL.IDX PT, R5, R2, RZ, 0x181f ;  /* 0x00181fff02057589 */ /* 0x000f2800000e0000 */
[----:B------:R-:W3:Y:S01]  /*6280*/  SHFL.IDX PT, R0, R0, RZ, 0x181f ;  /* 0x00181fff00007589 */ /* 0x000ee200000e0000 */
[----:B-----5:R-:W-:Y:S04]  /*6290*/  IADD3 R12, P1, P0, R13, R6, R220 ;  /* 0x000000060d0c7210 */ /* 0x020fe8000783e0dc */
[----:B--2---:R-:W-:Y:S02]  /*62a0*/  IADD3.X R13, RZ, R4, R221, P1, P0 ;  /* 0x00000004ff0d7210 */ /* 0x004fe40000fe04dd */
[----:B------:R-:W-:Y:S04]  /*62b0*/  IADD3 R8, P1, P0, R8, R6, R217 ;  /* 0x0000000608087210 */ /* 0x000fe8000783e0d9 */
[----:B------:R-:W-:Y:S02]  /*62c0*/  IADD3.X R9, RZ, R4, R218, P1, P0 ;  /* 0x00000004ff097210 */ /* 0x000fe40000fe04da */
[----:B------:R-:W-:Y:S04]  /*62d0*/  IADD3 R6, P1, P0, R7, R6, R214 ;  /* 0x0000000607067210 */ /* 0x000fe8000783e0d6 */
[----:B------:R-:W-:Y:S02]  /*62e0*/  IADD3.X R7, RZ, R4, R215, P1, P0 ;  /* 0x00000004ff077210 */ /* 0x000fe40000fe04d7 */
[C---:B----4-:R-:W-:Y:S05]  /*62f0*/  IADD3 R16, P0, R5.reuse, R220, RZ ;  /* 0x000000dc05107210 */ /* 0x050fea0007f1e0ff */
[C---:B---3--:R-:W-:Y:S01]  /*6300*/  IMAD.X R17, R0.reuse, 0x1, R221, P0 ;  /* 0x0000000100117824 */ /* 0x048fe200000e06dd */
        /* <DEDUP_REMOVED lines=17> */
.L_x_1007:
[C---:B--234-:R-:W-:Y:S01]  /*6420*/  HMMA.16816.F32 R4, R136.reuse, R140, RZ ;  /* 0x0000008c8804723c */ /* 0x05cfe200000018ff */
[----:B------:R-:W-:Y:S01]  /*6430*/  LDSM.16.M88.4 R180, [R189+UR4+0x10100] ;  /* 0x01010004bdb4783b */ /* 0x000fe20008000200 */
[----:B------:R-:W-:Y:S01]  /*6440*/  PLOP3.LUT P0, PT, PT, PT, UP1, 0x80, 0x0 ;  /* 0x000000000000781c */ /* 0x000fe20003f0f018 */
[----:B------:R-:W-:Y:S01]  /*6450*/  UIADD3 UR7, UR20, 0x1, URZ ;  /* 0x0000000114077890 */ /* 0x000fe2000fffe03f */
[CC--:B------:R-:W-:Y:S01]  /*6460*/  IADD3 R0, R193.reuse, R133.reuse, RZ ;  /* 0x00000085c1007210 */ /* 0x0c0fe20007ffe0ff */
[----:B------:R-:W-:Y:S01]  /*6470*/  UISETP.GE.AND UP0, UPT, UR20, 0x1, UPT ;  /* 0x000000011400788c */ /* 0x000fe2000bf06270 */
[----:B------:R-:W-:Y:S02]  /*6480*/  IADD3 R2, R193, R190, RZ ;  /* 0x000000bec1027210 */ /* 0x000fe40007ffe0ff */
[C---:B------:R-:W-:Y:S01]  /*6490*/  HMMA.16816.F32 R8, R136.reuse, R142, RZ ;  /* 0x0000008e8808723c */ /* 0x040fe200000018ff */
[----:B------:R-:W-:Y:S01]  /*64a0*/  LDSM.16.M88.4 R140, [R185] ;  /* 0x00000000b98c783b */ /* 0x000fe20000000200 */
[----:B------:R-:W-:Y:S01]  /*64b0*/  ISETP.GE.AND P3, PT, R197, 0x1, PT ;  /* 0x00000001c500780c */ /* 0x000fe20003f66270 */
[----:B------:R-:W-:Y:S01]  /*64c0*/  USEL UR20, UR7, URZ, !UP0 ;  /* 0x0000003f07147287 */ /* 0x000fe2000c000000 */
[----:B------:R-:W-:Y:S02]  /*64d0*/  IADD3 R133, R186, R133, R193 ;  /* 0x00000085ba857210 */ /* 0x000fe40007ffe0c1 */
[----:B------:R-:W-:Y:S02]  /*64e0*/  MOV R244, R205 ;  /* 0x000000cd00f47202 */ /* 0x000fe40000000f00 */
[C---:B-1----:R-:W-:Y:S01]  /*64f0*/  HMMA.16816.F32 R12, R136.reuse, R144, RZ ;  /* 0x00000090880c723c */ /* 0x042fe200000018ff */
[----:B------:R-:W-:Y:S07]  /*6500*/  LDSM.16.M88.4 R176, [R0+0xe100] ;  /* 0x00e1000000b0783b */ /* 0x000fee0000000200 */
[C---:B------:R-:W-:Y:S01]  /*6510*/  HMMA.16816.F32 R16, R136.reuse, R146, RZ ;  /* 0x000000928810723c */ /* 0x040fe200000018ff */
[----:B------:R-:W1:Y:S07]  /*6520*/  LDSM.16.M88.4 R144, [R0+0xc100] ;  /* 0x00c100000090783b */ /* 0x000e6e0000000200 */
[C---:B------:R-:W-:Y:S01]  /*6530*/  HMMA.16816.F32 R20, R136.reuse, R148, RZ ;  /* 0x000000948814723c */ /* 0x040fe200000018ff */
[----:B------:R-:W0:Y:S07]  /*6540*/  LDGDEPBAR ;  /* 0x00000000000079af */ /* 0x000e2e0000000000 */
[C---:B------:R-:W-:Y:S01]  /*6550*/  HMMA.16816.F32 R24, R136.reuse, R150, RZ ;  /* 0x000000968818723c */ /* 0x040fe200000018ff */
[----:B------:R-:W-:Y:S07]  /*6560*/  LDSM.16.M88.4 R148, [R0+0xd100] ;  /* 0x00d100000094783b */ /* 0x000fee0000000200 */
[C---:B------:R-:W-:Y:S08]  /*6570*/  HMMA.16816.F32 R28, R136.reuse, R152, RZ ;  /* 0x00000098881c723c */ /* 0x040ff000000018ff */
[----:B------:R-:W-:Y:S01]  /*6580*/  HMMA.16816.F32 R32, R136, R154, RZ ;  /* 0x0000009a8820723c */ /* 0x000fe200000018ff */
[----:B------:R-:W2:Y:S07]  /*6590*/  LDSM.16.M88.4 R136, [R0+0xc900] ;  /* 0x00c900000088783b */ /* 0x000eae0000000200 */
        /* <DEDUP_REMOVED lines=13> */
[C---:B-1----:R-:W-:Y:S01]  /*6670*/  HMMA.16816.F32 R4, R140.reuse, R144, R4 ;  /* 0x000000908c04723c */ /* 0x042fe20000001804 */
[----:B------:R-:W-:Y:S07]  /*6680*/  LDSM.16.M88.4 R172, [R190+0xe900] ;  /* 0x00e90000beac783b */ /* 0x000fee0000000200 */
[C---:B------:R-:W-:Y:S01]  /*6690*/  HMMA.16816.F32 R8, R140.reuse, R146, R8 ;  /* 0x000000928c08723c */ /* 0x040fe20000001808 */
[----:B------:R-:W1:Y:S07]  /*66a0*/  LDSM.16.M88.4 R144, [R2+0xd100] ;  /* 0x00d100000290783b */ /* 0x000e6e0000000200 */
[C---:B--2---:R-:W-:Y:S08]  /*66b0*/  HMMA.16816.F32 R12, R140.reuse, R136, R12 ;  /* 0x000000888c0c723c */ /* 0x044ff0000000180c */
[C---:B------:R-:W-:Y:S01]  /*66c0*/  HMMA.16816.F32 R16, R140.reuse, R138, R16 ;  /* 0x0000008a8c10723c */ /* 0x040fe20000001810 */
[----:B------:R-:W2:Y:S07]  /*66d0*/  LDSM.16.M88.4 R136, [R2+0xd900] ;  /* 0x00d900000288783b */ /* 0x000eae0000000200 */
        /* <DEDUP_REMOVED lines=13> */
[C---:B-1----:R-:W-:Y:S08]  /*67b0*/  HMMA.16816.F32 R20, R160.reuse, R144, R20 ;  /* 0x00000090a014723c */ /* 0x042ff00000001814 */
[C---:B------:R-:W-:Y:S01]  /*67c0*/  HMMA.16816.F32 R24, R160.reuse, R146, R24 ;  /* 0x00000092a018723c */ /* 0x040fe20000001818 */
[----:B------:R-:W1:Y:S07]  /*67d0*/  LDSM.16.M88.4 R144, [R187+0x4000] ;  /* 0x00400000bb90783b */ /* 0x000e6e0000000200 */
[C---:B--2---:R-:W-:Y:S08]  /*67e0*/  HMMA.16816.F32 R28, R160.reuse, R136, R28 ;  /* 0x00000088a01c723c */ /* 0x044ff0000000181c */
[----:B------:R-:W-:Y:S01]  /*67f0*/  HMMA.16816.F32 R32, R160, R138, R32 ;  /* 0x0000008aa020723c */ /* 0x000fe20000001820 */
[----:B------:R-:W2:Y:S07]  /*6800*/  LDSM.16.M88.4 R136, [R190+0xf100] ;  /* 0x00f10000be88783b */ /* 0x000eae0000000200 */
        /* <DEDUP_REMOVED lines=13> */
[C---:B-1----:R-:W-:Y:S01]  /*68e0*/  HMMA.16816.F32 R4, R144.reuse, R168, R4 ;  /* 0x000000a89004723c */ /* 0x042fe20000001804 */
[----:B------:R-:W-:Y:S07]  /*68f0*/  LDSM.16.M88.4 R164, [R184+0x4000] ;  /* 0x00400000b8a4783b */ /* 0x000fee0000000200 */
        /* <DEDUP_REMOVED lines=52> */
[C---:B------:R-:W-:Y:S08]  /*6c40*/  HMMA.16816.F32 R8, R160.reuse, R178, R8 ;  /* 0x000000b2a008723c */ /* 0x040ff00000001808 */
[C---:B--2---:R-:W-:Y:S08]  /*6c50*/  HMMA.16816.F32 R12, R160.reuse, R136, R12 ;  /* 0x00000088a00c723c */ /* 0x044ff0000000180c */
[C---:B------:R-:W-:Y:S01]  /*6c60*/  HMMA.16816.F32 R16, R160.reuse, R138, R16 ;  /* 0x0000008aa010723c */ /* 0x040fe20000001810 */
[----:B------:R-:W2:Y:S07]  /*6c70*/  LDSM.16.M88.4 R136, [R133+0x10900] ;  /* 0x010900008588783b */ /* 0x000eae0000000200 */
        /* <DEDUP_REMOVED lines=45> */
[----:B------:R-:W-:Y:S01]  /*6f50*/  @P0 IMAD.HI.U32 R175, R205, c[0x0][0x2c8], RZ ;  /* 0x0000b200cdaf0a27 */ /* 0x000fe200078e00ff */
[----:B------:R-:W-:Y:S02]  /*6f60*/  PLOP3.LUT P0, PT, PT, PT, UP1, 0x80, 0x0 ;  /* 0x000000000000781c */ /* 0x000fe40003f0f018 */
[----:B------:R-:W1:Y:S01]  /*6f70*/  MUFU.TANH R224, R224 ;  /* 0x000000e000e07308 */ /* 0x000e620000002400 */
[----:B------:R-:W-:Y:S02]  /*6f80*/  FMUL.FTZ R230, R22, c[0x0][0x320] ;  /* 0x0000c80016e67a20 */ /* 0x000fe40000410000 */
[----:B------:R-:W-:Y:S02]  /*6f90*/  FMUL.FTZ R229, R23, c[0x0][0x320] ;  /* 0x0000c80017e57a20 */ /* 0x000fe40000410000 */
[----:B------:R-:W-:Y:S02]  /*6fa0*/  FMUL.FTZ R238, R24, c[0x0][0x320] ;  /* 0x0000c80018ee7a20 */ /* 0x000fe40000410000 */
[----:B------:R-:W-:Y:S02]  /*6fb0*/  FMUL.FTZ R237, R25, c[0x0][0x320] ;  /* 0x0000c80019ed7a20 */ /* 0x000fe40000410000 */
[----:B------:R-:W-:Y:S01]  /*6fc0*/  FMUL.FTZ R234, R26, c[0x0][0x320] ;  /* 0x0000c8001aea7a20 */ /* 0x000fe20000410000 */
[----:B------:R-:W1:Y:S01]  /*6fd0*/  MUFU.TANH R178, R178 ;  /* 0x000000b200b27308 */ /* 0x000e620000002400 */
[----:B------:R-:W-:Y:S01]  /*6fe0*/  @P0 SHF.R.U32.HI R244, RZ, c[0x0][0x2cc], R175 ;  /* 0x0000b300fff40a19 */ /* 0x000fe200000116af */
[----:B------:R-:W-:Y:S01]  /*6ff0*/  FMUL.FTZ R233, R27, c[0x0][0x320] ;  /* 0x0000c8001be97a20 */ /* 0x000fe20000410000 */
[----:B------:R-:W-:Y:S01]  /*7000*/  SHF.L.U32 R175, R213, 0x6, RZ ;  /* 0x00000006d5af7819 */ /* 0x000fe200000006ff */
[----:B------:R-:W-:Y:S02]  /*7010*/  FMUL.FTZ R243, R28, c[0x0][0x320] ;  /* 0x0000c8001cf37a20 */ /* 0x000fe40000410000 */
[----:B------:R-:W5:Y:S01]  /*7020*/  SHFL.IDX PT, R251, R244, RZ, 0x1c1f ;  /* 0x001c1ffff4fb7589 */ /* 0x000f6200000e0000 */
[----:B------:R-:W-:Y:S01]  /*7030*/  FMUL.FTZ R242, R29, c[0x0][0x320] ;  /* 0x0000c8001df27a20 */ /* 0x000fe20000410000 */
[----:B------:R-:W-:Y:S01]  /*7040*/  IADD3 R247, -R206, 0x1, -R175 ;  /* 0x00000001cef77810 */ /* 0x000fe20007ffe9af */
[----:B------:R-:W-:Y:S01]  /*7050*/  FMUL.FTZ R239, R30, c[0x0][0x320] ;  /* 0x0000c8001eef7a20 */ /* 0x000fe20000410000 */
[----:B------:R-:W1:Y:S01]  /*7060*/  MUFU.TANH R180, R180 ;  /* 0x000000b400b47308 */ /* 0x000e620000002400 */
[----:B------:R-:W-:Y:S01]  /*7070*/  FMUL.FTZ R174, R31, c[0x0][0x320] ;  /* 0x0000c8001fae7a20 */ /* 0x000fe20000410000 */
[----:B------:R-:W-:Y:S01]  /*7080*/  IADD3 R247, -R204, R247, R195 ;  /* 0x000000f7ccf77210 */ /* 0x000fe20007ffe1c3 */
[----:B------:R-:W-:Y:S02]  /*7090*/  FMUL.FTZ R246, R32, c[0x0][0x320] ;  /* 0x0000c80020f67a20 */ /* 0x000fe40000410000 */
[----:B------:R-:W-:Y:S01]  /*70a0*/  FMUL.FTZ R245, R33, c[0x0][0x320] ;  /* 0x0000c80021f57a20 */ /* 0x000fe20000410000 */
[C---:B------:R-:W-:Y:S01]  /*70b0*/  IADD3 R248, R247.reuse, c[0x0][0x328], RZ ;  /* 0x0000ca00f7f87a10 */ /* 0x040fe20007ffe0ff */
[----:B------:R-:W-:Y:S01]  /*70c0*/  FMUL.FTZ R241, R34, c[0x0][0x320] ;  /* 0x0000c80022f17a20 */ /* 0x000fe20000410000 */
[----:B------:R-:W-:Y:S01]  /*70d0*/  IADD3 R247, R247, UR19, RZ ;  /* 0x00000013f7f77c10 */ /* 0x000fe2000fffe0ff */
[----:B------:R-:W-:Y:S01]  /*70e0*/  FMUL.FTZ R240, R35, c[0x0][0x320] ;  /* 0x0000c80023f07a20 */ /* 0x000fe20000410000 */
[----:B------:R-:W1:Y:S10]  /*70f0*/  MUFU.TANH R228, R228 ;  /* 0x000000e400e47308 */ /* 0x000e740000002400 */
[----:B------:R-:W1:Y:S01]  /*7100*/  MUFU.TANH R227, R227 ;  /* 0x000000e300e37308 */ /* 0x000e620000002400 */
[-C--:B-----5:R-:W-:Y:S02]  /*7110*/  IADD3 R250, R248, R251.reuse, RZ ;  /* 0x000000fbf8fa7210 */ /* 0x0a0fe40007ffe0ff */
[----:B------:R-:W-:Y:S07]  /*7120*/  IADD3 R249, R247, R251, RZ ;  /* 0x000000fbf7f97210 */ /* 0x000fee0007ffe0ff */
        /* <DEDUP_REMOVED lines=23> */
[----:B--234-:R-:W-:Y:S01]  /*72a0*/  IADD3 R2, -R204, R195, R251 ;  /* 0x000000c3cc027210 */ /* 0x01cfe20007ffe1fb */
        /* <DEDUP_REMOVED lines=12> */
.L_x_1010:
[----:B------:R-:W-:Y:S04]  /*7370*/  MOV R0, 0x1 ;  /* 0x0000000100007802 */ /* 0x000fe80000000f00 */
[----:B------:R-:W-:Y:S11]  /*7380*/  ISETP.NE.AND P0, PT, R0, c[0x0][0x32c], PT ;  /* 0x0000cb0000007a0c */ /* 0x000ff60003f05270 */
[----:B------:R-:W-:Y:S02]  /*7390*/  @!UPT UIADD3 URZ, URZ, URZ, URZ ;  /* 0x0000003f3f3ff290 */ /* 0x000fe4000fffe03f */
[----:B------:R-:W-:Y:S05]  /*73a0*/  @P0 IMAD.HI.U32 R0, R2, c[0x0][0x330], RZ ;  /* 0x0000cc0002000a27 */ /* 0x000fea00078e00ff */
[----:B------:R-:W-:Y:S02]  /*73b0*/  @P0 SHF.R.U32.HI R2, RZ, c[0x0][0x334], R0 ;  /* 0x0000cd00ff020a19 */ /* 0x000fe40000011600 */
.L_x_1011:
[----:B------:R-:W-:Y:S05]  /*73c0*/  BSYNC B0 ;  /* 0x0000000000007941 */ /* 0x000fea0003800000 */
.L_x_1009:
[----:B------:R-:W-:Y:S04]  /*73d0*/  IMAD R5, R2, c[0x0][0x32c], -R175 ;  /* 0x0000cb0002057a24 */ /* 0x000fe800078e0aaf */
[----:B------:R-:W-:Y:S05]  /*73e0*/  IMAD.IADD R0, R5, 0x1, -R206 ;  /* 0x0000000105007824 */ /* 0x000fea00078e0ace */
[----:B------:R-:W-:Y:S02]  /*73f0*/  IADD3 R5, R0, c[0x0][0x32c], RZ ;  /* 0x0000cb0000057a10 */ /* 0x000fe40007ffe0ff */
[----:B------:R-:W-:Y:S02]  /*7400*/  IMNMX R249, R249, R0, !PT ;  /* 0x00000000f9f97217 */ /* 0x000fe40007800200 */
[----:B------:R-:W-:Y:S02]  /*7410*/  IMNMX R250, R250, R5, PT ;  /* 0x00000005fafa7217 */ /* 0x000fe40003800200 */
.L_x_1008:
        /* <DEDUP_REMOVED lines=66> */
.L_x_1014:
[----:B------:R-:W-:Y:S04]  /*7840*/  MOV R0, 0x1 ;  /* 0x0000000100007802 */ /* 0x000fe80000000f00 */
[----:B------:R-:W-:Y:S11]  /*7850*/  ISETP.NE.AND P0, PT, R0, c[0x0][0x32c], PT ;  /* 0x0000cb0000007a0c */ /* 0x000ff60003f05270 */
[----:B------:R-:W-:Y:S02]  /*7860*/  @!UPT UIADD3 URZ, URZ, URZ, URZ ;  /* 0x0000003f3f3ff290 */ /* 0x000fe4000fffe03f */
[----:B------:R-:W-:Y:S05]  /*7870*/  @P0 IMAD.HI.U32 R0, R2, c[0x0][0x330], RZ ;  /* 0x0000cc0002000a27 */ /* 0x000fea00078e00ff */
[----:B------:R-:W-:Y:S02]  /*7880*/  @P0 SHF.R.U32.HI R2, RZ, c[0x0][0x334], R0 ;  /* 0x0000cd00ff020a19 */ /* 0x000fe40000011600 */
.L_x_1015:
[----:B------:R-:W-:Y:S05]  /*7890*/  BSYNC B0 ;  /* 0x0000000000007941 */ /* 0x000fea0003800000 */
.L_x_1013:
[----:B------:R-:W-:Y:S04]  /*78a0*/  IMAD R9, R2, c[0x0][0x32c], -R175 ;  /* 0x0000cb0002097a24 */ /* 0x000fe800078e0aaf */
[----:B------:R-:W-:Y:S05]  /*78b0*/  IMAD.IADD R0, R9, 0x1, -R206 ;  /* 0x0000000109007824 */ /* 0x000fea00078e0ace */
[----:B------:R-:W-:Y:S02]  /*78c0*/  IADD3 R9, R0, c[0x0][0x32c], RZ ;  /* 0x0000cb0000097a10 */ /* 0x000fe40007ffe0ff */
[----:B------:R-:W-:Y:S02]  /*78d0*/  IMNMX R247, R247, R0, !PT ;  /* 0x00000000f7f77217 */ /* 0x000fe40007800200 */
[----:B------:R-:W-:Y:S02]  /*78e0*/  IMNMX R248, R248, R9, PT ;  /* 0x00000009f8f87217 */ /* 0x000fe40003800200 */
.L_x_1012:
[----:B------:R-:W-:Y:S01]  /*78f0*/  ISETP.GT.AND P0, PT, R247, RZ, P1 ;  /* 0x000000fff700720c */ /* 0x000fe20000f04270 */
[----:B------:R-:W-:Y:S04]  /*7900*/  DEPBAR.LE SB0, 0x2 ;  /* 0x000080800000791a */ /* 0x000fe80000000000 */
[----:B------:R-:W-:Y:S01]  /*7910*/  BAR.SYNC.DEFER_BLOCKING 0x0 ;  /* 0x0000000000007b1d */ /* 0x000fe20000010000 */
        /* <DEDUP_REMOVED lines=11> */
[----:B------:R-:W-:Y:S01]  /*79d0*/  FMNMX.FTZ R0, R173, R0, !PT ;  /* 0x00000000ad007209 */ /* 0x000fe20007810000 */
[----:B------:R-:W-:Y:S01]  /*79e0*/  LDSM.16.MT88.4 R28, [R134+UR4+0x100] ;  /* 0x00010004861c783b */ /* 0x000fe20008004200 */
        /* <DEDUP_REMOVED lines=56> */
[----:B------:R-:W-:Y:S01]  /*7d70*/  ISETP.GT.AND P0, PT, R247, 0x38, P1 ;  /* 0x00000038f700780c */ /* 0x000fe20000f04270 */
[----:B------:R-:W1:Y:S01]  /*7d80*/  SHFL.BFLY PT, R4, R9, 0x2, 0x1f ;  /* 0x0c401f0009047f89 */ /* 0x000e6200000e0000 */
        /* <DEDUP_REMOVED lines=9> */
[----:B------:R-:W-:Y:S02]  /*7e20*/  IADD3 R17, R134, UR4, RZ ;  /* 0x0000000486117c10 */ /* 0x000fe4000fffe0ff */
[----:B------:R-:W-:Y:S02]  /*7e30*/  FMNMX.FTZ R11, R144, R15, !PT ;  /* 0x0000000f900b7209 */ /* 0x000fe40007810000 */
[----:B------:R-:W-:Y:S02]  /*7e40*/  IADD3 R164, R188, R17, RZ ;  /* 0x00000011bca47210 */ /* 0x000fe40007ffe0ff */
[----:B-1----:R-:W-:Y:S01]  /*7e50*/  FMNMX.FTZ R4, R9, R4, !PT ;  /* 0x0000000409047209 */ /* 0x002fe20007810000 */
[----:B------:R-:W1:Y:S08]  /*7e60*/  SHFL.BFLY PT, R0, R11, 0x2, 0x1f ;  /* 0x0c401f000b007f89 */ /* 0x000e7000000e0000 */
[----:B------:R-:W2:Y:S01]  /*7e70*/  SHFL.BFLY PT, R13, R4, 0x1, 0x1f ;  /* 0x0c201f00040d7f89 */ /* 0x000ea200000e0000 */
[----:B-1----:R-:W-:Y:S07]  /*7e80*/  FMNMX.FTZ R9, R11, R0, !PT ;  /* 0x000000000b097209 */ /* 0x002fee0007810000 */
[----:B------:R-:W1:Y:S01]  /*7e90*/  SHFL.BFLY PT, R0, R9, 0x1, 0x1f ;  /* 0x0c201f0009007f89 */ /* 0x000e6200000e0000 */
[----:B--2---:R-:W-:Y:S04]  /*7ea0*/  FMNMX.FTZ R2, R4, R13, !PT ;  /* 0x0000000d04027209 */ /* 0x004fe80007810000 */
[C---:B------:R-:W-:Y:S01]  /*7eb0*/  FSETP.NEU.FTZ.AND P0, PT, R2.reuse, -INF , PT ;  /* 0xff8000000200780b */ /* 0x040fe20003f1d000 */
[----:B------:R-:W-:Y:S02]  /*7ec0*/  FMUL.FTZ R152, R2, c[0x0][0x2d0] ;  /* 0x0000b40002987a20 */ /* 0x000fe40000410000 */
[----:B------:R-:W2:Y:S03]  /*7ed0*/  LDSM.16.MT88.4 R12, [R135+UR4+0x100] ;  /* 0x00010004870c783b */ /* 0x000ea60008004200 */
[----:B------:R-:W-:Y:S05]  /*7ee0*/  FSEL R152, R152, RZ, P0 ;  /* 0x000000ff98987208 */ /* 0x000fea0000000000 */
[--C-:B------:R-:W-:Y:S01]  /*7ef0*/  FFMA.FTZ R165, R5, c[0x0][0x2d0], -R152.reuse ;  /* 0x0000b40005a57a23 */ /* 0x100fe20000010898 */
[----:B------:R-:W-:Y:S01]  /*7f00*/  FSEL R5, R2, RZ, P0 ;  /* 0x000000ff02057208 */ /* 0x000fe20000000000 */
[--C-:B------:R-:W-:Y:S02]  /*7f10*/  FFMA.FTZ R167, R179, c[0x0][0x2d0], -R152.reuse ;  /* 0x0000b400b3a77a23 */ /* 0x100fe40000010898 */
[----:B------:R-:W-:Y:S01]  /*7f20*/  FFMA.FTZ R166, R181, c[0x0][0x2d0], -R152 ;  /* 0x0000b400b5a67a23 */ /* 0x000fe20000010898 */
[----:B-1----:R-:W-:Y:S01]  /*7f30*/  FMNMX.FTZ R0, R9, R0, !PT ;  /* 0x0000000009007209 */ /* 0x002fe20007810000 */
[----:B------:R-:W-:Y:S02]  /*7f40*/  FADD.FTZ R4, -R5, R132 ;  /* 0x0000008405047221 */ /* 0x000fe40000010100 */
[----:B------:R-:W-:Y:S01]  /*7f50*/  MUFU.EX2 R167, R167 ;  /* 0x000000a700a77308 */ /* 0x000fe20000000800 */
[--C-:B------:R-:W-:Y:S01]  /*7f60*/  FFMA.FTZ R168, R7, c[0x0][0x2d0], -R152.reuse ;  /* 0x0000b40007a87a23 */ /* 0x100fe20000010898 */
[C---:B------:R-:W-:Y:S01]  /*7f70*/  FSETP.NEU.FTZ.AND P0, PT, R0.reuse, -INF , PT ;  /* 0xff8000000000780b */ /* 0x040fe20003f1d000 */
[----:B------:R-:W-:Y:S01]  /*7f80*/  FMUL.FTZ R145, R0, c[0x0][0x2d0] ;  /* 0x0000b40000917a20 */ /* 0x000fe20000410000 */
[----:B------:R-:W-:Y:S01]  /*7f90*/  IADD3 R5, R135, UR4, RZ ;  /* 0x0000000487057c10 */ /* 0x000fe2000fffe0ff */
[----:B------:R-:W-:Y:S01]  /*7fa0*/  FMUL.FTZ R132, R4, c[0x0][0x2d0] ;  /* 0x0000b40004847a20 */ /* 0x000fe20000410000 */
[----:B------:R-:W-:Y:S01]  /*7fb0*/  FSEL R4, R0, RZ, P0 ;  /* 0x000000ff00047208 */ /* 0x000fe20000000000 */
[--C-:B------:R-:W-:Y:S01]  /*7fc0*/  FFMA.FTZ R174, R163, c[0x0][0x2d0], -R152.reuse ;  /* 0x0000b400a3ae7a23 */ /* 0x100fe20000010898 */
[----:B------:R-:W-:Y:S01]  /*7fd0*/  FSEL R145, R145, RZ, P0 ;  /* 0x000000ff91917208 */ /* 0x000fe20000000000 */
[--C-:B------:R-:W-:Y:S01]  /*7fe0*/  FFMA.FTZ R177, R141, c[0x0][0x2d0], -R152.reuse ;  /* 0x0000b4008db17a23 */ /* 0x100fe20000010898 */
[----:B------:R-:W1:Y:S01]  /*7ff0*/  MUFU.EX2 R166, R166 ;  /* 0x000000a600a67308 */ /* 0x000e620000000800 */
[----:B------:R-:W-:Y:S01]  /*8000*/  FADD.FTZ R4, -R4, R3 ;  /* 0x0000000304047221 */ /* 0x000fe20000010100 */
[----:B------:R-:W-:Y:S01]  /*8010*/  IADD3 R133, R188, R5, RZ ;  /* 0x00000005bc857210 */ /* 0x000fe20007ffe0ff */
[--C-:B------:R-:W-:Y:S02]  /*8020*/  FFMA.FTZ R171, R176, c[0x0][0x2d0], -R145.reuse ;  /* 0x0000b400b0ab7a23 */ /* 0x100fe40000010891 */
[--C-:B------:R-:W-:Y:S02]  /*8030*/  FFMA.FTZ R170, R8, c[0x0][0x2d0], -R145.reuse ;  /* 0x0000b40008aa7a23 */ /* 0x100fe40000010891 */
[--C-:B------:R-:W-:Y:S01]  /*8040*/  FFMA.FTZ R169, R6, c[0x0][0x2d0], -R145.reuse ;  /* 0x0000b40006a97a23 */ /* 0x100fe20000010891 */
[----:B------:R-:W3:Y:S01]  /*8050*/  LDSM.16.MT88.4 R20, [R133+0x100] ;  /* 0x000100008514783b */ /* 0x000ee20000004200 */
[--C-:B------:R-:W-:Y:S01]  /*8060*/  FFMA.FTZ R172, R180, c[0x0][0x2d0], -R145.reuse ;  /* 0x0000b400b4ac7a23 */ /* 0x100fe20000010891 */
[----:B------:R-:W4:Y:S01]  /*8070*/  MUFU.EX2 R132, R132 ;  /* 0x0000008400847308 */ /* 0x000f220000000800 */
[----:B------:R-:W-:Y:S02]  /*8080*/  FMUL.FTZ R3, R4, c[0x0][0x2d0] ;  /* 0x0000b40004037a20 */ /* 0x000fe40000410000 */
[--C-:B------:R-:W-:Y:S02]  /*8090*/  FFMA.FTZ R176, R143, c[0x0][0x2d0], -R152.reuse ;  /* 0x0000b4008fb07a23 */ /* 0x100fe40000010898 */
[--C-:B------:R-:W-:Y:S02]  /*80a0*/  FFMA.FTZ R180, R142, c[0x0][0x2d0], -R145.reuse ;  /* 0x0000b4008eb47a23 */ /* 0x100fe40000010891 */
[--C-:B------:R-:W-:Y:S02]  /*80b0*/  FFMA.FTZ R181, R140, c[0x0][0x2d0], -R145.reuse ;  /* 0x0000b4008cb57a23 */ /* 0x100fe40000010891 */
[----:B------:R-:W-:Y:S01]  /*80c0*/  LDSM.16.MT88.4 R140, [R134+UR4+0x2900] ;  /* 0x00290004868c783b */ /* 0x000fe20008004200 */
[----:B------:R-:W5:Y:S01]  /*80d0*/  MUFU.EX2 R3, R3 ;  /* 0x0000000300037308 */ /* 0x000f620000000800 */
[--C-:B------:R-:W-:Y:S02]  /*80e0*/  FFMA.FTZ R182, R161, c[0x0][0x2d0], -R152.reuse ;  /* 0x0000b400a1b67a23 */ /* 0x100fe40000010898 */
[--C-:B------:R-:W-:Y:S01]  /*80f0*/  FFMA.FTZ R183, R159, c[0x0][0x2d0], -R152.reuse ;  /* 0x0000b4009fb77a23 */ /* 0x100fe20000010898 */
[----:B-1----:R-:W-:Y:S01]  /*8100*/  F2FP.PACK_AB R136, R166, R167 ;  /* 0x000000a7a688723e */ /* 0x002fe200000000ff */
[--C-:B------:R-:W-:Y:S02]  /*8110*/  FFMA.FTZ R190, R157, c[0x0][0x2d0], -R152.reuse ;  /* 0x0000b4009dbe7a23 */ /* 0x100fe40000010898 */
[--C-:B------:R-:W-:Y:S02]  /*8120*/  FFMA.FTZ R223, R155, c[0x0][0x2d0], -R152.reuse ;  /* 0x0000b4009bdf7a23 */ /* 0x100fe40000010898 */
[--C-:B------:R-:W-:Y:S01]  /*8130*/  FFMA.FTZ R224, R160, c[0x0][0x2d0], -R145.reuse ;  /* 0x0000b400a0e07a23 */ /* 0x100fe20000010891 */
[----:B------:R-:W-:Y:S01]  /*8140*/  MUFU.EX2 R165, R165 ;  /* 0x000000a500a57308 */ /* 0x000fe20000000800 */
[--C-:B------:R-:W-:Y:S02]  /*8150*/  FFMA.FTZ R225, R158, c[0x0][0x2d0], -R145.reuse ;  /* 0x0000b4009ee17a23 */ /* 0x100fe40000010891 */
[--C-:B------:R-:W-:Y:S02]  /*8160*/  FFMA.FTZ R226, R156, c[0x0][0x2d0], -R145.reuse ;  /* 0x0000b4009ce27a23 */ /* 0x100fe40000010891 */
[C---:B----4-:R-:W-:Y:S01]  /*8170*/  FMUL.FTZ R4, R132.reuse, R128 ;  /* 0x0000008084047220 */ /* 0x050fe20000410000 */
[----:B------:R-:W-:Y:S01]  /*8180*/  LDSM.16.MT88.4 R156, [R164+0x3900] ;  /* 0x00390000a49c783b */ /* 0x000fe20000004200 */
[C---:B------:R-:W-:Y:S02]  /*8190*/  FMUL.FTZ R5, R132.reuse, R129 ;  /* 0x0000008184057220 */ /* 0x040fe40000410000 */
[C---:B------:R-:W-:Y:S01]  /*81a0*/  FMUL.FTZ R8, R132.reuse, R124 ;  /* 0x0000007c84087220 */ /* 0x040fe20000410000 */
[----:B------:R-:W1:Y:S01]  /*81b0*/  MUFU.EX2 R168, R168 ;  /* 0x000000a800a87308 */ /* 0x000e620000000800 */
[C---:B------:R-:W-:Y:S02]  /*81c0*/  FMUL.FTZ R9, R132.reuse, R125 ;  /* 0x0000007d84097220 */ /* 0x040fe40000410000 */
[C---:B------:R-:W-:Y:S02]  /*81d0*/  FMUL.FTZ R16, R132.reuse, R116 ;  /* 0x0000007484107220 */ /* 0x040fe40000410000 */
[C---:B-----5:R-:W-:Y:S02]  /*81e0*/  FMUL.FTZ R6, R3.reuse, R130 ;  /* 0x0000008203067220 */ /* 0x060fe40000410000 */
[C---:B------:R-:W-:Y:S02]  /*81f0*/  FMUL.FTZ R7, R3.reuse, R131 ;  /* 0x0000008303077220 */ /* 0x040fe40000410000 */
        /* <DEDUP_REMOVED lines=8> */
[----:B------:R-:W4:Y:S01]  /*8280*/  MUFU.EX2 R170, R170 ;  /* 0x000000aa00aa7308 */ /* 0x000f220000000800 */
[----:B------:R-:W-:Y:S01]  /*8290*/  LDSM.16.MT88.4 R116, [R134+UR4+0x900] ;  /* 0x000900048674783b */ /* 0x000fe20008004200 */
[----:B------:R-:W-:Y:S01]  /*82a0*/  FMUL.FTZ R25, R132, R109 ;  /* 0x0000006d84197220 */ /* 0x000fe20000410000 */
[----:B-1----:R-:W-:Y:S01]  /*82b0*/  F2FP.PACK_AB R138, R168, R165 ;  /* 0x000000a5a88a723e */ /* 0x002fe200000000ff */
[C---:B------:R-:W-:Y:S02]  /*82c0*/  FMUL.FTZ R26, R3.reuse, R110 ;  /* 0x0000006e031a7220 */ /* 0x040fe40000410000 */
[C---:B------:R-:W-:Y:S03]  /*82d0*/  FMUL.FTZ R27, R3.reuse, R111 ;  /* 0x0000006f031b7220 */ /* 0x040fe60000410000 */
[----:B------:R-:W-:Y:S01]  /*82e0*/  LDSM.16.MT88.4 R108, [R164+0x2100] ;  /* 0x00210000a46c783b */ /* 0x000fe20000004200 */
[----:B------:R-:W-:Y:S01]  /*82f0*/  MUFU.EX2 R169, R169 ;  /* 0x000000a900a97308 */ /* 0x000fe20000000800 */
[C---:B------:R-:W-:Y:S02]  /*8300*/  FMUL.FTZ R32, R132.reuse, R100 ;  /* 0x0000006484207220 */ /* 0x040fe40000410000 */
[----:B------:R-:W-:Y:S02]  /*8310*/  FMUL.FTZ R33, R132, R101 ;  /* 0x0000006584217220 */ /* 0x000fe40000410000 */
[C---:B------:R-:W-:Y:S02]  /*8320*/  FMUL.FTZ R34, R3.reuse, R102 ;  /* 0x0000006603227220 */ /* 0x040fe40000410000 */
[----:B------:R-:W-:Y:S01]  /*8330*/  LDSM.16.MT88.4 R124, [R135+UR4+0x2900] ;  /* 0x00290004877c783b */ /* 0x000fe20008004200 */
[----:B------:R-:W-:Y:S02]  /*8340*/  FMUL.FTZ R35, R3, R103 ;  /* 0x0000006703237220 */ /* 0x000fe40000410000 */
[----:B------:R-:W1:Y:S01]  /*8350*/  MUFU.EX2 R172, R172 ;  /* 0x000000ac00ac7308 */ /* 0x000e620000000800 */
[--C-:B------:R-:W-:Y:S02]  /*8360*/  FFMA.FTZ R227, R154, c[0x0][0x2d0], -R145.reuse ;  /* 0x0000b4009ae37a23 */ /* 0x100fe40000010891 */
[--C-:B------:R-:W-:Y:S01]  /*8370*/  FFMA.FTZ R228, R153, c[0x0][0x2d0], -R152.reuse ;  /* 0x0000b40099e47a23 */ /* 0x100fe20000010898 */
[----:B----4-:R-:W-:Y:S01]  /*8380*/  F2FP.PACK_AB R137, R170, R171 ;  /* 0x000000abaa89723e */ /* 0x010fe200000000ff */
[----:B------:R-:W-:Y:S01]  /*8390*/  LDSM.16.MT88.4 R100, [R134+UR4+0x2100] ;  /* 0x002100048664783b */ /* 0x000fe20008004200 */
[--C-:B------:R-:W-:Y:S02]  /*83a0*/  FFMA.FTZ R229, R151, c[0x0][0x2d0], -R152.reuse ;  /* 0x0000b40097e57a23 */ /* 0x100fe40000010898 */
[--C-:B------:R-:W-:Y:S02]  /*83b0*/  FFMA.FTZ R230, R149, c[0x0][0x2d0], -R152.reuse ;  /* 0x0000b40095e67a23 */ /* 0x100fe40000010898 */
[--C-:B------:R-:W-:Y:S01]  /*83c0*/  FFMA.FTZ R232, R150, c[0x0][0x2d0], -R145.reuse ;  /* 0x0000b40096e87a23 */ /* 0x100fe20000010891 */
[----:B------:R-:W-:Y:S01]  /*83d0*/  MUFU.EX2 R174, R174 ;  /* 0x000000ae00ae7308 */ /* 0x000fe20000000800 */
[--C-:B------:R-:W-:Y:S02]  /*83e0*/  FFMA.FTZ R233, R148, c[0x0][0x2d0], -R145.reuse ;  /* 0x0000b40094e97a23 */ /* 0x100fe40000010891 */
[----:B------:R-:W-:Y:S01]  /*83f0*/  LDSM.16.MT88.4 R148, [R133+0x3900] ;  /* 0x003900008594783b */ /* 0x000fe20000004200 */
[--C-:B------:R-:W-:Y:S02]  /*8400*/  FFMA.FTZ R234, R146, c[0x0][0x2d0], -R145.reuse ;  /* 0x0000b40092ea7a23 */ /* 0x100fe40000010891 */
[C---:B------:R-:W-:Y:S02]  /*8410*/  FMUL.FTZ R36, R132.reuse, R36 ;  /* 0x0000002484247220 */ /* 0x040fe40000410000 */
[----:B------:R-:W-:Y:S02]  /*8420*/  FMUL.FTZ R37, R132, R37 ;  /* 0x0000002584257220 */ /* 0x000fe40000410000 */
[C---:B------:R-:W-:Y:S01]  /*8430*/  FMUL.FTZ R38, R3.reuse, R38 ;  /* 0x0000002603267220 */ /* 0x040fe20000410000 */
[----:B------:R-:W-:Y:S01]  /*8440*/  MUFU.EX2 R176, R176 ;  /* 0x000000b000b07308 */ /* 0x000fe20000000800 */
[C---:B------:R-:W-:Y:S01]  /*8450*/  FMUL.FTZ R39, R3.reuse, R39 ;  /* 0x0000002703277220 */ /* 0x040fe20000410000 */
[----:B-1----:R-:W-:Y:S01]  /*8460*/  F2FP.PACK_AB R139, R172, R169 ;  /* 0x000000a9ac8b723e */ /* 0x002fe200000000ff */
[C---:B------:R-:W-:Y:S02]  /*8470*/  FMUL.FTZ R40, R132.reuse, R40 ;  /* 0x0000002884287220 */ /* 0x040fe40000410000 */
[C---:B------:R-:W-:Y:S02]  /*8480*/  FMUL.FTZ R41, R132.reuse, R41 ;  /* 0x0000002984297220 */ /* 0x040fe40000410000 */
[C---:B------:R-:W-:Y:S02]  /*8490*/  FMUL.FTZ R42, R3.reuse, R42 ;  /* 0x0000002a032a7220 */ /* 0x040fe40000410000 */
[C---:B--2---:R-:W-:Y:S01]  /*84a0*/  HMMA.16816.F32 R4, R136.reuse, R12, R4 ;  /* 0x0000000c8804723c */ /* 0x044fe20000001804 */
[----:B------:R-:W-:Y:S04]  /*84b0*/  MUFU.EX2 R177, R177 ;  /* 0x000000b100b17308 */ /* 0x000fe80000000800 */
        /* <DEDUP_REMOVED lines=23> */
[----:B------:R-:W2:Y:S01]  /*8630*/  LDSM.16.MT88.4 R112, [R135+UR4+0x2100] ;  /* 0x002100048770783b */ /* 0x000ea20008004200 */
        /* <DEDUP_REMOVED lines=14> */
[----:B------:R-:W3:Y:S01]  /*8720*/  LDSM.16.MT88.4 R104, [R133+0x2100] ;  /* 0x002100008568783b */ /* 0x000ee20000004200 */
[C---:B------:R-:W-:Y:S02]  /*8730*/  FMUL.FTZ R55, R3.reuse, R55 ;  /* 0x0000003703377220 */ /* 0x040fe40000410000 */
[C---:B------:R-:W-:Y:S02]  /*8740*/  FMUL.FTZ R56, R132.reuse, R56 ;  /* 0x0000003884387220 */ /* 0x040fe40000410000 */
[C---:B-1----:R-:W-:Y:S02]  /*8750*/  HMMA.16816.F32 R28, R136.reuse, R120, R28 ;  /* 0x00000078881c723c */ /* 0x042fe4000000181c */
        /* <DEDUP_REMOVED lines=9> */
[C---:B--2---:R-:W-:Y:S04]  /*87f0*/  HMMA.16816.F32 R36, R136.reuse, R112, R36 ;  /* 0x000000708824723c */ /* 0x044fe80000001824 */
        /* <DEDUP_REMOVED lines=9> */
[C---:B---3--:R-:W-:Y:S03]  /*8890*/  HMMA.16816.F32 R44, R136.reuse, R104, R44 ;  /* 0x00000068882c723c */ /* 0x048fe6000000182c */
[C---:B------:R-:W-:Y:S02]  /*88a0*/  FMUL.FTZ R67, R3.reuse, R67 ;  /* 0x0000004303437220 */ /* 0x040fe40000410000 */
[C---:B------:R-:W-:Y:S02]  /*88b0*/  FMUL.FTZ R68, R132.reuse, R68 ;  /* 0x0000004484447220 */ /* 0x040fe40000410000 */
[C---:B------:R-:W-:Y:S01]  /*88c0*/  FMUL.FTZ R69, R132.reuse, R69 ;  /* 0x0000004584457220 */ /* 0x040fe20000410000 */
[C---:B------:R-:W-:Y:S01]  /*88d0*/  HMMA.16816.F32 R48, R136.reuse, R106, R48 ;  /* 0x0000006a8830723c */ /* 0x040fe20000001830 */
[----:B------:R-:W1:Y:S01]  /*88e0*/  LDSM.16.MT88.4 R104, [R135+UR4+0x4100] ;  /* 0x004100048768783b */ /* 0x000e620008004200 */
        /* <DEDUP_REMOVED lines=8> */
[----:B------:R-:W2:Y:S03]  /*8970*/  LDSM.16.MT88.4 R100, [R133+0x4100] ;  /* 0x004100008564783b */ /* 0x000ea60000004200 */
[C---:B------:R-:W-:Y:S02]  /*8980*/  FMUL.FTZ R74, R3.reuse, R74 ;  /* 0x0000004a034a7220 */ /* 0x040fe40000410000 */
[C---:B------:R-:W-:Y:S01]  /*8990*/  FMUL.FTZ R75, R3.reuse, R75 ;  /* 0x0000004b034b7220 */ /* 0x040fe20000410000 */
[----:B------:R-:W-:Y:S01]  /*89a0*/  MUFU.EX2 R232, R232 ;  /* 0x000000e800e87308 */ /* 0x000fe20000000800 */
[C---:B------:R-:W-:Y:S04]  /*89b0*/  HMMA.16816.F32 R60, R136.reuse, R108, R60 ;  /* 0x0000006c883c723c */ /* 0x040fe8000000183c */
[C---:B------:R-:W-:Y:S02]  /*89c0*/  FMUL.FTZ R84, R132.reuse, R84 ;  /* 0x0000005484547220 */ /* 0x040fe40000410000 */
[----:B------:R-:W-:Y:S02]  /*89d0*/  FMUL.FTZ R85, R132, R85 ;  /* 0x0000005584557220 */ /* 0x000fe40000410000 */
[C---:B------:R-:W-:Y:S01]  /*89e0*/  HMMA.16816.F32 R64, R136.reuse, R110, R64 ;  /* 0x0000006e8840723c */ /* 0x040fe20000001840 */
[----:B------:R-:W3:Y:S01]  /*89f0*/  LDSM.16.MT88.4 R108, [R134+UR4+0x4100] ;  /* 0x00410004866c783b */ /* 0x000ee20008004200 */
[----:B------:R-:W-:Y:S02]  /*8a00*/  MUFU.EX2 R233, R233 ;  /* 0x000000e900e97308 */ /* 0x000fe40000000800 */
[C---:B------:R-:W-:Y:S02]  /*8a10*/  FMUL.FTZ R86, R3.reuse, R86 ;  /* 0x0000005603567220 */ /* 0x040fe40000410000 */
[----:B------:R-:W-:Y:S02]  /*8a20*/  FMUL.FTZ R87, R3, R87 ;  /* 0x0000005703577220 */ /* 0x000fe40000410000 */
[--C-:B------:R-:W-:Y:S01]  /*8a30*/  FFMA.FTZ R173, R173, c[0x0][0x2d0], -R152.reuse ;  /* 0x0000b400adad7a23 */ /* 0x100fe20000010898 */
[C---:B-1----:R-:W-:Y:S03]  /*8a40*/  HMMA.16816.F32 R68, R136.reuse, R104, R68 ;  /* 0x000000688844723c */ /* 0x042fe60000001844 */
[----:B------:R-:W-:Y:S01]  /*8a50*/  FFMA.FTZ R152, R147, c[0x0][0x2d0], -R152 ;  /* 0x0000b40093987a23 */ /* 0x000fe20000010898 */
        /* <DEDUP_REMOVED lines=8> */
[C---:B------:R-:W-:Y:S01]  /*8ae0*/  FMUL.FTZ R78, R3.reuse, R78 ;  /* 0x0000004e034e7220 */ /* 0x040fe20000410000 */
[----:B------:R-:W-:Y:S03]  /*8af0*/  LDSM.16.MT88.4 R160, [R135+UR4+0x5900] ;  /* 0x0059000487a0783b */ /* 0x000fe60008004200 */
[C---:B------:R-:W-:Y:S02]  /*8b00*/  FMUL.FTZ R79, R3.reuse, R79 ;  /* 0x0000004f034f7220 */ /* 0x040fe40000410000 */
[----:B------:R-:W-:Y:S02]  /*8b10*/  FFMA.FTZ R145, R144, c[0x0][0x2d0], -R145 ;  /* 0x0000b40090917a23 */ /* 0x000fe40000010891 */
[C---:B------:R-:W-:Y:S01]  /*8b20*/  FMUL.FTZ R88, R132.reuse, R88 ;  /* 0x0000005884587220 */ /* 0x040fe20000410000 */
[----:B------:R5:W-:Y:S01]  /*8b30*/  MUFU.EX2 R231, R152 ;  /* 0x0000009800e77308 */ /* 0x000be20000000800 */
[C---:B------:R-:W-:Y:S01]  /*8b40*/  FMUL.FTZ R89, R132.reuse, R89 ;  /* 0x0000005984597220 */ /* 0x040fe20000410000 */
[C---:B--2---:R-:W-:Y:S03]  /*8b50*/  HMMA.16816.F32 R76, R136.reuse, R100, R76 ;  /* 0x00000064884c723c */ /* 0x044fe6000000184c */
[C---:B------:R-:W-:Y:S02]  /*8b60*/  FMUL.FTZ R80, R132.reuse, R80 ;  /* 0x0000005084507220 */ /* 0x040fe40000410000 */
[----:B------:R-:W-:Y:S02]  /*8b70*/  FMUL.FTZ R81, R132, R81 ;  /* 0x0000005184517220 */ /* 0x000fe40000410000 */
[C---:B------:R-:W-:Y:S01]  /*8b80*/  FMUL.FTZ R82, R3.reuse, R82 ;  /* 0x0000005203527220 */ /* 0x040fe20000410000 */
[----:B------:R-:W-:Y:S01]  /*8b90*/  MUFU.EX2 R179, R179 ;  /* 0x000000b300b37308 */ /* 0x000fe20000000800 */
[C---:B------:R-:W-:Y:S03]  /*8ba0*/  FMUL.FTZ R83, R3.reuse, R83 ;  /* 0x0000005303537220 */ /* 0x040fe60000410000 */
[C---:B------:R-:W-:Y:S01]  /*8bb0*/  FMUL.FTZ R90, R3.reuse, R90 ;  /* 0x0000005a035a7220 */ /* 0x040fe20000410000 */
[----:B----4-:R-:W-:Y:S01]  /*8bc0*/  F2FP.PACK_AB R100, R174, R173 ;  /* 0x000000adae64723e */ /* 0x010fe200000000ff */
[C---:B------:R-:W-:Y:S02]  /*8bd0*/  FMUL.FTZ R91, R3.reuse, R91 ;  /* 0x0000005b035b7220 */ /* 0x040fe40000410000 */
[C---:B------:R-:W-:Y:S02]  /*8be0*/  HMMA.16816.F32 R80, R136.reuse, R102, R80 ;  /* 0x000000668850723c */ /* 0x040fe40000001850 */
[----:B------:R2:W-:Y:S01]  /*8bf0*/  MUFU.EX2 R235, R145 ;  /* 0x0000009100eb7308 */ /* 0x0005e20000000800 */
[C---:B------:R-:W-:Y:S02]  /*8c00*/  FMUL.FTZ R92, R132.reuse, R92 ;  /* 0x0000005c845c7220 */ /* 0x040fe40000410000 */
[C---:B------:R-:W-:Y:S01]  /*8c10*/  FMUL.FTZ R93, R132.reuse, R93 ;  /* 0x0000005d845d7220 */ /* 0x040fe20000410000 */
[----:B-----5:R-:W-:Y:S01]  /*8c20*/  LDSM.16.MT88.4 R152, [R134+UR4+0x3900] ;  /* 0x003900048698783b */ /* 0x020fe20008004200 */
[C---:B------:R-:W-:Y:S01]  /*8c30*/  FMUL.FTZ R94, R3.reuse, R94 ;  /* 0x0000005e035e7220 */ /* 0x040fe20000410000 */
[C---:B---3--:R-:W-:Y:S04]  /*8c40*/  HMMA.16816.F32 R84, R136.reuse, R108, R84 ;  /* 0x0000006c8854723c */ /* 0x048fe80000001854 */
[----:B------:R-:W3:Y:S01]  /*8c50*/  MUFU.EX2 R178, R178 ;  /* 0x000000b200b27308 */ /* 0x000ee20000000800 */
[----:B------:R-:W-:Y:S01]  /*8c60*/  FMUL.FTZ R95, R3, R95 ;  /* 0x0000005f035f7220 */ /* 0x000fe20000410000 */
[----:B------:R-:W-:Y:S01]  /*8c70*/  F2FP.PACK_AB R102, R177, R176 ;  /* 0x000000b0b166723e */ /* 0x000fe200000000ff */
[C---:B------:R-:W-:Y:S01]  /*8c80*/  FMUL.FTZ R96, R132.reuse, R96 ;  /* 0x0000006084607220 */ /* 0x040fe20000410000 */
[C---:B------:R-:W-:Y:S01]  /*8c90*/  HMMA.16816.F32 R88, R136.reuse, R110, R88 ;  /* 0x0000006e8858723c */ /* 0x040fe20000001858 */
[----:B------:R-:W4:Y:S03]  /*8ca0*/  LDSM.16.MT88.4 R108, [R133+0x900] ;  /* 0x00090000856c783b */ /* 0x000f260000004200 */
[C---:B------:R-:W-:Y:S01]  /*8cb0*/  FMUL.FTZ R97, R132.reuse, R97 ;  /* 0x0000006184617220 */ /* 0x040fe20000410000 */
[----:B------:R-:W-:Y:S01]  /*8cc0*/  F2FP.PACK_AB R103, R181, R180 ;  /* 0x000000b4b567723e */ /* 0x000fe200000000ff */
[C---:B------:R-:W-:Y:S02]  /*8cd0*/  FMUL.FTZ R98, R3.reuse, R98 ;  /* 0x0000006203627220 */ /* 0x040fe40000410000 */
[C---:B-1----:R-:W-:Y:S01]  /*8ce0*/  HMMA.16816.F32 R92, R136.reuse, R104, R92 ;  /* 0x00000068885c723c */ /* 0x042fe2000000185c */
[----:B--2---:R-:W-:Y:S03]  /*8cf0*/  LDSM.16.MT88.4 R144, [R135+UR4+0x3900] ;  /* 0x003900048790783b */ /* 0x004fe60008004200 */
[C---:B------:R-:W-:Y:S02]  /*8d00*/  FMUL.FTZ R99, R3.reuse, R99 ;  /* 0x0000006303637220 */ /* 0x040fe40000410000 */
[----:B------:R-:W-:Y:S02]  /*8d10*/  FFMA.FTZ R167, R132, R207, R167 ;  /* 0x000000cf84a77223 */ /* 0x000fe400000100a7 */
[----:B------:R-:W-:Y:S03]  /*8d20*/  FFMA.FTZ R171, R3, R208, R171 ;  /* 0x000000d003ab7223 */ /* 0x000fe600000100ab */
[----:B------:R-:W-:Y:S01]  /*8d30*/  HMMA.16816.F32 R96, R136, R106, R96 ;  /* 0x0000006a8860723c */ /* 0x000fe20000001860 */
[----:B------:R-:W1:Y:S02]  /*8d40*/  LDSM.16.MT88.4 R104, [R164+0x2900] ;  /* 0x00290000a468783b */ /* 0x000e640000004200 */
[----:B---3--:R-:W-:Y:S01]  /*8d50*/  F2FP.PACK_AB R101, R178, R179 ;  /* 0x000000b3b265723e */ /* 0x008fe200000000ff */
[----:B------:R-:W-:Y:S02]  /*8d60*/  FADD.FTZ R166, R166, R167 ;  /* 0x000000a7a6a67221 */ /* 0x000fe40000010000 */
[----:B------:R-:W-:Y:S01]  /*8d70*/  FADD.FTZ R170, R170, R171 ;  /* 0x000000abaaaa7221 */ /* 0x000fe20000010000 */
[----:B------:R-:W-:Y:S01]  /*8d80*/  F2FP.PACK_AB R136, R229, R228 ;  /* 0x000000e4e588723e */ /* 0x000fe200000000ff */
[----:B------:R-:W-:Y:S01]  /*8d90*/  FADD.FTZ R165, R165, R166 ;  /* 0x000000a6a5a57221 */ /* 0x000fe20000010000 */
[----:B------:R-:W-:Y:S01]  /*8da0*/  F2FP.PACK_AB R138, R231, R230 ;  /* 0x000000e6e78a723e */ /* 0x000fe200000000ff */
[C---:B------:R-:W-:Y:S05]  /*8db0*/  HMMA.16816.F32 R4, R100.reuse, R112, R4 ;  /* 0x000000706404723c */ /* 0x040fea0000001804 */
[----:B------:R-:W-:Y:S01]  /*8dc0*/  F2FP.PACK_AB R137, R233, R232 ;  /* 0x000000e8e989723e */ /* 0x000fe200000000ff */
[----:B------:R-:W-:Y:S01]  /*8dd0*/  FADD.FTZ R169, R169, R170 ;  /* 0x000000aaa9a97221 */ /* 0x000fe20000010000 */
[----:B------:R-:W-:Y:S01]  /*8de0*/  F2FP.PACK_AB R139, R235, R234 ;  /* 0x000000eaeb8b723e */ /* 0x000fe200000000ff */
        /* <DEDUP_REMOVED lines=8> */
[----:B------:R-:W2:Y:S03]  /*8e70*/  LDSM.16.MT88.4 R108, [R135+UR4+0x4900] ;  /* 0x00490004876c783b */ /* 0x000ea60008004200 */
[----:B------:R-:W-:Y:S02]  /*8e80*/  FADD.FTZ R3, R174, R3 ;  /* 0x00000003ae037221 */ /* 0x000fe40000010000 */
[----:B------:R-:W-:Y:S02]  /*8e90*/  FADD.FTZ R179, R178, R179 ;  /* 0x000000b3b2b37221 */ /* 0x000fe40000010000 */
[C---:B------:R-:W-:Y:S04]  /*8ea0*/  HMMA.16816.F32 R20, R100.reuse, R116, R20 ;  /* 0x000000746414723c */ /* 0x040fe80000001814 */
[----:B------:R-:W-:Y:S01]  /*8eb0*/  FADD.FTZ R176, R176, R3 ;  /* 0x00000003b0b07221 */ /* 0x000fe20000010000 */
[----:B------:R-:W-:Y:S01]  /*8ec0*/  IADD3 R3, R213, -0x2, RZ ;  /* 0xfffffffed5037810 */ /* 0x000fe20007ffe0ff */
[----:B------:R-:W-:Y:S02]  /*8ed0*/  FADD.FTZ R180, R180, R179 ;  /* 0x000000b3b4b47221 */ /* 0x000fe40000010000 */
[C---:B------:R-:W-:Y:S01]  /*8ee0*/  HMMA.16816.F32 R24, R100.reuse, R118, R24 ;  /* 0x000000766418723c */ /* 0x040fe20000001818 */
[----:B------:R-:W-:Y:S02]  /*8ef0*/  LDSM.16.MT88.4 R116, [R164+0x4900] ;  /* 0x00490000a474783b */ /* 0x000fe40000004200 */
[----:B------:R-:W-:Y:S01]  /*8f00*/  ISETP.GE.AND P0, PT, R3, R194, PT ;  /* 0x000000c20300720c */ /* 0x000fe20003f06270 */
        /* <DEDUP_REMOVED lines=13> */
[C---:B-1----:R-:W-:Y:S08]  /*8fe0*/  HMMA.16816.F32 R60, R100.reuse, R104, R60 ;  /* 0x00000068643c723c */ /* 0x042ff0000000183c */
[C---:B------:R-:W-:Y:S01]  /*8ff0*/  HMMA.16816.F32 R64, R100.reuse, R106, R64 ;  /* 0x0000006a6440723c */ /* 0x040fe20000001840 */
[----:B------:R-:W1:Y:S07]  /*9000*/  LDSM.16.MT88.4 R104, [R134+UR4+0x4900] ;  /* 0x004900048668783b */ /* 0x000e6e0008004200 */
[C---:B--2---:R-:W-:Y:S08]  /*9010*/  HMMA.16816.F32 R68, R100.reuse, R108, R68 ;  /* 0x0000006c6444723c */ /* 0x044ff00000001844 */
[C---:B------:R-:W-:Y:S01]  /*9020*/  HMMA.16816.F32 R72, R100.reuse, R110, R72 ;  /* 0x0000006e6448723c */ /* 0x040fe20000001848 */
[----:B------:R-:W2:Y:S07]  /*9030*/  LDSM.16.MT88.4 R108, [R135+UR4+0x1100] ;  /* 0x00110004876c783b */ /* 0x000eae0008004200 */
[C---:B------:R-:W-:Y:S08]  /*9040*/  HMMA.16816.F32 R76, R100.reuse, R112, R76 ;  /* 0x00000070644c723c */ /* 0x040ff0000000184c */
[C---:B------:R-:W-:Y:S01]  /*9050*/  HMMA.16816.F32 R80, R100.reuse, R114, R80 ;  /* 0x000000726450723c */ /* 0x040fe20000001850 */
[----:B------:R-:W3:Y:S07]  /*9060*/  LDSM.16.MT88.4 R112, [R134+UR4+0x1100] ;  /* 0x001100048670783b */ /* 0x000eee0008004200 */
[C---:B-1----:R-:W-:Y:S08]  /*9070*/  HMMA.16816.F32 R84, R100.reuse, R104, R84 ;  /* 0x000000686454723c */ /* 0x042ff00000001854 */
[C---:B------:R-:W-:Y:S01]  /*9080*/  HMMA.16816.F32 R88, R100.reuse, R106, R88 ;  /* 0x0000006a6458723c */ /* 0x040fe20000001858 */
[----:B------:R-:W1:Y:S07]  /*9090*/  LDSM.16.MT88.4 R104, [R135+UR4+0x3100] ;  /* 0x003100048768783b */ /* 0x000e6e0008004200 */
[C---:B------:R-:W-:Y:S08]  /*90a0*/  HMMA.16816.F32 R92, R100.reuse, R116, R92 ;  /* 0x00000074645c723c */ /* 0x040ff0000000185c */
        /* <DEDUP_REMOVED lines=16> */
[----:B------:R-:W2:Y:S03]  /*91b0*/  LDSM.16.MT88.4 R108, [R134+UR4+0x3100] ;  /* 0x00310004866c783b */ /* 0x000ea60008004200 */
        /* <DEDUP_REMOVED lines=8> */
[C---:B---3--:R-:W-:Y:S04]  /*9240*/  HMMA.16816.F32 R20, R100.reuse, R112, R20 ;  /* 0x000000706414723c */ /* 0x048fe80000001814 */
[----:B------:R-:W-:Y:S02]  /*9250*/  FADD.FTZ R207, R231, R230 ;  /* 0x000000e6e7cf7221 */ /* 0x000fe40000010000 */
[----:B------:R-:W-:Y:S02]  /*9260*/  FADD.FTZ R208, R235, R208 ;  /* 0x000000d0ebd07221 */ /* 0x000fe40000010000 */
[C---:B------:R-:W-:Y:S01]  /*9270*/  HMMA.16816.F32 R24, R100.reuse, R114, R24 ;  /* 0x000000726418723c */ /* 0x040fe20000001818 */
[----:B------:R-:W3:Y:S07]  /*9280*/  LDSM.16.MT88.4 R112, [R164+0x3100] ;  /* 0x00310000a470783b */ /* 0x000eee0000004200 */
[C---:B------:R-:W-:Y:S08]  /*9290*/  HMMA.16816.F32 R28, R100.reuse, R124, R28 ;  /* 0x0000007c641c723c */ /* 0x040ff0000000181c */
[C---:B------:R-:W-:Y:S01]  /*92a0*/  HMMA.16816.F32 R32, R100.reuse, R126, R32 ;  /* 0x0000007e6420723c */ /* 0x040fe20000001820 */
[----:B------:R-:W-:Y:S07]  /*92b0*/  LDSM.16.MT88.4 R124, [R135+UR4+0x1900] ;  /* 0x00190004877c783b */ /* 0x000fee0008004200 */
[C---:B-1----:R-:W-:Y:S08]  /*92c0*/  HMMA.16816.F32 R36, R100.reuse, R104, R36 ;  /* 0x000000686424723c */ /* 0x042ff00000001824 */
[C---:B------:R-:W-:Y:S01]  /*92d0*/  HMMA.16816.F32 R40, R100.reuse, R106, R40 ;  /* 0x0000006a6428723c */ /* 0x040fe20000001828 */
[----:B------:R-:W1:Y:S07]  /*92e0*/  LDSM.16.MT88.4 R104, [R135+UR4+0x5100] ;  /* 0x005100048768783b */ /* 0x000e6e0008004200 */
[C---:B----4-:R-:W-:Y:S08]  /*92f0*/  HMMA.16816.F32 R44, R100.reuse, R116, R44 ;  /* 0x00000074642c723c */ /* 0x050ff0000000182c */
[C---:B------:R-:W-:Y:S01]  /*9300*/  HMMA.16816.F32 R48, R100.reuse, R118, R48 ;  /* 0x000000766430723c */ /* 0x040fe20000001830 */
[----:B------:R-:W4:Y:S07]  /*9310*/  LDSM.16.MT88.4 R116, [R133+0x5100] ;  /* 0x005100008574783b */ /* 0x000f2e0000004200 */
[C---:B--2---:R-:W-:Y:S08]  /*9320*/  HMMA.16816.F32 R52, R100.reuse, R108, R52 ;  /* 0x0000006c6434723c */ /* 0x044ff00000001834 */
[C---:B------:R-:W-:Y:S01]  /*9330*/  HMMA.16816.F32 R56, R100.reuse, R110, R56 ;  /* 0x0000006e6438723c */ /* 0x040fe20000001838 */
[----:B------:R-:W2:Y:S07]  /*9340*/  LDSM.16.MT88.4 R108, [R134+UR4+0x5100] ;  /* 0x00510004866c783b */ /* 0x000eae0008004200 */
[C---:B---3--:R-:W-:Y:S08]  /*9350*/  HMMA.16816.F32 R60, R100.reuse, R112, R60 ;  /* 0x00000070643c723c */ /* 0x048ff0000000183c */
[C---:B------:R-:W-:Y:S01]  /*9360*/  HMMA.16816.F32 R64, R100.reuse, R114, R64 ;  /* 0x000000726440723c */ /* 0x040fe20000001840 */
[----:B------:R-:W3:Y:S07]  /*9370*/  LDSM.16.MT88.4 R112, [R164+0x5100] ;  /* 0x00510000a470783b */ /* 0x000eee0000004200 */
[C---:B-1----:R-:W-:Y:S08]  /*9380*/  HMMA.16816.F32 R68, R100.reuse, R104, R68 ;  /* 0x000000686444723c */ /* 0x042ff00000001844 */
[C---:B------:R-:W-:Y:S01]  /*9390*/  HMMA.16816.F32 R72, R100.reuse, R106, R72 ;  /* 0x0000006a6448723c */ /* 0x040fe20000001848 */
[----:B------:R-:W-:Y:S07]  /*93a0*/  LDSM.16.MT88.4 R104, [R134+UR4+0x1900] ;  /* 0x001900048668783b */ /* 0x000fee0008004200 */
[C---:B----4-:R-:W-:Y:S08]  /*93b0*/  HMMA.16816.F32 R76, R100.reuse, R116, R76 ;  /* 0x00000074644c723c */ /* 0x050ff0000000184c */
[C---:B------:R-:W-:Y:S01]  /*93c0*/  HMMA.16816.F32 R80, R100.reuse, R118, R80 ;  /* 0x000000766450723c */ /* 0x040fe20000001850 */
[----:B------:R-:W1:Y:S07]  /*93d0*/  LDSM.16.MT88.4 R116, [R133+0x1900] ;  /* 0x001900008574783b */ /* 0x000e6e0000004200 */
[C---:B--2---:R-:W-:Y:S08]  /*93e0*/  HMMA.16816.F32 R84, R100.reuse, R108, R84 ;  /* 0x0000006c6454723c */ /* 0x044ff00000001854 */
[C---:B------:R-:W-:Y:S08]  /*93f0*/  HMMA.16816.F32 R88, R100.reuse, R110, R88 ;  /* 0x0000006e6458723c */ /* 0x040ff00000001858 */
[C---:B---3--:R-:W-:Y:S08]  /*9400*/  HMMA.16816.F32 R92, R100.reuse, R112, R92 ;  /* 0x00000070645c723c */ /* 0x048ff0000000185c */
[----:B------:R-:W-:Y:S08]  /*9410*/  HMMA.16816.F32 R96, R100, R114, R96 ;  /* 0x000000726460723c */ /* 0x000ff00000001860 */
[C---:B------:R-:W-:Y:S01]  /*9420*/  HMMA.16816.F32 R128, R136.reuse, R124, R4 ;  /* 0x0000007c8880723c */ /* 0x040fe20000001804 */
[----:B------:R-:W2:Y:S07]  /*9430*/  LDSM.16.MT88.4 R4, [R133+0x5900] ;  /* 0x005900008504783b */ /* 0x000eae0000004200 */
[C---:B------:R-:W-:Y:S01]  /*9440*/  HMMA.16816.F32 R124, R136.reuse, R126, R8 ;  /* 0x0000007e887c723c */ /* 0x040fe20000001808 */
[----:B------:R-:W3:Y:S07]  /*9450*/  LDSM.16.MT88.4 R8, [R134+UR4+0x5900] ;  /* 0x005900048608783b */ /* 0x000eee0008004200 */
        /* <DEDUP_REMOVED lines=36> */
[----:B------:R-:W-:Y:S01]  /*96a0*/  @!P2 LEA.HI.X.SX32 R6, R3, UR8, 0x1, P0 ;  /* 0x000000080306ac11 */ /* 0x000fe200080f0eff */
        /* <DEDUP_REMOVED lines=29> */
[----:B------:R-:W-:Y:S01]  /*9880*/  IADD3.X R9, RZ, R4, R215, P1, P0 ;  /* 0x00000004ff097210 */ /* 0x000fe20000fe04d7 */
[----:B------:R-:W-:Y:S01]  /*9890*/  IMAD.U32 R4, RZ, RZ, UR20 ;  /* 0x00000014ff047e24 */ /* 0x000fe2000f8e00ff */
[C---:B---3--:R-:W-:Y:S03]  /*98a0*/  IADD3 R16, P0, R3.reuse, R220, RZ ;  /* 0x000000dc03107210 */ /* 0x048fe60007f1e0ff */
[----:B------:R-:W-:Y:S02]  /*98b0*/  IMAD R4, R4, 0x3000, R201 ;  /* 0x0000300004047824 */ /* 0x000fe400078e02c9 */
[C---:B----4-:R-:W-:Y:S01]  /*98c0*/  IMAD.X R17, R6.reuse, 0x1, R221, P0 ;  /* 0x0000000106117824 */ /* 0x050fe200000e06dd */
[C---:B------:R-:W-:Y:S05]  /*98d0*/  IADD3 R14, P0, R3.reuse, R217, RZ ;  /* 0x000000d9030e7210 */ /* 0x040fea0007f1e0ff */
[----:B------:R-:W-:Y:S01]  /*98e0*/  IMAD.X R15, R6, 0x1, R218, P0 ;  /* 0x00000001060f7824 */ /* 0x000fe200000e06da */
[----:B------:R-:W-:Y:S01]  /*98f0*/  IADD3 R18, P0, R3, R214, RZ ;  /* 0x000000d603127210 */ /* 0x000fe20007f1e0ff */
[----:B------:R-:W-:Y:S04]  /*9900*/  IMAD.SHL.U32 R3, R4, 0x2, RZ ;  /* 0x0000000204037824 */ /* 0x000fe800078e00ff */
[----:B------:R-:W-:Y:S01]  /*9910*/  IMAD.X R19, R6, 0x1, R215, P0 ;  /* 0x0000000106137824 */ /* 0x000fe200000e06d7 */
[----:B------:R1:W-:Y:S01]  /*9920*/  LDGSTS.E.BYPASS.LTC128B.128 [R3+0xc100], [R16.64], !P5 ;  /* 0x0c10000010037fae */ /* 0x0003e2000e901d4e */
[----:B------:R-:W-:Y:S03]  /*9930*/  ISETP.NE.U32.AND P0, PT, R219, RZ, PT ;  /* 0x000000ffdb00720c */ /* 0x000fe60003f05070 */
[----:B------:R1:W-:Y:S04]  /*9940*/  LDGSTS.E.BYPASS.LTC128B.128 [R3+0xe100], [R14.64], !P4 ;  /* 0x0e1000000e037fae */ /* 0x0003e8000e101d4e */
[----:B------:R1:W-:Y:S06]  /*9950*/  LDGSTS.E.BYPASS.LTC128B.128 [R3+0x10100], [R18.64], !P6 ;  /* 0x1010000012037fae */ /* 0x0003ec000f101d4e */
[----:B------:R1:W-:Y:S01]  /*9960*/  LDGSTS.E.BYPASS.LTC128B.128.ZFILL [R3+0xd100], [R12.64], P0 ;  /* 0x0d1000000c037fae */ /* 0x0003e20008141d4e */
[----:B------:R-:W-:Y:S11]  /*9970*/  ISETP.NE.U32.AND P0, PT, R216, RZ, PT ;  /* 0x000000ffd800720c */ /* 0x000ff60003f05070 */
[----:B------:R-:W-:Y:S02]  /*9980*/  @!UPT UIADD3 URZ, URZ, URZ, URZ ;  /* 0x0000003f3f3ff290 */ /* 0x000fe4000fffe03f */
[----:B------:R1:W-:Y:S01]  /*9990*/  LDGSTS.E.BYPASS.LTC128B.128.ZFILL [R3+0xf100], [R10.64], P0 ;  /* 0x0f1000000a037fae */ /* 0x0003e20008141d4e */
[----:B------:R-:W-:Y:S11]  /*99a0*/  ISETP.NE.U32.AND P0, PT, R211, RZ, PT ;  /* 0x000000ffd300720c */ /* 0x000ff60003f05070 */
[----:B------:R-:W-:Y:S02]  /*99b0*/  @!UPT UIADD3 URZ, URZ, URZ, URZ ;  /* 0x0000003f3f3ff290 */ /* 0x000fe4000fffe03f */
[----:B------:R1:W-:Y:S02]  /*99c0*/  LDGSTS.E.BYPASS.LTC128B.128.ZFILL [R3+0x11100], [R8.64], P0 ;  /* 0x1110000008037fae */ /* 0x0003e40008141d4e */
.L_x_1016:
[----:B------:R-:W-:Y:S01]  /*99d0*/  UIADD3 UR4, UR5, 0x1, URZ ;  /* 0x0000000105047890 */ /* 0x000fe2000fffe03f */
[----:B------:R-:W0:Y:S01]  /*99e0*/  LDGDEPBAR ;  /* 0x00000000000079af */ /* 0x000e220000000000 */
[----:B------:R-:W-:Y:S01]  /*99f0*/  UISETP.GE.AND UP0, UPT, UR5, 0x1, UPT ;  /* 0x000000010500788c */ /* 0x000fe2000bf06270 */
[C---:B------:R-:W-:Y:S01]  /*9a00*/  ISETP.GT.AND P0, PT, R213.reuse, R222, PT ;  /* 0x000000ded500720c */ /* 0x040fe20003f04270 */
[----:B-1----:R-:W-:Y:S01]  /*9a10*/  IMAD.MOV.U32 R3, RZ, RZ, R0 ;  /* 0x000000ffff037224 */ /* 0x002fe200078e0000 */
[----:B------:R-:W-:Y:S01]  /*9a20*/  IADD3 R213, R213, -0x1, RZ ;  /* 0xffffffffd5d57810 */ /* 0x000fe20007ffe0ff */
[----:B------:R-:W-:Y:S01]  /*9a30*/  USEL UR5, UR4, URZ, !UP0 ;  /* 0x0000003f04057287 */ /* 0x000fe2000c000000 */
[----:B------:R-:W-:Y:S09]  /*9a40*/  IMAD.MOV.U32 R132, RZ, RZ, R2 ;  /* 0x000000ffff847224 */ /* 0x000ff200078e0002 */
[----:B------:R-:W-:-:S05]  /*9a50*/  @P0 BRA `(.L_x_1017) ;  /* 0xffffc5b000000947 */ /* 0x000fca000383ffff */
.L_x_1006:
[----:B------:R-:W-:Y:S01]  /*9a60*/  ULEA UR4, UR6, 0x7f, 0x7 ;  /* 0x0000007f06047891 */ /* 0x000fe2000f8e383f */
[----:B------:R-:W-:-:S02]  /*9a70*/  ISETP.GE.AND P0, PT, R197, 0x1, PT ;  /* 0x00000001c500780c */ /* 0x000fc40003f06270 */
[----:B------:R-:W-:Y:S01]  /*9a80*/  ULDC.64 UR6, c[0x0][0x2c8] ;  /* 0x0000b20000067ab9 */ /* 0x000fe20000000a00 */
[----:B------:R-:W-:Y:S01]  /*9a90*/  IADD3 R5, R195, 0x1, -R204 ;  /* 0x00000001c3057810 */ /* 0x000fe20007ffe8cc */
[----:B------:R-:W-:-:S07]  /*9aa0*/  UIMAD.WIDE.U32 UR24, UR4, UR6, URZ ;  /* 0x00000006041872a5 */ /* 0x000fce000f8e003f */
[----:B------:R-:W-:Y:S02]  /*9ab0*/  @UP1 UMOV UR21, UR25 ;  /* 0x0000001900151c82 */ /* 0x000fe40008000000 */
[----:B------:R-:W-:-:S06]  /*9ac0*/  @UP1 USHF.R.U32.HI UR4, URZ, UR7, UR21 ;  /* 0x000000073f041299 */ /* 0x000fcc0008011615 */
[----:B------:R-:W-:-:S04]  /*9ad0*/  IADD3 R5, R5, UR4, RZ ;  /* 0x0000000405057c10 */ /* 0x000fc8000fffe0ff */
[----:B------:R-:W-:Y:S01]  /*9ae0*/  IADD3 R4, R5, -c[0x0][0x324], RZ ;  /* 0x8000c90005047a10 */ /* 0x000fe20007ffe0ff */
[----:B------:R-:W-:Y:S05]  /*9af0*/  @!P0 BRA `(.L_x_1018) ;  /* 0x000000f000008947 */ /* 0x000fea0003800000 */
        /* <DEDUP_REMOVED lines=9> */
.L_x_1019:
[----:B------:R-:W-:-:S04]  /*9b90*/  MOV R3, 0x1 ;  /* 0x0000000100037802 */ /* 0x000fc80000000f00 */
[----:B------:R-:W-:-:S13]  /*9ba0*/  ISETP.NE.AND P0, PT, R3, c[0x0][0x32c], PT ;  /* 0x0000cb0003007a0c */ /* 0x000fda0003f05270 */
[----:B------:R-:W-:-:S05]  /*9bb0*/  @P0 IMAD.HI.U32 R3, R5, c[0x0][0x330], RZ ;  /* 0x0000cc0005030a27 */ /* 0x000fca00078e00ff */
[----:B------:R-:W-:-:S05]  /*9bc0*/  @P0 SHF.R.U32.HI R5, RZ, c[0x0][0x334], R3 ;  /* 0x0000cd00ff050a19 */ /* 0x000fca0000011603 */
.L_x_1020:
[----:B------:R-:W-:-:S05]  /*9bd0*/  IMAD R5, R5, c[0x0][0x32c], RZ ;  /* 0x0000cb0005057a24 */ /* 0x000fca00078e02ff */
[----:B------:R-:W-:-:S04]  /*9be0*/  IMNMX R4, R4, R5, !PT ;  /* 0x0000000504047217 */ /* 0x000fc80007800200 */
.L_x_1018:
        /* <DEDUP_REMOVED lines=13> */
[----:B------:R-:W-:Y:S01]  /*9cc0*/  IMAD.SHL.U32 R220, R210, 0x2, RZ ;  /* 0x00000002d2dc7824 */ /* 0x000fe200078e00ff */
[----:B------:R-:W-:Y:S01]  /*9cd0*/  SHF.R.S32.HI R215, RZ, 0x1f, R192 ;  /* 0x0000001fffd77819 */ /* 0x000fe200000114c0 */
[----:B------:R-:W-:Y:S01]  /*9ce0*/  IMAD.SHL.U32 R217, R209, 0x2, RZ ;  /* 0x00000002d1d97824 */ /* 0x000fe200078e00ff */
[----:B------:R-:W-:Y:S01]  /*9cf0*/  SEL R219, RZ, 0x10, P5 ;  /* 0x00000010ffdb7807 */ /* 0x000fe20002800000 */
[----:B------:R-:W-:Y:S01]  /*9d00*/  IMAD.SHL.U32 R214, R192, 0x2, RZ ;  /* 0x00000002c0d67824 */ /* 0x000fe200078e00ff */
[----:B------:R-:W-:-:S02]  /*9d10*/  SEL R216, RZ, 0x10, P4 ;  /* 0x00000010ffd87807 */ /* 0x000fc40002000000 */
[----:B------:R-:W-:Y:S02]  /*9d20*/  SHF.L.U64.HI R221, R210, 0x1, R221 ;  /* 0x00000001d2dd7819 */ /* 0x000fe400000102dd */
[----:B------:R-:W-:Y:S02]  /*9d30*/  SHF.L.U64.HI R218, R209, 0x1, R218 ;  /* 0x00000001d1da7819 */ /* 0x000fe400000102da */
[----:B------:R-:W-:Y:S02]  /*9d40*/  SHF.L.U64.HI R215, R192, 0x1, R215 ;  /* 0x00000001c0d77819 */ /* 0x000fe400000102d7 */
[----:B------:R-:W-:Y:S02]  /*9d50*/  SEL R186, R186, 0xffffffe0, !P0 ;  /* 0xffffffe0baba7807 */ /* 0x000fe40004000000 */
.L_x_1024:
        /* <DEDUP_REMOVED lines=65> */
.L_x_1022:
        /* <DEDUP_REMOVED lines=10> */
[C---:B-1----:R-:W-:Y:S01]  /*a210*/  HMMA.16816.F32 R12, R136.reuse, R16, RZ ;  /* 0x00000010880c723c */ /* 0x042fe200000018ff */
[----:B------:R-:W1:Y:S07]  /*a220*/  LDSM.16.M88.4 R164, [R0+0xc100] ;  /* 0x00c1000000a4783b */ /* 0x000e6e0000000200 */
[C---:B------:R-:W-:Y:S01]  /*a230*/  HMMA.16816.F32 R16, R136.reuse, R18, RZ ;  /* 0x000000128810723c */ /* 0x040fe200000018ff */
[----:B------:R-:W-:Y:S07]  /*a240*/  LDSM.16.M88.4 R168, [R2+0xc100] ;  /* 0x00c1000002a8783b */ /* 0x000fee0000000200 */
[C---:B------:R-:W-:Y:S01]  /*a250*/  HMMA.16816.F32 R20, R136.reuse, R24, RZ ;  /* 0x000000188814723c */ /* 0x040fe200000018ff */
[----:B------:R-:W-:Y:S07]  /*a260*/  LDSM.16.M88.4 R176, [R0+0xe100] ;  /* 0x00e1000000b0783b */ /* 0x000fee0000000200 */
[C---:B------:R-:W-:Y:S01]  /*a270*/  HMMA.16816.F32 R24, R136.reuse, R26, RZ ;  /* 0x0000001a8818723c */ /* 0x040fe200000018ff */
[----:B------:R-:W-:Y:S07]  /*a280*/  LDSM.16.M88.4 R180, [R189+UR4+0x10100] ;  /* 0x01010004bdb4783b */ /* 0x000fee0008000200 */
[C---:B------:R-:W-:Y:S01]  /*a290*/  HMMA.16816.F32 R28, R136.reuse, R32, RZ ;  /* 0x00000020881c723c */ /* 0x040fe200000018ff */
[----:B------:R-:W0:Y:S07]  /*a2a0*/  LDGDEPBAR ;  /* 0x00000000000079af */ /* 0x000e2e0000000000 */
[----:B------:R-:W-:Y:S01]  /*a2b0*/  HMMA.16816.F32 R32, R136, R34, RZ ;  /* 0x000000228820723c */ /* 0x000fe200000018ff */
[----:B------:R-:W2:Y:S07]  /*a2c0*/  LDSM.16.M88.4 R136, [R0+0xc900] ;  /* 0x00c900000088783b */ /* 0x000eae0000000200 */
        /* <DEDUP_REMOVED lines=12> */
[C---:B-1----:R-:W-:Y:S01]  /*a390*/  HMMA.16816.F32 R4, R140.reuse, R164, R4 ;  /* 0x000000a48c04723c */ /* 0x042fe20000001804 */
[----:B------:R-:W1:Y:S07]  /*a3a0*/  LDSM.16.M88.4 R160, [R2+0xd100] ;  /* 0x00d1000002a0783b */ /* 0x000e6e0000000200 */
[C---:B------:R-:W-:Y:S01]  /*a3b0*/  HMMA.16816.F32 R8, R140.reuse, R166, R8 ;  /* 0x000000a68c08723c */ /* 0x040fe20000001808 */
[----:B------:R-:W-:Y:S07]  /*a3c0*/  LDSM.16.M88.4 R164, [R189+UR4+0xf900] ;  /* 0x00f90004bda4783b */ /* 0x000fee0008000200 */
[C---:B--2---:R-:W-:Y:S08]  /*a3d0*/  HMMA.16816.F32 R12, R140.reuse, R136, R12 ;  /* 0x000000888c0c723c */ /* 0x044ff0000000180c */
[C---:B------:R-:W-:Y:S01]  /*a3e0*/  HMMA.16816.F32 R16, R140.reuse, R138, R16 ;  /* 0x0000008a8c10723c */ /* 0x040fe20000001810 */
[----:B------:R-:W2:Y:S07]  /*a3f0*/  LDSM.16.M88.4 R136, [R2+0xd900] ;  /* 0x00d900000288783b */ /* 0x000eae0000000200 */
        /* <DEDUP_REMOVED lines=106> */
[C---:B------:R-:W-:Y:S04]  /*aaa0*/  HMMA.16816.F32 R16, R172.reuse, R138, R16 ;  /* 0x0000008aac10723c */ /* 0x040fe80000001810 */
[----:B------:R-:W-:Y:S02]  /*aab0*/  FMUL.FTZ R165, R4, c[0x0][0x320] ;  /* 0x0000c80004a57a20 */ /* 0x000fe40000410000 */
[----:B------:R-:W-:Y:S02]  /*aac0*/  FMUL.FTZ R145, R5, c[0x0][0x320] ;  /* 0x0000c80005917a20 */ /* 0x000fe40000410000 */
[C---:B---3--:R-:W-:Y:S02]  /*aad0*/  HMMA.16816.F32 R20, R172.reuse, R140, R20 ;  /* 0x0000008cac14723c */ /* 0x048fe40000001814 */
[----:B------:R-:W1:Y:S02]  /*aae0*/  MUFU.TANH R165, R165 ;  /* 0x000000a500a57308 */ /* 0x000e640000002400 */
        /* <DEDUP_REMOVED lines=11> */
[----:B------:R-:W-:Y:S01]  /*aba0*/  FMUL.FTZ R14, R14, c[0x0][0x320] ;  /* 0x0000c8000e0e7a20 */ /* 0x000fe20000410000 */
[----:B-1----:R-:W-:Y:S01]  /*abb0*/  FMNMX.FTZ R0, R165, R133, !PT ;  /* 0x00000085a5007209 */ /* 0x002fe20007810000 */
        /* <DEDUP_REMOVED lines=16> */
[----:B-1----:R-:W1:Y:S01]  /*acc0*/  LDSM.16.M88.4 R8, [R190+0x11900] ;  /* 0x01190000be08783b */ /* 0x002e620000000200 */
[----:B------:R-:W-:Y:S08]  /*acd0*/  DEPBAR.LE SB0, 0x2 ;  /* 0x000080800000791a */ /* 0x000ff00000000000 */
[----:B------:R3:W-:Y:S01]  /*ace0*/  MUFU.TANH R179, R13 ;  /* 0x0000000d00b37308 */ /* 0x0007e20000002400 */
[----:B------:R-:W-:Y:S01]  /*acf0*/  BAR.SYNC.DEFER_BLOCKING 0x0 ;  /* 0x0000000000007b1d */ /* 0x000fe20000010000 */
[----:B--2---:R-:W-:Y:S02]  /*ad00*/  FMNMX.FTZ R0, R145, R0, !PT ;  /* 0x0000000091007209 */ /* 0x004fe40007810000 */
[----:B---3--:R-:W-:Y:S05]  /*ad10*/  FMNMX.FTZ R13, R166, R3, !PT ;  /* 0x00000003a60d7209 */ /* 0x008fea0007810000 */
[----:B------:R-:W-:Y:S01]  /*ad20*/  LDSM.16.MT88.4 R140, [R134+UR4+0x2900] ;  /* 0x00290004868c783b */ /* 0x000fe20008004200 */
[----:B------:R-:W2:Y:S01]  /*ad30*/  MUFU.TANH R164, R164 ;  /* 0x000000a400a47308 */ /* 0x000ea20000002400 */
[C---:B-1----:R-:W-:Y:S09]  /*ad40*/  HMMA.16816.F32 R28, R172.reuse, R8, R28 ;  /* 0x00000008ac1c723c */ /* 0x042ff2000000181c */
[----:B------:R-:W1:Y:S01]  /*ad50*/  MUFU.TANH R167, R167 ;  /* 0x000000a700a77308 */ /* 0x000e620000002400 */
[----:B------:R-:W-:Y:S09]  /*ad60*/  HMMA.16816.F32 R32, R172, R10, R32 ;  /* 0x0000000aac20723c */ /* 0x000ff20000001820 */
[----:B------:R-:W3:Y:S03]  /*ad70*/  MUFU.TANH R181, R181 ;  /* 0x000000b500b57308 */ /* 0x000ee60000002400 */
[----:B--2---:R-:W-:Y:S04]  /*ad80*/  FMNMX.FTZ R13, R164, R13, !PT ;  /* 0x0000000da40d7209 */ /* 0x004fe80007810000 */
[----:B------:R-:W-:Y:S03]  /*ad90*/  FMNMX.FTZ R13, R224, R13, !PT ;  /* 0x0000000de00d7209 */ /* 0x000fe60007810000 */
[----:B------:R-:W2:Y:S01]  /*ada0*/  MUFU.TANH R178, R14 ;  /* 0x0000000e00b27308 */ /* 0x000ea20000002400 */
[----:B------:R-:W-:Y:S01]  /*adb0*/  FMUL.FTZ R28, R28, c[0x0][0x320] ;  /* 0x0000c8001c1c7a20 */ /* 0x000fe20000410000 */
[----:B------:R-:W-:Y:S01]  /*adc0*/  FMNMX.FTZ R13, R182, R13, !PT ;  /* 0x0000000db60d7209 */ /* 0x000fe20007810000 */
[----:B------:R-:W-:Y:S01]  /*add0*/  FMUL.FTZ R29, R29, c[0x0][0x320] ;  /* 0x0000c8001d1d7a20 */ /* 0x000fe20000410000 */
[----:B-1----:R-:W-:Y:S01]  /*ade0*/  FMNMX.FTZ R0, R167, R0, !PT ;  /* 0x00000000a7007209 */ /* 0x002fe20007810000 */
[----:B------:R-:W-:Y:S02]  /*adf0*/  FMUL.FTZ R30, R30, c[0x0][0x320] ;  /* 0x0000c8001e1e7a20 */ /* 0x000fe40000410000 */
[----:B------:R-:W-:Y:S01]  /*ae00*/  FMUL.FTZ R31, R31, c[0x0][0x320] ;  /* 0x0000c8001f1f7a20 */ /* 0x000fe20000410000 */
[----:B------:R-:W-:Y:S01]  /*ae10*/  FMNMX.FTZ R0, R169, R0, !PT ;  /* 0x00000000a9007209 */ /* 0x000fe20007810000 */
[----:B------:R-:W-:Y:S01]  /*ae20*/  FMUL.FTZ R32, R32, c[0x0][0x320] ;  /* 0x0000c80020207a20 */ /* 0x000fe20000410000 */
[----:B------:R-:W1:Y:S01]  /*ae30*/  MUFU.TANH R176, R15 ;  /* 0x0000000f00b07308 */ /* 0x000e620000002400 */
[----:B------:R-:W-:Y:S02]  /*ae40*/  FMUL.FTZ R33, R33, c[0x0][0x320] ;  /* 0x0000c80021217a20 */ /* 0x000fe40000410000 */
[----:B------:R-:W-:Y:S01]  /*ae50*/  FMUL.FTZ R34, R34, c[0x0][0x320] ;  /* 0x0000c80022227a20 */ /* 0x000fe20000410000 */
[----:B---3--:R-:W-:Y:S01]  /*ae60*/  FMNMX.FTZ R0, R181, R0, !PT ;  /* 0x00000000b5007209 */ /* 0x008fe20007810000 */
[----:B------:R-:W-:Y:S03]  /*ae70*/  FMUL.FTZ R35, R35, c[0x0][0x320] ;  /* 0x0000c80023237a20 */ /* 0x000fe60000410000 */
[----:B------:R-:W-:Y:S02]  /*ae80*/  FMNMX.FTZ R0, R179, R0, !PT ;  /* 0x00000000b3007209 */ /* 0x000fe40007810000 */
[----:B------:R-:W3:Y:S01]  /*ae90*/  MUFU.TANH R177, R16 ;  /* 0x0000001000b17308 */ /* 0x000ee20000002400 */
[----:B--2---:R-:W-:Y:S09]  /*aea0*/  FMNMX.FTZ R13, R178, R13, !PT ;  /* 0x0000000db20d7209 */ /* 0x004ff20007810000 */
[----:B------:R-:W2:Y:S01]  /*aeb0*/  MUFU.TANH R163, R17 ;  /* 0x0000001100a37308 */ /* 0x000ea20000002400 */
[----:B-1----:R-:W-:Y:S09]  /*aec0*/  FMNMX.FTZ R13, R176, R13, !PT ;  /* 0x0000000db00d7209 */ /* 0x002ff20007810000 */
[----:B------:R-:W1:Y:S01]  /*aed0*/  MUFU.TANH R180, R18 ;  /* 0x0000001200b47308 */ /* 0x000e620000002400 */
[----:B---3--:R-:W-:Y:S09]  /*aee0*/  FMNMX.FTZ R0, R177, R0, !PT ;  /* 0x00000000b1007209 */ /* 0x008ff20007810000 */
[----:B------:R-:W3:Y:S01]  /*aef0*/  MUFU.TANH R162, R19 ;  /* 0x0000001300a27308 */ /* 0x000ee20000002400 */
[----:B--2---:R-:W-:Y:S02]  /*af00*/  FMNMX.FTZ R0, R163, R0, !PT ;  /* 0x00000000a3007209 */ /* 0x004fe40007810000 */
[----:B------:R-:W-:Y:S07]  /*af10*/  IADD3 R17, R134, UR4, RZ ;  /* 0x0000000486117c10 */ /* 0x000fee000fffe0ff */
        /* <DEDUP_REMOVED lines=40> */
[----:B------:R-:W-:Y:S01]  /*b1a0*/  LDSM.16.MT88.4 R12, [R135+UR4+0x100] ;  /* 0x00010004870c783b */ /* 0x000fe20008004200 */
[----:B-1----:R-:W-:Y:S07]  /*b1b0*/  FMNMX.FTZ R2, R11, R2, !PT ;  /* 0x000000020b027209 */ /* 0x002fee0007810000 */
        /* <DEDUP_REMOVED lines=15> */
[--C-:B------:R-:W-:Y:S02]  /*b2b0*/  FFMA.FTZ R231, R149, c[0x0][0x2d0], -R148.reuse ;  /* 0x0000b40095e77a23 */ /* 0x100fe40000010894 */
        /* <DEDUP_REMOVED lines=30> */
[--C-:B------:R-:W-:Y:S02]  /*b4a0*/  FFMA.FTZ R225, R156, c[0x0][0x2d0], -R145.reuse ;  /* 0x0000b4009ce17a23 */ /* 0x100fe40000010891 */
[----:B------:R-:W-:Y:S01]  /*b4b0*/  LDSM.16.MT88.4 R156, [R164+0x3900] ;  /* 0x00390000a49c783b */ /* 0x000fe20000004200 */
[--C-:B------:R-:W-:Y:S02]  /*b4c0*/  FFMA.FTZ R226, R154, c[0x0][0x2d0], -R145.reuse ;  /* 0x0000b4009ae27a23 */ /* 0x100fe40000010891 */
[----:B------:R-:W-:Y:S01]  /*b4d0*/  MUFU.EX2 R168, R168 ;  /* 0x000000a800a87308 */ /* 0x000fe20000000800 */
[--C-:B------:R-:W-:Y:S02]  /*b4e0*/  FFMA.FTZ R229, R152, c[0x0][0x2d0], -R145.reuse ;  /* 0x0000b40098e57a23 */ /* 0x100fe40000010891 */
[--C-:B------:R-:W-:Y:S02]  /*b4f0*/  FFMA.FTZ R230, R150, c[0x0][0x2d0], -R145.reuse ;  /* 0x0000b40096e67a23 */ /* 0x100fe40000010891 */
[C---:B--2---:R-:W-:Y:S01]  /*b500*/  FMUL.FTZ R6, R3.reuse, R130 ;  /* 0x0000008203067220 */ /* 0x044fe20000410000 */
[----:B------:R-:W-:Y:S01]  /*b510*/  LDSM.16.MT88.4 R152, [R134+UR4+0x3900] ;  /* 0x003900048698783b */ /* 0x000fe20008004200 */
[C---:B------:R-:W-:Y:S02]  /*b520*/  FMUL.FTZ R7, R3.reuse, R131 ;  /* 0x0000008303077220 */ /* 0x040fe40000410000 */
[C---:B------:R-:W-:Y:S01]  /*b530*/  FMUL.FTZ R10, R3.reuse, R126 ;  /* 0x0000007e030a7220 */ /* 0x040fe20000410000 */
[----:B------:R-:W2:Y:S01]  /*b540*/  MUFU.EX2 R167, R167 ;  /* 0x000000a700a77308 */ /* 0x000ea20000000800 */
[C---:B------:R-:W-:Y:S02]  /*b550*/  FMUL.FTZ R11, R3.reuse, R127 ;  /* 0x0000007f030b7220 */ /* 0x040fe40000410000 */
[----:B------:R-:W-:Y:S01]  /*b560*/  FMUL.FTZ R18, R3, R118 ;  /* 0x0000007603127220 */ /* 0x000fe20000410000 */
[----:B-1----:R-:W-:Y:S01]  /*b570*/  F2FP.PACK_AB R130, R169, R170 ;  /* 0x000000aaa982723e */ /* 0x002fe200000000ff */
[C---:B------:R-:W-:Y:S01]  /*b580*/  FMUL.FTZ R19, R3.reuse, R119 ;  /* 0x0000007703137220 */ /* 0x040fe20000410000 */
[----:B------:R-:W-:Y:S01]  /*b590*/  LDSM.16.MT88.4 R124, [R135+UR4+0x2900] ;  /* 0x00290004877c783b */ /* 0x000fe20008004200 */
[C---:B------:R-:W-:Y:S02]  /*b5a0*/  FMUL.FTZ R26, R3.reuse, R110 ;  /* 0x0000006e031a7220 */ /* 0x040fe40000410000 */
[C---:B------:R-:W-:Y:S01]  /*b5b0*/  FMUL.FTZ R27, R3.reuse, R111 ;  /* 0x0000006f031b7220 */ /* 0x040fe20000410000 */
[----:B------:R-:W-:Y:S01]  /*b5c0*/  MUFU.EX2 R166, R166 ;  /* 0x000000a600a67308 */ /* 0x000fe20000000800 */
[C---:B------:R-:W-:Y:S02]  /*b5d0*/  FMUL.FTZ R34, R3.reuse, R102 ;  /* 0x0000006603227220 */ /* 0x040fe40000410000 */
[C---:B------:R-:W-:Y:S01]  /*b5e0*/  FMUL.FTZ R35, R3.reuse, R103 ;  /* 0x0000006703237220 */ /* 0x040fe20000410000 */
[----:B------:R-:W-:Y:S01]  /*b5f0*/  LDSM.16.MT88.4 R108, [R164+0x2100] ;  /* 0x00210000a46c783b */ /* 0x000fe20000004200 */
[--C-:B------:R-:W-:Y:S02]  /*b600*/  FFMA.FTZ R233, R146, c[0x0][0x2d0], -R145.reuse ;  /* 0x0000b40092e97a23 */ /* 0x100fe40000010891 */
[C---:B------:R-:W-:Y:S02]  /*b610*/  FMUL.FTZ R36, R132.reuse, R36 ;  /* 0x0000002484247220 */ /* 0x040fe40000410000 */
[C---:B------:R-:W-:Y:S01]  /*b620*/  FMUL.FTZ R37, R132.reuse, R37 ;  /* 0x0000002584257220 */ /* 0x040fe20000410000 */
[----:B------:R-:W1:Y:S01]  /*b630*/  MUFU.EX2 R165, R165 ;  /* 0x000000a500a57308 */ /* 0x000e620000000800 */
[C---:B------:R-:W-:Y:S01]  /*b640*/  FMUL.FTZ R38, R3.reuse, R38 ;  /* 0x0000002603267220 */ /* 0x040fe20000410000 */
[----:B------:R-:W-:Y:S01]  /*b650*/  LDSM.16.MT88.4 R100, [R134+UR4+0x2100] ;  /* 0x002100048664783b */ /* 0x000fe20008004200 */
[----:B------:R-:W-:Y:S01]  /*b660*/  FMUL.FTZ R39, R3, R39 ;  /* 0x0000002703277220 */ /* 0x000fe20000410000 */
        /* <DEDUP_REMOVED lines=18> */
[C---:B------:R-:W-:Y:S01]  /*b790*/  HMMA.16816.F32 R4, R128.reuse, R12, R4 ;  /* 0x0000000c8004723c */ /* 0x040fe20000001804 */
        /* <DEDUP_REMOVED lines=61> */
[C---:B---3--:R-:W-:Y:S03]  /*bb70*/  HMMA.16816.F32 R44, R128.reuse, R104, R44 ;  /* 0x00000068802c723c */ /* 0x048fe6000000182c */
[----:B------:R-:W-:Y:S02]  /*bb80*/  FMUL.FTZ R85, R132, R85 ;  /* 0x0000005584557220 */ /* 0x000fe40000410000 */
[C---:B------:R-:W-:Y:S02]  /*bb90*/  FMUL.FTZ R86, R3.reuse, R86 ;  /* 0x0000005603567220 */ /* 0x040fe40000410000 */
[----:B------:R-:W-:Y:S01]  /*bba0*/  FMUL.FTZ R87, R3, R87 ;  /* 0x0000005703577220 */ /* 0x000fe20000410000 */
[C---:B------:R-:W-:Y:S01]  /*bbb0*/  HMMA.16816.F32 R48, R128.reuse, R106, R48 ;  /* 0x0000006a8030723c */ /* 0x040fe20000001830 */
[----:B------:R-:W1:Y:S03]  /*bbc0*/  LDSM.16.MT88.4 R104, [R135+UR4+0x4100] ;  /* 0x004100048768783b */ /* 0x000e660008004200 */
[--C-:B------:R-:W-:Y:S02]  /*bbd0*/  FFMA.FTZ R173, R181, c[0x0][0x2d0], -R148.reuse ;  /* 0x0000b400b5ad7a23 */ /* 0x100fe40000010894 */
[--C-:B------:R-:W-:Y:S02]  /*bbe0*/  FFMA.FTZ R181, R161, c[0x0][0x2d0], -R148.reuse ;  /* 0x0000b400a1b57a23 */ /* 0x100fe40000010894 */
[C---:B------:R-:W-:Y:S02]  /*bbf0*/  HMMA.16816.F32 R52, R128.reuse, R100, R52 ;  /* 0x000000648034723c */ /* 0x040fe40000001834 */
[----:B------:R-:W-:Y:S02]  /*bc00*/  MUFU.EX2 R173, R173 ;  /* 0x000000ad00ad7308 */ /* 0x000fe40000000800 */
[--C-:B------:R-:W-:Y:S02]  /*bc10*/  FFMA.FTZ R174, R179, c[0x0][0x2d0], -R148.reuse ;  /* 0x0000b400b3ae7a23 */ /* 0x100fe40000010894 */
[--C-:B------:R-:W-:Y:S02]  /*bc20*/  FFMA.FTZ R175, R178, c[0x0][0x2d0], -R145.reuse ;  /* 0x0000b400b2af7a23 */ /* 0x100fe40000010891 */
[C---:B------:R-:W-:Y:S01]  /*bc30*/  HMMA.16816.F32 R56, R128.reuse, R102, R56 ;  /* 0x000000668038723c */ /* 0x040fe20000001838 */
[----:B------:R-:W2:Y:S03]  /*bc40*/  LDSM.16.MT88.4 R100, [R133+0x4100] ;  /* 0x004100008564783b */ /* 0x000ea60000004200 */
[--C-:B------:R-:W-:Y:S01]  /*bc50*/  FFMA.FTZ R178, R163, c[0x0][0x2d0], -R148.reuse ;  /* 0x0000b400a3b27a23 */ /* 0x100fe20000010894 */
[----:B------:R-:W3:Y:S01]  /*bc60*/  MUFU.EX2 R174, R174 ;  /* 0x000000ae00ae7308 */ /* 0x000ee20000000800 */
[--C-:B------:R-:W-:Y:S02]  /*bc70*/  FFMA.FTZ R176, R176, c[0x0][0x2d0], -R145.reuse ;  /* 0x0000b400b0b07a23 */ /* 0x100fe40000010891 */
[C---:B------:R-:W-:Y:S04]  /*bc80*/  HMMA.16816.F32 R60, R128.reuse, R108, R60 ;  /* 0x0000006c803c723c */ /* 0x040fe8000000183c */
[--C-:B------:R-:W-:Y:S02]  /*bc90*/  FFMA.FTZ R177, R177, c[0x0][0x2d0], -R148.reuse ;  /* 0x0000b400b1b17a23 */ /* 0x100fe40000010894 */
[----:B------:R-:W-:Y:S01]  /*bca0*/  FFMA.FTZ R148, R147, c[0x0][0x2d0], -R148 ;  /* 0x0000b40093947a23 */ /* 0x000fe20000010894 */
[----:B------:R-:W-:Y:S01]  /*bcb0*/  MUFU.EX2 R175, R175 ;  /* 0x000000af00af7308 */ /* 0x000fe20000000800 */
[C---:B------:R-:W-:Y:S01]  /*bcc0*/  HMMA.16816.F32 R64, R128.reuse, R110, R64 ;  /* 0x0000006e8040723c */ /* 0x040fe20000001840 */
[----:B------:R-:W4:Y:S03]  /*bcd0*/  LDSM.16.MT88.4 R108, [R134+UR4+0x4100] ;  /* 0x00410004866c783b */ /* 0x000f260008004200 */
[--C-:B------:R-:W-:Y:S02]  /*bce0*/  FFMA.FTZ R179, R180, c[0x0][0x2d0], -R145.reuse ;  /* 0x0000b400b4b37a23 */ /* 0x100fe40000010891 */
[--C-:B------:R-:W-:Y:S02]  /*bcf0*/  FFMA.FTZ R180, R162, c[0x0][0x2d0], -R145.reuse ;  /* 0x0000b400a2b47a23 */ /* 0x100fe40000010891 */
[----:B------:R-:W-:Y:S01]  /*bd00*/  FFMA.FTZ R145, R144, c[0x0][0x2d0], -R145 ;  /* 0x0000b40090917a23 */ /* 0x000fe20000010891 */
[C---:B-1----:R-:W-:Y:S01]  /*bd10*/  HMMA.16816.F32 R68, R128.reuse, R104, R68 ;  /* 0x000000688044723c */ /* 0x042fe20000001844 */
[----:B------:R-:W-:Y:S01]  /*bd20*/  LDSM.16.MT88.4 R160, [R135+UR4+0x5900] ;  /* 0x0059000487a0783b */ /* 0x000fe20008004200 */
[----:B------:R1:W-:Y:S01]  /*bd30*/  MUFU.EX2 R232, R148 ;  /* 0x0000009400e87308 */ /* 0x0003e20000000800 */
[C---:B------:R-:W-:Y:S02]  /*bd40*/  FMUL.FTZ R88, R132.reuse, R88 ;  /* 0x0000005884587220 */ /* 0x040fe40000410000 */
[C---:B------:R-:W-:Y:S02]  /*bd50*/  FMUL.FTZ R89, R132.reuse, R89 ;  /* 0x0000005984597220 */ /* 0x040fe40000410000 */
[C---:B------:R-:W-:Y:S01]  /*bd60*/  FMUL.FTZ R90, R3.reuse, R90 ;  /* 0x0000005a035a7220 */ /* 0x040fe20000410000 */
[C---:B------:R-:W-:Y:S01]  /*bd70*/  HMMA.16816.F32 R72, R128.reuse, R106, R72 ;  /* 0x0000006a8048723c */ /* 0x040fe20000001848 */
[----:B------:R-:W5:Y:S03]  /*bd80*/  LDSM.16.MT88.4 R104, [R164+0x4100] ;  /* 0x00410000a468783b */ /* 0x000f660000004200 */
[C---:B------:R-:W-:Y:S01]  /*bd90*/  FMUL.FTZ R76, R132.reuse, R76 ;  /* 0x0000004c844c7220 */ /* 0x040fe20000410000 */
[----:B------:R-:W4:Y:S01]  /*bda0*/  MUFU.EX2 R176, R176 ;  /* 0x000000b000b07308 */ /* 0x000f220000000800 */
[C---:B------:R-:W-:Y:S02]  /*bdb0*/  FMUL.FTZ R77, R132.reuse, R77 ;  /* 0x0000004d844d7220 */ /* 0x040fe40000410000 */
[C---:B------:R-:W-:Y:S04]  /*bdc0*/  FMUL.FTZ R78, R3.reuse, R78 ;  /* 0x0000004e034e7220 */ /* 0x040fe80000410000 */
[C---:B------:R-:W-:Y:S02]  /*bdd0*/  FMUL.FTZ R79, R3.reuse, R79 ;  /* 0x0000004f034f7220 */ /* 0x040fe40000410000 */
[C---:B------:R-:W-:Y:S01]  /*bde0*/  FMUL.FTZ R91, R3.reuse, R91 ;  /* 0x0000005b035b7220 */ /* 0x040fe20000410000 */
[----:B------:R5:W-:Y:S01]  /*bdf0*/  MUFU.EX2 R234, R145 ;  /* 0x0000009100ea7308 */ /* 0x000be20000000800 */
[C---:B------:R-:W-:Y:S01]  /*be00*/  FMUL.FTZ R92, R132.reuse, R92 ;  /* 0x0000005c845c7220 */ /* 0x040fe20000410000 */
[----:B-1----:R-:W-:Y:S02]  /*be10*/  LDSM.16.MT88.4 R148, [R133+0x3900] ;  /* 0x003900008594783b */ /* 0x002fe40000004200 */
[C---:B--2---:R-:W-:Y:S03]  /*be20*/  HMMA.16816.F32 R76, R128.reuse, R100, R76 ;  /* 0x00000064804c723c */ /* 0x044fe6000000184c */
[C---:B------:R-:W-:Y:S02]  /*be30*/  FMUL.FTZ R80, R132.reuse, R80 ;  /* 0x0000005084507220 */ /* 0x040fe40000410000 */
[----:B------:R-:W-:Y:S01]  /*be40*/  FMUL.FTZ R81, R132, R81 ;  /* 0x0000005184517220 */ /* 0x000fe20000410000 */
[----:B------:R-:W-:Y:S01]  /*be50*/  MUFU.EX2 R177, R177 ;  /* 0x000000b100b17308 */ /* 0x000fe20000000800 */
[C---:B------:R-:W-:Y:S01]  /*be60*/  FMUL.FTZ R82, R3.reuse, R82 ;  /* 0x0000005203527220 */ /* 0x040fe20000410000 */
[----:B---3--:R-:W-:Y:S01]  /*be70*/  F2FP.PACK_AB R100, R174, R173 ;  /* 0x000000adae64723e */ /* 0x008fe200000000ff */
[C---:B------:R-:W-:Y:S03]  /*be80*/  FMUL.FTZ R83, R3.reuse, R83 ;  /* 0x0000005303537220 */ /* 0x040fe60000410000 */
[----:B------:R-:W-:Y:S01]  /*be90*/  FMUL.FTZ R93, R132, R93 ;  /* 0x0000005d845d7220 */ /* 0x000fe20000410000 */
[----:B----4-:R-:W-:Y:S01]  /*bea0*/  F2FP.PACK_AB R101, R176, R175 ;  /* 0x000000afb065723e */ /* 0x010fe200000000ff */
[C---:B------:R-:W-:Y:S02]  /*beb0*/  FMUL.FTZ R94, R3.reuse, R94 ;  /* 0x0000005e035e7220 */ /* 0x040fe40000410000 */
[C---:B------:R-:W-:Y:S01]  /*bec0*/  HMMA.16816.F32 R80, R128.reuse, R102, R80 ;  /* 0x000000668050723c */ /* 0x040fe20000001850 */
[----:B------:R-:W1:Y:S02]  /*bed0*/  MUFU.EX2 R178, R178 ;  /* 0x000000b200b27308 */ /* 0x000e640000000800 */
[C---:B------:R-:W-:Y:S01]  /*bee0*/  FMUL.FTZ R95, R3.reuse, R95 ;  /* 0x0000005f035f7220 */ /* 0x040fe20000410000 */
[----:B-----5:R-:W-:Y:S01]  /*bef0*/  LDSM.16.MT88.4 R144, [R135+UR4+0x3900] ;  /* 0x003900048790783b */ /* 0x020fe20008004200 */
[C---:B------:R-:W-:Y:S02]  /*bf00*/  FMUL.FTZ R96, R132.reuse, R96 ;  /* 0x0000006084607220 */ /* 0x040fe40000410000 */
[C---:B------:R-:W-:Y:S01]  /*bf10*/  FMUL.FTZ R97, R132.reuse, R97 ;  /* 0x0000006184617220 */ /* 0x040fe20000410000 */
[C---:B------:R-:W-:Y:S03]  /*bf20*/  HMMA.16816.F32 R84, R128.reuse, R108, R84 ;  /* 0x0000006c8054723c */ /* 0x040fe60000001854 */
[----:B------:R-:W-:Y:S01]  /*bf30*/  MUFU.EX2 R179, R179 ;  /* 0x000000b300b37308 */ /* 0x000fe20000000800 */
[C---:B------:R-:W-:Y:S02]  /*bf40*/  FMUL.FTZ R98, R3.reuse, R98 ;  /* 0x0000006203627220 */ /* 0x040fe40000410000 */
[C---:B------:R-:W-:Y:S02]  /*bf50*/  FMUL.FTZ R99, R3.reuse, R99 ;  /* 0x0000006303637220 */ /* 0x040fe40000410000 */
[C---:B------:R-:W-:Y:S01]  /*bf60*/  HMMA.16816.F32 R88, R128.reuse, R110, R88 ;  /* 0x0000006e8058723c */ /* 0x040fe20000001858 */
[----:B------:R-:W2:Y:S03]  /*bf70*/  LDSM.16.MT88.4 R108, [R133+0x900] ;  /* 0x00090000856c783b */ /* 0x000ea60000004200 */
[----:B------:R-:W-:Y:S01]  /*bf80*/  FFMA.FTZ R172, R132, R207, R172 ;  /* 0x000000cf84ac7223 */ /* 0x000fe200000100ac */
[----:B------:R-:W3:Y:S01]  /*bf90*/  MUFU.EX2 R180, R180 ;  /* 0x000000b400b47308 */ /* 0x000ee20000000800 */
[----:B------:R-:W-:Y:S01]  /*bfa0*/  FFMA.FTZ R168, R3, R208, R168 ;  /* 0x000000d003a87223 */ /* 0x000fe200000100a8 */
[----:B------:R-:W-:Y:S01]  /*bfb0*/  IADD3 R3, R213, -0x2, RZ ;  /* 0xfffffffed5037810 */ /* 0x000fe20007ffe0ff */
[C---:B------:R-:W-:Y:S03]  /*bfc0*/  HMMA.16816.F32 R92, R128.reuse, R104, R92 ;  /* 0x00000068805c723c */ /* 0x040fe6000000185c */
[----:B------:R-:W-:Y:S01]  /*bfd0*/  ISETP.GE.AND P0, PT, R3, R194, PT ;  /* 0x000000c20300720c */ /* 0x000fe20003f06270 */
[----:B------:R-:W-:Y:S01]  /*bfe0*/  FADD.FTZ R171, R171, R172 ;  /* 0x000000acabab7221 */ /* 0x000fe20000010000 */
[----:B-1----:R-:W-:Y:S01]  /*bff0*/  F2FP.PACK_AB R102, R178, R177 ;  /* 0x000000b1b266723e */ /* 0x002fe200000000ff */
[----:B------:R-:W-:Y:S01]  /*c000*/  FADD.FTZ R167, R167, R168 ;  /* 0x000000a8a7a77221 */ /* 0x000fe20000010000 */
[----:B------:R-:W1:Y:S01]  /*c010*/  MUFU.EX2 R181, R181 ;  /* 0x000000b500b57308 */ /* 0x000e620000000800 */
[----:B------:R-:W-:Y:S01]  /*c020*/  HMMA.16816.F32 R96, R128, R106, R96 ;  /* 0x0000006a8060723c */ /* 0x000fe20000001860 */
[----:B------:R-:W4:Y:S03]  /*c030*/  LDSM.16.MT88.4 R104, [R164+0x2900] ;  /* 0x00290000a468783b */ /* 0x000f260000004200 */
[----:B---3--:R-:W-:Y:S07]  /*c040*/  F2FP.PACK_AB R103, R180, R179 ;  /* 0x000000b3b467723e */ /* 0x008fee00000000ff */
[C---:B------:R-:W-:Y:S08]  /*c050*/  HMMA.16816.F32 R4, R100.reuse, R112, R4 ;  /* 0x000000706404723c */ /* 0x040ff00000001804 */
[C---:B------:R-:W-:Y:S01]  /*c060*/  HMMA.16816.F32 R8, R100.reuse, R114, R8 ;  /* 0x000000726408723c */ /* 0x040fe20000001808 */
[----:B------:R-:W-:Y:S07]  /*c070*/  LDSM.16.MT88.4 R112, [R133+0x4900] ;  /* 0x004900008570783b */ /* 0x000fee0000004200 */
[C---:B--2---:R-:W-:Y:S08]  /*c080*/  HMMA.16816.F32 R12, R100.reuse, R108, R12 ;  /* 0x0000006c640c723c */ /* 0x044ff0000000180c */
[C---:B------:R-:W-:Y:S01]  /*c090*/  HMMA.16816.F32 R16, R100.reuse, R110, R16 ;  /* 0x0000006e6410723c */ /* 0x040fe20000001810 */
[----:B------:R-:W2:Y:S07]  /*c0a0*/  LDSM.16.MT88.4 R108, [R135+UR4+0x4900] ;  /* 0x00490004876c783b */ /* 0x000eae0008004200 */
        /* <DEDUP_REMOVED lines=15> */
[----:B------:R-:W-:Y:S04]  /*c1a0*/  F2FP.PACK_AB R139, R234, R233 ;  /* 0x000000e9ea8b723e */ /* 0x000fe800000000ff */
[C---:B------:R-:W-:Y:S01]  /*c1b0*/  HMMA.16816.F32 R56, R100.reuse, R142, R56 ;  /* 0x0000008e6438723c */ /* 0x040fe20000001838 */
[----:B------:R-:W-:Y:S07]  /*c1c0*/  LDSM.16.MT88.4 R140, [R164+0x1900] ;  /* 0x00190000a48c783b */ /* 0x000fee0000004200 */
[C---:B----4-:R-:W-:Y:S08]  /*c1d0*/  HMMA.16816.F32 R60, R100.reuse, R104, R60 ;  /* 0x00000068643c723c */ /* 0x050ff0000000183c */
[C---:B------:R-:W-:Y:S01]  /*c1e0*/  HMMA.16816.F32 R64, R100.reuse, R106, R64 ;  /* 0x0000006a6440723c */ /* 0x040fe20000001840 */
[----:B------:R-:W3:Y:S07]  /*c1f0*/  LDSM.16.MT88.4 R104, [R134+UR4+0x4900] ;  /* 0x004900048668783b */ /* 0x000eee0008004200 */
[C---:B--2---:R-:W-:Y:S08]  /*c200*/  HMMA.16816.F32 R68, R100.reuse, R108, R68 ;  /* 0x0000006c6444723c */ /* 0x044ff00000001844 */
[C---:B------:R-:W-:Y:S01]  /*c210*/  HMMA.16816.F32 R72, R100.reuse, R110, R72 ;  /* 0x0000006e6448723c */ /* 0x040fe20000001848 */
[----:B------:R-:W2:Y:S07]  /*c220*/  LDSM.16.MT88.4 R108, [R135+UR4+0x1100] ;  /* 0x00110004876c783b */ /* 0x000eae0008004200 */
[C---:B------:R-:W-:Y:S08]  /*c230*/  HMMA.16816.F32 R76, R100.reuse, R112, R76 ;  /* 0x00000070644c723c */ /* 0x040ff0000000184c */
[C---:B------:R-:W-:Y:S01]  /*c240*/  HMMA.16816.F32 R80, R100.reuse, R114, R80 ;  /* 0x000000726450723c */ /* 0x040fe20000001850 */
[----:B------:R-:W4:Y:S07]  /*c250*/  LDSM.16.MT88.4 R112, [R134+UR4+0x1100] ;  /* 0x001100048670783b */ /* 0x000f2e0008004200 */
[C---:B---3--:R-:W-:Y:S08]  /*c260*/  HMMA.16816.F32 R84, R100.reuse, R104, R84 ;  /* 0x000000686454723c */ /* 0x048ff00000001854 */
[C---:B------:R-:W-:Y:S01]  /*c270*/  HMMA.16816.F32 R88, R100.reuse, R106, R88 ;  /* 0x0000006a6458723c */ /* 0x040fe20000001858 */
[----:B------:R-:W3:Y:S07]  /*c280*/  LDSM.16.MT88.4 R104, [R135+UR4+0x3100] ;  /* 0x003100048768783b */ /* 0x000eee0008004200 */
[C---:B------:R-:W-:Y:S08]  /*c290*/  HMMA.16816.F32 R92, R100.reuse, R116, R92 ;  /* 0x00000074645c723c */ /* 0x040ff0000000185c */
[----:B------:R-:W-:Y:S01]  /*c2a0*/  HMMA.16816.F32 R96, R100, R118, R96 ;  /* 0x000000766460723c */ /* 0x000fe20000001860 */
[----:B------:R-:W5:Y:S06]  /*c2b0*/  LDSM.16.MT88.4 R116, [R133+0x3100] ;  /* 0x003100008574783b */ /* 0x000f6c0000004200 */
[----:B-1----:R-:W-:Y:S02]  /*c2c0*/  F2FP.PACK_AB R100, R182, R181 ;  /* 0x000000b5b664723e */ /* 0x002fe400000000ff */
[----:B------:R-:W-:Y:S03]  /*c2d0*/  F2FP.PACK_AB R101, R190, R183 ;  /* 0x000000b7be65723e */ /* 0x000fe600000000ff */
[----:B------:R-:W-:Y:S02]  /*c2e0*/  F2FP.PACK_AB R102, R224, R223 ;  /* 0x000000dfe066723e */ /* 0x000fe400000000ff */
[----:B------:R-:W-:Y:S07]  /*c2f0*/  F2FP.PACK_AB R103, R226, R225 ;  /* 0x000000e1e267723e */ /* 0x000fee00000000ff */
[C---:B--2---:R-:W-:Y:S08]  /*c300*/  HMMA.16816.F32 R4, R100.reuse, R108, R4 ;  /* 0x0000006c6404723c */ /* 0x044ff00000001804 */
[C---:B------:R-:W-:Y:S01]  /*c310*/  HMMA.16816.F32 R8, R100.reuse, R110, R8 ;  /* 0x0000006e6408723c */ /* 0x040fe20000001808 */
[----:B------:R-:W1:Y:S07]  /*c320*/  LDSM.16.MT88.4 R108, [R134+UR4+0x3100] ;  /* 0x00310004866c783b */ /* 0x000e6e0008004200 */
[C---:B------:R-:W-:Y:S08]  /*c330*/  HMMA.16816.F32 R12, R100.reuse, R120, R12 ;  /* 0x00000078640c723c */ /* 0x040ff0000000180c */
[C---:B------:R-:W-:Y:S08]  /*c340*/  HMMA.16816.F32 R16, R100.reuse, R122, R16 ;  /* 0x0000007a6410723c */ /* 0x040ff00000001810 */
[C---:B----4-:R-:W-:Y:S08]  /*c350*/  HMMA.16816.F32 R20, R100.reuse, R112, R20 ;  /* 0x000000706414723c */ /* 0x050ff00000001814 */
        /* <DEDUP_REMOVED lines=8> */
[C---:B-----5:R-:W-:Y:S08]  /*c3e0*/  HMMA.16816.F32 R44, R100.reuse, R116, R44 ;  /* 0x00000074642c723c */ /* 0x060ff0000000182c */
        /* <DEDUP_REMOVED lines=19> */
[C---:B------:R-:W-:Y:S01]  /*c520*/  HMMA.16816.F32 R124, R136.reuse, R126, R8 ;  /* 0x0000007e887c723c */ /* 0x040fe20000001808 */
[----:B------:R-:W1:Y:S07]  /*c530*/  LDSM.16.MT88.4 R8, [R133+0x5900] ;  /* 0x005900008508783b */ /* 0x000e6e0000004200 */
[C---:B---3--:R-:W-:Y:S01]  /*c540*/  HMMA.16816.F32 R120, R136.reuse, R116, R12 ;  /* 0x000000748878723c */ /* 0x048fe2000000180c */
[----:B------:R-:W2:Y:S07]  /*c550*/  LDSM.16.MT88.4 R12, [R134+UR4+0x5900] ;  /* 0x00590004860c783b */ /* 0x000eae0008004200 */
[C---:B------:R-:W-:Y:S01]  /*c560*/  HMMA.16816.F32 R116, R136.reuse, R118, R16 ;  /* 0x000000768874723c */ /* 0x040fe20000001810 */
[----:B------:R-:W3:Y:S07]  /*c570*/  LDSM.16.MT88.4 R16, [R164+0x5900] ;  /* 0x00590000a410783b */ /* 0x000eee0000004200 */
[C---:B------:R-:W-:Y:S07]  /*c580*/  HMMA.16816.F32 R112, R136.reuse, R104, R20 ;  /* 0x000000688870723c */ /* 0x040fee0000001814 */
[----:B------:R-:W-:Y:S01]  /*c590*/  FADD.FTZ R20, R166, R167 ;  /* 0x000000a7a6147221 */ /* 0x000fe20000010000 */
[C---:B------:R-:W-:Y:S04]  /*c5a0*/  HMMA.16816.F32 R108, R136.reuse, R106, R24 ;  /* 0x0000006a886c723c */ /* 0x040fe80000001818 */
[----:B------:R-:W-:Y:S04]  /*c5b0*/  FADD.FTZ R20, R165, R20 ;  /* 0x00000014a5147221 */ /* 0x000fe80000010000 */
        /* <DEDUP_REMOVED lines=24> */
[C---:B-1----:R-:W-:Y:S07]  /*c740*/  HMMA.16816.F32 R76, R136.reuse, R8, R76 ;  /* 0x00000008884c723c */ /* 0x042fee000000184c */
[----:B------:R-:W-:Y:S01]  /*c750*/  FADD.FTZ R8, R170, R171 ;  /* 0x000000abaa087221 */ /* 0x000fe20000010000 */
[C---:B------:R-:W-:Y:S04]  /*c760*/  HMMA.16816.F32 R80, R136.reuse, R10, R80 ;  /* 0x0000000a8850723c */ /* 0x040fe80000001850 */
[----:B------:R-:W-:Y:S04]  /*c770*/  FADD.FTZ R8, R169, R8 ;  /* 0x00000008a9087221 */ /* 0x000fe80000010000 */
[C---:B--2---:R-:W-:Y:S04]  /*c780*/  HMMA.16816.F32 R84, R136.reuse, R12, R84 ;  /* 0x0000000c8854723c */ /* 0x044fe80000001854 */
[----:B------:R-:W-:Y:S04]  /*c790*/  FADD.FTZ R173, R173, R8 ;  /* 0x00000008adad7221 */ /* 0x000fe80000010000 */
[C---:B------:R-:W-:Y:S04]  /*c7a0*/  HMMA.16816.F32 R88, R136.reuse, R14, R88 ;  /* 0x0000000e8858723c */ /* 0x040fe80000001858 */
[----:B------:R-:W-:Y:S04]  /*c7b0*/  FADD.FTZ R174, R174, R173 ;  /* 0x000000adaeae7221 */ /* 0x000fe80000010000 */
[----:B------:R-:W-:Y:S01]  /*c7c0*/  FADD.FTZ R177, R177, R174 ;  /* 0x000000aeb1b17221 */ /* 0x000fe20000010000 */
[C---:B---3--:R-:W-:Y:S03]  /*c7d0*/  HMMA.16816.F32 R92, R136.reuse, R16, R92 ;  /* 0x00000010885c723c */ /* 0x048fe6000000185c */
        /* <DEDUP_REMOVED lines=10> */
[----:B------:R-:W-:-:S05]  /*c880*/  @!P0 BRA `(.L_x_1023) ;  /* 0x000003f000008947 */ /* 0x000fca0003800000 */
        /* <DEDUP_REMOVED lines=63> */
.L_x_1023:
        /* <DEDUP_REMOVED lines=9> */
.L_x_1021:
[----:B------:R-:W-:-:S13]  /*cd10*/  ISETP.GE.AND P0, PT, R213, R194, PT ;  /* 0x000000c2d500720c */ /* 0x000fda0003f06270 */
[----:B------:R-:W-:Y:S05]  /*cd20*/  @!P0 BRA `(.L_x_1025) ;  /* 0x000039e000008947 */ /* 0x000fea0003800000 */
[----:B------:R-:W-:Y:S01]  /*cd30*/  SHF.R.S32.HI R193, RZ, 0x1f, R210 ;  /* 0x0000001fffc17819 */ /* 0x000fe200000114d2 */
[----:B------:R-:W-:Y:S01]  /*cd40*/  IMAD.MOV.U32 R3, RZ, RZ, R0 ;  /* 0x000000ffff037224 */ /* 0x000fe200078e0000 */
[----:B------:R-:W-:Y:S01]  /*cd50*/  SHF.R.S32.HI R0, RZ, 0x1f, R209 ;  /* 0x0000001fff007819 */ /* 0x000fe200000114d1 */
[----:B------:R-:W-:Y:S01]  /*cd60*/  IMAD.MOV.U32 R190, RZ, RZ, 0x40 ;  /* 0x00000040ffbe7424 */ /* 0x000fe200078e00ff */
[----:B------:R-:W-:Y:S01]  /*cd70*/  LOP3.LUT P0, RZ, R212, 0x4, RZ, 0xc0, !PT ;  /* 0x00000004d4ff7812 */ /* 0x000fe2000780c0ff */
[C---:B------:R-:W-:Y:S01]  /*cd80*/  IMAD.SHL.U32 R211, R210.reuse, 0x2, RZ ;  /* 0x00000002d2d37824 */ /* 0x040fe200078e00ff */
[----:B------:R-:W-:Y:S01]  /*cd90*/  SHF.R.S32.HI R5, RZ, 0x1f, R192 ;  /* 0x0000001fff057819 */ /* 0x000fe200000114c0 */
[C---:B------:R-:W-:Y:S01]  /*cda0*/  IMAD.SHL.U32 R212, R209.reuse, 0x2, RZ ;  /* 0x00000002d1d47824 */ /* 0x040fe200078e00ff */
[----:B------:R-:W-:Y:S01]  /*cdb0*/  SHF.L.U64.HI R193, R210, 0x1, R193 ;  /* 0x00000001d2c17819 */ /* 0x000fe200000102c1 */
[----:B------:R-:W-:Y:S01]  /*cdc0*/  IMAD.MOV.U32 R132, RZ, RZ, R2 ;  /* 0x000000ffff847224 */ /* 0x000fe200078e0002 */
[----:B------:R-:W-:Y:S01]  /*cdd0*/  SHF.L.U64.HI R210, R209, 0x1, R0 ;  /* 0x00000001d1d27819 */ /* 0x000fe20000010200 */
[C---:B------:R-:W-:Y:S01]  /*cde0*/  IMAD.SHL.U32 R214, R192.reuse, 0x2, RZ ;  /* 0x00000002c0d67824 */ /* 0x040fe200078e00ff */
[----:B------:R-:W-:-:S02]  /*cdf0*/  SHF.L.U64.HI R209, R192, 0x1, R5 ;  /* 0x00000001c0d17819 */ /* 0x000fc40000010205 */
[----:B------:R-:W-:Y:S02]  /*ce00*/  SEL R190, R190, 0xffffffc0, !P0 ;  /* 0xffffffc0bebe7807 */ /* 0x000fe40004000000 */
.L_x_1036:
        /* <DEDUP_REMOVED lines=23> */
[----:B------:R-:W-:Y:S02]  /*cf80*/  IMAD R2, R199, c[0x0][0x21c], R2 ;  /* 0x00008700c7027a24 */ /* 0x000fe400078e0202 */
[----:B------:R-:W-:Y:S02]  /*cf90*/  IMAD.IADD R9, R9, 0x1, R5 ;  /* 0x0000000109097824 */ /* 0x000fe400078e0205 */
[----:B------:R-:W-:Y:S02]  /*cfa0*/  IMAD.U32 R5, RZ, RZ, UR20 ;  /* 0x00000014ff057e24 */ /* 0x000fe4000f8e00ff */
[----:B------:R-:W-:Y:S05]  /*cfb0*/  IMAD.WIDE.U32 R8, R199, c[0x0][0x218], R8 ;  /* 0x00008600c7087a25 */ /* 0x000fea00078e0008 */
[----:B------:R-:W-:Y:S04]  /*cfc0*/  IADD3 R0, P0, R8, UR16, RZ ;  /* 0x0000001008007c10 */ /* 0x000fe8000ff1e0ff */
[----:B------:R-:W-:Y:S02]  /*cfd0*/  IADD3.X R9, R9, UR9, R2, P0, !PT ;  /* 0x0000000909097c10 */ /* 0x000fe400087fe402 */
[C---:B------:R-:W-:Y:S04]  /*cfe0*/  LEA R4, P0, R0.reuse, c[0x0][0x1f8], 0x1 ;  /* 0x00007e0000047a11 */ /* 0x040fe800078008ff */
[----:B------:R-:W-:Y:S01]  /*cff0*/  LEA.HI.X R6, R0, c[0x0][0x1fc], R9, 0x1, P0 ;  /* 0x00007f0000067a11 */ /* 0x000fe200000f0c09 */
[----:B------:R-:W5:Y:S04]  /*d000*/  SHFL.IDX PT, R11, R4, RZ, 0x181f ;  /* 0x00181fff040b7589 */ /* 0x000f6800000e0000 */
[----:B------:R-:W2:Y:S04]  /*d010*/  SHFL.IDX PT, R2, R6, RZ, 0x181f ;  /* 0x00181fff06027589 */ /* 0x000ea800000e0000 */
[----:B------:R-:W4:Y:S04]  /*d020*/  SHFL.IDX PT, R7, R4, 0x1, 0x181f ;  /* 0x00381f0004077f89 */ /* 0x000f2800000e0000 */
[----:B------:R-:W3:Y:S01]  /*d030*/  SHFL.IDX PT, R0, R6, 0x1, 0x181f ;  /* 0x00381f0006007f89 */ /* 0x000ee200000e0000 */
[CC--:B-----5:R-:W-:Y:S05]  /*d040*/  IADD3 R14, P0, R11.reuse, R211.reuse, RZ ;  /* 0x000000d30b0e7210 */ /* 0x0e0fea0007f1e0ff */
[C---:B--2---:R-:W-:Y:S01]  /*d050*/  IMAD.X R15, R2.reuse, 0x1, R193, P0 ;  /* 0x00000001020f7824 */ /* 0x044fe200000e06c1 */
[C---:B------:R-:W-:Y:S04]  /*d060*/  IADD3 R12, P0, R11.reuse, R212, RZ ;  /* 0x000000d40b0c7210 */ /* 0x040fe80007f1e0ff */
[C---:B------:R-:W-:Y:S02]  /*d070*/  IADD3.X R13, R2.reuse, R210, RZ, P0, !PT ;  /* 0x000000d2020d7210 */ /* 0x040fe400007fe4ff */
[----:B------:R-:W-:Y:S05]  /*d080*/  IADD3 R10, P0, R11, R214, RZ ;  /* 0x000000d60b0a7210 */ /* 0x000fea0007f1e0ff */
[----:B------:R-:W-:Y:S01]  /*d090*/  IMAD.X R11, R2, 0x1, R209, P0 ;  /* 0x00000001020b7824 */ /* 0x000fe200000e06d1 */
[----:B----4-:R-:W-:Y:S01]  /*d0a0*/  IADD3 R8, P0, R7, R211, RZ ;  /* 0x000000d307087210 */ /* 0x010fe20007f1e0ff */
[----:B------:R-:W-:Y:S03]  /*d0b0*/  IMAD R2, R5, 0x6000, R198 ;  /* 0x0000600005027824 */ /* 0x000fe600078e02c6 */
[C---:B---3--:R-:W-:Y:S02]  /*d0c0*/  IADD3.X R9, R0.reuse, R193, RZ, P0, !PT ;  /* 0x000000c100097210 */ /* 0x048fe400007fe4ff */
[----:B------:R2:W-:Y:S01]  /*d0d0*/  LDGSTS.E.BYPASS.LTC128B.128 [R2], [R14.64], !P5 ;  /* 0x000000000e027fae */ /* 0x0005e2000e901d4e */
[C---:B------:R-:W-:Y:S03]  /*d0e0*/  IADD3 R4, P0, R7.reuse, R212, RZ ;  /* 0x000000d407047210 */ /* 0x040fe60007f1e0ff */
[----:B------:R2:W-:Y:S02]  /*d0f0*/  LDGSTS.E.BYPASS.LTC128B.128 [R2+0x2000], [R12.64], !P4 ;  /* 0x020000000c027fae */ /* 0x0005e4000e101d4e */
[C---:B------:R-:W-:Y:S01]  /*d100*/  IMAD.X R5, R0.reuse, 0x1, R210, P0 ;  /* 0x0000000100057824 */ /* 0x040fe200000e06d2 */
[----:B------:R-:W-:Y:S01]  /*d110*/  IADD3 R6, P0, R7, R214, RZ ;  /* 0x000000d607067210 */ /* 0x000fe20007f1e0ff */
[----:B------:R2:W-:Y:S03]  /*d120*/  LDGSTS.E.BYPASS.LTC128B.128 [R2+0x4000], [R10.64], !P6 ;  /* 0x040000000a027fae */ /* 0x0005e6000f101d4e */
[----:B------:R-:W-:Y:S01]  /*d130*/  IADD3.X R7, R0, R209, RZ, P0, !PT ;  /* 0x000000d100077210 */ /* 0x000fe200007fe4ff */
[----:B------:R2:W-:Y:S04]  /*d140*/  LDGSTS.E.BYPASS.LTC128B.128 [R2+0x1000], [R8.64], !P5 ;  /* 0x0100000008027fae */ /* 0x0005e8000e901d4e */
[----:B------:R2:W-:Y:S04]  /*d150*/  LDGSTS.E.BYPASS.LTC128B.128 [R2+0x3000], [R4.64], !P4 ;  /* 0x0300000004027fae */ /* 0x0005e8000e101d4e */
[----:B------:R2:W-:Y:S02]  /*d160*/  LDGSTS.E.BYPASS.LTC128B.128 [R2+0x5000], [R6.64], !P6 ;  /* 0x0500000006027fae */ /* 0x0005e4000f101d4e */
.L_x_1026:
[C---:B--234-:R-:W-:Y:S01]  /*d170*/  HMMA.16816.F32 R4, R136.reuse, R140, RZ ;  /* 0x0000008c8804723c */ /* 0x05cfe200000018ff */
[----:B------:R-:W-:Y:S01]  /*d180*/  LDSM.16.M88.4 R172, [R133+0xf900] ;  /* 0x00f9000085ac783b */ /* 0x000fe20000000200 */
[----:B------:R-:W-:Y:S01]  /*d190*/  PLOP3.LUT P0, PT, PT, PT, UP1, 0x80, 0x0 ;  /* 0x000000000000781c */ /* 0x000fe20003f0f018 */
[----:B------:R-:W-:Y:S01]  /*d1a0*/  UIADD3 UR6, UR20, 0x1, URZ ;  /* 0x0000000114067890 */ /* 0x000fe2000fffe03f */
[C---:B------:R-:W-:Y:S01]  /*d1b0*/  IADD3 R0, R190.reuse, R165, RZ ;  /* 0x000000a5be007210 */ /* 0x040fe20007ffe0ff */
[----:B------:R-:W-:Y:S01]  /*d1c0*/  UISETP.GE.AND UP0, UPT, UR20, 0x1, UPT ;  /* 0x000000011400788c */ /* 0x000fe2000bf06270 */
[C---:B------:R-:W-:Y:S02]  /*d1d0*/  IADD3 R2, R190.reuse, R133, RZ ;  /* 0x00000085be027210 */ /* 0x040fe40007ffe0ff */
[C---:B------:R-:W-:Y:S01]  /*d1e0*/  HMMA.16816.F32 R8, R136.reuse, R142, RZ ;  /* 0x0000008e8808723c */ /* 0x040fe200000018ff */
[----:B------:R-:W-:Y:S01]  /*d1f0*/  LDSM.16.M88.4 R140, [R0+0xc100] ;  /* 0x00c10000008c783b */ /* 0x000fe20000000200 */
[----:B------:R-:W-:Y:S01]  /*d200*/  ISETP.GE.AND P3, PT, R197, 0x1, PT ;  /* 0x00000001c500780c */ /* 0x000fe20003f66270 */
[----:B------:R-:W-:Y:S05]  /*d210*/  USEL UR20, UR6, URZ, !UP0 ;  /* 0x0000003f06147287 */ /* 0x000fea000c000000 */
[C---:B-1----:R-:W-:Y:S01]  /*d220*/  HMMA.16816.F32 R12, R136.reuse, R16, RZ ;  /* 0x00000010880c723c */ /* 0x042fe200000018ff */
[----:B------:R-:W-:Y:S07]  /*d230*/  LDSM.16.M88.4 R164, [R0+0xc900] ;  /* 0x00c9000000a4783b */ /* 0x000fee0000000200 */
        /* <DEDUP_REMOVED lines=123> */
[C---:B------:R-:W-:Y:S07]  /*d9f0*/  HMMA.16816.F32 R28, R152.reuse, R164, R28 ;  /* 0x000000a4981c723c */ /* 0x040fee000000181c */
[----:B------:R-:W-:Y:S01]  /*da00*/  SHF.L.U32 R165, R213, 0x6, RZ ;  /* 0x00000006d5a57819 */ /* 0x000fe200000006ff */
        /* <DEDUP_REMOVED lines=44> */
[----:B------:R1:W1:Y:S01]  /*dcd0*/  MUFU.TANH R161, R20 ;  /* 0x0000001400a17308 */ /* 0x0002620000002400 */
[----:B----4-:R-:W4:Y:S09]  /*dce0*/  LDSM.16.M88.4 R8, [R192+0x11900] ;  /* 0x01190000c008783b */ /* 0x010f320000000200 */
[----:B------:R2:W2:Y:S01]  /*dcf0*/  MUFU.TANH R159, R21 ;  /* 0x00000015009f7308 */ /* 0x0004a20000002400 */
[----:B-----5:R-:W-:Y:S09]  /*dd00*/  FMUL.FTZ R13, R19, c[0x0][0x320] ;  /* 0x0000c800130d7a20 */ /* 0x020ff20000410000 */
[----:B------:R-:W3:Y:S01]  /*dd10*/  MUFU.TANH R160, R22 ;  /* 0x0000001600a07308 */ /* 0x000ee20000002400 */
[----:B-1----:R-:W-:Y:S04]  /*dd20*/  IADD3 R20, -R206, 0x1, -R165 ;  /* 0x00000001ce147810 */ /* 0x002fe80007ffe9a5 */
[----:B------:R-:W-:Y:S05]  /*dd30*/  IADD3 R20, -R204, R20, R195 ;  /* 0x00000014cc147210 */ /* 0x000fea0007ffe1c3 */
[----:B------:R1:W1:Y:S01]  /*dd40*/  MUFU.TANH R158, R23 ;  /* 0x00000017009e7308 */ /* 0x0002620000002400 */
[C---:B--2---:R-:W-:Y:S02]  /*dd50*/  IADD3 R21, R20.reuse, c[0x0][0x328], RZ ;  /* 0x0000ca0014157a10 */ /* 0x044fe40007ffe0ff */
[----:B------:R-:W-:Y:S07]  /*dd60*/  IADD3 R20, R20, UR19, RZ ;  /* 0x0000001314147c10 */ /* 0x000fee000fffe0ff */
[----:B------:R-:W2:Y:S01]  /*dd70*/  MUFU.TANH R146, R146 ;  /* 0x0000009200927308 */ /* 0x000ea20000002400 */
[C---:B----4-:R-:W-:Y:S09]  /*dd80*/  HMMA.16816.F32 R28, R176.reuse, R8, R28 ;  /* 0x00000008b01c723c */ /* 0x050ff2000000181c */
[----:B------:R-:W4:Y:S03]  /*dd90*/  MUFU.TANH R0, R0 ;  /* 0x0000000000007308 */ /* 0x000f260000002400 */
[----:B------:R-:W-:Y:S01]  /*dda0*/  @P0 IMAD.HI.U32 R9, R205, c[0x0][0x2c8], RZ ;  /* 0x0000b200cd090a27 */ /* 0x000fe200078e00ff */
[----:B------:R-:W-:Y:S01]  /*ddb0*/  HMMA.16816.F32 R32, R176, R10, R32 ;  /* 0x0000000ab020723c */ /* 0x000fe20000001820 */
[----:B------:R-:W-:Y:S06]  /*ddc0*/  PLOP3.LUT P0, PT, PT, PT, UP1, 0x80, 0x0 ;  /* 0x000000000000781c */ /* 0x000fec0003f0f018 */
[----:B------:R-:W-:Y:S01]  /*ddd0*/  MOV R10, R205 ;  /* 0x000000cd000a7202 */ /* 0x000fe20000000f00 */
[----:B------:R-:W1:Y:S06]  /*dde0*/  MUFU.TANH R2, R2 ;  /* 0x0000000200027308 */ /* 0x000e6c0000002400 */
[----:B------:R-:W-:Y:S01]  /*ddf0*/  @P0 SHF.R.U32.HI R10, RZ, c[0x0][0x2cc], R9 ;  /* 0x0000b300ff0a0a19 */ /* 0x000fe20000011609 */
[----:B------:R-:W-:Y:S03]  /*de00*/  FMUL.FTZ R8, R31, c[0x0][0x320] ;  /* 0x0000c8001f087a20 */ /* 0x000fe60000410000 */
[----:B------:R-:W1:Y:S01]  /*de10*/  MUFU.TANH R147, R147 ;  /* 0x0000009300937308 */ /* 0x000e620000002400 */
[----:B------:R-:W1:Y:S01]  /*de20*/  SHFL.IDX PT, R9, R10, RZ, 0x1c1f ;  /* 0x001c1fff0a097589 */ /* 0x000e6200000e0000 */
[----:B------:R-:W-:Y:S02]  /*de30*/  FMUL.FTZ R28, R28, c[0x0][0x320] ;  /* 0x0000c8001c1c7a20 */ /* 0x000fe40000410000 */
[----:B------:R-:W-:Y:S02]  /*de40*/  FMUL.FTZ R29, R29, c[0x0][0x320] ;  /* 0x0000c8001d1d7a20 */ /* 0x000fe40000410000 */
[----:B------:R-:W-:Y:S02]  /*de50*/  FMUL.FTZ R19, R33, c[0x0][0x320] ;  /* 0x0000c80021137a20 */ /* 0x000fe40000410000 */
[----:B------:R-:W-:Y:S02]  /*de60*/  FMUL.FTZ R18, R34, c[0x0][0x320] ;  /* 0x0000c80022127a20 */ /* 0x000fe40000410000 */
[----:B------:R-:W2:Y:S01]  /*de70*/  MUFU.TANH R175, R175 ;  /* 0x000000af00af7308 */ /* 0x000ea20000002400 */
[----:B------:R-:W-:Y:S02]  /*de80*/  FMUL.FTZ R17, R35, c[0x0][0x320] ;  /* 0x0000c80023117a20 */ /* 0x000fe40000410000 */
[----:B------:R-:W-:Y:S02]  /*de90*/  FMUL.FTZ R30, R30, c[0x0][0x320] ;  /* 0x0000c8001e1e7a20 */ /* 0x000fe40000410000 */
[----:B------:R-:W-:Y:S05]  /*dea0*/  FMUL.FTZ R32, R32, c[0x0][0x320] ;  /* 0x0000c80020207a20 */ /* 0x000fea0000410000 */
[----:B------:R-:W2:Y:S01]  /*deb0*/  MUFU.TANH R12, R12 ;  /* 0x0000000c000c7308 */ /* 0x000ea20000002400 */
[-C--:B-1----:R-:W-:Y:S02]  /*dec0*/  IADD3 R23, R21, R9.reuse, RZ ;  /* 0x0000000915177210 */ /* 0x082fe40007ffe0ff */
[----:B------:R-:W-:Y:S07]  /*ded0*/  IADD3 R22, R20, R9, RZ ;  /* 0x0000000914167210 */ /* 0x000fee0007ffe0ff */
[----:B------:R-:W1:Y:S10]  /*dee0*/  MUFU.TANH R162, R162 ;  /* 0x000000a200a27308 */ /* 0x000e740000002400 */
[----:B------:R-:W1:Y:S10]  /*def0*/  MUFU.TANH R15, R15 ;  /* 0x0000000f000f7308 */ /* 0x000e740000002400 */
[----:B------:R-:W1:Y:S10]  /*df00*/  MUFU.TANH R16, R16 ;  /* 0x0000001000107308 */ /* 0x000e740000002400 */
[----:B------:R-:W1:Y:S10]  /*df10*/  MUFU.TANH R14, R14 ;  /* 0x0000000e000e7308 */ /* 0x000e740000002400 */
[----:B------:R-:W1:Y:S10]  /*df20*/  MUFU.TANH R13, R13 ;  /* 0x0000000d000d7308 */ /* 0x000e740000002400 */
[----:B------:R1:W1:Y:S10]  /*df30*/  MUFU.TANH R157, R24 ;  /* 0x00000018009d7308 */ /* 0x0002740000002400 */
[----:B------:R1:W1:Y:S10]  /*df40*/  MUFU.TANH R155, R25 ;  /* 0x00000019009b7308 */ /* 0x0002740000002400 */
[----:B------:R1:W1:Y:S10]  /*df50*/  MUFU.TANH R156, R26 ;  /* 0x0000001a009c7308 */ /* 0x0002740000002400 */
[----:B------:R1:W1:Y:S10]  /*df60*/  MUFU.TANH R154, R27 ;  /* 0x0000001b009a7308 */ /* 0x0002740000002400 */
[----:B------:R1:W1:Y:S10]  /*df70*/  MUFU.TANH R153, R28 ;  /* 0x0000001c00997308 */ /* 0x0002740000002400 */
[----:B------:R1:W1:Y:S10]  /*df80*/  MUFU.TANH R151, R29 ;  /* 0x0000001d00977308 */ /* 0x0002740000002400 */
[----:B------:R1:W1:Y:S10]  /*df90*/  MUFU.TANH R150, R30 ;  /* 0x0000001e00967308 */ /* 0x0002740000002400 */
[----:B------:R-:W1:Y:S10]  /*dfa0*/  MUFU.TANH R8, R8 ;  /* 0x0000000800087308 */ /* 0x000e740000002400 */
[----:B------:R1:W1:Y:S10]  /*dfb0*/  MUFU.TANH R149, R32 ;  /* 0x0000002000957308 */ /* 0x0002740000002400 */
        /* <DEDUP_REMOVED lines=17> */
.L_x_1029:
[----:B------:R-:W-:Y:S04]  /*e0d0*/  MOV R4, 0x1 ;  /* 0x0000000100047802 */ /* 0x000fe80000000f00 */
[----:B------:R-:W-:Y:S11]  /*e0e0*/  ISETP.NE.AND P0, PT, R4, c[0x0][0x32c], PT ;  /* 0x0000cb0004007a0c */ /* 0x000ff60003f05270 */
[----:B------:R-:W-:Y:S02]  /*e0f0*/  @!UPT UIADD3 URZ, URZ, URZ, URZ ;  /* 0x0000003f3f3ff290 */ /* 0x000fe4000fffe03f */
[----:B------:R-:W-:Y:S05]  /*e100*/  @P0 IMAD.HI.U32 R4, R6, c[0x0][0x330], RZ ;  /* 0x0000cc0006040a27 */ /* 0x000fea00078e00ff */
[----:B------:R-:W-:Y:S02]  /*e110*/  @P0 SHF.R.U32.HI R6, RZ, c[0x0][0x334], R4 ;  /* 0x0000cd00ff060a19 */ /* 0x000fe40000011604 */
.L_x_1030:
[----:B------:R-:W-:Y:S05]  /*e120*/  BSYNC B0 ;  /* 0x0000000000007941 */ /* 0x000fea0003800000 */
.L_x_1028:
[----:B------:R-:W-:Y:S04]  /*e130*/  IMAD R5, R6, c[0x0][0x32c], -R165 ;  /* 0x0000cb0006057a24 */ /* 0x000fe800078e0aa5 */
[----:B------:R-:W-:Y:S05]  /*e140*/  IMAD.IADD R5, R5, 0x1, -R206 ;  /* 0x0000000105057824 */ /* 0x000fea00078e0ace */
[----:B------:R-:W-:Y:S02]  /*e150*/  IADD3 R4, R5, c[0x0][0x32c], RZ ;  /* 0x0000cb0005047a10 */ /* 0x000fe40007ffe0ff */
[----:B------:R-:W-:Y:S02]  /*e160*/  IMNMX R22, R22, R5, !PT ;  /* 0x0000000516167217 */ /* 0x000fe40007800200 */
[----:B------:R-:W-:Y:S02]  /*e170*/  IMNMX R23, R23, R4, PT ;  /* 0x0000000417177217 */ /* 0x000fe40003800200 */
.L_x_1027:
        /* <DEDUP_REMOVED lines=66> */
.L_x_1033:
[----:B------:R-:W-:Y:S04]  /*e5a0*/  MOV R6, 0x1 ;  /* 0x0000000100067802 */ /* 0x000fe80000000f00 */
[----:B------:R-:W-:Y:S11]  /*e5b0*/  ISETP.NE.AND P0, PT, R6, c[0x0][0x32c], PT ;  /* 0x0000cb0006007a0c */ /* 0x000ff60003f05270 */
[----:B------:R-:W-:Y:S02]  /*e5c0*/  @!UPT UIADD3 URZ, URZ, URZ, URZ ;  /* 0x0000003f3f3ff290 */ /* 0x000fe4000fffe03f */
[----:B------:R-:W-:Y:S05]  /*e5d0*/  @P0 IMAD.HI.U32 R6, R10, c[0x0][0x330], RZ ;  /* 0x0000cc000a060a27 */ /* 0x000fea00078e00ff */
[----:B------:R-:W-:Y:S02]  /*e5e0*/  @P0 SHF.R.U32.HI R10, RZ, c[0x0][0x334], R6 ;  /* 0x0000cd00ff0a0a19 */ /* 0x000fe40000011606 */
.L_x_1034:
[----:B------:R-:W-:Y:S05]  /*e5f0*/  BSYNC B0 ;  /* 0x0000000000007941 */ /* 0x000fea0003800000 */
.L_x_1032:
[----:B------:R-:W-:Y:S04]  /*e600*/  IMAD R15, R10, c[0x0][0x32c], -R165 ;  /* 0x0000cb000a0f7a24 */ /* 0x000fe800078e0aa5 */
[----:B------:R-:W-:Y:S05]  /*e610*/  IMAD.IADD R15, R15, 0x1, -R206 ;  /* 0x000000010f0f7824 */ /* 0x000fea00078e0ace */
[----:B------:R-:W-:Y:S02]  /*e620*/  IADD3 R6, R15, c[0x0][0x32c], RZ ;  /* 0x0000cb000f067a10 */ /* 0x000fe40007ffe0ff */
[----:B------:R-:W-:Y:S02]  /*e630*/  IMNMX R4, R4, R15, !PT ;  /* 0x0000000f04047217 */ /* 0x000fe40007800200 */
[----:B------:R-:W-:Y:S02]  /*e640*/  IMNMX R21, R21, R6, PT ;  /* 0x0000000615157217 */ /* 0x000fe40003800200 */
.L_x_1031:
[----:B------:R-:W-:Y:S01]  /*e650*/  ISETP.GT.AND P0, PT, R4, RZ, P1 ;  /* 0x000000ff0400720c */ /* 0x000fe20000f04270 */
[----:B------:R-:W-:Y:S04]  /*e660*/  DEPBAR.LE SB0, 0x2 ;  /* 0x000080800000791a */ /* 0x000fe80000000000 */
[----:B------:R-:W-:Y:S01]  /*e670*/  BAR.SYNC.DEFER_BLOCKING 0x0 ;  /* 0x0000000000007b1d */ /* 0x000fe20000010000 */
[----:B------:R-:W-:Y:S04]  /*e680*/  ISETP.LT.OR P0, PT, R21, 0x1, P0 ;  /* 0x000000011500780c */ /* 0x000fe80000701670 */
[----:B------:R-:W-:Y:S02]  /*e690*/  FSEL R20, R0, -INF , !P0 ;  /* 0xff80000000147808 */ /* 0x000fe40004000000 */
[----:B------:R-:W-:Y:S02]  /*e6a0*/  ISETP.GT.AND P0, PT, R4, 0x1, P1 ;  /* 0x000000010400780c */ /* 0x000fe40000f04270 */
[----:B------:R-:W-:Y:S02]  /*e6b0*/  FMNMX.FTZ R0, R11, R132, !PT ;  /* 0x000000840b007209 */ /* 0x000fe40007810000 */
[----:B------:R-:W-:Y:S02]  /*e6c0*/  ISETP.LT.OR P0, PT, R21, 0x2, P0 ;  /* 0x000000021500780c */ /* 0x000fe40000701670 */
[----:B------:R-:W-:Y:S02]  /*e6d0*/  FMNMX.FTZ R0, R9, R0, !PT ;  /* 0x0000000009007209 */ /* 0x000fe40007810000 */
[----:B------:R-:W-:Y:S02]  /*e6e0*/  FSEL R16, R2, -INF , !P0 ;  /* 0xff80000002107808 */ /* 0x000fe40004000000 */
[C---:B------:R-:W-:Y:S02]  /*e6f0*/  ISETP.GT.AND P0, PT, R4.reuse, 0x8, P1 ;  /* 0x000000080400780c */ /* 0x040fe40000f04270 */
[----:B------:R-:W-:Y:S02]  /*e700*/  FMNMX.FTZ R0, R5, R0, !PT ;  /* 0x0000000005007209 */ /* 0x000fe40007810000 */
[----:B------:R-:W-:Y:S02]  /*e710*/  ISETP.LT.OR P0, PT, R21, 0x9, P0 ;  /* 0x000000091500780c */ /* 0x000fe40000701670 */
[----:B------:R-:W-:Y:S01]  /*e720*/  FMNMX.FTZ R0, R7, R0, !PT ;  /* 0x0000000007007209 */ /* 0x000fe20007810000 */
[----:B------:R-:W-:Y:S01]  /*e730*/  LDSM.16.MT88.4 R28, [R134+UR4+0x100] ;  /* 0x00010004861c783b */ /* 0x000fe20008004200 */
[----:B------:R-:W-:Y:S02]  /*e740*/  FSEL R10, R133, -INF , !P0 ;  /* 0xff800000850a7808 */ /* 0x000fe40004000000 */
        /* <DEDUP_REMOVED lines=53> */
[----:B------:R-:W-:Y:S01]  /*eaa0*/  FMNMX.FTZ R19, R158, R19, !PT ;  /* 0x000000139e137209 */ /* 0x000fe20007810000 */
[----:B------:R-:W1:Y:S01]  /*eab0*/  SHFL.BFLY PT, R0, R13, 0x2, 0x1f ;  /* 0x0c401f000d007f89 */ /* 0x000e6200000e0000 */
[----:B------:R-:W-:Y:S02]  /*eac0*/  FSEL R148, R8, -INF , !P0 ;  /* 0xff80000008947808 */ /* 0x000fe40004000000 */
[----:B------:R-:W-:Y:S02]  /*ead0*/  FMNMX.FTZ R19, R156, R19, !PT ;  /* 0x000000139c137209 */ /* 0x000fe40007810000 */
        /* <DEDUP_REMOVED lines=14> */
[----:B-1----:R-:W-:Y:S02]  /*ebc0*/  FMNMX.FTZ R2, R4, R17, !PT ;  /* 0x0000001104027209 */ /* 0x002fe40007810000 */
[----:B------:R-:W-:Y:S02]  /*ebd0*/  IADD3 R17, R134, UR4, RZ ;  /* 0x0000000486117c10 */ /* 0x000fe4000fffe0ff */
[C---:B------:R-:W-:Y:S01]  /*ebe0*/  FSETP.NEU.FTZ.AND P0, PT, R2.reuse, -INF , PT ;  /* 0xff8000000200780b */ /* 0x040fe20003f1d000 */
[----:B------:R-:W-:Y:S01]  /*ebf0*/  FMUL.FTZ R152, R2, c[0x0][0x2d0] ;  /* 0x0000b40002987a20 */ /* 0x000fe20000410000 */
[----:B------:R-:W-:Y:S02]  /*ec00*/  IADD3 R164, R188, R17, RZ ;  /* 0x00000011bca47210 */ /* 0x000fe40007ffe0ff */
[----:B--2---:R-:W-:Y:S02]  /*ec10*/  FMNMX.FTZ R13, R15, R0, !PT ;  /* 0x000000000f0d7209 */ /* 0x004fe40007810000 */
[----:B------:R-:W-:Y:S03]  /*ec20*/  FSEL R152, R152, RZ, P0 ;  /* 0x000000ff98987208 */ /* 0x000fe60000000000 */
[----:B------:R-:W1:Y:S02]  /*ec30*/  SHFL.BFLY PT, R0, R13, 0x1, 0x1f ;  /* 0x0c201f000d007f89 */ /* 0x000e6400000e0000 */
[--C-:B------:R-:W-:Y:S01]  /*ec40*/  FFMA.FTZ R166, R5, c[0x0][0x2d0], -R152.reuse ;  /* 0x0000b40005a67a23 */ /* 0x100fe20000010898 */
[----:B------:R-:W-:Y:S01]  /*ec50*/  FSEL R5, R2, RZ, P0 ;  /* 0x000000ff02057208 */ /* 0x000fe20000000000 */
[--C-:B------:R-:W-:Y:S02]  /*ec60*/  FFMA.FTZ R168, R11, c[0x0][0x2d0], -R152.reuse ;  /* 0x0000b4000ba87a23 */ /* 0x100fe40000010898 */
[----:B------:R-:W-:Y:S02]  /*ec70*/  FFMA.FTZ R167, R9, c[0x0][0x2d0], -R152 ;  /* 0x0000b40009a77a23 */ /* 0x000fe40000010898 */
[----:B------:R-:W-:Y:S01]  /*ec80*/  FADD.FTZ R4, -R5, R132 ;  /* 0x0000008405047221 */ /* 0x000fe20000010100 */
[----:B------:R-:W-:Y:S01]  /*ec90*/  MUFU.EX2 R166, R166 ;  /* 0x000000a600a67308 */ /* 0x000fe20000000800 */
[--C-:B------:R-:W-:Y:S01]  /*eca0*/  FFMA.FTZ R169, R7, c[0x0][0x2d0], -R152.reuse ;  /* 0x0000b40007a97a23 */ /* 0x100fe20000010898 */
[----:B------:R-:W-:Y:S01]  /*ecb0*/  IADD3 R5, R135, UR4, RZ ;  /* 0x0000000487057c10 */ /* 0x000fe2000fffe0ff */
[----:B------:R-:W-:Y:S02]  /*ecc0*/  FMUL.FTZ R132, R4, c[0x0][0x2d0] ;  /* 0x0000b40004847a20 */ /* 0x000fe40000410000 */
[--C-:B------:R-:W-:Y:S01]  /*ecd0*/  FFMA.FTZ R176, R143, c[0x0][0x2d0], -R152.reuse ;  /* 0x0000b4008fb07a23 */ /* 0x100fe20000010898 */
[----:B------:R-:W-:Y:S01]  /*ece0*/  IADD3 R133, R188, R5, RZ ;  /* 0x00000005bc857210 */ /* 0x000fe20007ffe0ff */
[--C-:B------:R-:W-:Y:S02]  /*ecf0*/  FFMA.FTZ R177, R141, c[0x0][0x2d0], -R152.reuse ;  /* 0x0000b4008db17a23 */ /* 0x100fe40000010898 */
[--C-:B------:R-:W-:Y:S01]  /*ed00*/  FFMA.FTZ R182, R161, c[0x0][0x2d0], -R152.reuse ;  /* 0x0000b400a1b67a23 */ /* 0x100fe20000010898 */
[----:B------:R-:W2:Y:S01]  /*ed10*/  MUFU.EX2 R132, R132 ;  /* 0x0000008400847308 */ /* 0x000ea20000000800 */
[--C-:B------:R-:W-:Y:S02]  /*ed20*/  FFMA.FTZ R183, R159, c[0x0][0x2d0], -R152.reuse ;  /* 0x0000b4009fb77a23 */ /* 0x100fe40000010898 */
[--C-:B------:R-:W-:Y:S01]  /*ed30*/  FFMA.FTZ R192, R157, c[0x0][0x2d0], -R152.reuse ;  /* 0x0000b4009dc07a23 */ /* 0x100fe20000010898 */
[----:B-1----:R-:W-:Y:S01]  /*ed40*/  FMNMX.FTZ R0, R13, R0, !PT ;  /* 0x000000000d007209 */ /* 0x002fe20007810000 */
[--C-:B------:R-:W-:Y:S01]  /*ed50*/  FFMA.FTZ R215, R155, c[0x0][0x2d0], -R152.reuse ;  /* 0x0000b4009bd77a23 */ /* 0x100fe20000010898 */
[----:B------:R-:W1:Y:S01]  /*ed60*/  LDSM.16.MT88.4 R12, [R135+UR4+0x100] ;  /* 0x00010004870c783b */ /* 0x000e620008004200 */
[--C-:B------:R-:W-:Y:S01]  /*ed70*/  FFMA.FTZ R220, R153, c[0x0][0x2d0], -R152.reuse ;  /* 0x0000b40099dc7a23 */ /* 0x100fe20000010898 */
[C---:B------:R-:W-:Y:S01]  /*ed80*/  FSETP.NEU.FTZ.AND P0, PT, R0.reuse, -INF , PT ;  /* 0xff8000000000780b */ /* 0x040fe20003f1d000 */
[C---:B------:R-:W-:Y:S01]  /*ed90*/  FMUL.FTZ R145, R0.reuse, c[0x0][0x2d0] ;  /* 0x0000b40000917a20 */ /* 0x040fe20000410000 */
[----:B------:R-:W-:Y:S01]  /*eda0*/  MUFU.EX2 R168, R168 ;  /* 0x000000a800a87308 */ /* 0x000fe20000000800 */
[--C-:B------:R-:W-:Y:S01]  /*edb0*/  FFMA.FTZ R221, R151, c[0x0][0x2d0], -R152.reuse ;  /* 0x0000b40097dd7a23 */ /* 0x100fe20000010898 */
[----:B------:R-:W-:Y:S01]  /*edc0*/  FSEL R4, R0, RZ, P0 ;  /* 0x000000ff00047208 */ /* 0x000fe20000000000 */
[--C-:B------:R-:W-:Y:S01]  /*edd0*/  FFMA.FTZ R222, R149, c[0x0][0x2d0], -R152.reuse ;  /* 0x0000b40095de7a23 */ /* 0x100fe20000010898 */
[----:B------:R-:W-:Y:S01]  /*ede0*/  FSEL R145, R145, RZ, P0 ;  /* 0x000000ff91917208 */ /* 0x000fe20000000000 */
[--C-:B------:R-:W-:Y:S02]  /*edf0*/  FFMA.FTZ R174, R175, c[0x0][0x2d0], -R152.reuse ;  /* 0x0000b400afae7a23 */ /* 0x100fe40000010898 */
[----:B------:R-:W-:Y:S02]  /*ee00*/  FADD.FTZ R4, -R4, R3 ;  /* 0x0000000304047221 */ /* 0x000fe40000010100 */
[--C-:B------:R-:W-:Y:S01]  /*ee10*/  FFMA.FTZ R172, R20, c[0x0][0x2d0], -R145.reuse ;  /* 0x0000b40014ac7a23 */ /* 0x100fe20000010891 */
[----:B------:R-:W3:Y:S01]  /*ee20*/  MUFU.EX2 R167, R167 ;  /* 0x000000a700a77308 */ /* 0x000ee20000000800 */
[--C-:B------:R-:W-:Y:S01]  /*ee30*/  FFMA.FTZ R171, R16, c[0x0][0x2d0], -R145.reuse ;  /* 0x0000b40010ab7a23 */ /* 0x100fe20000010891 */
[----:B------:R-:W4:Y:S01]  /*ee40*/  LDSM.16.MT88.4 R20, [R133+0x100] ;  /* 0x000100008514783b */ /* 0x000f220000004200 */
[--C-:B------:R-:W-:Y:S02]  /*ee50*/  FFMA.FTZ R170, R10, c[0x0][0x2d0], -R145.reuse ;  /* 0x0000b4000aaa7a23 */ /* 0x100fe40000010891 */
[--C-:B------:R-:W-:Y:S02]  /*ee60*/  FFMA.FTZ R173, R6, c[0x0][0x2d0], -R145.reuse ;  /* 0x0000b40006ad7a23 */ /* 0x100fe40000010891 */
[----:B------:R-:W-:Y:S02]  /*ee70*/  FMUL.FTZ R3, R4, c[0x0][0x2d0] ;  /* 0x0000b40004037a20 */ /* 0x000fe40000410000 */
[C---:B--2---:R-:W-:Y:S01]  /*ee80*/  FMUL.FTZ R4, R132.reuse, R128 ;  /* 0x0000008084047220 */ /* 0x044fe20000410000 */
[----:B------:R-:W2:Y:S01]  /*ee90*/  MUFU.EX2 R169, R169 ;  /* 0x000000a900a97308 */ /* 0x000ea20000000800 */
[C---:B------:R-:W-:Y:S02]  /*eea0*/  FMUL.FTZ R5, R132.reuse, R129 ;  /* 0x0000008184057220 */ /* 0x040fe40000410000 */
[C---:B------:R-:W-:Y:S02]  /*eeb0*/  FMUL.FTZ R8, R132.reuse, R124 ;  /* 0x0000007c84087220 */ /* 0x040fe40000410000 */
[C---:B------:R-:W-:Y:S02]  /*eec0*/  FMUL.FTZ R9, R132.reuse, R125 ;  /* 0x0000007d84097220 */ /* 0x040fe40000410000 */
[C---:B------:R-:W-:Y:S02]  /*eed0*/  FMUL.FTZ R16, R132.reuse, R116 ;  /* 0x0000007484107220 */ /* 0x040fe40000410000 */
[C---:B------:R-:W-:Y:S01]  /*eee0*/  FMUL.FTZ R17, R132.reuse, R117 ;  /* 0x0000007584117220 */ /* 0x040fe20000410000 */
[----:B------:R-:W5:Y:S01]  /*eef0*/  MUFU.EX2 R3, R3 ;  /* 0x0000000300037308 */ /* 0x000f620000000800 */
[C---:B------:R-:W-:Y:S02]  /*ef00*/  FMUL.FTZ R24, R132.reuse, R108 ;  /* 0x0000006c84187220 */ /* 0x040fe40000410000 */
[C---:B------:R-:W-:Y:S01]  /*ef10*/  FMUL.FTZ R25, R132.reuse, R109 ;  /* 0x0000006d84197220 */ /* 0x040fe20000410000 */
[----:B---3--:R-:W-:Y:S01]  /*ef20*/  F2FP.PACK_AB R136, R167, R168 ;  /* 0x000000a8a788723e */ /* 0x008fe200000000ff */
[C---:B------:R-:W-:Y:S02]  /*ef30*/  FMUL.FTZ R32, R132.reuse, R100 ;  /* 0x0000006484207220 */ /* 0x040fe40000410000 */
[----:B------:R-:W-:Y:S02]  /*ef40*/  FMUL.FTZ R33, R132, R101 ;  /* 0x0000006584217220 */ /* 0x000fe40000410000 */
[--C-:B------:R-:W-:Y:S01]  /*ef50*/  FFMA.FTZ R175, R163, c[0x0][0x2d0], -R152.reuse ;  /* 0x0000b400a3af7a23 */ /* 0x100fe20000010898 */
[----:B------:R-:W-:Y:S01]  /*ef60*/  MUFU.EX2 R172, R172 ;  /* 0x000000ac00ac7308 */ /* 0x000fe20000000800 */
[--C-:B------:R-:W-:Y:S02]  /*ef70*/  FFMA.FTZ R180, R142, c[0x0][0x2d0], -R145.reuse ;  /* 0x0000b4008eb47a23 */ /* 0x100fe40000010891 */
[--C-:B------:R-:W-:Y:S01]  /*ef80*/  FFMA.FTZ R181, R140, c[0x0][0x2d0], -R145.reuse ;  /* 0x0000b4008cb57a23 */ /* 0x100fe20000010891 */
[----:B--2---:R-:W-:Y:S01]  /*ef90*/  F2FP.PACK_AB R138, R169, R166 ;  /* 0x000000a6a98a723e */ /* 0x004fe200000000ff */
[----:B------:R-:W-:Y:S01]  /*efa0*/  LDSM.16.MT88.4 R140, [R134+UR4+0x2900] ;  /* 0x00290004868c783b */ /* 0x000fe20008004200 */
[--C-:B------:R-:W-:Y:S02]  /*efb0*/  FFMA.FTZ R216, R160, c[0x0][0x2d0], -R145.reuse ;  /* 0x0000b400a0d87a23 */ /* 0x100fe40000010891 */
[--C-:B------:R-:W-:Y:S02]  /*efc0*/  FFMA.FTZ R217, R158, c[0x0][0x2d0], -R145.reuse ;  /* 0x0000b4009ed97a23 */ /* 0x100fe40000010891 */
[----:B------:R-:W2:Y:S01]  /*efd0*/  MUFU.EX2 R171, R171 ;  /* 0x000000ab00ab7308 */ /* 0x000ea20000000800 */
[--C-:B------:R-:W-:Y:S02]  /*efe0*/  FFMA.FTZ R218, R156, c[0x0][0x2d0], -R145.reuse ;  /* 0x0000b4009cda7a23 */ /* 0x100fe40000010891 */
[----:B------:R-:W-:Y:S01]  /*eff0*/  LDSM.16.MT88.4 R156, [R164+0x3900] ;  /* 0x00390000a49c783b */ /* 0x000fe20000004200 */
[C---:B-----5:R-:W-:Y:S02]  /*f000*/  FMUL.FTZ R6, R3.reuse, R130 ;  /* 0x0000008203067220 */ /* 0x060fe40000410000 */
[C---:B------:R-:W-:Y:S02]  /*f010*/  FMUL.FTZ R7, R3.reuse, R131 ;  /* 0x0000008303077220 */ /* 0x040fe40000410000 */
[C---:B------:R-:W-:Y:S02]  /*f020*/  FMUL.FTZ R10, R3.reuse, R126 ;  /* 0x0000007e030a7220 */ /* 0x040fe40000410000 */
[----:B------:R-:W-:Y:S01]  /*f030*/  MUFU.EX2 R170, R170 ;  /* 0x000000aa00aa7308 */ /* 0x000fe20000000800 */
[C---:B------:R-:W-:Y:S01]  /*f040*/  FMUL.FTZ R11, R3.reuse, R127 ;  /* 0x0000007f030b7220 */ /* 0x040fe20000410000 */
[----:B------:R-:W-:Y:S01]  /*f050*/  LDSM.16.MT88.4 R128, [R133+0x2900] ;  /* 0x002900008580783b */ /* 0x000fe20000004200 */
[C---:B------:R-:W-:Y:S02]  /*f060*/  FMUL.FTZ R18, R3.reuse, R118 ;  /* 0x0000007603127220 */ /* 0x040fe40000410000 */
[C---:B------:R-:W-:Y:S02]  /*f070*/  FMUL.FTZ R19, R3.reuse, R119 ;  /* 0x0000007703137220 */ /* 0x040fe40000410000 */
[C---:B------:R-:W-:Y:S02]  /*f080*/  FMUL.FTZ R26, R3.reuse, R110 ;  /* 0x0000006e031a7220 */ /* 0x040fe40000410000 */
[C---:B------:R-:W-:Y:S01]  /*f090*/  FMUL.FTZ R27, R3.reuse, R111 ;  /* 0x0000006f031b7220 */ /* 0x040fe20000410000 */
[----:B------:R-:W3:Y:S01]  /*f0a0*/  MUFU.EX2 R173, R173 ;  /* 0x000000ad00ad7308 */ /* 0x000ee20000000800 */
[----:B------:R-:W-:Y:S01]  /*f0b0*/  LDSM.16.MT88.4 R108, [R164+0x2100] ;  /* 0x00210000a46c783b */ /* 0x000fe20000004200 */
[----:B------:R-:W-:Y:S01]  /*f0c0*/  FMUL.FTZ R34, R3, R102 ;  /* 0x0000006603227220 */ /* 0x000fe20000410000 */
[----:B--2---:R-:W-:Y:S01]  /*f0d0*/  F2FP.PACK_AB R137, R171, R172 ;  /* 0x000000acab89723e */ /* 0x004fe200000000ff */
[----:B------:R-:W-:Y:S02]  /*f0e0*/  FMUL.FTZ R35, R3, R103 ;  /* 0x0000006703237220 */ /* 0x000fe40000410000 */
[--C-:B------:R-:W-:Y:S03]  /*f0f0*/  FFMA.FTZ R219, R154, c[0x0][0x2d0], -R145.reuse ;  /* 0x0000b4009adb7a23 */ /* 0x100fe60000010891 */
[----:B------:R-:W-:Y:S01]  /*f100*/  LDSM.16.MT88.4 R100, [R134+UR4+0x2100] ;  /* 0x002100048664783b */ /* 0x000fe20008004200 */
[--C-:B------:R-:W-:Y:S01]  /*f110*/  FFMA.FTZ R224, R150, c[0x0][0x2d0], -R145.reuse ;  /* 0x0000b40096e07a23 */ /* 0x100fe20000010891 */
[----:B------:R-:W-:Y:S01]  /*f120*/  MUFU.EX2 R174, R174 ;  /* 0x000000ae00ae7308 */ /* 0x000fe20000000800 */
[--C-:B------:R-:W-:Y:S02]  /*f130*/  FFMA.FTZ R225, R148, c[0x0][0x2d0], -R145.reuse ;  /* 0x0000b40094e17a23 */ /* 0x100fe40000010891 */
[--C-:B------:R-:W-:Y:S02]  /*f140*/  FFMA.FTZ R226, R146, c[0x0][0x2d0], -R145.reuse ;  /* 0x0000b40092e27a23 */ /* 0x100fe40000010891 */
[----:B------:R-:W-:Y:S01]  /*f150*/  FFMA.FTZ R152, R147, c[0x0][0x2d0], -R152 ;  /* 0x0000b40093987a23 */ /* 0x000fe20000010898 */
[----:B------:R-:W-:Y:S01]  /*f160*/  LDSM.16.MT88.4 R116, [R134+UR4+0x900] ;  /* 0x000900048674783b */ /* 0x000fe20008004200 */
[C---:B------:R-:W-:Y:S02]  /*f170*/  FMUL.FTZ R36, R132.reuse, R36 ;  /* 0x0000002484247220 */ /* 0x040fe40000410000 */
[C---:B------:R-:W-:Y:S01]  /*f180*/  FMUL.FTZ R37, R132.reuse, R37 ;  /* 0x0000002584257220 */ /* 0x040fe20000410000 */
[----:B------:R2:W-:Y:S01]  /*f190*/  MUFU.EX2 R223, R152 ;  /* 0x0000009800df7308 */ /* 0x0005e20000000800 */
[----:B------:R-:W-:Y:S01]  /*f1a0*/  FMUL.FTZ R38, R3, R38 ;  /* 0x0000002603267220 */ /* 0x000fe20000410000 */
[----:B---3--:R-:W-:Y:S02]  /*f1b0*/  F2FP.PACK_AB R139, R173, R170 ;  /* 0x000000aaad8b723e */ /* 0x008fe400000000ff */
[----:B------:R-:W-:Y:S01]  /*f1c0*/  LDSM.16.MT88.4 R124, [R135+UR4+0x2900] ;  /* 0x00290004877c783b */ /* 0x000fe20008004200 */
[C---:B------:R-:W-:Y:S02]  /*f1d0*/  FMUL.FTZ R39, R3.reuse, R39 ;  /* 0x0000002703277220 */ /* 0x040fe40000410000 */
[C---:B------:R-:W-:Y:S02]  /*f1e0*/  FMUL.FTZ R40, R132.reuse, R40 ;  /* 0x0000002884287220 */ /* 0x040fe40000410000 */
[C---:B------:R-:W-:Y:S01]  /*f1f0*/  FMUL.FTZ R41, R132.reuse, R41 ;  /* 0x0000002984297220 */ /* 0x040fe20000410000 */
[C---:B-1----:R-:W-:Y:S01]  /*f200*/  HMMA.16816.F32 R4, R136.reuse, R12, R4 ;  /* 0x0000000c8804723c */ /* 0x042fe20000001804 */
[----:B------:R-:W1:Y:S01]  /*f210*/  MUFU.EX2 R175, R175 ;  /* 0x000000af00af7308 */ /* 0x000e620000000800 */
[----:B------:R-:W-:Y:S03]  /*f220*/  LDSM.16.MT88.4 R148, [R133+0x3900] ;  /* 0x003900008594783b */ /* 0x000fe60000004200 */
[C---:B------:R-:W-:Y:S02]  /*f230*/  FMUL.FTZ R42, R3.reuse, R42 ;  /* 0x0000002a032a7220 */ /* 0x040fe40000410000 */
[C---:B------:R-:W-:Y:S01]  /*f240*/  FMUL.FTZ R12, R132.reuse, R120 ;  /* 0x00000078840c7220 */ /* 0x040fe20000410000 */
[C---:B------:R-:W-:Y:S03]  /*f250*/  HMMA.16816.F32 R8, R136.reuse, R14, R8 ;  /* 0x0000000e8808723c */ /* 0x040fe60000001808 */
[----:B------:R-:W-:Y:S01]  /*f260*/  MUFU.EX2 R176, R176 ;  /* 0x000000b000b07308 */ /* 0x000fe20000000800 */
[C---:B------:R-:W-:Y:S01]  /*f270*/  FMUL.FTZ R13, R132.reuse, R121 ;  /* 0x00000079840d7220 */ /* 0x040fe20000410000 */
[----:B--2---:R-:W-:Y:S02]  /*f280*/  LDSM.16.MT88.4 R152, [R134+UR4+0x3900] ;  /* 0x003900048698783b */ /* 0x004fe40008004200 */
[C---:B------:R-:W-:Y:S02]  /*f290*/  FMUL.FTZ R14, R3.reuse, R122 ;  /* 0x0000007a030e7220 */ /* 0x040fe40000410000 */
[C---:B------:R-:W-:Y:S03]  /*f2a0*/  FMUL.FTZ R15, R3.reuse, R123 ;  /* 0x0000007b030f7220 */ /* 0x040fe60000410000 */
[C---:B------:R-:W-:Y:S01]  /*f2b0*/  FMUL.FTZ R43, R3.reuse, R43 ;  /* 0x0000002b032b7220 */ /* 0x040fe20000410000 */
[----:B------:R-:W2:Y:S01]  /*f2c0*/  MUFU.EX2 R177, R177 ;  /* 0x000000b100b17308 */ /* 0x000ea20000000800 */
[----:B------:R-:W3:Y:S01]  /*f2d0*/  LDSM.16.MT88.4 R120, [R164+0x100] ;  /* 0x00010000a478783b */ /* 0x000ee20000004200 */
[C---:B------:R-:W-:Y:S01]  /*f2e0*/  FMUL.FTZ R44, R132.reuse, R44 ;  /* 0x0000002c842c7220 */ /* 0x040fe20000410000 */
[C---:B----4-:R-:W-:Y:S03]  /*f2f0*/  HMMA.16816.F32 R12, R136.reuse, R20, R12 ;  /* 0x00000014880c723c */ /* 0x050fe6000000180c */
        /* <DEDUP_REMOVED lines=10> */
[----:B------:R-:W4:Y:S01]  /*f3a0*/  LDSM.16.MT88.4 R112, [R135+UR4+0x2100] ;  /* 0x002100048770783b */ /* 0x000f220008004200 */
        /* <DEDUP_REMOVED lines=13> */
[----:B------:R-:W5:Y:S01]  /*f480*/  LDSM.16.MT88.4 R104, [R133+0x2100] ;  /* 0x002100008568783b */ /* 0x000f620000004200 */
        /* <DEDUP_REMOVED lines=9> */
[----:B------:R-:W-:Y:S02]  /*f520*/  MUFU.EX2 R215, R215 ;  /* 0x000000d700d77308 */ /* 0x000fe40000000800 */
[C---:B------:R-:W-:Y:S02]  /*f530*/  FMUL.FTZ R58, R3.reuse, R58 ;  /* 0x0000003a033a7220 */ /* 0x040fe40000410000 */
[C---:B------:R-:W-:Y:S02]  /*f540*/  FMUL.FTZ R59, R3.reuse, R59 ;  /* 0x0000003b033b7220 */ /* 0x040fe40000410000 */
[C---:B----4-:R-:W-:Y:S04]  /*f550*/  HMMA.16816.F32 R36, R136.reuse, R112, R36 ;  /* 0x000000708824723c */ /* 0x050fe80000001824 */
[C---:B------:R-:W-:Y:S01]  /*f560*/  FMUL.FTZ R60, R132.reuse, R60 ;  /* 0x0000003c843c7220 */ /* 0x040fe20000410000 */
[----:B------:R-:W-:Y:S01]  /*f570*/  MUFU.EX2 R216, R216 ;  /* 0x000000d800d87308 */ /* 0x000fe20000000800 */
[C---:B------:R-:W-:Y:S02]  /*f580*/  FMUL.FTZ R61, R132.reuse, R61 ;  /* 0x0000003d843d7220 */ /* 0x040fe40000410000 */
[C---:B------:R-:W-:Y:S01]  /*f590*/  HMMA.16816.F32 R40, R136.reuse, R114, R40 ;  /* 0x000000728828723c */ /* 0x040fe20000001828 */
[----:B------:R-:W-:Y:S03]  /*f5a0*/  LDSM.16.MT88.4 R112, [R135+UR4+0x900] ;  /* 0x000900048770783b */ /* 0x000fe60008004200 */
[C---:B------:R-:W-:Y:S02]  /*f5b0*/  FMUL.FTZ R62, R3.reuse, R62 ;  /* 0x0000003e033e7220 */ /* 0x040fe40000410000 */
[C---:B------:R-:W-:Y:S01]  /*f5c0*/  FMUL.FTZ R63, R3.reuse, R63 ;  /* 0x0000003f033f7220 */ /* 0x040fe20000410000 */
[----:B------:R-:W-:Y:S01]  /*f5d0*/  MUFU.EX2 R217, R217 ;  /* 0x000000d900d97308 */ /* 0x000fe20000000800 */
[C---:B------:R-:W-:Y:S01]  /*f5e0*/  FMUL.FTZ R64, R132.reuse, R64 ;  /* 0x0000004084407220 */ /* 0x040fe20000410000 */
[C---:B-----5:R-:W-:Y:S03]  /*f5f0*/  HMMA.16816.F32 R44, R136.reuse, R104, R44 ;  /* 0x00000068882c723c */ /* 0x060fe6000000182c */
[C---:B------:R-:W-:Y:S02]  /*f600*/  FMUL.FTZ R65, R132.reuse, R65 ;  /* 0x0000004184417220 */ /* 0x040fe40000410000 */
[C---:B------:R-:W-:Y:S03]  /*f610*/  FMUL.FTZ R66, R3.reuse, R66 ;  /* 0x0000004203427220 */ /* 0x040fe60000410000 */
[----:B------:R-:W-:Y:S01]  /*f620*/  MUFU.EX2 R218, R218 ;  /* 0x000000da00da7308 */ /* 0x000fe20000000800 */
[C---:B------:R-:W-:Y:S01]  /*f630*/  FMUL.FTZ R67, R3.reuse, R67 ;  /* 0x0000004303437220 */ /* 0x040fe20000410000 */
[C---:B------:R-:W-:Y:S01]  /*f640*/  HMMA.16816.F32 R48, R136.reuse, R106, R48 ;  /* 0x0000006a8830723c */ /* 0x040fe20000001830 */
[----:B------:R-:W3:Y:S02]  /*f650*/  LDSM.16.MT88.4 R104, [R135+UR4+0x4100] ;  /* 0x004100048768783b */ /* 0x000ee40008004200 */
[C---:B------:R-:W-:Y:S02]  /*f660*/  FMUL.FTZ R68, R132.reuse, R68 ;  /* 0x0000004484447220 */ /* 0x040fe40000410000 */
[C---:B------:R-:W-:Y:S03]  /*f670*/  FMUL.FTZ R69, R132.reuse, R69 ;  /* 0x0000004584457220 */ /* 0x040fe60000410000 */
[C---:B------:R-:W-:Y:S01]  /*f680*/  HMMA.16816.F32 R52, R136.reuse, R100, R52 ;  /* 0x000000648834723c */ /* 0x040fe20000001834 */
[----:B------:R-:W-:Y:S03]  /*f690*/  MUFU.EX2 R219, R219 ;  /* 0x000000db00db7308 */ /* 0x000fe60000000800 */
[C---:B------:R-:W-:Y:S02]  /*f6a0*/  FMUL.FTZ R70, R3.reuse, R70 ;  /* 0x0000004603467220 */ /* 0x040fe40000410000 */
[C---:B------:R-:W-:Y:S02]  /*f6b0*/  FMUL.FTZ R71, R3.reuse, R71 ;  /* 0x0000004703477220 */ /* 0x040fe40000410000 */
[C---:B------:R-:W-:Y:S01]  /*f6c0*/  HMMA.16816.F32 R56, R136.reuse, R102, R56 ;  /* 0x000000668838723c */ /* 0x040fe20000001838 */
[----:B------:R-:W4:Y:S02]  /*f6d0*/  LDSM.16.MT88.4 R100, [R133+0x4100] ;  /* 0x004100008564783b */ /* 0x000f240000004200 */
[----:B------:R-:W-:Y:S01]  /*f6e0*/  MUFU.EX2 R220, R220 ;  /* 0x000000dc00dc7308 */ /* 0x000fe20000000800 */
[C---:B------:R-:W-:Y:S02]  /*f6f0*/  FMUL.FTZ R72, R132.reuse, R72 ;  /* 0x0000004884487220 */ /* 0x040fe40000410000 */
[C---:B------:R-:W-:Y:S02]  /*f700*/  FMUL.FTZ R73, R132.reuse, R73 ;  /* 0x0000004984497220 */ /* 0x040fe40000410000 */
[C---:B------:R-:W-:Y:S04]  /*f710*/  HMMA.16816.F32 R60, R136.reuse, R108, R60 ;  /* 0x0000006c883c723c */ /* 0x040fe8000000183c */
[C---:B------:R-:W-:Y:S01]  /*f720*/  FMUL.FTZ R74, R3.reuse, R74 ;  /* 0x0000004a034a7220 */ /* 0x040fe20000410000 */
[----:B------:R-:W-:Y:S01]  /*f730*/  MUFU.EX2 R221, R221 ;  /* 0x000000dd00dd7308 */ /* 0x000fe20000000800 */
[C---:B------:R-:W-:Y:S02]  /*f740*/  FMUL.FTZ R75, R3.reuse, R75 ;  /* 0x0000004b034b7220 */ /* 0x040fe40000410000 */
[C---:B------:R-:W-:Y:S01]  /*f750*/  HMMA.16816.F32 R64, R136.reuse, R110, R64 ;  /* 0x0000006e8840723c */ /* 0x040fe20000001840 */
[----:B------:R-:W5:Y:S03]  /*f760*/  LDSM.16.MT88.4 R108, [R134+UR4+0x4100] ;  /* 0x00410004866c783b */ /* 0x000f660008004200 */
[C---:B------:R-:W-:Y:S02]  /*f770*/  FMUL.FTZ R84, R132.reuse, R84 ;  /* 0x0000005484547220 */ /* 0x040fe40000410000 */
[----:B------:R-:W-:Y:S01]  /*f780*/  FMUL.FTZ R85, R132, R85 ;  /* 0x0000005584557220 */ /* 0x000fe20000410000 */
[----:B------:R-:W-:Y:S01]  /*f790*/  MUFU.EX2 R222, R222 ;  /* 0x000000de00de7308 */ /* 0x000fe20000000800 */
[C---:B------:R-:W-:Y:S01]  /*f7a0*/  FMUL.FTZ R86, R3.reuse, R86 ;  /* 0x0000005603567220 */ /* 0x040fe20000410000 */
[C---:B---3--:R-:W-:Y:S03]  /*f7b0*/  HMMA.16816.F32 R68, R136.reuse, R104, R68 ;  /* 0x000000688844723c */ /* 0x048fe60000001844 */
[C---:B------:R-:W-:Y:S02]  /*f7c0*/  FMUL.FTZ R87, R3.reuse, R87 ;  /* 0x0000005703577220 */ /* 0x040fe40000410000 */
[--C-:B------:R-:W-:Y:S02]  /*f7d0*/  FFMA.FTZ R179, R178, c[0x0][0x2d0], -R145.reuse ;  /* 0x0000b400b2b37a23 */ /* 0x100fe40000010891 */
[--C-:B------:R-:W-:Y:S01]  /*f7e0*/  FFMA.FTZ R178, R162, c[0x0][0x2d0], -R145.reuse ;  /* 0x0000b400a2b27a23 */ /* 0x100fe20000010891 */
[C---:B------:R-:W-:Y:S01]  /*f7f0*/  HMMA.16816.F32 R72, R136.reuse, R106, R72 ;  /* 0x0000006a8848723c */ /* 0x040fe20000001848 */
[----:B------:R-:W3:Y:S01]  /*f800*/  LDSM.16.MT88.4 R104, [R164+0x4100] ;  /* 0x00410000a468783b */ /* 0x000ee20000004200 */
[----:B------:R-:W-:Y:S02]  /*f810*/  MUFU.EX2 R224, R224 ;  /* 0x000000e000e07308 */ /* 0x000fe40000000800 */
[C---:B------:R-:W-:Y:S02]  /*f820*/  FMUL.FTZ R76, R132.reuse, R76 ;  /* 0x0000004c844c7220 */ /* 0x040fe40000410000 */
[----:B------:R-:W-:Y:S02]  /*f830*/  FMUL.FTZ R77, R132, R77 ;  /* 0x0000004d844d7220 */ /* 0x000fe40000410000 */
[C---:B------:R-:W-:Y:S01]  /*f840*/  FMUL.FTZ R78, R3.reuse, R78 ;  /* 0x0000004e034e7220 */ /* 0x040fe20000410000 */
[----:B------:R-:W-:Y:S03]  /*f850*/  LDSM.16.MT88.4 R160, [R135+UR4+0x5900] ;  /* 0x0059000487a0783b */ /* 0x000fe60008004200 */
[C---:B------:R-:W-:Y:S01]  /*f860*/  FMUL.FTZ R79, R3.reuse, R79 ;  /* 0x0000004f034f7220 */ /* 0x040fe20000410000 */
[----:B------:R-:W-:Y:S01]  /*f870*/  MUFU.EX2 R179, R179 ;  /* 0x000000b300b37308 */ /* 0x000fe20000000800 */
[----:B------:R-:W-:Y:S02]  /*f880*/  FFMA.FTZ R145, R144, c[0x0][0x2d0], -R145 ;  /* 0x0000b40090917a23 */ /* 0x000fe40000010891 */
[C---:B------:R-:W-:Y:S02]  /*f890*/  FMUL.FTZ R88, R132.reuse, R88 ;  /* 0x0000005884587220 */ /* 0x040fe40000410000 */
[C---:B------:R-:W-:Y:S01]  /*f8a0*/  FMUL.FTZ R89, R132.reuse, R89 ;  /* 0x0000005984597220 */ /* 0x040fe20000410000 */
[C---:B----4-:R-:W-:Y:S03]  /*f8b0*/  HMMA.16816.F32 R76, R136.reuse, R100, R76 ;  /* 0x00000064884c723c */ /* 0x050fe6000000184c */
[C---:B------:R-:W-:Y:S01]  /*f8c0*/  FMUL.FTZ R80, R132.reuse, R80 ;  /* 0x0000005084507220 */ /* 0x040fe20000410000 */
[----:B------:R-:W4:Y:S01]  /*f8d0*/  MUFU.EX2 R178, R178 ;  /* 0x000000b200b27308 */ /* 0x000f220000000800 */
[C---:B------:R-:W-:Y:S02]  /*f8e0*/  FMUL.FTZ R81, R132.reuse, R81 ;  /* 0x0000005184517220 */ /* 0x040fe40000410000 */
[----:B------:R-:W-:Y:S01]  /*f8f0*/  FMUL.FTZ R82, R3, R82 ;  /* 0x0000005203527220 */ /* 0x000fe20000410000 */
[----:B-1----:R-:W-:Y:S01]  /*f900*/  F2FP.PACK_AB R100, R175, R174 ;  /* 0x000000aeaf64723e */ /* 0x002fe200000000ff */
[C---:B------:R-:W-:Y:S03]  /*f910*/  FMUL.FTZ R83, R3.reuse, R83 ;  /* 0x0000005303537220 */ /* 0x040fe60000410000 */
[C---:B------:R-:W-:Y:S02]  /*f920*/  FMUL.FTZ R90, R3.reuse, R90 ;  /* 0x0000005a035a7220 */ /* 0x040fe40000410000 */
[----:B------:R1:W-:Y:S01]  /*f930*/  MUFU.EX2 R227, R145 ;  /* 0x0000009100e37308 */ /* 0x0003e20000000800 */
[C---:B------:R-:W-:Y:S01]  /*f940*/  FMUL.FTZ R91, R3.reuse, R91 ;  /* 0x0000005b035b7220 */ /* 0x040fe20000410000 */
[C---:B------:R-:W-:Y:S03]  /*f950*/  HMMA.16816.F32 R80, R136.reuse, R102, R80 ;  /* 0x000000668850723c */ /* 0x040fe60000001850 */
[C---:B------:R-:W-:Y:S02]  /*f960*/  FMUL.FTZ R92, R132.reuse, R92 ;  /* 0x0000005c845c7220 */ /* 0x040fe40000410000 */
[C---:B------:R-:W-:Y:S02]  /*f970*/  FMUL.FTZ R93, R132.reuse, R93 ;  /* 0x0000005d845d7220 */ /* 0x040fe40000410000 */
[C---:B------:R-:W-:Y:S01]  /*f980*/  FMUL.FTZ R94, R3.reuse, R94 ;  /* 0x0000005e035e7220 */ /* 0x040fe20000410000 */
[C---:B-----5:R-:W-:Y:S01]  /*f990*/  HMMA.16816.F32 R84, R136.reuse, R108, R84 ;  /* 0x0000006c8854723c */ /* 0x060fe20000001854 */
[----:B------:R-:W5:Y:S03]  /*f9a0*/  MUFU.EX2 R225, R225 ;  /* 0x000000e100e17308 */ /* 0x000f660000000800 */
[----:B------:R-:W-:Y:S01]  /*f9b0*/  FMUL.FTZ R95, R3, R95 ;  /* 0x0000005f035f7220 */ /* 0x000fe20000410000 */
[----:B--2---:R-:W-:Y:S01]  /*f9c0*/  F2FP.PACK_AB R102, R177, R176 ;  /* 0x000000b0b166723e */ /* 0x004fe200000000ff */
[----:B------:R-:W-:Y:S01]  /*f9d0*/  FMUL.FTZ R96, R132, R96 ;  /* 0x0000006084607220 */ /* 0x000fe20000410000 */
[----:B----4-:R-:W-:Y:S01]  /*f9e0*/  F2FP.PACK_AB R101, R178, R179 ;  /* 0x000000b3b265723e */ /* 0x010fe200000000ff */
[C---:B------:R-:W-:Y:S01]  /*f9f0*/  HMMA.16816.F32 R88, R136.reuse, R110, R88 ;  /* 0x0000006e8858723c */ /* 0x040fe20000001858 */
[----:B------:R-:W2:Y:S02]  /*fa00*/  LDSM.16.MT88.4 R108, [R133+0x900] ;  /* 0x00090000856c783b */ /* 0x000ea40000004200 */
[----:B------:R-:W4:Y:S01]  /*fa10*/  MUFU.EX2 R226, R226 ;  /* 0x000000e200e27308 */ /* 0x000f220000000800 */
[C---:B------:R-:W-:Y:S01]  /*fa20*/  FMUL.FTZ R97, R132.reuse, R97 ;  /* 0x0000006184617220 */ /* 0x040fe20000410000 */
[----:B------:R-:W-:Y:S01]  /*fa30*/  F2FP.PACK_AB R103, R181, R180 ;  /* 0x000000b4b567723e */ /* 0x000fe200000000ff */
[C---:B------:R-:W-:Y:S02]  /*fa40*/  FMUL.FTZ R98, R3.reuse, R98 ;  /* 0x0000006203627220 */ /* 0x040fe40000410000 */
[C---:B---3--:R-:W-:Y:S01]  /*fa50*/  HMMA.16816.F32 R92, R136.reuse, R104, R92 ;  /* 0x00000068885c723c */ /* 0x048fe2000000185c */
[----:B-1----:R-:W-:Y:S03]  /*fa60*/  LDSM.16.MT88.4 R144, [R135+UR4+0x3900] ;  /* 0x003900048790783b */ /* 0x002fe60008004200 */
[C---:B------:R-:W-:Y:S02]  /*fa70*/  FMUL.FTZ R99, R3.reuse, R99 ;  /* 0x0000006303637220 */ /* 0x040fe40000410000 */
[----:B------:R-:W-:Y:S02]  /*fa80*/  FFMA.FTZ R168, R132, R207, R168 ;  /* 0x000000cf84a87223 */ /* 0x000fe400000100a8 */
[----:B------:R-:W-:Y:S01]  /*fa90*/  FFMA.FTZ R172, R3, R208, R172 ;  /* 0x000000d003ac7223 */ /* 0x000fe200000100ac */
[----:B------:R-:W-:Y:S02]  /*faa0*/  IADD3 R3, R213, -0x2, RZ ;  /* 0xfffffffed5037810 */ /* 0x000fe40007ffe0ff */
[----:B------:R-:W-:Y:S01]  /*fab0*/  HMMA.16816.F32 R96, R136, R106, R96 ;  /* 0x0000006a8860723c */ /* 0x000fe20000001860 */
[----:B------:R-:W1:Y:S02]  /*fac0*/  LDSM.16.MT88.4 R104, [R164+0x2900] ;  /* 0x00290000a468783b */ /* 0x000e640000004200 */
[----:B------:R-:W-:Y:S01]  /*fad0*/  FADD.FTZ R167, R167, R168 ;  /* 0x000000a8a7a77221 */ /* 0x000fe20000010000 */
[----:B------:R-:W-:Y:S01]  /*fae0*/  ISETP.GE.AND P0, PT, R3, R194, PT ;  /* 0x000000c20300720c */ /* 0x000fe20003f06270 */
[----:B------:R-:W-:Y:S02]  /*faf0*/  FADD.FTZ R171, R171, R172 ;  /* 0x000000acabab7221 */ /* 0x000fe40000010000 */
[----:B------:R-:W-:Y:S01]  /*fb00*/  F2FP.PACK_AB R136, R221, R220 ;  /* 0x000000dcdd88723e */ /* 0x000fe200000000ff */
[C---:B------:R-:W-:Y:S05]  /*fb10*/  HMMA.16816.F32 R4, R100.reuse, R112, R4 ;  /* 0x000000706404723c */ /* 0x040fea0000001804 */
[----:B------:R-:W-:Y:S01]  /*fb20*/  F2FP.PACK_AB R138, R223, R222 ;  /* 0x000000dedf8a723e */ /* 0x000fe200000000ff */
[----:B------:R-:W-:Y:S01]  /*fb30*/  FADD.FTZ R166, R166, R167 ;  /* 0x000000a7a6a67221 */ /* 0x000fe20000010000 */
[----:B-----5:R-:W-:Y:S01]  /*fb40*/  F2FP.PACK_AB R137, R225, R224 ;  /* 0x000000e0e189723e */ /* 0x020fe200000000ff */
[C---:B------:R-:W-:Y:S01]  /*fb50*/  HMMA.16816.F32 R8, R100.reuse, R114, R8 ;  /* 0x000000726408723c */ /* 0x040fe20000001808 */
[----:B------:R-:W-:Y:S03]  /*fb60*/  LDSM.16.MT88.4 R112, [R133+0x4900] ;  /* 0x004900008570783b */ /* 0x000fe60000004200 */
[----:B----4-:R-:W-:Y:S01]  /*fb70*/  F2FP.PACK_AB R139, R227, R226 ;  /* 0x000000e2e38b723e */ /* 0x010fe200000000ff */
[----:B------:R-:W-:Y:S02]  /*fb80*/  FADD.FTZ R170, R170, R171 ;  /* 0x000000abaaaa7221 */ /* 0x000fe40000010000 */
[----:B------:R-:W-:Y:S01]  /*fb90*/  FADD.FTZ R169, R169, R166 ;  /* 0x000000a6a9a97221 */ /* 0x000fe20000010000 */
[C---:B--2---:R-:W-:Y:S04]  /*fba0*/  HMMA.16816.F32 R12, R100.reuse, R108, R12 ;  /* 0x0000006c640c723c */ /* 0x044fe8000000180c */
[----:B------:R-:W-:Y:S02]  /*fbb0*/  FADD.FTZ R170, R173, R170 ;  /* 0x000000aaadaa7221 */ /* 0x000fe40000010000 */
[----:B------:R-:W-:Y:S02]  /*fbc0*/  FADD.FTZ R174, R174, R169 ;  /* 0x000000a9aeae7221 */ /* 0x000fe40000010000 */
[C---:B------:R-:W-:Y:S01]  /*fbd0*/  HMMA.16816.F32 R16, R100.reuse, R110, R16 ;  /* 0x0000006e6410723c */ /* 0x040fe20000001810 */
[----:B------:R-:W2:Y:S03]  /*fbe0*/  LDSM.16.MT88.4 R108, [R135+UR4+0x4900] ;  /* 0x00490004876c783b */ /* 0x000ea60008004200 */
        /* <DEDUP_REMOVED lines=144> */
[----:B------:R-:W1:Y:S01]  /*104f0*/  SHFL.IDX PT, R11, R7, RZ, 0x181f ;  /* 0x00181fff070b7589 */ /* 0x000e6200000e0000 */
[----:B------:R-:W-:Y:S03]  /*10500*/  MOV R4, UR20 ;  /* 0x0000001400047c02 */ /* 0x000fe60008000f00 */
[----:B------:R-:W2:Y:S02]  /*10510*/  SHFL.IDX PT, R8, R5, RZ, 0x181f ;  /* 0x00181fff05087589 */ /* 0x000ea400000e0000 */
[----:B------:R-:W-:Y:S02]  /*10520*/  IMAD R4, R4, 0x3000, R201 ;  /* 0x0000300004047824 */ /* 0x000fe400078e02c9 */
[----:B------:R3:W-:Y:S04]  /*10530*/  SHFL.IDX PT, R6, R5, 0x1, 0x181f ;  /* 0x00381f0005067f89 */ /* 0x0007e800000e0000 */
[----:B------:R-:W4:Y:S01]  /*10540*/  SHFL.IDX PT, R3, R7, 0x1, 0x181f ;  /* 0x00381f0007037f89 */ /* 0x000f2200000e0000 */
[CC--:B-1----:R-:W-:Y:S05]  /*10550*/  IADD3 R14, P0, R11.reuse, R211.reuse, RZ ;  /* 0x000000d30b0e7210 */ /* 0x0c2fea0007f1e0ff */
[----:B--2---:R-:W-:Y:S01]  /*10560*/  IMAD.X R15, R8, 0x1, R193, P0 ;  /* 0x00000001080f7824 */ /* 0x004fe200000e06c1 */
[C---:B------:R-:W-:Y:S01]  /*10570*/  IADD3 R12, P0, R11.reuse, R212, RZ ;  /* 0x000000d40b0c7210 */ /* 0x040fe20007f1e0ff */
[----:B---3--:R-:W-:Y:S04]  /*10580*/  IMAD.SHL.U32 R5, R4, 0x2, RZ ;  /* 0x0000000204057824 */ /* 0x008fe800078e00ff */
[C---:B------:R-:W-:Y:S01]  /*10590*/  IMAD.X R13, R8.reuse, 0x1, R210, P0 ;  /* 0x00000001080d7824 */ /* 0x040fe200000e06d2 */
[----:B------:R1:W-:Y:S01]  /*105a0*/  LDGSTS.E.BYPASS.LTC128B.128 [R5+0xc100], [R14.64], !P5 ;  /* 0x0c1000000e057fae */ /* 0x0003e2000e901d4e */
[----:B------:R-:W-:Y:S03]  /*105b0*/  IADD3 R10, P0, R11, R214, RZ ;  /* 0x000000d60b0a7210 */ /* 0x000fe60007f1e0ff */
[----:B------:R1:W-:Y:S02]  /*105c0*/  LDGSTS.E.BYPASS.LTC128B.128 [R5+0xe100], [R12.64], !P4 ;  /* 0x0e1000000c057fae */ /* 0x0003e4000e101d4e */
[----:B------:R-:W-:Y:S01]  /*105d0*/  IMAD.X R11, R8, 0x1, R209, P0 ;  /* 0x00000001080b7824 */ /* 0x000fe200000e06d1 */
[C---:B----4-:R-:W-:Y:S04]  /*105e0*/  IADD3 R8, P0, R3.reuse, R211, RZ ;  /* 0x000000d303087210 */ /* 0x050fe80007f1e0ff */
[----:B------:R1:W-:Y:S01]  /*105f0*/  LDGSTS.E.BYPASS.LTC128B.128 [R5+0x10100], [R10.64], !P6 ;  /* 0x101000000a057fae */ /* 0x0003e2000f101d4e */
[C---:B------:R-:W-:Y:S01]  /*10600*/  IMAD.X R9, R6.reuse, 0x1, R193, P0 ;  /* 0x0000000106097824 */ /* 0x040fe200000e06c1 */
[C---:B------:R-:W-:Y:S04]  /*10610*/  IADD3 R16, P0, R3.reuse, R212, RZ ;  /* 0x000000d403107210 */ /* 0x040fe80007f1e0ff */
[----:B------:R1:W-:Y:S01]  /*10620*/  LDGSTS.E.BYPASS.LTC128B.128 [R5+0xd100], [R8.64], !P5 ;  /* 0x0d10000008057fae */ /* 0x0003e2000e901d4e */
[C---:B------:R-:W-:Y:S02]  /*10630*/  IADD3.X R17, R6.reuse, R210, RZ, P0, !PT ;  /* 0x000000d206117210 */ /* 0x040fe400007fe4ff */
[----:B------:R-:W-:Y:S03]  /*10640*/  IADD3 R18, P0, R3, R214, RZ ;  /* 0x000000d603127210 */ /* 0x000fe60007f1e0ff */
[----:B------:R1:W-:Y:S02]  /*10650*/  LDGSTS.E.BYPASS.LTC128B.128 [R5+0xf100], [R16.64], !P4 ;  /* 0x0f10000010057fae */ /* 0x0003e4000e101d4e */
[----:B------:R-:W-:Y:S05]  /*10660*/  IMAD.X R19, R6, 0x1, R209, P0 ;  /* 0x0000000106137824 */ /* 0x000fea00000e06d1 */
[----:B------:R1:W-:Y:S03]  /*10670*/  LDGSTS.E.BYPASS.LTC128B.128 [R5+0x11100], [R18.64], !P6 ;  /* 0x1110000012057fae */ /* 0x0003e6000f101d4e */
.L_x_1035:
[----:B------:R-:W-:Y:S01]  /*10680*/  UIADD3 UR4, UR5, 0x1, URZ ;  /* 0x0000000105047890 */ /* 0x000fe2000fffe03f */
[----:B------:R-:W0:Y:S01]  /*10690*/  LDGDEPBAR ;  /* 0x00000000000079af */ /* 0x000e220000000000 */
[----:B------:R-:W-:Y:S01]  /*106a0*/  UISETP.GE.AND UP0, UPT, UR5, 0x1, UPT ;  /* 0x000000010500788c */ /* 0x000fe2000bf06270 */
[----:B------:R-:W-:Y:S01]  /*106b0*/  ISETP.GE.AND P0, PT, R194, R213, PT ;  /* 0x000000d5c200720c */ /* 0x000fe20003f06270 */
[----:B------:R-:W-:Y:S01]  /*106c0*/  IMAD.MOV.U32 R3, RZ, RZ, R0 ;  /* 0x000000ffff037224 */ /* 0x000fe200078e0000 */
[----:B------:R-:W-:Y:S01]  /*106d0*/  IADD3 R213, R213, -0x1, RZ ;  /* 0xffffffffd5d57810 */ /* 0x000fe20007ffe0ff */
[----:B------:R-:W-:Y:S01]  /*106e0*/  USEL UR5, UR4, URZ, !UP0 ;  /* 0x0000003f04057287 */ /* 0x000fe2000c000000 */
[----:B------:R-:W-:Y:S09]  /*106f0*/  IMAD.MOV.U32 R132, RZ, RZ, R2 ;  /* 0x000000ffff847224 */ /* 0x000ff200078e0002 */
[----:B------:R-:W-:-:S05]  /*10700*/  @!P0 BRA `(.L_x_1036) ;  /* 0xffffc70000008947 */ /* 0x000fca000383ffff */
.L_x_1025:
[----:B------:R-:W2:Y:S01]  /*10710*/  SHFL.BFLY PT, R4, R207, 0x2, 0x1f ;  /* 0x0c401f00cf047f89 */ /* 0x000ea200000e0000 */
[----:B------:R-:W-:-:S03]  /*10720*/  PLOP3.LUT P2, PT, PT, PT, PT, 0x8, 0x0 ;  /* 0x000000000000781c */ /* 0x000fc60003f4e170 */
[----:B------:R-:W3:Y:S01]  /*10730*/  SHFL.BFLY PT, R3, R208, 0x2, 0x1f ;  /* 0x0c401f00d0037f89 */ /* 0x000ee200000e0000 */
[----:B-12---:R-:W-:Y:S02]  /*10740*/  FADD.FTZ R7, R4, R207 ;  /* 0x000000cf04077221 */ /* 0x006fe40000010000 */
[----:B------:R-:W-:Y:S01]  /*10750*/  CS2R R4, SRZ ;  /* 0x0000000000047805 */ /* 0x000fe2000001ff00 */
[----:B---3--:R-:W-:Y:S02]  /*10760*/  FADD.FTZ R8, R3, R208 ;  /* 0x000000d003087221 */ /* 0x008fe40000010000 */
        /* <DEDUP_REMOVED lines=10> */
[----:B------:R-:W-:-:S04]  /*10810*/  @P0 MOV R10, 0x3f317218 ;  /* 0x3f317218000a0802 */ /* 0x000fc80000000f00 */
[----:B------:R-:W2:Y:S08]  /*10820*/  @P1 MUFU.LG2 R6, R6 ;  /* 0x0000000600061308 */ /* 0x000eb00000000c00 */
[----:B------:R-:W-:Y:S01]  /*10830*/  @P0 MUFU.RCP R4, R3 ;  /* 0x0000000300040308 */ /* 0x000fe20000001000 */
[C---:B-1----:R-:W-:Y:S02]  /*10840*/  FMUL.FTZ R128, R5.reuse, R128 ;  /* 0x0000008005807220 */ /* 0x042fe40000410000 */
[----:B------:R-:W-:-:S02]  /*10850*/  FMUL.FTZ R129, R5, R129 ;  /* 0x0000008105817220 */ /* 0x000fc40000410000 */
[C---:B------:R-:W-:Y:S02]  /*10860*/  FMUL.FTZ R124, R5.reuse, R124 ;  /* 0x0000007c057c7220 */ /* 0x040fe40000410000 */
[C---:B------:R-:W-:Y:S01]  /*10870*/  FMUL.FTZ R125, R5.reuse, R125 ;  /* 0x0000007d057d7220 */ /* 0x040fe20000410000 */
[----:B------:R-:W1:Y:S01]  /*10880*/  @P0 MUFU.LG2 R3, R3 ;  /* 0x0000000300030308 */ /* 0x000e620000000c00 */
        /* <DEDUP_REMOVED lines=43> */
[----:B------:R-:W-:Y:S02]  /*10b40*/  FMUL.FTZ R97, R5, R97 ;  /* 0x0000006105617220 */ /* 0x000fe40000410000 */
[----:B--2---:R-:W-:Y:S02]  /*10b50*/  @P1 FMUL.FTZ R5, R6, 0.69314718246459960938 ;  /* 0x3f31721806051820 */ /* 0x004fe40000410000 */
[----:B------:R-:W-:-:S02]  /*10b60*/  @P1 FMUL.FTZ R6, R9, c[0x0][0x2d0] ;  /* 0x0000b40009061a20 */ /* 0x000fc40000410000 */
        /* <DEDUP_REMOVED lines=52> */
.L_x_985:
        /* <DEDUP_REMOVED lines=165> */
.L_x_1038:
        /* <DEDUP_REMOVED lines=9> */
[----:B------:R-:W-:Y:S01]  /*11990*/  UMOV UR13, UR17 ;  /* 0x00000011000d7c82 */ /* 0x000fe20008000000 */
        /* <DEDUP_REMOVED lines=13> */
[----:B------:R-:W-:Y:S01]  /*11a70*/  UIMAD UR17, UR16, UR5, UR17 ;  /* 0x00000005101172a4 */ /* 0x000fe2000f8e0211 */
[CC--:B------:R-:W-:Y:S01]  /*11a80*/  LEA.HI R4, R3.reuse, R0.reuse, RZ, 0x3 ;  /* 0x0000000003047211 */ /* 0x0c0fe200078f18ff */
[----:B------:R-:W-:Y:S01]  /*11a90*/  USHF.R.S32.HI UR16, URZ, 0x1f, UR11 ;  /* 0x0000001f3f107899 */ /* 0x000fe2000801140b */
[----:B------:R-:W-:Y:S01]  /*11aa0*/  LEA.HI R3, R3, R0, RZ, 0x6 ;  /* 0x0000000003037211 */ /* 0x000fe200078f30ff */
[----:B------:R-:W-:Y:S01]  /*11ab0*/  IMAD R2, R2, 0x10, R11 ;  /* 0x0000001002027824 */ /* 0x000fe200078e020b */
[----:B------:R-:W-:-:S02]  /*11ac0*/  UIMAD UR9, UR8, UR6, URZ ;  /* 0x00000006080972a4 */ /* 0x000fc4000f8e023f */
[----:B------:R-:W-:Y:S01]  /*11ad0*/  USEL UR16, UR16, URZ, !UP1 ;  /* 0x0000003f10107287 */ /* 0x000fe2000c800000 */
[----:B------:R-:W-:Y:S01]  /*11ae0*/  IMAD R6, R9, 0x8, R2 ;  /* 0x0000000809067824 */ /* 0x000fe200078e0202 */
[----:B------:R-:W-:Y:S01]  /*11af0*/  UIMAD.WIDE.U32 UR12, UR10, UR6, UR12 ;  /* 0x000000060a0c72a5 */ /* 0x000fe2000f8e000c */
[----:B------:R-:W-:Y:S01]  /*11b00*/  IMAD.SHL.U32 R3, R3, 0x8, RZ ;  /* 0x0000000803037824 */ /* 0x000fe200078e00ff */
[----:B------:R-:W-:Y:S02]  /*11b10*/  UIMAD UR9, UR10, UR7, UR9 ;  /* 0x000000070a0972a4 */ /* 0x000fe4000f8e0209 */
[----:B-1----:R-:W-:Y:S01]  /*11b20*/  LEA R6, R57, R6, 0x7 ;  /* 0x0000000639067211 */ /* 0x002fe200078e38ff */
[----:B------:R-:W-:Y:S02]  /*11b30*/  ULDC.64 UR6, c[0x0][0x498] ;  /* 0x0001260000067ab9 */ /* 0x000fe40000000a00 */
[----:B------:R-:W-:Y:S02]  /*11b40*/  USEL UR11, UR11, URZ, !UP1 ;  /* 0x0000003f0b0b7287 */ /* 0x000fe4000c800000 */
        /* <DEDUP_REMOVED lines=9> */
[----:B------:R-:W-:Y:S01]  /*11be0*/  IMAD.MOV R11, RZ, RZ, -R14 ;  /* 0x000000ffff0b7224 */ /* 0x000fe200078e0a0e */
[----:B------:R-:W-:Y:S01]  /*11bf0*/  ULDC.64 UR4, c[0x0][0x3e8] ;  /* 0x0000fa0000047ab9 */ /* 0x000fe20000000a00 */
[----:B------:R-:W-:Y:S01]  /*11c00*/  IMAD.IADD R9, R0, 0x1, -R9 ;  /* 0x0000000100097824 */ /* 0x000fe200078e0a09 */
[----:B------:R-:W-:Y:S01]  /*11c10*/  UIMAD UR8, UR8, UR4, URZ ;  /* 0x00000004080872a4 */ /* 0x000fe2000f8e023f */
[----:B------:R-:W-:Y:S01]  /*11c20*/  IMAD R6, R11, c[0x0][0x4e8], R6 ;  /* 0x00013a000b067a24 */ /* 0x000fe200078e0206 */
[----:B------:R-:W-:Y:S01]  /*11c30*/  SHF.R.S32.HI R11, RZ, 0x1f, R14 ;  /* 0x0000001fff0b7819 */ /* 0x000fe2000001140e */
[----:B------:R-:W-:Y:S01]  /*11c40*/  IMAD.U32 R0, RZ, RZ, UR7 ;  /* 0x00000007ff007e24 */ /* 0x000fe2000f8e00ff */
[----:B------:R-:W-:Y:S01]  /*11c50*/  IADD3 R14, P0, R14, UR12, RZ ;  /* 0x0000000c0e0e7c10 */ /* 0x000fe2000ff1e0ff */
[----:B------:R-:W-:Y:S01]  /*11c60*/  UIADD3 UR19, UR19, UR17, URZ ;  /* 0x0000001113137290 */ /* 0x000fe2000fffe03f */
[----:B------:R-:W-:Y:S01]  /*11c70*/  SHF.R.S32.HI R17, RZ, 0x1f, R6 ;  /* 0x0000001fff117819 */ /* 0x000fe20000011406 */
[----:B------:R-:W-:Y:S01]  /*11c80*/  UIMAD UR5, UR10, UR5, UR8 ;  /* 0x000000050a0572a4 */ /* 0x000fe2000f8e0208 */
[----:B------:R-:W-:Y:S01]  /*11c90*/  IADD3.X R15, R11, UR13, R0, P0, !PT ;  /* 0x0000000d0b0f7c10 */ /* 0x000fe200087fe400 */
[----:B------:R-:W-:Y:S01]  /*11ca0*/  IMAD.SHL.U32 R11, R4, 0x40, RZ ;  /* 0x00000040040b7824 */ /* 0x000fe200078e00ff */
        /* <DEDUP_REMOVED lines=12> */
[----:B------:R-:W-:Y:S01]  /*11d70*/  SHF.R.U32.HI R6, RZ, 0x3, R11 ;  /* 0x00000003ff067819 */ /* 0x000fe2000001160b */
[----:B------:R-:W-:Y:S01]  /*11d80*/  UIMAD UR7, UR11, UR7, UR16 ;  /* 0x000000070b0772a4 */ /* 0x000fe2000f8e0210 */
[----:B------:R-:W-:Y:S01]  /*11d90*/  SHFL.IDX PT, R50, R16, RZ, 0x1c1f ;  /* 0x001c1fff10327589 */ /* 0x000fe200000e0000 */
[----:B------:R-:W-:Y:S01]  /*11da0*/  IMAD.IADD R12, R15, 0x1, R17 ;  /* 0x000000010f0c7824 */ /* 0x000fe200078e0211 */
[----:B------:R-:W-:Y:S01]  /*11db0*/  UIMAD.WIDE.U32 UR18, UR11, UR6, UR18 ;  /* 0x000000060b1272a5 */ /* 0x000fe2000f8e0012 */
[----:B------:R-:W-:Y:S01]  /*11dc0*/  IMAD.SHL.U32 R0, R9, 0x8, RZ ;  /* 0x0000000809007824 */ /* 0x000fe200078e00ff */
[----:B------:R-:W-:Y:S01]  /*11dd0*/  SHFL.IDX PT, R48, R16, 0x1, 0x1c1f ;  /* 0x003c1f0010307f89 */ /* 0x000fe200000e0000 */
[----:B------:R-:W-:Y:S01]  /*11de0*/  IMAD.MOV.U32 R9, RZ, RZ, R13 ;  /* 0x000000ffff097224 */ /* 0x000fe200078e000d */
[----:B------:R-:W-:Y:S01]  /*11df0*/  @P1 SHF.R.U32.HI R9, RZ, c[0x0][0x4f0], R10 ;  /* 0x00013c00ff091a19 */ /* 0x000fe2000001160a */
[----:B------:R-:W-:Y:S01]  /*11e00*/  UIADD3 UR7, UR19, UR7, URZ ;  /* 0x0000000713077290 */ /* 0x000fe2000fffe03f */
[----:B------:R-:W-:Y:S01]  /*11e10*/  LEA.HI.X R12, R14, c[0x0][0x454], R12, 0x2, P0 ;  /* 0x000115000e0c7a11 */ /* 0x000fe200000f140c */
[----:B------:R-:W-:Y:S01]  /*11e20*/  IMAD.U32 R15, RZ, RZ, UR19 ;  /* 0x00000013ff0f7e24 */ /* 0x000fe2000f8e00ff */
[----:B------:R-:W-:Y:S01]  /*11e30*/  LOP3.LUT R11, R11, 0x38, R0, 0xf8, !PT ;  /* 0x000000380b0b7812 */ /* 0x000fe200078ef800 */
[----:B------:R-:W-:Y:S01]  /*11e40*/  IMAD.MOV R10, RZ, RZ, -R9 ;  /* 0x000000ffff0a7224 */ /* 0x000fe200078e0a09 */
[----:B------:R-:W-:Y:S01]  /*11e50*/  MOV R14, UR18 ;  /* 0x00000012000e7c02 */ /* 0x000fe20008000f00 */
[----:B------:R-:W1:Y:S01]  /*11e60*/  SHFL.IDX PT, R51, R12, RZ, 0x1c1f ;  /* 0x001c1fff0c337589 */ /* 0x000e6200000e0000 */
[----:B------:R-:W-:Y:S01]  /*11e70*/  LOP3.LUT R6, R11, R6, RZ, 0x3c, !PT ;  /* 0x000000060b067212 */ /* 0x000fe200078e3cff */
[----:B------:R-:W-:Y:S01]  /*11e80*/  IMAD R10, R10, c[0x0][0x4e8], R13 ;  /* 0x00013a000a0a7a24 */ /* 0x000fe200078e020d */
[----:B------:R-:W-:Y:S01]  /*11e90*/  SHF.R.S32.HI R11, RZ, 0x1f, R9 ;  /* 0x0000001fff0b7819 */ /* 0x000fe20000011409 */
[----:B------:R-:W2:Y:S01]  /*11ea0*/  SHFL.IDX PT, R49, R12, 0x1, 0x1c1f ;  /* 0x003c1f000c317f89 */ /* 0x000ea200000e0000 */
[----:B------:R-:W-:Y:S01]  /*11eb0*/  IMAD R13, R57, 0x80, R2 ;  /* 0x00000080390d7824 */ /* 0x000fe200078e0202 */
[----:B------:R-:W-:Y:S01]  /*11ec0*/  LOP3.LUT R6, R6, 0x7ffffe00, R3, 0xf8, !PT ;  /* 0x7ffffe0006067812 */ /* 0x000fe200078ef803 */
[----:B-----5:R-:W-:-:S02]  /*11ed0*/  IMAD R2, R5, c[0x0][0x4e8], RZ ;  /* 0x00013a0005027a24 */ /* 0x020fc400078e02ff */
[----:B------:R-:W-:Y:S01]  /*11ee0*/  IMAD.U32 R15, RZ, RZ, UR7 ;  /* 0x00000007ff0f7e24 */ /* 0x000fe2000f8e00ff */
[----:B------:R-:W-:Y:S01]  /*11ef0*/  IADD3 R5, R13, 0x8, RZ ;  /* 0x000000080d057810 */ /* 0x000fe20007ffe0ff */
[----:B------:R-:W-:Y:S01]  /*11f00*/  IMAD R18, R11, c[0x0][0x3e0], RZ ;  /* 0x0000f8000b127a24 */ /* 0x000fe200078e02ff */
[-C--:B------:R-:W-:Y:S01]  /*11f10*/  ISETP.GE.OR P1, PT, R13, R2.reuse, P2 ;  /* 0x000000020d00720c */ /* 0x080fe20001726670 */
[----:B------:R-:W-:Y:S01]  /*11f20*/  IMAD.WIDE.U32 R14, R9, c[0x0][0x3e0], R14 ;  /* 0x0000f800090e7a25 */ /* 0x000fe200078e000e */
[----:B------:R-:W-:-:S03]  /*11f30*/  ISETP.GE.OR P0, PT, R5, R2, P2 ;  /* 0x000000020500720c */ /* 0x000fc60001706670 */
[----:B------:R-:W-:Y:S01]  /*11f40*/  IMAD R18, R9, c[0x0][0x3e4], R18 ;  /* 0x0000f90009127a24 */ /* 0x000fe200078e0212 */
[----:B------:R-:W-:Y:S01]  /*11f50*/  SHF.R.S32.HI R9, RZ, 0x1f, R10 ;  /* 0x0000001fff097819 */ /* 0x000fe2000001140a */
[----:B------:R-:W-:Y:S02]  /*11f60*/  IMAD.SHL.U32 R58, R6, 0x2, RZ ;  /* 0x00000002063a7824 */ /* 0x000fe400078e00ff */
[----:B------:R-:W-:Y:S01]  /*11f70*/  IMAD R57, R57, 0x80, R4 ;  /* 0x0000008039397824 */ /* 0x000fe200078e0204 */
[----:B------:R-:W-:Y:S01]  /*11f80*/  IADD3 R15, R15, R18, RZ ;  /* 0x000000120f0f7210 */ /* 0x000fe20007ffe0ff */
[----:B------:R-:W-:Y:S02]  /*11f90*/  IMAD R9, R9, c[0x0][0x3d8], RZ ;  /* 0x0000f60009097a24 */ /* 0x000fe400078e02ff */
[----:B-1----:R1:W-:Y:S02]  /*11fa0*/  @!P1 ST.E [R50.64], R7 ;  /* 0x0000000732009985 */ /* 0x0023e4000c10190e */
[----:B------:R-:W-:-:S02]  /*11fb0*/  IMAD R3, R10, c[0x0][0x3dc], R9 ;  /* 0x0000f7000a037a24 */ /* 0x000fc400078e0209 */
        /* <DEDUP_REMOVED lines=38> */
.L_x_1040:
[----:B--2---:R-:W-:Y:S05]  /*12220*/  BSYNC B0 ;  /* 0x0000000000007941 */ /* 0x004fea0003800000 */
.L_x_1039:
        /* <DEDUP_REMOVED lines=23> */
.L_x_1042:
[----:B------:R-:W-:Y:S05]  /*123a0*/  BSYNC B0 ;  /* 0x0000000000007941 */ /* 0x000fea0003800000 */
.L_x_1041:
        /* <DEDUP_REMOVED lines=23> */
.L_x_1044:
[----:B------:R-:W-:Y:S05]  /*12520*/  BSYNC B0 ;  /* 0x0000000000007941 */ /* 0x000fea0003800000 */
.L_x_1043:
        /* <DEDUP_REMOVED lines=24> */
.L_x_1037:
        /* <DEDUP_REMOVED lines=31> */
.L_x_1045:
        /* <DEDUP_REMOVED lines=43> */
.L_x_1047:
[----:B------:R-:W-:Y:S05]  /*12b50*/  BSYNC B0 ;  /* 0x0000000000007941 */ /* 0x000fea0003800000 */
.L_x_1046:
        /* <DEDUP_REMOVED lines=70> */
.L_x_1049:
[----:B------:R-:W-:Y:S05]  /*12fc0*/  BSYNC B0 ;  /* 0x0000000000007941 */ /* 0x000fea0003800000 */
.L_x_1048:
        /* <DEDUP_REMOVED lines=21> */
.L_x_1051:
[----:B------:R-:W-:Y:S05]  /*13120*/  BSYNC B0 ;  /* 0x0000000000007941 */ /* 0x000fea0003800000 */
.L_x_1050:
        /* <DEDUP_REMOVED lines=21> */
.L_x_1053:
[----:B------:R-:W-:Y:S05]  /*13280*/  BSYNC B0 ;  /* 0x0000000000007941 */ /* 0x000fea0003800000 */
.L_x_1052:
        /* <DEDUP_REMOVED lines=22> */
.L_x_1054:
        /* <DEDUP_REMOVED lines=9> */
.L_x_1509:


//--------------------- .text._ZN7cutlass13device_kernelIN5flash19enable_sm80_to_sm89INS1_16FlashAttnFwdSm80INS1_25CollectiveMainloopFwdSm80ILi8ELi2ELb0EN4cute5tupleIJNS5_1CILi128EEENS7_ILi64EEENS7_ILi192EEEEEELi192ENS_6half_tEfNS_4arch4Sm80ELb0ELb1ELb1ELb1ELb1ELb1ELb1ELb0EEENS1_21CollectiveEpilogueFwdINS6_IJS8_SA_S9_EEENS6_IJNS7_ILi1EEESI_SI_EEESC_SE_Li256ELb1ELb1ELb0ELb0EEENS1_19SingleTileSchedulerILb1ELb0ELb1ELi128EEEEEEEEEvNT_6ParamsE --------------------------
	.section	.text._ZN7cutlass13device_kernelIN5flash19enable_sm80_to_sm89INS1_16FlashAttnFwdSm80INS1_25CollectiveMainloopFwdSm80ILi8ELi2ELb0EN4cute5tupleIJNS5_1CILi128EEENS7_ILi64EEENS7_ILi192EEEEEELi192ENS_6half_tEfNS_4arch4Sm80ELb0ELb1ELb1ELb1ELb1ELb1ELb1ELb0EEENS1_21CollectiveEpilogueFwdINS6_IJS8_SA_S9_EEENS6_IJNS7_ILi1EEESI_SI_EEESC_SE_Li256ELb1ELb1ELb0ELb0EEENS1_19SingleTileSchedulerILb1ELb0ELb1ELi128EEEEEEEEEvNT_6ParamsE,"ax",@progbits
	.sectioninfo	@"SHI_REGISTERS=241"
	.align	128
.text._ZN7cutlass13device_kernelIN5flash19enable_sm80_to_sm89INS1_16FlashAttnFwdSm80INS1_25CollectiveMainloopFwdSm80ILi8ELi2ELb0EN4cute5tupleIJNS5_1CILi128EEENS7_ILi64EEENS7_ILi192EEEEEELi192ENS_6half_tEfNS_4arch4Sm80ELb0ELb1ELb1ELb1ELb1ELb1ELb1ELb0EEENS1_21CollectiveEpilogueFwdINS6_IJS8_SA_S9_EEENS6_IJNS7_ILi1EEESI_SI_EEESC_SE_Li256ELb1ELb1ELb0ELb0EEENS1_19SingleTileSchedulerILb1ELb0ELb1ELi128EEEEEEEEEvNT_6ParamsE:
        .type           _ZN7cutlass13device_kernelIN5flash19enable_sm80_to_sm89INS1_16FlashAttnFwdSm80INS1_25CollectiveMainloopFwdSm80ILi8ELi2ELb0EN4cute5tupleIJNS5_1CILi128EEENS7_ILi64EEENS7_ILi192EEEEEELi192ENS_6half_tEfNS_4arch4Sm80ELb0ELb1ELb1ELb1ELb1ELb1ELb1ELb0EEENS1_21CollectiveEpilogueFwdINS6_IJS8_SA_S9_EEENS6_IJNS7_ILi1EEESI_SI_EEESC_SE_Li256ELb1ELb1ELb0ELb0EEENS1_19SingleTileSchedulerILb1ELb0ELb1ELi128EEEEEEEEEvNT_6ParamsE,@function
        .size           _ZN7cutlass13device_kernelIN5flash19enable_sm80_to_sm89INS1_16FlashAttnFwdSm80INS1_25CollectiveMainloopFwdSm80ILi8ELi2ELb0EN4cute5tupleIJNS5_1CILi128EEENS7_ILi64EEENS7_ILi192EEEEEELi192ENS_6half_tEfNS_4arch4Sm80ELb0ELb1ELb1ELb1ELb1ELb1ELb1ELb0EEENS1_21CollectiveEpilogueFwdINS6_IJS8_SA_S9_EEENS6_IJNS7_ILi1EEESI_SI_EEESC_SE_Li256ELb1ELb1ELb0ELb0EEENS1_19SingleTileSchedulerILb1ELb0ELb1ELi128EEEEEEEEEvNT_6ParamsE,(.L_x_1510 - _ZN7cutlass13device_kernelIN5flash19enable_sm80_to_sm89INS1_16FlashAttnFwdSm80INS1_25CollectiveMainloopFwdSm80ILi8ELi2ELb0EN4cute5tupleIJNS5_1CILi128EEENS7_ILi64EEENS7_ILi192EEEEEELi192ENS_6half_tEfNS_4arch4Sm80ELb0ELb1ELb1ELb1ELb1ELb1ELb1ELb0EEENS1_21CollectiveEpilogueFwdINS6_IJS8_SA_S9_EEENS6_IJNS7_ILi1EEESI_SI_EEESC_SE_Li256ELb1ELb1ELb0ELb0EEENS1_19SingleTileSchedulerILb1ELb0ELb1ELi128EEEEEEEEEvNT_6ParamsE)
        .other          _ZN7cutlass13device_kernelIN5flash19enable_sm80_to_sm89INS1_16FlashAttnFwdSm80INS1_25CollectiveMainloopFwdSm80ILi8ELi2ELb0EN4cute5tupleIJNS5_1CILi128EEENS7_ILi64EEENS7_ILi192EEEEEELi192ENS_6half_tEfNS_4arch4Sm80ELb0ELb1ELb1ELb1ELb1ELb1ELb1ELb0EEENS1_21CollectiveEpilogueFwdINS6_IJS8_SA_S9_EEENS6_IJNS7_ILi1EEESI_SI_EEESC_SE_Li256ELb1ELb1ELb0ELb0EEENS1_19SingleTileSchedulerILb1ELb0ELb1ELi128EEEEEEEEEvNT_6ParamsE,@"STO_CUDA_ENTRY STV_DEFAULT"
_ZN7cutlass13device_kernelIN5flash19enable_sm80_to_sm89INS1_16FlashAttnFwdSm80INS1_25CollectiveMainloopFwdSm80ILi8ELi2ELb0EN4cute5tupleIJNS5_1CILi128EEENS7_ILi64EEENS7_ILi192EEEEEELi192ENS_6half_tEfNS_4arch4Sm80ELb0ELb1ELb1ELb1ELb1ELb1ELb1ELb0EEENS1_21CollectiveEpilogueFwdINS6_IJS8_SA_S9_EEENS6_IJNS7_ILi1EEESI_SI_EEESC_SE_Li256ELb1ELb1ELb0ELb0EEENS1_19SingleTileSchedulerILb1ELb0ELb1ELi128EEEEEEEEEvNT_6ParamsE:
        /* <DEDUP_REMOVED lines=20> */
.L_x_1056:
        /* <DEDUP_REMOVED lines=13> */
.L_x_1058:
[----:B------:R-:W-:Y:S02]  /*0210*/  ULDC UR5, c[0x0][0x54c] ;  /* 0x0001530000057ab9 */ /* 0x000fe40000000800 */
.L_x_1057:
[----:B------:R-:W-:Y:S02]  /*0220*/  ULDC UR4, c[0x0][0x548] ;  /* 0x0001520000047ab9 */ /* 0x000fe40000000800 */
[----:B------:R-:W-:-:S02]  /*0230*/  USHF.L.U32 UR15, UR12, 0x7, URZ ;  /* 0x000000070c0f7899 */ /* 0x000fc4000800063f */
[----:B------:R-:W-:-:S04]  /*0240*/  UIMAD UR4, UR5, UR4, URZ ;  /* 0x00000004050472a4 */ /* 0x000fc8000f8e023f */
[----:B------:R-:W-:-:S04]  /*0250*/  UISETP.GE.AND UP0, UPT, UR15, UR4, UPT ;  /* 0x000000040f00728c */ /* 0x000fc8000bf06270 */
[----:B------:R-:W-:Y:S01]  /*0260*/  USEL UR9, UR9, 0xffffffff, !UP0 ;  /* 0xffffffff09097887 */ /* 0x000fe2000c000000 */
[----:B------:R-:W-:Y:S05]  /*0270*/  BRA `(.L_x_1059) ;  /* 0x000001b000007947 */ /* 0x000fea0003800000 */
.L_x_1055:
        /* <DEDUP_REMOVED lines=8> */
.L_x_1060:
        /* <DEDUP_REMOVED lines=13> */
.L_x_1062:
[----:B------:R-:W-:Y:S02]  /*03d0*/  ULDC UR5, c[0x0][0x54c] ;  /* 0x0001530000057ab9 */ /* 0x000fe40000000800 */
.L_x_1061:
[----:B------:R-:W-:Y:S02]  /*03e0*/  ULDC UR4, c[0x0][0x548] ;  /* 0x0001520000047ab9 */ /* 0x000fe40000000800 */
[----:B------:R-:W-:-:S02]  /*03f0*/  USHF.L.U32 UR15, UR12, 0x7, URZ ;  /* 0x000000070c0f7899 */ /* 0x000fc4000800063f */
[----:B------:R-:W-:-:S04]  /*0400*/  UIMAD UR4, UR5, UR4, URZ ;  /* 0x00000004050472a4 */ /* 0x000fc8000f8e023f */
[----:B------:R-:W-:-:S04]  /*0410*/  UISETP.GE.AND UP0, UPT, UR15, UR4, UPT ;  /* 0x000000040f00728c */ /* 0x000fc8000bf06270 */
[----:B------:R-:W-:-:S06]  /*0420*/  USEL UR9, UR9, 0xffffffff, !UP0 ;  /* 0xffffffff09097887 */ /* 0x000fcc000c000000 */
.L_x_1059:
        /* <DEDUP_REMOVED lines=24> */
[----:B------:R-:W-:-:S02]  /*05b0*/  PLOP3.LUT P1, PT, PT, PT, UP0, 0x80, 0x0 ;  /* 0x000000000000781c */ /* 0x000fc40003f2f008 */
[----:B------:R-:W-:Y:S01]  /*05c0*/  PLOP3.LUT P0, PT, PT, PT, UP1, 0x80, 0x0 ;  /* 0x000000000000781c */ /* 0x000fe20003f0f018 */
[----:B------:R-:W-:Y:S01]  /*05d0*/  UIMAD.WIDE UR18, UR9, UR6, UR18 ;  /* 0x00000006091272a5 */ /* 0x000fe2000f8e0212 */
[----:B------:R-:W2:Y:S01]  /*05e0*/  @P3 LDG.E R3, [R6.64] ;  /* 0x0000000a06033981 */ /* 0x000ea2000c1e1900 */
[----:B------:R-:W-:Y:S01]  /*05f0*/  @UP2 UIMAD.WIDE UR20, UR9, UR6, UR20 ;  /* 0x00000006091422a5 */ /* 0x000fe2000f8e0214 */
[----:B------:R-:W-:Y:S01]  /*0600*/  IMAD.MOV.U32 R196, RZ, RZ, RZ ;  /* 0x000000ffffc47224 */ /* 0x000fe200078e00ff */
[----:B------:R-:W-:Y:S01]  /*0610*/  @UP0 UIMAD.WIDE UR4, UR9, UR6, UR4 ;  /* 0x00000006090402a5 */ /* 0x000fe2000f8e0204 */
[----:B------:R-:W-:Y:S01]  /*0620*/  MOV R197, c[0x0][0x168] ;  /* 0x00005a0000c57a02 */ /* 0x000fe20000000f00 */
[----:B------:R-:W-:Y:S01]  /*0630*/  UIMAD.WIDE UR16, UR9, UR6, UR16 ;  /* 0x00000006091072a5 */ /* 0x000fe2000f8e0210 */
[----:B------:R-:W-:Y:S01]  /*0640*/  IMAD.MOV.U32 R95, RZ, RZ, RZ ;  /* 0x000000ffff5f7224 */ /* 0x000fe200078e00ff */
[----:B------:R-:W-:Y:S01]  /*0650*/  MOV R12, UR20 ;  /* 0x00000014000c7c02 */ /* 0x000fe20008000f00 */
[----:B------:R-:W-:Y:S01]  /*0660*/  IMAD.MOV.U32 R0, RZ, RZ, RZ ;  /* 0x000000ffff007224 */ /* 0x000fe200078e00ff */
[----:B------:R-:W-:Y:S01]  /*0670*/  MOV R11, UR5 ;  /* 0x00000005000b7c02 */ /* 0x000fe20008000f00 */
[----:B------:R-:W-:Y:S01]  /*0680*/  IMAD.U32 R13, RZ, RZ, UR21 ;  /* 0x00000015ff0d7e24 */ /* 0x000fe2000f8e00ff */
[----:B------:R-:W-:Y:S01]  /*0690*/  MOV R8, UR16 ;  /* 0x0000001000087c02 */ /* 0x000fe20008000f00 */
[----:B------:R-:W-:-:S02]  /*06a0*/  IMAD.U32 R10, RZ, RZ, UR4 ;  /* 0x00000004ff0a7e24 */ /* 0x000fc4000f8e00ff */
[----:B------:R-:W-:Y:S01]  /*06b0*/  IMAD.U32 R4, RZ, RZ, UR18 ;  /* 0x00000012ff047e24 */ /* 0x000fe2000f8e00ff */
[----:B------:R1:W5:Y:S01]  /*06c0*/  @P2 LDG.E R196, [R12.64] ;  /* 0x0000000a0cc42981 */ /* 0x000362000c1e1900 */
[----:B------:R-:W-:Y:S02]  /*06d0*/  IMAD.U32 R5, RZ, RZ, UR19 ;  /* 0x00000013ff057e24 */ /* 0x000fe4000f8e00ff */
[----:B------:R-:W-:Y:S01]  /*06e0*/  IMAD.U32 R9, RZ, RZ, UR17 ;  /* 0x00000011ff097e24 */ /* 0x000fe2000f8e00ff */
[----:B------:R1:W5:Y:S04]  /*06f0*/  @P1 LDG.E R197, [R10.64] ;  /* 0x0000000a0ac51981 */ /* 0x000368000c1e1900 */
[----:B------:R1:W5:Y:S04]  /*0700*/  @P4 LDG.E R95, [R4.64] ;  /* 0x0000000a045f4981 */ /* 0x000368000c1e1900 */
[----:B------:R1:W5:Y:S01]  /*0710*/  @P0 LDG.E R0, [R8.64] ;  /* 0x0000000a08000981 */ /* 0x000362000c1e1900 */
[----:B------:R-:W3:Y:S01]  /*0720*/  S2UR UR8, SR_CTAID.Y ;  /* 0x00000000000879c3 */ /* 0x000ee20000002600 */
[----:B------:R-:W-:-:S02]  /*0730*/  ULDC UR5, c[0x0][0x2ac] ;  /* 0x0000ab0000057ab9 */ /* 0x000fc40000000800 */
[----:B------:R-:W-:Y:S02]  /*0740*/  ULDC UR4, c[0x0][0x1d0] ;  /* 0x0000740000047ab9 */ /* 0x000fe40000000800 */
[----:B------:R-:W-:Y:S02]  /*0750*/  UIMAD UR4, UR5, UR4, URZ ;  /* 0x00000004050472a4 */ /* 0x000fe4000f8e023f */
[----:B------:R-:W-:Y:S02]  /*0760*/  UMOV UR16, URZ ;  /* 0x0000003f00107c82 */ /* 0x000fe40008000000 */
[----:B------:R-:W-:Y:S02]  /*0770*/  ULDC UR17, c[0x0][0x228] ;  /* 0x00008a0000117ab9 */ /* 0x000fe40000000800 */
[----:B------:R-:W-:Y:S01]  /*0780*/  MOV R2, UR4 ;  /* 0x0000000400027c02 */ /* 0x000fe20008000f00 */
[----:B---3--:R-:W-:Y:S01]  /*0790*/  USHF.R.S32.HI UR14, URZ, 0x1f, UR8 ;  /* 0x0000001f3f0e7899 */ /* 0x008fe20008011408 */
[----:B--2---:R1:W2:Y:S01]  /*07a0*/  @P3 R2UR UR16, R3 ;  /* 0x00000000031033c2 */ /* 0x0042a200000e0000 */
[----:B------:R-:W-:Y:S07]  /*07b0*/  @P1 BRA `(.L_x_1063) ;  /* 0x0000004000001947 */ /* 0x000fee0003800000 */
[----:B------:R-:W-:Y:S05]  /*07c0*/  @!P3 BRA `(.L_x_1063) ;  /* 0x000000300000b947 */ /* 0x000fea0003800000 */
[----:B-----5:R-:W3:Y:S04]  /*07d0*/  LDG.E R197, [R6.64] ;  /* 0x0000000a06c57981 */ /* 0x020ee8000c1e1900 */
[----:B-1----:R-:W3:Y:S02]  /*07e0*/  LDG.E R10, [R6.64+0x4] ;  /* 0x0000040a060a7981 */ /* 0x002ee4000c1e1900 */
[----:B---3--:R-:W-:-:S02]  /*07f0*/  IADD3 R197, -R197, R10, RZ ;  /* 0x0000000ac5c57210 */ /* 0x008fc40007ffe1ff */
.L_x_1063:
[----:B------:R-:W-:-:S04]  /*0800*/  ISETP.NE.U32.AND P1, PT, RZ, c[0x0][0x368], PT ;  /* 0x0000da00ff007a0c */ /* 0x000fc80003f25070 */
[----:B------:R-:W-:-:S13]  /*0810*/  ISETP.NE.AND.EX P1, PT, RZ, c[0x0][0x36c], PT, P1 ;  /* 0x0000db00ff007a0c */ /* 0x000fda0003f25310 */
[----:B------:R-:W-:Y:S05]  /*0820*/  @!P1 BRA `(.L_x_1064) ;  /* 0x0000006000009947 */ /* 0x000fea0003800000 */
[----:B------:R-:W-:Y:S02]  /*0830*/  ULDC.64 UR4, c[0x0][0x368] ;  /* 0x0000da0000047ab9 */ /* 0x000fe40000000a00 */
[----:B------:R-:W-:-:S06]  /*0840*/  UIMAD.WIDE UR4, UR9, UR6, UR4 ;  /* 0x00000006090472a5 */ /* 0x000fcc000f8e0204 */
[----:B------:R-:W-:Y:S02]  /*0850*/  MOV R2, UR4 ;  /* 0x0000000400027c02 */ /* 0x000fe40008000f00 */
[----:B-1----:R-:W-:-:S05]  /*0860*/  MOV R3, UR5 ;  /* 0x0000000500037c02 */ /* 0x002fca0008000f00 */
[----:B------:R1:W5:Y:S01]  /*0870*/  LDG.E R2, [R2.64] ;  /* 0x0000000a02027981 */ /* 0x000362000c1e1900 */
[----:B------:R-:W-:Y:S05]  /*0880*/  BRA `(.L_x_1065) ;  /* 0x0000004000007947 */ /* 0x000fea0003800000 */
.L_x_1064:
[----:B------:R-:W-:Y:S05]  /*0890*/  @!P4 BRA `(.L_x_1065) ;  /* 0x000000300000c947 */ /* 0x000fea0003800000 */
[----:B------:R-:W3:Y:S04]  /*08a0*/  LDG.E R2, [R4.64] ;  /* 0x0000000a04027981 */ /* 0x000ee8000c1e1900 */
[----:B-1----:R-:W3:Y:S02]  /*08b0*/  LDG.E R3, [R4.64+0x4] ;  /* 0x0000040a04037981 */ /* 0x002ee4000c1e1900 */
[----:B---3--:R-:W-:Y:S02]  /*08c0*/  IADD3 R2, -R2, R3, RZ ;  /* 0x0000000302027210 */ /* 0x008fe40007ffe1ff */
.L_x_1065:
[----:B-1----:R-:W3:Y:S01]  /*08d0*/  @P0 LDG.E R5, [R8.64] ;  /* 0x0000000a08050981 */ /* 0x002ee2000c1e1900 */
[----:B------:R-:W-:-:S03]  /*08e0*/  ULDC.64 UR4, c[0x0][0x378] ;  /* 0x0000de0000047ab9 */ /* 0x000fc60000000a00 */
[----:B------:R-:W4:Y:S01]  /*08f0*/  @P0 LDG.E R4, [R8.64+0x4] ;  /* 0x0000040a08040981 */ /* 0x000f22000c1e1900 */
[----:B------:R-:W-:Y:S01]  /*0900*/  UISETP.NE.U32.AND UP0, UPT, URZ, UR4, UPT ;  /* 0x000000043f00728c */ /* 0x000fe2000bf05070 */
[----:B-----5:R-:W-:-:S03]  /*0910*/  IMAD.MOV.U32 R83, RZ, RZ, R2 ;  /* 0x000000ffff537224 */ /* 0x020fc600078e0002 */
[----:B------:R-:W-:-:S03]  /*0920*/  UISETP.NE.AND.EX UP0, UPT, URZ, UR5, UPT, UP0 ;  /* 0x000000053f00728c */ /* 0x000fc6000bf05300 */
[----:B------:R-:W-:Y:S01]  /*0930*/  ULDC.64 UR4, c[0x0][0x378] ;  /* 0x0000de0000047ab9 */ /* 0x000fe20000000a00 */
[----:B------:R-:W-:Y:S02]  /*0940*/  IMAD.MOV.U32 R195, RZ, RZ, c[0x0][0x32c] ;  /* 0x0000cb00ffc37624 */ /* 0x000fe400078e00ff */
[----:B------:R-:W-:Y:S01]  /*0950*/  IMAD.IADD R3, R2, 0x1, -R196 ;  /* 0x0000000102037824 */ /* 0x000fe200078e0ac4 */
[----:B------:R-:W-:-:S04]  /*0960*/  PLOP3.LUT P1, PT, PT, PT, UP0, 0x80, 0x0 ;  /* 0x000000000000781c */ /* 0x000fc80003f2f008 */
[----:B------:R-:W-:-:S06]  /*0970*/  @UP0 UIMAD.WIDE UR4, UR9, UR6, UR4 ;  /* 0x00000006090402a5 */ /* 0x000fcc000f8e0204 */
[----:B------:R-:W-:Y:S01]  /*0980*/  IMAD.U32 R6, RZ, RZ, UR4 ;  /* 0x00000004ff067e24 */ /* 0x000fe2000f8e00ff */
[----:B------:R-:W-:Y:S01]  /*0990*/  ULDC UR4, c[0x0][0x2c4] ;  /* 0x0000b10000047ab9 */ /* 0x000fe20000000800 */
[----:B------:R-:W-:Y:S01]  /*09a0*/  IMAD.U32 R7, RZ, RZ, UR5 ;  /* 0x00000005ff077e24 */ /* 0x000fe2000f8e00ff */
[----:B------:R-:W-:Y:S01]  /*09b0*/  UISETP.NE.AND UP2, UPT, UR4, 0x1, UPT ;  /* 0x000000010400788c */ /* 0x000fe2000bf45270 */
[----:B------:R-:W-:Y:S02]  /*09c0*/  ISETP.GE.AND P2, PT, R195, 0x1, PT ;  /* 0x00000001c300780c */ /* 0x000fe40003f46270 */
[----:B------:R-:W-:Y:S01]  /*09d0*/  ULDC.64 UR4, c[0x0][0x2c8] ;  /* 0x0000b20000047ab9 */ /* 0x000fe20000000a00 */
[----:B------:R-:W-:Y:S01]  /*09e0*/  LOP3.LUT R84, R84, 0xffffff7f, RZ, 0xc0, !PT ;  /* 0xffffff7f54547812 */ /* 0x000fe200078ec0ff */
[----:B------:R1:W5:Y:S06]  /*09f0*/  @P1 LDG.E R83, [R6.64] ;  /* 0x0000000a06531981 */ /* 0x00036c000c1e1900 */
[----:B------:R-:W-:-:S03]  /*0a00*/  @UP2 UIADD3 UR13, UR15, 0x7f, URZ ;  /* 0x0000007f0f0d2890 */ /* 0x000fc6000fffe03f */
[----:B------:R-:W-:Y:S01]  /*0a10*/  @P2 LOP3.LUT R84, R84, 0x80, RZ, 0xfc, !PT ;  /* 0x0000008054542812 */ /* 0x000fe200078efcff */
[----:B---3--:R-:W3:Y:S08]  /*0a20*/  @P0 R2UR UR7, R5 ;  /* 0x00000000050703c2 */ /* 0x008ef000000e0000 */
[----:B----4-:R-:W3:Y:S02]  /*0a30*/  @P0 R2UR UR18, R4 ;  /* 0x00000000041203c2 */ /* 0x010ee400000e0000 */
[----:B---3--:R-:W-:-:S02]  /*0a40*/  @UP1 UIADD3 UR17, -UR7, UR18, URZ ;  /* 0x0000001207111290 */ /* 0x008fc4000fffe13f */
[----:B------:R-:W-:Y:S02]  /*0a50*/  UIMAD.WIDE.U32 UR18, UR13, UR4, URZ ;  /* 0x000000040d1272a5 */ /* 0x000fe4000f8e003f */
[----:B------:R-:W-:Y:S02]  /*0a60*/  UIADD3 UR4, UR15, 0x7f, URZ ;  /* 0x0000007f0f047890 */ /* 0x000fe4000fffe03f */
[----:B------:R-:W-:Y:S01]  /*0a70*/  IADD3 R194, R3, UR17, RZ ;  /* 0x0000001103c27c10 */ /* 0x000fe2000fffe0ff */
[----:B------:R-:W-:-:S03]  /*0a80*/  @UP2 USHF.R.U32.HI UR4, URZ, UR5, UR19 ;  /* 0x000000053f042299 */ /* 0x000fc60008011613 */
[----:B------:R-:W-:-:S04]  /*0a90*/  IADD3 R87, R194, 0x1, -R197 ;  /* 0x00000001c2577810 */ /* 0x000fc80007ffe8c5 */
[----:B------:R-:W-:-:S04]  /*0aa0*/  IADD3 R5, R87, UR4, RZ ;  /* 0x0000000457057c10 */ /* 0x000fc8000fffe0ff */
[----:B-1----:R-:W-:Y:S01]  /*0ab0*/  IADD3 R6, R5, c[0x0][0x328], RZ ;  /* 0x0000ca0005067a10 */ /* 0x002fe20007ffe0ff */
        /* <DEDUP_REMOVED lines=10> */
.L_x_1067:
[----:B------:R-:W-:-:S13]  /*0b60*/  ISETP.NE.AND P0, PT, R195, 0x1, PT ;  /* 0x00000001c300780c */ /* 0x000fda0003f05270 */
[----:B------:R-:W-:-:S05]  /*0b70*/  @P0 IMAD.HI.U32 R5, R4, c[0x0][0x330], RZ ;  /* 0x0000cc0004050a27 */ /* 0x000fca00078e00ff */
[----:B------:R-:W-:-:S05]  /*0b80*/  @P0 SHF.R.U32.HI R4, RZ, c[0x0][0x334], R5 ;  /* 0x0000cd00ff040a19 */ /* 0x000fca0000011605 */
.L_x_1068:
[----:B------:R-:W-:-:S05]  /*0b90*/  IMAD R5, R4, R195, c[0x0][0x32c] ;  /* 0x0000cb0004057624 */ /* 0x000fca00078e02c3 */
[----:B------:R-:W-:Y:S02]  /*0ba0*/  IMNMX R6, R6, R5, PT ;  /* 0x0000000506067217 */ /* 0x000fe40003800200 */
.L_x_1066:
[----:B------:R-:W-:Y:S01]  /*0bb0*/  ULDC.64 UR4, c[0x0][0x2c8] ;  /* 0x0000b20000047ab9 */ /* 0x000fe20000000a00 */
[C---:B------:R-:W-:Y:S01]  /*0bc0*/  IADD3 R4, R194.reuse, 0x3f, RZ ;  /* 0x0000003fc2047810 */ /* 0x040fe20007ffe0ff */
[----:B------:R-:W-:Y:S01]  /*0bd0*/  UIMAD.WIDE.U32 UR18, UR15, UR4, URZ ;  /* 0x000000040f1272a5 */ /* 0x000fe2000f8e003f */
[----:B------:R-:W-:Y:S02]  /*0be0*/  IMAD.IADD R86, R194, 0x1, -R197 ;  /* 0x00000001c2567824 */ /* 0x000fe400078e0ac5 */
[----:B------:R-:W-:Y:S01]  /*0bf0*/  UMOV UR4, UR15 ;  /* 0x0000000f00047c82 */ /* 0x000fe20008000000 */
[----:B------:R-:W-:-:S03]  /*0c00*/  SHF.R.S32.HI R85, RZ, 0x1f, R4 ;  /* 0x0000001fff557819 */ /* 0x000fc60000011404 */
[----:B------:R-:W-:Y:S01]  /*0c10*/  @UP2 UMOV UR7, UR19 ;  /* 0x0000001300072c82 */ /* 0x000fe20008000000 */
[----:B------:R-:W-:Y:S01]  /*0c20*/  LEA.HI R85, R85, R4, RZ, 0x6 ;  /* 0x0000000455557211 */ /* 0x000fe200078f30ff */
[----:B------:R-:W-:-:S03]  /*0c30*/  @UP2 USHF.R.U32.HI UR4, URZ, UR5, UR7 ;  /* 0x000000053f042299 */ /* 0x000fc60008011607 */
[----:B------:R-:W-:-:S03]  /*0c40*/  SHF.R.S32.HI R85, RZ, 0x6, R85 ;  /* 0x00000006ff557819 */ /* 0x000fc60000011455 */
[----:B------:R-:W-:-:S04]  /*0c50*/  IADD3 R5, R86, UR4, RZ ;  /* 0x0000000456057c10 */ /* 0x000fc8000fffe0ff */
        /* <DEDUP_REMOVED lines=10> */
.L_x_1070:
[----:B------:R-:W-:-:S13]  /*0d00*/  ISETP.NE.AND P0, PT, R195, 0x1, PT ;  /* 0x00000001c300780c */ /* 0x000fda0003f05270 */
[----:B------:R-:W-:-:S05]  /*0d10*/  @P0 IMAD.HI.U32 R4, R5, c[0x0][0x330], RZ ;  /* 0x0000cc0005040a27 */ /* 0x000fca00078e00ff */
[----:B------:R-:W-:-:S05]  /*0d20*/  @P0 SHF.R.U32.HI R5, RZ, c[0x0][0x334], R4 ;  /* 0x0000cd00ff050a19 */ /* 0x000fca0000011604 */
.L_x_1071:
[----:B------:R-:W-:-:S05]  /*0d30*/  IMAD R4, R5, c[0x0][0x32c], RZ ;  /* 0x0000cb0005047a24 */ /* 0x000fca00078e02ff */
[----:B------:R-:W-:Y:S02]  /*0d40*/  IMNMX R7, R7, R4, !PT ;  /* 0x0000000407077217 */ /* 0x000fe40007800200 */
.L_x_1069:
[----:B------:R-:W-:Y:S02]  /*0d50*/  IADD3 R6, R6, 0x3f, RZ ;  /* 0x0000003f06067810 */ /* 0x000fe40007ffe0ff */
[----:B------:R-:W-:Y:S02]  /*0d60*/  SHF.R.S32.HI R4, RZ, 0x1f, R7 ;  /* 0x0000001fff047819 */ /* 0x000fe40000011407 */
[----:B------:R-:W-:Y:S02]  /*0d70*/  SHF.R.S32.HI R5, RZ, 0x1f, R6 ;  /* 0x0000001fff057819 */ /* 0x000fe40000011406 */
[----:B------:R-:W-:Y:S02]  /*0d80*/  LEA.HI R4, R4, R7, RZ, 0x6 ;  /* 0x0000000704047211 */ /* 0x000fe400078f30ff */
[----:B------:R-:W-:Y:S02]  /*0d90*/  LEA.HI R5, R5, R6, RZ, 0x6 ;  /* 0x0000000605057211 */ /* 0x000fe400078f30ff */
[----:B------:R-:W-:-:S02]  /*0da0*/  SHF.R.S32.HI R4, RZ, 0x6, R4 ;  /* 0x00000006ff047819 */ /* 0x000fc40000011404 */
[----:B------:R-:W-:Y:S02]  /*0db0*/  SHF.R.S32.HI R6, RZ, 0x6, R5 ;  /* 0x00000006ff067819 */ /* 0x000fe40000011405 */
[----:B------:R-:W-:Y:S02]  /*0dc0*/  IMNMX R4, RZ, R4, !PT ;  /* 0x00000004ff047217 */ /* 0x000fe40007800200 */
[----:B------:R-:W-:-:S03]  /*0dd0*/  IMNMX R6, R6, R85, PT ;  /* 0x0000005506067217 */ /* 0x000fc60003800200 */
[--C-:B------:R-:W-:Y:S02]  /*0de0*/  IMAD R4, R4, 0x40, -R3.reuse ;  /* 0x0000004004047824 */ /* 0x100fe400078e0a03 */
[----:B------:R-:W-:-:S03]  /*0df0*/  IMAD R6, R6, 0x40, -R3 ;  /* 0x0000004006067824 */ /* 0x000fc600078e0a03 */
[----:B------:R-:W-:Y:S02]  /*0e00*/  IMNMX R11, RZ, R4, !PT ;  /* 0x00000004ff0b7217 */ /* 0x000fe40007800200 */
[----:B------:R-:W-:-:S04]  /*0e10*/  IMNMX R6, R6, UR17, PT ;  /* 0x0000001106067c17 */ /* 0x000fc8000b800200 */
        /* <DEDUP_REMOVED lines=9> */
[----:B------:R-:W-:Y:S02]  /*0eb0*/  ULDC.64 UR4, c[0x0][0x340] ;  /* 0x0000d00000047ab9 */ /* 0x000fe40000000a00 */
[----:B------:R-:W-:-:S04]  /*0ec0*/  UISETP.NE.U32.AND UP0, UPT, URZ, UR4, UPT ;  /* 0x000000043f00728c */ /* 0x000fc8000bf05070 */
[----:B------:R-:W-:-:S03]  /*0ed0*/  UISETP.NE.AND.EX UP0, UPT, URZ, UR5, UPT, UP0 ;  /* 0x000000053f00728c */ /* 0x000fc6000bf05300 */
[----:B------:R-:W-:-:S03]  /*0ee0*/  ULDC.64 UR4, c[0x0][0x340] ;  /* 0x0000d00000047ab9 */ /* 0x000fc60000000a00 */
[----:B------:R-:W-:-:S05]  /*0ef0*/  PLOP3.LUT P4, PT, PT, PT, UP0, 0x80, 0x0 ;  /* 0x000000000000781c */ /* 0x000fca0003f8f008 */
[----:B------:R-:W-:Y:S01]  /*0f00*/  @UP0 UIMAD.WIDE UR4, UR9, UR6, UR4 ;  /* 0x00000006090402a5 */ /* 0x000fe2000f8e0204 */
[----:B------:R-:W-:Y:S02]  /*0f10*/  SHF.R.S32.HI R7, RZ, 0x1f, R82 ;  /* 0x0000001fff077819 */ /* 0x000fe40000011452 */
[----:B------:R-:W-:Y:S01]  /*0f20*/  SHF.R.S32.HI R6, RZ, 0x1f, R0 ;  /* 0x0000001fff067819 */ /* 0x000fe20000011400 */
[----:B------:R-:W-:Y:S02]  /*0f30*/  USHF.R.S32.HI UR13, URZ, 0x1f, UR9 ;  /* 0x0000001f3f0d7899 */ /* 0x000fe40008011409 */
[----:B------:R-:W-:Y:S01]  /*0f40*/  IMAD.U32 R8, RZ, RZ, UR4 ;  /* 0x00000004ff087e24 */ /* 0x000fe2000f8e00ff */
[----:B------:R-:W-:Y:S01]  /*0f50*/  USEL UR19, UR9, URZ, !UP1 ;  /* 0x0000003f09137287 */ /* 0x000fe2000c800000 */
[----:B------:R-:W-:Y:S01]  /*0f60*/  IMAD.U32 R9, RZ, RZ, UR5 ;  /* 0x00000005ff097e24 */ /* 0x000fe2000f8e00ff */
[----:B------:R-:W-:Y:S01]  /*0f70*/  LEA.HI R3, R7, R82, RZ, 0x3 ;  /* 0x0000005207037211 */ /* 0x000fe200078f18ff */
[----:B------:R-:W-:Y:S01]  /*0f80*/  ULDC.64 UR4, c[0x0][0x240] ;  /* 0x0000900000047ab9 */ /* 0x000fe20000000a00 */
[----:B------:R-:W-:Y:S01]  /*0f90*/  IMAD.U32 R16, RZ, RZ, UR8 ;  /* 0x00000008ff107e24 */ /* 0x000fe2000f8e00ff */
[----:B------:R-:W-:Y:S01]  /*0fa0*/  ULDC.64 UR6, c[0x0][0x260] ;  /* 0x0000980000067ab9 */ /* 0x000fe20000000a00 */
[----:B------:R-:W-:Y:S01]  /*0fb0*/  SHF.R.S32.HI R15, RZ, 0x3, R3 ;  /* 0x00000003ff0f7819 */ /* 0x000fe20000011403 */
[----:B------:R1:W3:Y:S01]  /*0fc0*/  @P4 LDG.E R13, [R8.64] ;  /* 0x0000000a080d4981 */ /* 0x0002e2000c1e1900 */
[----:B------:R-:W-:Y:S01]  /*0fd0*/  LOP3.LUT R3, R3, 0x1ffffff8, RZ, 0xc0, !PT ;  /* 0x1ffffff803037812 */ /* 0x000fe200078ec0ff */
[----:B------:R-:W-:Y:S01]  /*0fe0*/  UIMAD UR4, UR14, UR4, URZ ;  /* 0x000000040e0472a4 */ /* 0x000fe2000f8e023f */
[C---:B------:R-:W-:Y:S01]  /*0ff0*/  IADD3 R5, P0, R15.reuse, R0, RZ ;  /* 0x000000000f057210 */ /* 0x040fe20007f1e0ff */
[----:B------:R-:W-:Y:S01]  /*1000*/  IMAD.MOV.U32 R92, RZ, RZ, c[0x0][0x238] ;  /* 0x00008e00ff5c7624 */ /* 0x000fe200078e00ff */
[----:B------:R-:W-:Y:S01]  /*1010*/  USEL UR18, UR13, URZ, !UP1 ;  /* 0x0000003f0d127287 */ /* 0x000fe2000c800000 */
[----:B------:R-:W-:Y:S01]  /*1020*/  IMAD.IADD R24, R82, 0x1, -R3 ;  /* 0x0000000152187824 */ /* 0x000fe200078e0a03 */
[----:B------:R-:W-:Y:S01]  /*1030*/  LEA.HI.X.SX32 R6, R15, R6, 0x1, P0 ;  /* 0x000000060f067211 */ /* 0x000fe200000f0eff */
[----:B------:R-:W-:Y:S01]  /*1040*/  UIMAD UR20, UR8, UR5, UR4 ;  /* 0x00000005081472a4 */ /* 0x000fe2000f8e0204 */
[----:B------:R-:W-:Y:S01]  /*1050*/  IMAD.MOV.U32 R101, RZ, RZ, 0x6 ;  /* 0x00000006ff657424 */ /* 0x000fe200078e00ff */
[----:B------:R-:W-:Y:S01]  /*1060*/  UIMAD UR6, UR14, UR6, URZ ;  /* 0x000000060e0672a4 */ /* 0x000fe2000f8e023f */
[----:B------:R-:W-:Y:S01]  /*1070*/  IMAD.SHL.U32 R24, R24, 0x8, RZ ;  /* 0x0000000818187824 */ /* 0x000fe200078e00ff */
[----:B------:R-:W-:Y:S01]  /*1080*/  ULDC.64 UR4, c[0x0][0x248] ;  /* 0x0000920000047ab9 */ /* 0x000fe20000000a00 */
[----:B------:R-:W-:Y:S01]  /*1090*/  IMAD R0, R6, c[0x0][0x238], RZ ;  /* 0x00008e0006007a24 */ /* 0x000fe200078e02ff */
[----:B------:R-:W-:Y:S01]  /*10a0*/  SHF.L.U64.HI R89, R92, R101, c[0x0][0x23c] ;  /* 0x00008f005c597619 */ /* 0x000fe20000010265 */
[----:B------:R-:W-:Y:S01]  /*10b0*/  IMAD R6, R6, c[0x0][0x258], RZ ;  /* 0x0000960006067a24 */ /* 0x000fe200078e02ff */
[----:B------:R-:W-:Y:S01]  /*10c0*/  SHF.R.S32.HI R25, RZ, 0x1f, R24 ;  /* 0x0000001fff197819 */ /* 0x000fe20000011418 */
[C---:B------:R-:W-:Y:S01]  /*10d0*/  IMAD R3, R5.reuse, c[0x0][0x23c], R0 ;  /* 0x00008f0005037a24 */ /* 0x040fe200078e0200 */
[----:B------:R-:W-:Y:S01]  /*10e0*/  UIMAD UR4, UR18, UR4, URZ ;  /* 0x00000004120472a4 */ /* 0x000fe2000f8e023f */
[----:B------:R-:W-:Y:S01]  /*10f0*/  IMAD.U32 R0, RZ, RZ, UR8 ;  /* 0x00000008ff007e24 */ /* 0x000fe2000f8e00ff */
[----:B------:R-:W-:Y:S01]  /*1100*/  UIMAD UR6, UR8, UR7, UR6 ;  /* 0x00000007080672a4 */ /* 0x000fe2000f8e0206 */
[----:B------:R-:W-:Y:S01]  /*1110*/  IMAD.WIDE.U32 R18, R5, c[0x0][0x258], R24 ;  /* 0x0000960005127a25 */ /* 0x000fe200078e0018 */
[----:B------:R-:W-:Y:S01]  /*1120*/  UIMAD UR4, UR19, UR5, UR4 ;  /* 0x00000005130472a4 */ /* 0x000fe2000f8e0204 */
[----:B------:R-:W-:-:S02]  /*1130*/  LEA.HI R10, R7, R82, RZ, 0x6 ;  /* 0x00000052070a7211 */ /* 0x000fc400078f30ff */
[----:B-1----:R-:W-:-:S04]  /*1140*/  IMAD.WIDE.U32 R8, R5, c[0x0][0x238], R24 ;  /* 0x00008e0005087a25 */ /* 0x002fc800078e0018 */
[----:B------:R-:W-:Y:S02]  /*1150*/  IMAD.IADD R9, R9, 0x1, R3 ;  /* 0x0000000109097824 */ /* 0x000fe400078e0203 */
[----:B------:R-:W-:Y:S02]  /*1160*/  IMAD R3, R5, c[0x0][0x25c], R6 ;  /* 0x0000970005037a24 */ /* 0x000fe400078e0206 */
[----:B------:R-:W-:-:S04]  /*1170*/  IMAD.WIDE.U32 R152, R0, c[0x0][0x240], R8 ;  /* 0x0000900000987a25 */ /* 0x000fc800078e0008 */
[----:B------:R-:W-:Y:S01]  /*1180*/  IMAD.IADD R19, R19, 0x1, R3 ;  /* 0x0000000113137824 */ /* 0x000fe200078e0203 */
[----:B------:R-:W-:Y:S01]  /*1190*/  IADD3 R153, R153, UR20, RZ ;  /* 0x0000001499997c10 */ /* 0x000fe2000fffe0ff */
[----:B------:R-:W-:Y:S02]  /*11a0*/  IMAD.MOV.U32 R6, RZ, RZ, c[0x0][0x258] ;  /* 0x00009600ff067624 */ /* 0x000fe400078e00ff */
[----:B------:R-:W-:Y:S01]  /*11b0*/  IMAD.WIDE.U32 R16, R16, c[0x0][0x260], R18 ;  /* 0x0000980010107a25 */ /* 0x000fe200078e0012 */
[----:B------:R-:W-:Y:S02]  /*11c0*/  IADD3 R18, R4, -0x1, RZ ;  /* 0xffffffff04127810 */ /* 0x000fe40007ffe0ff */
[----:B------:R-:W-:Y:S01]  /*11d0*/  SHF.L.U64.HI R88, R6, R101, c[0x0][0x25c] ;  /* 0x0000970006587619 */ /* 0x000fe20000010265 */
[C---:B------:R-:W-:Y:S01]  /*11e0*/  IMAD.SHL.U32 R3, R15.reuse, 0x40, RZ ;  /* 0x000000400f037824 */ /* 0x040fe200078e00ff */
[----:B------:R-:W-:Y:S01]  /*11f0*/  IADD3 R15, -R15, UR17, RZ ;  /* 0x000000110f0f7c10 */ /* 0x000fe2000fffe1ff */
[----:B------:R-:W-:Y:S01]  /*1200*/  IMAD.U32 R150, RZ, RZ, UR19 ;  /* 0x00000013ff967e24 */ /* 0x000fe2000f8e00ff */
[----:B------:R-:W-:Y:S01]  /*1210*/  SHF.R.S32.HI R5, RZ, 0x1f, R18 ;  /* 0x0000001fff057819 */ /* 0x000fe20000011412 */
[----:B------:R-:W-:Y:S01]  /*1220*/  IMAD.SHL.U32 R91, R92, 0x40, RZ ;  /* 0x000000405c5b7824 */ /* 0x000fe200078e00ff */
[----:B------:R-:W-:Y:S01]  /*1230*/  LOP3.LUT R3, R3, 0x1c0, RZ, 0xc0, !PT ;  /* 0x000001c003037812 */ /* 0x000fe200078ec0ff */
[----:B------:R-:W-:Y:S01]  /*1240*/  IMAD R8, R89, R18, RZ ;  /* 0x0000001259087224 */ /* 0x000fe200078e02ff */
[----:B------:R-:W-:Y:S01]  /*1250*/  IADD3 R17, R17, UR6, RZ ;  /* 0x0000000611117c10 */ /* 0x000fe2000fffe0ff */
[----:B------:R-:W-:-:S04]  /*1260*/  IMAD.WIDE.U32 R152, R150, c[0x0][0x248], R152 ;  /* 0x0000920096987a25 */ /* 0x000fc800078e0098 */
[----:B------:R-:W-:Y:S01]  /*1270*/  IMAD R0, R18, -0x40, R15 ;  /* 0xffffffc012007824 */ /* 0x000fe200078e020f */
[----:B------:R-:W-:Y:S01]  /*1280*/  IADD3 R157, R153, UR4, RZ ;  /* 0x00000004999d7c10 */ /* 0x000fe2000fffe0ff */
[----:B------:R-:W-:Y:S01]  /*1290*/  IMAD R15, R5, R91, R8 ;  /* 0x0000005b050f7224 */ /* 0x000fe200078e0208 */
[----:B------:R-:W-:Y:S01]  /*12a0*/  LOP3.LUT R8, R3, 0x38, R24, 0xf8, !PT ;  /* 0x0000003803087812 */ /* 0x000fe200078ef818 */
[----:B------:R-:W-:Y:S01]  /*12b0*/  IMAD.SHL.U32 R90, R6, 0x40, RZ ;  /* 0x00000040065a7824 */ /* 0x000fe200078e00ff */
[----:B------:R-:W-:Y:S01]  /*12c0*/  SHF.R.U32.HI R3, RZ, 0x3, R3 ;  /* 0x00000003ff037819 */ /* 0x000fe20000011603 */
[----:B------:R-:W-:Y:S01]  /*12d0*/  IMAD R9, R88, R18, RZ ;  /* 0x0000001258097224 */ /* 0x000fe200078e02ff */
[----:B------:R-:W-:Y:S01]  /*12e0*/  ISETP.GE.AND P1, PT, R0, 0x21, PT ;  /* 0x000000210000780c */ /* 0x000fe20003f26270 */
[----:B------:R-:W-:Y:S01]  /*12f0*/  IMAD.MOV.U32 R156, RZ, RZ, R152 ;  /* 0x000000ffff9c7224 */ /* 0x000fe200078e0098 */
[----:B------:R-:W-:Y:S01]  /*1300*/  LOP3.LUT R3, R8, R3, RZ, 0x3c, !PT ;  /* 0x0000000308037212 */ /* 0x000fe200078e3cff */
[----:B------:R-:W-:Y:S01]  /*1310*/  IMAD R5, R5, R90, R9 ;  /* 0x0000005a05057224 */ /* 0x000fe200078e0209 */
[----:B------:R-:W-:Y:S01]  /*1320*/  ISETP.GE.AND P2, PT, R0, 0x1, PT ;  /* 0x000000010000780c */ /* 0x000fe20003f46270 */
[----:B------:R-:W-:Y:S01]  /*1330*/  IMAD.WIDE.U32 R8, R18, R91, R156 ;  /* 0x0000005b12087225 */ /* 0x000fe200078e009c */
[----:B------:R-:W-:-:S02]  /*1340*/  ULDC.64 UR4, c[0x0][0x268] ;  /* 0x00009a0000047ab9 */ /* 0x000fc40000000a00 */
[----:B------:R-:W-:Y:S01]  /*1350*/  UIMAD UR4, UR18, UR4, URZ ;  /* 0x00000004120472a4 */ /* 0x000fe2000f8e023f */
[----:B------:R-:W-:Y:S02]  /*1360*/  IMAD.IADD R15, R9, 0x1, R15 ;  /* 0x00000001090f7824 */ /* 0x000fe400078e020f */
[----:B------:R-:W-:Y:S01]  /*1370*/  IMAD.SHL.U32 R93, R92, 0x20, RZ ;  /* 0x000000205c5d7824 */ /* 0x000fe200078e00ff */
[----:B------:R-:W-:Y:S01]  /*1380*/  UIMAD UR4, UR19, UR5, UR4 ;  /* 0x00000005130472a4 */ /* 0x000fe2000f8e0204 */
[----:B------:R-:W-:Y:S02]  /*1390*/  IMAD.MOV.U32 R9, RZ, RZ, 0x5 ;  /* 0x00000005ff097424 */ /* 0x000fe400078e00ff */
[----:B------:R-:W-:Y:S01]  /*13a0*/  IMAD.WIDE.U32 R150, R150, c[0x0][0x268], R16 ;  /* 0x00009a0096967a25 */ /* 0x000fe200078e0010 */
[----:B------:R-:W-:Y:S02]  /*13b0*/  @P1 IADD3 R17, P3, R93, R8, RZ ;  /* 0x000000085d111210 */ /* 0x000fe40007f7e0ff */
[----:B------:R-:W-:Y:S01]  /*13c0*/  SHF.L.U64.HI R92, R92, R9, c[0x0][0x23c] ;  /* 0x00008f005c5c7619 */ /* 0x000fe20000010209 */
[----:B------:R-:W-:Y:S01]  /*13d0*/  IMAD.SHL.U32 R10, R10, 0x8, RZ ;  /* 0x000000080a0a7824 */ /* 0x000fe200078e00ff */
[----:B------:R-:W-:Y:S01]  /*13e0*/  @P2 LEA R22, P0, R8, c[0x0][0x220], 0x1 ;  /* 0x0000880008162a11 */ /* 0x000fe200078008ff */
[----:B------:R-:W-:Y:S01]  /*13f0*/  IMAD.MOV.U32 R154, RZ, RZ, R150 ;  /* 0x000000ffff9a7224 */ /* 0x000fe200078e0096 */
[----:B------:R-:W-:Y:S01]  /*1400*/  IADD3 R155, R151, UR4, RZ ;  /* 0x00000004979b7c10 */ /* 0x000fe2000fffe0ff */
[--C-:B------:R-:W-:Y:S01]  /*1410*/  @P1 IMAD.X R0, R92, 0x1, R15.reuse, P3 ;  /* 0x000000015c001824 */ /* 0x100fe200018e060f */
[C---:B------:R-:W-:Y:S01]  /*1420*/  @P1 LEA R20, P3, R17.reuse, c[0x0][0x220], 0x1 ;  /* 0x0000880011141a11 */ /* 0x040fe200078608ff */
[----:B------:R-:W-:Y:S01]  /*1430*/  IMAD.SHL.U32 R105, R6, 0x20, RZ ;  /* 0x0000002006697824 */ /* 0x000fe200078e00ff */
[----:B------:R-:W-:Y:S01]  /*1440*/  @P2 LEA.HI.X R23, R8, c[0x0][0x224], R15, 0x1, P0 ;  /* 0x0000890008172a11 */ /* 0x000fe200000f0c0f */
[----:B------:R-:W-:Y:S01]  /*1450*/  IMAD.WIDE.U32 R14, R18, R90, R154 ;  /* 0x0000005a120e7225 */ /* 0x000fe200078e009a */
[C---:B------:R-:W-:Y:S01]  /*1460*/  IADD3 R8, R24.reuse, 0x40, RZ ;  /* 0x0000004018087810 */ /* 0x040fe20007ffe0ff */
[----:B------:R-:W-:Y:S01]  /*1470*/  ULDC.64 UR4, c[0x0][0x210] ;  /* 0x0000840000047ab9 */ /* 0x000fe20000000a00 */
[----:B------:R-:W-:Y:S01]  /*1480*/  @P1 LEA.HI.X R21, R17, c[0x0][0x224], R0, 0x1, P3 ;  /* 0x0000890011151a11 */ /* 0x000fe200018f0c00 */
[----:B------:R-:W-:Y:S01]  /*1490*/  IMAD.IADD R5, R15, 0x1, R5 ;  /* 0x000000010f057824 */ /* 0x000fe200078e0205 */
[----:B------:R-:W-:Y:S01]  /*14a0*/  IADD3 R0, R24, 0x80, RZ ;  /* 0x0000008018007810 */ /* 0x000fe20007ffe0ff */
[----:B------:R-:W-:Y:S01]  /*14b0*/  IMAD.IADD R95, R95, 0x1, R2 ;  /* 0x000000015f5f7824 */ /* 0x000fe200078e0202 */
[----:B------:R-:W-:Y:S01]  /*14c0*/  ISETP.GE.AND P6, PT, R8, c[0x0][0x1d4], PT ;  /* 0x0000750008007a0c */ /* 0x000fe20003fc6270 */
[----:B------:R-:W-:Y:S01]  /*14d0*/  UIMAD UR7, UR14, UR4, URZ ;  /* 0x000000040e0772a4 */ /* 0x000fe2000f8e023f */
[----:B------:R-:W-:Y:S01]  /*14e0*/  ISETP.GE.AND P5, PT, R0, c[0x0][0x1d4], PT ;  /* 0x0000750000007a0c */ /* 0x000fe20003fa6270 */
[----:B------:R-:W-:Y:S01]  /*14f0*/  UIMAD.WIDE.U32 UR18, UR8, UR4, URZ ;  /* 0x00000004081272a5 */ /* 0x000fe2000f8e003f */
[----:B------:R-:W-:Y:S01]  /*1500*/  LOP3.LUT R10, R3, 0xfffffe00, R10, 0xf8, !PT ;  /* 0xfffffe00030a7812 */ /* 0x000fe200078ef80a */
[----:B------:R-:W-:Y:S01]  /*1510*/  UIMAD UR7, UR8, UR5, UR7 ;  /* 0x00000005080772a4 */ /* 0x000fe2000f8e0207 */
[----:B------:R-:W-:Y:S01]  /*1520*/  ISETP.GT.AND P0, PT, R18, R11, PT ;  /* 0x0000000b1200720c */ /* 0x000fe20003f04270 */
[----:B------:R-:W-:Y:S01]  /*1530*/  IMAD.MOV.U32 R126, RZ, RZ, c[0x0][0x27c] ;  /* 0x00009f00ff7e7624 */ /* 0x000fe200078e00ff */
[----:B------:R-:W-:Y:S01]  /*1540*/  @P2 LEA R16, P3, R14, c[0x0][0x250], 0x1 ;  /* 0x000094000e102a11 */ /* 0x000fe200078608ff */
[C---:B------:R-:W-:Y:S01]  /*1550*/  @P2 IMAD.SHL.U32 R15, R10.reuse, 0x2, RZ ;  /* 0x000000020a0f2824 */ /* 0x040fe200078e00ff */
[----:B------:R-:W-:Y:S01]  /*1560*/  LEA.HI R0, R7, R82, RZ, 0x2 ;  /* 0x0000005207007211 */ /* 0x000fe200078f10ff */
[----:B------:R-:W-:Y:S01]  /*1570*/  @P1 IMAD.SHL.U32 R2, R10, 0x2, RZ ;  /* 0x000000020a021824 */ /* 0x000fe200078e00ff */
[----:B------:R-:W-:Y:S01]  /*1580*/  @P2 LEA.HI.X R17, R14, c[0x0][0x254], R5, 0x1, P3 ;  /* 0x000095000e112a11 */ /* 0x000fe200018f0c05 */
[----:B------:R-:W-:Y:S01]  /*1590*/  ULDC.64 UR4, c[0x0][0x1e8] ;  /* 0x00007a0000047ab9 */ /* 0x000fe20000000a00 */
[----:B------:R-:W-:Y:S01]  /*15a0*/  LOP3.LUT R19, R0, 0xfffffffc, RZ, 0xc0, !PT ;  /* 0xfffffffc00137812 */ /* 0x000fe200078ec0ff */
[----:B------:R-:W-:Y:S01]  /*15b0*/  UIMAD UR20, UR14, UR4, URZ ;  /* 0x000000040e1472a4 */ /* 0x000fe2000f8e023f */
[----:B------:R-:W-:Y:S01]  /*15c0*/  SHF.L.U64.HI R96, R6, R9, c[0x0][0x25c] ;  /* 0x0000970006607619 */ /* 0x000fe20000010209 */
[----:B------:R-:W-:Y:S01]  /*15d0*/  IMAD.MOV.U32 R131, RZ, RZ, 0x1 ;  /* 0x00000001ff837424 */ /* 0x000fe200078e00ff */
[--C-:B------:R-:W-:Y:S01]  /*15e0*/  SHF.R.S32.HI R123, RZ, 0x2, R0.reuse ;  /* 0x00000002ff7b7819 */ /* 0x100fe20000011400 */
[----:B------:R-:W-:Y:S01]  /*15f0*/  IMAD.IADD R116, R82, 0x1, -R19 ;  /* 0x0000000152747824 */ /* 0x000fe200078e0a13 */
[----:B------:R-:W-:Y:S01]  /*1600*/  @P0 IADD3 R8, R4, -0x2, RZ ;  /* 0xfffffffe04080810 */ /* 0x000fe20007ffe0ff */
[----:B------:R-:W-:Y:S01]  /*1610*/  UIMAD.WIDE.U32 UR22, UR8, UR4, URZ ;  /* 0x00000004081672a5 */ /* 0x000fe2000f8e003f */
[----:B------:R-:W-:Y:S01]  /*1620*/  SHF.R.S32.HI R118, RZ, 0x1f, R0 ;  /* 0x0000001fff767819 */ /* 0x000fe20000011400 */
[----:B------:R-:W-:Y:S01]  /*1630*/  @P0 IMAD.SHL.U32 R0, R10, 0x2, RZ ;  /* 0x000000020a000824 */ /* 0x000fe200078e00ff */
[----:B------:R-:W-:Y:S01]  /*1640*/  @P0 SHF.R.S32.HI R12, RZ, 0x1f, R8 ;  /* 0x0000001fff0c0819 */ /* 0x000fe20000011408 */
[----:B------:R-:W-:Y:S01]  /*1650*/  @P0 IMAD R4, R89, R8, RZ ;  /* 0x0000000859040224 */ /* 0x000fe200078e02ff */
[----:B------:R-:W-:Y:S01]  /*1660*/  LEA.HI R118, R118, R123, RZ, 0x3 ;  /* 0x0000007b76767211 */ /* 0x000fe200078f18ff */
[----:B------:R-:W-:Y:S01]  /*1670*/  @P0 IMAD.WIDE.U32 R8, R8, R91, R156 ;  /* 0x0000005b08080225 */ /* 0x000fe200078e009c */
[----:B------:R-:W-:-:S02]  /*1680*/  UIMAD UR20, UR8, UR5, UR20 ;  /* 0x00000005081472a4 */ /* 0x000fc4000f8e0214 */
[----:B------:R-:W-:Y:S01]  /*1690*/  LOP3.LUT R118, R118, 0xfffffff8, RZ, 0xc0, !PT ;  /* 0xfffffff876767812 */ /* 0x000fe200078ec0ff */
[----:B------:R-:W-:Y:S01]  /*16a0*/  @P0 IMAD R3, R12, R91, R4 ;  /* 0x0000005b0c030224 */ /* 0x000fe200078e0204 */
[----:B------:R-:W-:Y:S01]  /*16b0*/  SHF.R.S32.HI R4, RZ, 0x1f, R123 ;  /* 0x0000001fff047819 */ /* 0x000fe2000001147b */
[----:B------:R-:W-:Y:S01]  /*16c0*/  @P2 IMAD.SHL.U32 R12, R10, 0x2, RZ ;  /* 0x000000020a0c2824 */ /* 0x000fe200078e00ff */
[----:B------:R-:W-:Y:S01]  /*16d0*/  ULDC.64 UR4, c[0x0][0x2b0] ;  /* 0x0000ac0000047ab9 */ /* 0x000fe20000000a00 */
[----:B------:R-:W-:Y:S01]  /*16e0*/  @P0 IMAD.IADD R3, R9, 0x1, R3 ;  /* 0x0000000109030824 */ /* 0x000fe200078e0203 */
[----:B------:R-:W-:Y:S01]  /*16f0*/  UIADD3 UR7, UR19, UR7, URZ ;  /* 0x0000000713077290 */ /* 0x000fe2000fffe03f */
[C---:B------:R-:W-:Y:S01]  /*1700*/  IMAD R160, R4.reuse, c[0x0][0x290], RZ ;  /* 0x0000a40004a07a24 */ /* 0x040fe200078e02ff */
[----:B------:R-:W-:Y:S01]  /*1710*/  UIADD3 UR20, UR23, UR20, URZ ;  /* 0x0000001417147290 */ /* 0x000fe2000fffe03f */
[----:B------:R-:W-:Y:S02]  /*1720*/  IMAD R158, R4, c[0x0][0x280], RZ ;  /* 0x0000a000049e7a24 */ /* 0x000fe400078e02ff */
[----:B------:R-:W-:-:S02]  /*1730*/  IMAD R160, R123, c[0x0][0x294], R160 ;  /* 0x0000a5007ba07a24 */ /* 0x000fc400078e02a0 */
[C---:B------:R-:W-:Y:S02]  /*1740*/  IMAD R158, R123.reuse, c[0x0][0x284], R158 ;  /* 0x0000a1007b9e7a24 */ /* 0x040fe400078e029e */
[----:B------:R-:W-:Y:S02]  /*1750*/  IMAD.IADD R118, R123, 0x1, -R118 ;  /* 0x000000017b767824 */ /* 0x000fe400078e0a76 */
[----:B------:R-:W-:Y:S02]  /*1760*/  IMAD.MOV.U32 R104, RZ, RZ, c[0x0][0x27c] ;  /* 0x00009f00ff687624 */ /* 0x000fe400078e00ff */
[----:B------:R-:W-:Y:S02]  /*1770*/  IMAD.SHL.U32 R117, R118, 0x40, RZ ;  /* 0x0000004076757824 */ /* 0x000fe400078e00ff */
[----:B------:R-:W-:Y:S02]  /*1780*/  IMAD.MOV.U32 R53, RZ, RZ, RZ ;  /* 0x000000ffff357224 */ /* 0x000fe400078e00ff */
[----:B------:R-:W-:Y:S01]  /*1790*/  IMAD.MOV.U32 R67, RZ, RZ, 0x1 ;  /* 0x00000001ff437424 */ /* 0x000fe200078e00ff */
[----:B------:R-:W-:Y:S01]  /*17a0*/  LOP3.LUT R117, R117, 0x1c0, RZ, 0xc0, !PT ;  /* 0x000001c075757812 */ /* 0x000fe200078ec0ff */
[----:B------:R-:W-:-:S03]  /*17b0*/  IMAD.SHL.U32 R104, R104, 0x2, RZ ;  /* 0x0000000268687824 */ /* 0x000fc600078e00ff */
[----:B------:R-:W-:Y:S01]  /*17c0*/  SHF.R.U32.HI R106, RZ, 0x3, R117 ;  /* 0x00000003ff6a7819 */ /* 0x000fe20000011675 */
[----:B---3--:R-:W1:Y:S01]  /*17d0*/  @P4 R2UR UR6, R13 ;  /* 0x000000000d0643c2 */ /* 0x008e6200000e0000 */
[----:B------:R-:W-:Y:S01]  /*17e0*/  ISETP.GE.AND P4, PT, R24, c[0x0][0x1d4], PT ;  /* 0x0000750018007a0c */ /* 0x000fe20003f86270 */
[----:B------:R-:W-:-:S03]  /*17f0*/  IMAD.SHL.U32 R24, R116, 0x8, RZ ;  /* 0x0000000874187824 */ /* 0x000fc600078e00ff */
[----:B------:R-:W-:Y:S02]  /*1800*/  P2R R94, PR, RZ, 0x10 ;  /* 0x00000010ff5e7803 */ /* 0x000fe40000000000 */
[C---:B------:R-:W-:Y:S02]  /*1810*/  ISETP.GE.AND P3, PT, R24.reuse, c[0x0][0x27c], PT ;  /* 0x00009f0018007a0c */ /* 0x040fe40003f66270 */
[--C-:B------:R-:W-:Y:S02]  /*1820*/  SHF.R.S32.HI R25, RZ, 0x1f, R24.reuse ;  /* 0x0000001fff197819 */ /* 0x100fe40000011418 */
[C---:B------:R-:W-:Y:S02]  /*1830*/  IADD3 R121, R24.reuse, 0x60, RZ ;  /* 0x0000006018797810 */ /* 0x040fe40007ffe0ff */
[C---:B------:R-:W-:Y:S01]  /*1840*/  IADD3 R120, R24.reuse, 0x80, RZ ;  /* 0x0000008018787810 */ /* 0x040fe20007ffe0ff */
[----:B------:R-:W-:Y:S01]  /*1850*/  @!PT LDS RZ, [RZ] ;  /* 0x00000000fffff984 */ /* 0x000fe20000000800 */
[----:B------:R-:W-:Y:S01]  /*1860*/  @!PT LDS RZ, [RZ] ;  /* 0x00000000fffff984 */ /* 0x000fe20000000800 */
[----:B------:R-:W-:Y:S01]  /*1870*/  @!PT LDS RZ, [RZ] ;  /* 0x00000000fffff984 */ /* 0x000fe20000000800 */
[----:B------:R3:W-:Y:S01]  /*1880*/  @P2 LDGSTS.E.BYPASS.LTC128B.128 [R15+0xc100], [R22.64], !P4 ;  /* 0x0c100000160f2fae */ /* 0x0007e2000e101d4a */
[----:B------:R-:W-:Y:S01]  /*1890*/  IMAD.WIDE.U32 R162, R123, c[0x0][0x280], R24 ;  /* 0x0000a0007ba27a25 */ /* 0x000fe200078e0018 */
[----:B------:R-:W-:-:S02]  /*18a0*/  IADD3 R119, R24, 0xa0, RZ ;  /* 0x000000a018777810 */ /* 0x000fc40007ffe0ff */
[----:B------:R3:W-:Y:S01]  /*18b0*/  @P2 LDGSTS.E.BYPASS.LTC128B.128 [R15+0xe100], [R22.64+0x80], !P6 ;  /* 0x0e100080160f2fae */ /* 0x0007e2000f101d4a */
[----:B------:R-:W-:Y:S01]  /*18c0*/  IMAD.IADD R163, R163, 0x1, R158 ;  /* 0x00000001a3a37824 */ /* 0x000fe200078e029e */
[----:B------:R-:W-:Y:S01]  /*18d0*/  SHF.R.S32.HI R109, RZ, 0x1f, R120 ;  /* 0x0000001fff6d7819 */ /* 0x000fe20000011478 */
[----:B------:R-:W-:Y:S01]  /*18e0*/  IMAD.WIDE.U32 R164, R123, c[0x0][0x290], R24 ;  /* 0x0000a4007ba47a25 */ /* 0x000fe200078e0018 */
[----:B------:R3:W-:Y:S01]  /*18f0*/  @P2 LDGSTS.E.BYPASS.LTC128B.128 [R15+0x10100], [R22.64+0x100], !P5 ;  /* 0x10100100160f2fae */ /* 0x0007e2000e901d4a */
[----:B------:R-:W-:Y:S01]  /*1900*/  P2R R125, PR, RZ, 0x8 ;  /* 0x00000008ff7d7803 */ /* 0x000fe20000000000 */
[----:B-1----:R-:W-:Y:S01]  /*1910*/  @UP0 USHF.R.S32.HI UR25, URZ, 0x1f, UR6 ;  /* 0x0000001f3f190899 */ /* 0x002fe20008011406 */
[----:B------:R-:W-:Y:S01]  /*1920*/  @P1 IMAD.SHL.U32 R13, R10, 0x2, RZ ;  /* 0x000000020a0d1824 */ /* 0x000fe200078e00ff */
[----:B------:R-:W-:Y:S01]  /*1930*/  LEA.HI R109, R109, R120, RZ, 0x3 ;  /* 0x000000786d6d7211 */ /* 0x000fe200078f18ff */
[----:B------:R-:W-:Y:S01]  /*1940*/  IMAD.IADD R165, R165, 0x1, R160 ;  /* 0x00000001a5a57824 */ /* 0x000fe200078e02a0 */
[----:B------:R-:W-:Y:S01]  /*1950*/  @UP0 UMOV UR24, UR6 ;  /* 0x0000000600180c82 */ /* 0x000fe20008000000 */
[----:B-----5:R-:W-:Y:S01]  /*1960*/  IMAD.WIDE.U32 R162, R83, c[0x0][0x280], R162 ;  /* 0x0000a00053a27a25 */ /* 0x020fe200078e00a2 */
[----:B------:R1:W-:Y:S01]  /*1970*/  @P1 LDGSTS.E.BYPASS.LTC128B.128 [R13+0xd100], [R20.64], !P4 ;  /* 0x0d100000140d1fae */ /* 0x0003e2000e101d4a */
[----:B------:R-:W-:Y:S01]  /*1980*/  @!UP0 UMOV UR25, UR13 ;  /* 0x0000000d00198c82 */ /* 0x000fe20008000000 */
[----:B------:R-:W-:Y:S01]  /*1990*/  LOP3.LUT R109, R109, 0xfffffff8, RZ, 0xc0, !PT ;  /* 0xfffffff86d6d7812 */ /* 0x000fe200078ec0ff */
[----:B------:R-:W-:Y:S01]  /*19a0*/  UIMAD UR6, UR25, UR4, URZ ;  /* 0x00000004190672a4 */ /* 0x000fe2000f8e023f */
[----:B------:R1:W-:Y:S01]  /*19b0*/  @P1 LDGSTS.E.BYPASS.LTC128B.128 [R13+0xf100], [R20.64+0x80], !P6 ;  /* 0x0f100080140d1fae */ /* 0x0003e2000f101d4a */
[----:B------:R-:W-:Y:S01]  /*19c0*/  IMAD.WIDE.U32 R164, R83, c[0x0][0x290], R164 ;  /* 0x0000a40053a47a25 */ /* 0x000fe200078e00a4 */
[----:B------:R-:W-:Y:S01]  /*19d0*/  @!UP0 UMOV UR24, UR9 ;  /* 0x0000000900188c82 */ /* 0x000fe20008000000 */
[----:B------:R-:W-:Y:S01]  /*19e0*/  SHF.R.S32.HI R100, RZ, 0x1f, R109 ;  /* 0x0000001fff647819 */ /* 0x000fe2000001146d */
[----:B------:R1:W-:Y:S01]  /*19f0*/  @P1 LDGSTS.E.BYPASS.LTC128B.128 [R13+0x11100], [R20.64+0x100], !P5 ;  /* 0x11100100140d1fae */ /* 0x0003e2000e901d4a */
[----:B------:R-:W-:-:S02]  /*1a00*/  UIMAD.WIDE.U32 UR26, UR24, UR4, URZ ;  /* 0x00000004181a72a5 */ /* 0x000fc4000f8e003f */
[----:B------:R-:W-:Y:S01]  /*1a10*/  UIMAD UR5, UR24, UR5, UR6 ;  /* 0x00000005180572a4 */ /* 0x000fe2000f8e0206 */
[----:B------:R-:W0:Y:S01]  /*1a20*/  LDGDEPBAR ;  /* 0x00000000000079af */ /* 0x000e220000000000 */
[----:B------:R-:W-:Y:S02]  /*1a30*/  ULDC.U8 UR4, c[0x0][0x298] ;  /* 0x0000a60000047ab9 */ /* 0x000fe40000000000 */
[----:B------:R-:W-:Y:S01]  /*1a40*/  UIADD3 UR5, UR27, UR5, URZ ;  /* 0x000000051b057290 */ /* 0x000fe2000fffe03f */
[----:B------:R-:W-:Y:S01]  /*1a50*/  BAR.SYNC.DEFER_BLOCKING 0x0 ;  /* 0x0000000000007b1d */ /* 0x000fe20000010000 */
[C---:B---3--:R-:W-:Y:S02]  /*1a60*/  IMAD.SHL.U32 R22, R116.reuse, 0x4, RZ ;  /* 0x0000000474167824 */ /* 0x048fe400078e00ff */
[----:B------:R-:W-:-:S03]  /*1a70*/  IMAD R116, R116, 0x40, R123 ;  /* 0x0000004074747824 */ /* 0x000fc600078e027b */
[C---:B------:R-:W-:Y:S02]  /*1a80*/  IADD3 R19, R22.reuse, 0x40, RZ ;  /* 0x0000004016137810 */ /* 0x040fe40007ffe0ff */
[--C-:B------:R-:W-:Y:S02]  /*1a90*/  SHF.R.S32.HI R23, RZ, 0x1f, R22.reuse ;  /* 0x0000001fff177819 */ /* 0x100fe40000011416 */
[----:B-1----:R-:W-:Y:S01]  /*1aa0*/  IADD3 R20, R22, 0x20, RZ ;  /* 0x0000002016147810 */ /* 0x002fe20007ffe0ff */
[----:B------:R-:W-:Y:S01]  /*1ab0*/  @!PT LDS RZ, [RZ] ;  /* 0x00000000fffff984 */ /* 0x000fe20000000800 */
[----:B------:R-:W-:Y:S01]  /*1ac0*/  @!PT LDS RZ, [RZ] ;  /* 0x00000000fffff984 */ /* 0x000fe20000000800 */
[----:B------:R-:W-:Y:S01]  /*1ad0*/  @!PT LDS RZ, [RZ] ;  /* 0x00000000fffff984 */ /* 0x000fe20000000800 */
[----:B------:R1:W-:Y:S04]  /*1ae0*/  @P2 LDGSTS.E.BYPASS.LTC128B.128 [R12+0x100], [R16.64], !P4 ;  /* 0x00100000100c2fae */ /* 0x0003e8000e101d4a */
[----:B------:R1:W-:Y:S04]  /*1af0*/  @P2 LDGSTS.E.BYPASS.LTC128B.128 [R12+0x2100], [R16.64+0x80], !P6 ;  /* 0x02100080100c2fae */ /* 0x0003e8000f101d4a */
[----:B------:R1:W-:Y:S01]  /*1b00*/  @P2 LDGSTS.E.BYPASS.LTC128B.128 [R12+0x4100], [R16.64+0x100], !P5 ;  /* 0x04100100100c2fae */ /* 0x0003e2000e901d4a */
[----:B------:R-:W-:Y:S01]  /*1b10*/  @P1 IADD3 R6, P2, R105, R14, RZ ;  /* 0x0000000e69061210 */ /* 0x000fe20007f5e0ff */
[----:B------:R-:W-:-:S04]  /*1b20*/  IMAD.WIDE.U32 R14, R123, c[0x0][0x290], R22 ;  /* 0x0000a4007b0e7a25 */ /* 0x000fc800078e0016 */
[----:B------:R-:W-:Y:S01]  /*1b30*/  @P1 IMAD.X R5, R96, 0x1, R5, P2 ;  /* 0x0000000160051824 */ /* 0x000fe200010e0605 */
[----:B------:R-:W-:Y:S01]  /*1b40*/  @P1 LEA R26, P2, R6, c[0x0][0x250], 0x1 ;  /* 0x00009400061a1a11 */ /* 0x000fe200078408ff */
[----:B------:R-:W-:Y:S01]  /*1b50*/  IMAD.IADD R161, R160, 0x1, R15 ;  /* 0x00000001a0a17824 */ /* 0x000fe200078e020f */
[----:B------:R-:W-:Y:S01]  /*1b60*/  LEA.HI R15, R7, R82, RZ, 0x5 ;  /* 0x00000052070f7211 */ /* 0x000fe200078f28ff */
[----:B------:R-:W-:Y:S01]  /*1b70*/  IMAD.MOV.U32 R160, RZ, RZ, R14 ;  /* 0x000000ffffa07224 */ /* 0x000fe200078e000e */
[----:B------:R-:W-:Y:S01]  /*1b80*/  @P1 LEA.HI.X R27, R6, c[0x0][0x254], R5, 0x1, P2 ;  /* 0x00009500061b1a11 */ /* 0x000fe200010f0c05 */
[----:B------:R-:W-:Y:S01]  /*1b90*/  IMAD.WIDE.U32 R4, R123, c[0x0][0x280], R22 ;  /* 0x0000a0007b047a25 */ /* 0x000fe200078e0016 */
[----:B------:R-:W-:-:S03]  /*1ba0*/  IADD3 R14, R22, 0x50, RZ ;  /* 0x00000050160e7810 */ /* 0x000fc60007ffe0ff */
[----:B------:R3:W-:Y:S01]  /*1bb0*/  @P1 LDGSTS.E.BYPASS.LTC128B.128 [R2+0x1100], [R26.64], !P4 ;  /* 0x011000001a021fae */ /* 0x0007e2000e101d4a */
[----:B------:R-:W-:Y:S02]  /*1bc0*/  IMAD.IADD R159, R158, 0x1, R5 ;  /* 0x000000019e9f7824 */ /* 0x000fe400078e0205 */
[----:B------:R-:W-:Y:S01]  /*1bd0*/  IMAD.MOV.U32 R158, RZ, RZ, R4 ;  /* 0x000000ffff9e7224 */ /* 0x000fe200078e0004 */
[----:B------:R3:W-:Y:S01]  /*1be0*/  @P1 LDGSTS.E.BYPASS.LTC128B.128 [R2+0x3100], [R26.64+0x80], !P6 ;  /* 0x031000801a021fae */ /* 0x0007e2000f101d4a */
[----:B------:R-:W-:Y:S02]  /*1bf0*/  IMAD.SHL.U32 R15, R15, 0x10, RZ ;  /* 0x000000100f0f7824 */ /* 0x000fe400078e00ff */
[----:B------:R-:W-:Y:S01]  /*1c00*/  IMAD.WIDE.U32 R160, R83, c[0x0][0x290], R160 ;  /* 0x0000a40053a07a25 */ /* 0x000fe200078e00a0 */
[----:B------:R3:W-:Y:S02]  /*1c10*/  @P1 LDGSTS.E.BYPASS.LTC128B.128 [R2+0x5100], [R26.64+0x100], !P5 ;  /* 0x051001001a021fae */ /* 0x0007e4000e901d4a */
[----:B------:R-:W-:Y:S01]  /*1c20*/  LOP3.LUT R15, R15, 0xfffffe00, RZ, 0xc0, !PT ;  /* 0xfffffe000f0f7812 */ /* 0x000fe200078ec0ff */
[----:B-1----:R-:W-:Y:S01]  /*1c30*/  IMAD.IADD R16, R22, 0x1, R19 ;  /* 0x0000000116107824 */ /* 0x002fe200078e0213 */
[----:B------:R-:W-:Y:S01]  /*1c40*/  @P0 LEA R12, P2, R8, c[0x0][0x220], 0x1 ;  /* 0x00008800080c0a11 */ /* 0x000fe200078408ff */
[----:B------:R-:W0:Y:S01]  /*1c50*/  LDGDEPBAR ;  /* 0x00000000000079af */ /* 0x000e220000000000 */
[----:B------:R-:W-:-:S02]  /*1c60*/  IMAD.IADD R17, R22, 0x1, R20 ;  /* 0x0000000116117824 */ /* 0x000fc400078e0214 */
[----:B------:R-:W-:Y:S01]  /*1c70*/  @P0 LEA.HI.X R13, R8, c[0x0][0x224], R3, 0x1, P2 ;  /* 0x00008900080d0a11 */ /* 0x000fe200010f0c03 */
[----:B------:R-:W-:Y:S01]  /*1c80*/  IMAD.WIDE.U32 R158, R83, c[0x0][0x280], R158 ;  /* 0x0000a000539e7a25 */ /* 0x000fe200078e009e */
[C---:B------:R-:W-:Y:S02]  /*1c90*/  @P0 LEA R8, P1, R93.reuse, R12, 0x1 ;  /* 0x0000000c5d080211 */ /* 0x040fe400078208ff */
[----:B------:R-:W-:Y:S01]  /*1ca0*/  SEL R3, RZ, c[0x0][0x27c], !P3 ;  /* 0x00009f00ff037a07 */ /* 0x000fe20005800000 */
[----:B------:R1:W-:Y:S01]  /*1cb0*/  @P0 LDGSTS.E.BYPASS.LTC128B.128 [R0+0x12100], [R12.64], !P4 ;  /* 0x121000000c000fae */ /* 0x0003e2000e101d4a */
[----:B------:R-:W-:Y:S02]  /*1cc0*/  @P0 LEA.HI.X R9, R93, R13, R92, 0x1, P1 ;  /* 0x0000000d5d090211 */ /* 0x000fe400008f0c5c */
[----:B------:R-:W-:Y:S01]  /*1cd0*/  ISETP.GE.AND P1, PT, R16, c[0x0][0x27c], PT ;  /* 0x00009f0010007a0c */ /* 0x000fe20003f26270 */
[----:B------:R1:W-:Y:S01]  /*1ce0*/  @P0 LDGSTS.E.BYPASS.LTC128B.128 [R0+0x14100], [R12.64+0x80], !P6 ;  /* 0x141000800c000fae */ /* 0x0003e2000f101d4a */
[----:B------:R-:W-:-:S02]  /*1cf0*/  ISETP.GE.AND P2, PT, R17, c[0x0][0x27c], PT ;  /* 0x00009f0011007a0c */ /* 0x000fc40003f46270 */
[----:B------:R-:W-:Y:S01]  /*1d00*/  SEL R7, RZ, c[0x0][0x27c], !P1 ;  /* 0x00009f00ff077a07 */ /* 0x000fe20004800000 */
[----:B------:R1:W-:Y:S01]  /*1d10*/  @P0 LDGSTS.E.BYPASS.LTC128B.128 [R0+0x16100], [R12.64+0x100], !P5 ;  /* 0x161001000c000fae */ /* 0x0003e2000e901d4a */
[----:B------:R-:W-:Y:S02]  /*1d20*/  SEL R6, RZ, c[0x0][0x27c], !P2 ;  /* 0x00009f00ff067a07 */ /* 0x000fe40005000000 */
[----:B------:R-:W-:Y:S01]  /*1d30*/  P2R R122, PR, RZ, 0x2 ;  /* 0x00000002ff7a7803 */ /* 0x000fe20000000000 */
[----:B------:R-:W-:Y:S01]  /*1d40*/  IMAD.IADD R7, R7, 0x1, R16 ;  /* 0x0000000107077824 */ /* 0x000fe200078e0210 */
[----:B------:R4:W-:Y:S01]  /*1d50*/  @P0 LDGSTS.E.BYPASS.LTC128B.128 [R0+0x13100], [R8.64], !P4 ;  /* 0x1310000008000fae */ /* 0x0009e2000e101d4a */
[----:B---3--:R-:W-:Y:S01]  /*1d60*/  IMAD.IADD R2, R24, 0x1, R3 ;  /* 0x0000000118027824 */ /* 0x008fe200078e0203 */
[----:B------:R-:W-:Y:S01]  /*1d70*/  ISETP.NE.AND P1, PT, R131, c[0x0][0x2b8], PT ;  /* 0x0000ae0083007a0c */ /* 0x000fe20003f25270 */
[----:B------:R-:W-:Y:S01]  /*1d80*/  IMAD.IADD R6, R6, 0x1, R17 ;  /* 0x0000000106067824 */ /* 0x000fe200078e0211 */
[----:B------:R4:W-:Y:S01]  /*1d90*/  @P0 LDGSTS.E.BYPASS.LTC128B.128 [R0+0x15100], [R8.64+0x80], !P6 ;  /* 0x1510008008000fae */ /* 0x0009e2000f101d4a */
[----:B------:R-:W-:-:S02]  /*1da0*/  P2R R124, PR, RZ, 0x4 ;  /* 0x00000004ff7c7803 */ /* 0x000fc40000000000 */
[----:B------:R-:W-:Y:S01]  /*1db0*/  SHF.R.S32.HI R5, RZ, 0x1f, R2 ;  /* 0x0000001fff057819 */ /* 0x000fe20000011402 */
[----:B------:R4:W-:Y:S01]  /*1dc0*/  @P0 LDGSTS.E.BYPASS.LTC128B.128 [R0+0x17100], [R8.64+0x100], !P5 ;  /* 0x1710010008000fae */ /* 0x0009e2000e901d4a */
[----:B------:R-:W-:Y:S02]  /*1dd0*/  SHF.R.S32.HI R3, RZ, 0x1f, R6 ;  /* 0x0000001fff037819 */ /* 0x000fe40000011406 */
[CC--:B------:R-:W-:Y:S01]  /*1de0*/  LEA.HI R4, R5.reuse, R2.reuse, RZ, 0x3 ;  /* 0x0000000205047211 */ /* 0x0c0fe200078f18ff */
[----:B------:R-:W0:Y:S01]  /*1df0*/  LDGDEPBAR ;  /* 0x00000000000079af */ /* 0x000e220000000000 */
[----:B------:R-:W-:Y:S02]  /*1e00*/  LEA.HI R5, R5, R2, RZ, 0x6 ;  /* 0x0000000205057211 */ /* 0x000fe400078f30ff */
[CC--:B------:R-:W-:Y:S02]  /*1e10*/  LEA.HI R2, R3.reuse, R6.reuse, RZ, 0x3 ;  /* 0x0000000603027211 */ /* 0x0c0fe400078f18ff */
[----:B------:R-:W-:Y:S01]  /*1e20*/  LEA.HI R3, R3, R6, RZ, 0x6 ;  /* 0x0000000603037211 */ /* 0x000fe200078f30ff */
[----:B------:R-:W-:Y:S01]  /*1e30*/  IMAD.SHL.U32 R5, R5, 0x40, RZ ;  /* 0x0000004005057824 */ /* 0x000fe200078e00ff */
[----:B------:R-:W-:-:S02]  /*1e40*/  LOP3.LUT P0, RZ, R118, 0x4, RZ, 0xc0, !PT ;  /* 0x0000000476ff7812 */ /* 0x000fc4000780c0ff */
[----:B------:R-:W-:Y:S01]  /*1e50*/  LOP3.LUT R133, R4, 0xfffffff8, RZ, 0xc0, !PT ;  /* 0xfffffff804857812 */ /* 0x000fe200078ec0ff */
[----:B------:R-:W-:Y:S01]  /*1e60*/  IMAD.SHL.U32 R3, R3, 0x40, RZ ;  /* 0x0000004003037824 */ /* 0x000fe200078e00ff */
[----:B------:R-:W-:Y:S01]  /*1e70*/  LOP3.LUT R5, R5, 0xfffff000, RZ, 0xc0, !PT ;  /* 0xfffff00005057812 */ /* 0x000fe200078ec0ff */
[----:B-1----:R-:W-:Y:S01]  /*1e80*/  IMAD.MOV.U32 R12, RZ, RZ, c[0x0][0x290] ;  /* 0x0000a400ff0c7624 */ /* 0x002fe200078e00ff */
[----:B------:R-:W-:Y:S02]  /*1e90*/  LOP3.LUT R135, R2, 0xfffffff8, RZ, 0xc0, !PT ;  /* 0xfffffff802877812 */ /* 0x000fe400078ec0ff */
[----:B------:R-:W-:Y:S01]  /*1ea0*/  LOP3.LUT R3, R3, 0xfffff000, RZ, 0xc0, !PT ;  /* 0xfffff00003037812 */ /* 0x000fe200078ec0ff */
[----:B------:R-:W-:Y:S01]  /*1eb0*/  IMAD.SHL.U32 R99, R12, 0x40, RZ ;  /* 0x000000400c637824 */ /* 0x000fe200078e00ff */
[----:B------:R-:W-:Y:S02]  /*1ec0*/  SHF.R.S32.HI R141, RZ, 0x3, R2 ;  /* 0x00000003ff8d7819 */ /* 0x000fe40000011402 */
[----:B------:R-:W-:-:S02]  /*1ed0*/  SHF.R.S32.HI R132, RZ, 0x1f, R133 ;  /* 0x0000001fff847819 */ /* 0x000fc40000011485 */
[----:B------:R-:W-:Y:S02]  /*1ee0*/  SHF.R.S32.HI R134, RZ, 0x1f, R135 ;  /* 0x0000001fff867819 */ /* 0x000fe40000011487 */
[----:B----4-:R-:W-:Y:S01]  /*1ef0*/  SHF.R.S32.HI R0, RZ, 0x1f, R7 ;  /* 0x0000001fff007819 */ /* 0x010fe20000011407 */
[----:B------:R-:W-:Y:S01]  /*1f00*/  IMAD.MOV.U32 R8, RZ, RZ, c[0x0][0x280] ;  /* 0x0000a000ff087624 */ /* 0x000fe200078e00ff */
[----:B------:R-:W-:Y:S02]  /*1f10*/  LOP3.LUT R9, R117, 0x38, R4, 0xf8, !PT ;  /* 0x0000003875097812 */ /* 0x000fe400078ef804 */
[-C--:B------:R-:W-:Y:S01]  /*1f20*/  LEA.HI R140, R0, R7.reuse, RZ, 0x3 ;  /* 0x00000007008c7211 */ /* 0x080fe200078f18ff */
[----:B------:R-:W-:Y:S01]  /*1f30*/  IMAD.SHL.U32 R103, R8, 0x40, RZ ;  /* 0x0000004008677824 */ /* 0x000fe200078e00ff */
[----:B------:R-:W-:Y:S02]  /*1f40*/  LEA.HI R0, R0, R7, RZ, 0x6 ;  /* 0x0000000700007211 */ /* 0x000fe400078f30ff */
[----:B------:R-:W-:-:S02]  /*1f50*/  LOP3.LUT R112, R9, R106, RZ, 0x3c, !PT ;  /* 0x0000006a09707212 */ /* 0x000fc400078e3cff */
[C---:B------:R-:W-:Y:S01]  /*1f60*/  LOP3.LUT R7, R117.reuse, 0x38, R2, 0xf8, !PT ;  /* 0x0000003875077812 */ /* 0x040fe200078ef802 */
[----:B------:R-:W-:Y:S01]  /*1f70*/  IMAD.SHL.U32 R0, R0, 0x40, RZ ;  /* 0x0000004000007824 */ /* 0x000fe200078e00ff */
[----:B------:R-:W-:Y:S02]  /*1f80*/  IADD3 R112, R112, R5, R15 ;  /* 0x0000000570707210 */ /* 0x000fe40007ffe00f */
[----:B------:R-:W-:Y:S02]  /*1f90*/  LOP3.LUT R5, R117, 0x38, R140, 0xf8, !PT ;  /* 0x0000003875057812 */ /* 0x000fe400078ef88c */
[----:B------:R-:W-:Y:S02]  /*1fa0*/  LOP3.LUT R0, R0, 0xfffff000, RZ, 0xc0, !PT ;  /* 0xfffff00000007812 */ /* 0x000fe400078ec0ff */
[-C--:B------:R-:W-:Y:S02]  /*1fb0*/  LOP3.LUT R108, R5, R106.reuse, RZ, 0x3c, !PT ;  /* 0x0000006a056c7212 */ /* 0x080fe400078e3cff */
[----:B------:R-:W-:-:S02]  /*1fc0*/  LOP3.LUT R110, R7, R106, RZ, 0x3c, !PT ;  /* 0x0000006a076e7212 */ /* 0x000fc400078e3cff */
[----:B------:R-:W-:Y:S02]  /*1fd0*/  IADD3 R108, R108, R0, R15 ;  /* 0x000000006c6c7210 */ /* 0x000fe40007ffe00f */
[----:B------:R-:W-:Y:S02]  /*1fe0*/  SHF.R.S32.HI R0, RZ, 0x1f, R83 ;  /* 0x0000001fff007819 */ /* 0x000fe40000011453 */
[----:B------:R-:W-:Y:S02]  /*1ff0*/  IADD3 R110, R110, R3, R15 ;  /* 0x000000036e6e7210 */ /* 0x000fe40007ffe00f */
[----:B------:R-:W-:Y:S01]  /*2000*/  SHF.R.S32.HI R5, RZ, 0x1f, R16 ;  /* 0x0000001fff057819 */ /* 0x000fe20000011410 */
[----:B------:R-:W-:Y:S01]  /*2010*/  IMAD R6, R0, c[0x0][0x290], RZ ;  /* 0x0000a40000067a24 */ /* 0x000fe200078e02ff */
[----:B------:R-:W-:Y:S01]  /*2020*/  LOP3.LUT R137, R140, 0xfffffff8, RZ, 0xc0, !PT ;  /* 0xfffffff88c897812 */ /* 0x000fe200078ec0ff */
[----:B------:R-:W-:Y:S01]  /*2030*/  IMAD R0, R0, c[0x0][0x280], RZ ;  /* 0x0000a00000007a24 */ /* 0x000fe200078e02ff */
[----:B------:R-:W-:Y:S01]  /*2040*/  LEA.HI R114, R5, R16, RZ, 0x3 ;  /* 0x0000001005727211 */ /* 0x000fe200078f18ff */
[C---:B------:R-:W-:Y:S01]  /*2050*/  IMAD R3, R83.reuse, c[0x0][0x294], R6 ;  /* 0x0000a50053037a24 */ /* 0x040fe200078e0206 */
[----:B------:R-:W-:Y:S01]  /*2060*/  SHF.R.S32.HI R6, RZ, 0x1f, R119 ;  /* 0x0000001fff067819 */ /* 0x000fe20000011477 */
[----:B------:R-:W-:Y:S01]  /*2070*/  IMAD R127, R83, c[0x0][0x284], R0 ;  /* 0x0000a100537f7a24 */ /* 0x000fe200078e0200 */
[----:B------:R-:W-:Y:S01]  /*2080*/  SHF.R.S32.HI R0, RZ, 0x1f, R121 ;  /* 0x0000001fff007819 */ /* 0x000fe20000011479 */
[----:B------:R-:W-:Y:S01]  /*2090*/  IMAD.IADD R130, R165, 0x1, R3 ;  /* 0x00000001a5827824 */ /* 0x000fe200078e0203 */
[----:B------:R-:W-:Y:S01]  /*20a0*/  LOP3.LUT R5, R117, 0x18, R24, 0xf8, !PT ;  /* 0x0000001875057812 */ /* 0x000fe200078ef818 */
[----:B------:R-:W-:Y:S01]  /*20b0*/  IMAD.IADD R129, R163, 0x1, R127 ;  /* 0x00000001a3817824 */ /* 0x000fe200078e027f */
[----:B------:R-:W-:Y:S01]  /*20c0*/  LEA.HI R111, R0, R121, RZ, 0x3 ;  /* 0x00000079006f7211 */ /* 0x000fe200078f18ff */
[----:B------:R-:W-:Y:S01]  /*20d0*/  IMAD.IADD R128, R3, 0x1, R161 ;  /* 0x0000000103807824 */ /* 0x000fe200078e02a1 */
[----:B------:R-:W-:Y:S01]  /*20e0*/  SHF.R.S32.HI R0, RZ, 0x1f, R17 ;  /* 0x0000001fff007819 */ /* 0x000fe20000011411 */
[----:B------:R-:W-:Y:S01]  /*20f0*/  IMAD.IADD R127, R127, 0x1, R159 ;  /* 0x000000017f7f7824 */ /* 0x000fe200078e029f */
[----:B------:R-:W-:-:S02]  /*2100*/  LEA.HI R107, R6, R119, RZ, 0x3 ;  /* 0x00000077066b7211 */ /* 0x000fc400078f18ff */
[----:B------:R-:W-:Y:S02]  /*2110*/  LEA.HI R115, R0, R17, RZ, 0x3 ;  /* 0x0000001100737211 */ /* 0x000fe400078f18ff */
[----:B------:R-:W-:Y:S02]  /*2120*/  P2R R2, PR, RZ, 0x1 ;  /* 0x00000001ff027803 */ /* 0x000fe40000000000 */
[----:B------:R-:W-:Y:S02]  /*2130*/  LOP3.LUT R0, R5, R106, RZ, 0x3c, !PT ;  /* 0x0000006a05007212 */ /* 0x000fe400078e3cff */
[----:B------:R-:W-:Y:S02]  /*2140*/  SHF.R.S32.HI R136, RZ, 0x1f, R137 ;  /* 0x0000001fff887819 */ /* 0x000fe40000011489 */
[----:B------:R-:W-:Y:S01]  /*2150*/  ISETP.GE.AND P0, PT, R126, 0x1, PT ;  /* 0x000000017e00780c */ /* 0x000fe20003f06270 */
[----:B------:R-:W-:Y:S01]  /*2160*/  IMAD.IADD R0, R0, 0x1, R15 ;  /* 0x0000000100007824 */ /* 0x000fe200078e020f */
[----:B------:R-:W-:-:S02]  /*2170*/  LOP3.LUT R111, R111, 0xfffffff8, RZ, 0xc0, !PT ;  /* 0xfffffff86f6f7812 */ /* 0x000fc400078ec0ff */
[----:B------:R-:W-:Y:S02]  /*2180*/  LOP3.LUT R107, R107, 0xfffffff8, RZ, 0xc0, !PT ;  /* 0xfffffff86b6b7812 */ /* 0x000fe400078ec0ff */
[----:B------:R-:W-:Y:S02]  /*2190*/  LOP3.LUT R115, R115, 0xfffffff8, RZ, 0xc0, !PT ;  /* 0xfffffff873737812 */ /* 0x000fe400078ec0ff */
[----:B------:R-:W-:Y:S02]  /*21a0*/  LOP3.LUT R114, R114, 0xfffffff8, RZ, 0xc0, !PT ;  /* 0xfffffff872727812 */ /* 0x000fe400078ec0ff */
[----:B------:R-:W-:Y:S02]  /*21b0*/  SHF.L.U64.HI R97, R12, R101, c[0x0][0x294] ;  /* 0x0000a5000c617619 */ /* 0x000fe40000010265 */
[C---:B------:R-:W-:Y:S01]  /*21c0*/  SHF.L.U64.HI R132, R133.reuse, 0x1, R132 ;  /* 0x0000000185847819 */ /* 0x040fe20000010284 */
[----:B------:R-:W-:Y:S01]  /*21d0*/  IMAD.SHL.U32 R133, R133, 0x2, RZ ;  /* 0x0000000285857824 */ /* 0x000fe200078e00ff */
[C---:B------:R-:W-:Y:S01]  /*21e0*/  SHF.L.U64.HI R134, R135.reuse, 0x1, R134 ;  /* 0x0000000187867819 */ /* 0x040fe20000010286 */
[----:B------:R-:W-:Y:S01]  /*21f0*/  IMAD.SHL.U32 R135, R135, 0x2, RZ ;  /* 0x0000000287877824 */ /* 0x000fe200078e00ff */
[C---:B------:R-:W-:Y:S01]  /*2200*/  SHF.L.U64.HI R136, R137.reuse, 0x1, R136 ;  /* 0x0000000189887819 */ /* 0x040fe20000010288 */
[----:B------:R-:W-:Y:S01]  /*2210*/  IMAD.SHL.U32 R137, R137, 0x2, RZ ;  /* 0x0000000289897824 */ /* 0x000fe200078e00ff */
[----:B------:R-:W-:-:S02]  /*2220*/  P2R R2, PR, RZ, 0x1 ;  /* 0x00000001ff027803 */ /* 0x000fc40000000000 */
[----:B------:R-:W-:Y:S02]  /*2230*/  SHF.L.U64.HI R101, R8, R101, c[0x0][0x284] ;  /* 0x0000a10008657619 */ /* 0x000fe40000010265 */
[C---:B------:R-:W-:Y:S02]  /*2240*/  IADD3 R13, R22.reuse, 0x10, RZ ;  /* 0x00000010160d7810 */ /* 0x040fe40007ffe0ff */
[----:B------:R-:W-:Y:S02]  /*2250*/  IADD3 R12, R22, 0x30, RZ ;  /* 0x00000030160c7810 */ /* 0x000fe40007ffe0ff */
[----:B------:R-:W-:Y:S02]  /*2260*/  SHF.R.S32.HI R102, RZ, 0x1f, R111 ;  /* 0x0000001fff667819 */ /* 0x000fe4000001146f */
[----:B------:R-:W-:Y:S02]  /*2270*/  SHF.R.S32.HI R98, RZ, 0x1f, R107 ;  /* 0x0000001fff627819 */ /* 0x000fe4000001146b */
[----:B------:R-:W-:-:S02]  /*2280*/  SHF.R.S32.HI R113, RZ, 0x3, R4 ;  /* 0x00000003ff717819 */ /* 0x000fc40000011404 */
[----:B------:R-:W-:Y:S02]  /*2290*/  SHF.R.S32.HI R138, RZ, 0x1f, R115 ;  /* 0x0000001fff8a7819 */ /* 0x000fe40000011473 */
[----:B------:R-:W-:Y:S02]  /*22a0*/  SHF.R.S32.HI R139, RZ, 0x1f, R114 ;  /* 0x0000001fff8b7819 */ /* 0x000fe40000011472 */
[----:B------:R-:W-:Y:S02]  /*22b0*/  SHF.R.S32.HI R140, RZ, 0x3, R140 ;  /* 0x00000003ff8c7819 */ /* 0x000fe4000001148c */
[----:B------:R-:W-:Y:S02]  /*22c0*/  P2R R2, PR, RZ, 0x2 ;  /* 0x00000002ff027803 */ /* 0x000fe40000000000 */
.L_x_1097:
[----:B------:R-:W-:Y:S01]  /*22d0*/  ISETP.NE.AND P1, PT, R131, c[0x0][0x2b8], PT ;  /* 0x0000ae0083007a0c */ /* 0x000fe20003f25270 */
[----:B-1----:R-:W-:Y:S01]  /*22e0*/  IMAD.SHL.U32 R7, R18, 0x40, RZ ;  /* 0x0000004012077824 */ /* 0x002fe200078e00ff */
[----:B------:R-:W-:Y:S01]  /*22f0*/  LOP3.LUT P2, RZ, R118, 0x4, RZ, 0xc0, !PT ;  /* 0x0000000476ff7812 */ /* 0x000fe2000784c0ff */
[----:B------:R-:W-:Y:S01]  /*2300*/  IMAD.MOV.U32 R143, RZ, RZ, RZ ;  /* 0x000000ffff8f7224 */ /* 0x000fe200078e00ff */
[----:B------:R-:W-:Y:S04]  /*2310*/  DEPBAR.LE SB0, 0x2 ;  /* 0x000080800000791a */ /* 0x000fe80000000000 */
[----:B------:R-:W-:Y:S01]  /*2320*/  IMAD.IADD R4, R116, 0x1, R7 ;  /* 0x0000000174047824 */ /* 0x000fe200078e0207 */
[----:B------:R-:W-:Y:S01]  /*2330*/  BSSY B1, `(.L_x_1073) ;  /* 0x00003f5000017945 */ /* 0x000fe20003800000 */
[----:B------:R-:W-:Y:S02]  /*2340*/  IMAD R2, R53, 0x3000, R0 ;  /* 0x0000300035027824 */ /* 0x000fe400078e0200 */
[----:B------:R-:W-:Y:S01]  /*2350*/  IMAD.IADD R142, R95, 0x1, R4 ;  /* 0x000000015f8e7824 */ /* 0x000fe200078e0204 */
[----:B------:R-:W-:Y:S02]  /*2360*/  ISETP.GE.AND P0, PT, R4, UR17, PT ;  /* 0x0000001104007c0c */ /* 0x000fe4000bf06270 */
[----:B------:R-:W-:Y:S01]  /*2370*/  IADD3 R145, R2, 0x20, RZ ;  /* 0x0000002002917810 */ /* 0x000fe20007ffe0ff */
[----:B------:R-:W-:Y:S01]  /*2380*/  @P1 IMAD.HI.U32 R4, R142, c[0x0][0x2bc], RZ ;  /* 0x0000af008e041a27 */ /* 0x000fe200078e00ff */
[----:B------:R-:W-:Y:S02]  /*2390*/  ISETP.GT.OR P0, PT, R116, 0x3f, P0 ;  /* 0x0000003f7400780c */ /* 0x000fe40000704670 */
[----:B------:R-:W-:Y:S01]  /*23a0*/  @P2 IADD3 R145, R2, -0x20, RZ ;  /* 0xffffffe002912810 */ /* 0x000fe20007ffe0ff */
[----:B------:R-:W-:Y:S01]  /*23b0*/  IMAD.MOV.U32 R3, RZ, RZ, R142 ;  /* 0x000000ffff037224 */ /* 0x000fe200078e008e */
[----:B------:R-:W-:Y:S02]  /*23c0*/  @P1 SHF.R.U32.HI R3, RZ, c[0x0][0x2c0], R4 ;  /* 0x0000b000ff031a19 */ /* 0x000fe40000011604 */
[----:B------:R-:W-:Y:S02]  /*23d0*/  ISETP.GE.AND P2, PT, R126, 0x1, PT ;  /* 0x000000017e00780c */ /* 0x000fe40003f46270 */
[----:B------:R-:W-:Y:S02]  /*23e0*/  LEA R146, R2, 0x100, 0x1 ;  /* 0x0000010002927811 */ /* 0x000fe400078e08ff */
[----:B------:R-:W-:Y:S03]  /*23f0*/  LEA R145, R145, 0x100, 0x1 ;  /* 0x0000010091917811 */ /* 0x000fe600078e08ff */
[C---:B------:R-:W-:Y:S04]  /*2400*/  @!P0 IADD3 R5, P1, R3.reuse, UR26, RZ ;  /* 0x0000001a03058c10 */ /* 0x040fe8000ff3e0ff */
[----:B------:R-:W-:Y:S01]  /*2410*/  @!P0 LEA.HI.X.SX32 R4, R3, UR5, 0x1, P1 ;  /* 0x0000000503048c11 */ /* 0x000fe200088f0eff */
[----:B------:R-:W-:Y:S01]  /*2420*/  IMAD.MOV R3, RZ, RZ, -R3 ;  /* 0x000000ffff037224 */ /* 0x000fe200078e0a03 */
[----:B------:R-:W-:Y:S03]  /*2430*/  @!P0 LEA R8, P1, R5, c[0x0][0x2a0], 0x2 ;  /* 0x0000a80005088a11 */ /* 0x000fe600078210ff */
[----:B------:R-:W-:Y:S01]  /*2440*/  IMAD R142, R3, c[0x0][0x2b8], R142 ;  /* 0x0000ae00038e7a24 */ /* 0x000fe200078e028e */
[----:B------:R-:W-:Y:S05]  /*2450*/  @!P0 LEA.HI.X R9, R5, c[0x0][0x2a4], R4, 0x2, P1 ;  /* 0x0000a90005098a11 */ /* 0x000fea00008f1404 */
[----:B------:R1:W5:Y:S04]  /*2460*/  @!P0 LDG.E R143, [R8.64] ;  /* 0x0000000a088f8981 */ /* 0x000368000c1e1900 */
[----:B------:R-:W-:Y:S06]  /*2470*/  BAR.SYNC.DEFER_BLOCKING 0x0 ;  /* 0x0000000000007b1d */ /* 0x000fec0000010000 */
[----:B------:R-:W-:-:S05]  /*2480*/  @!P2 BRA `(.L_x_1074) ;  /* 0x00003ad00000a947 */ /* 0x000fca0003800000 */
[----:B-1----:R-:W-:Y:S01]  /*2490*/  IMAD.WIDE.U32 R8, R142, c[0x0][0x1e0], RZ ;  /* 0x000078008e087a25 */ /* 0x002fe200078e00ff */
[----:B------:R-:W-:Y:S02]  /*24a0*/  SHF.R.S32.HI R148, RZ, 0x1f, R142 ;  /* 0x0000001fff947819 */ /* 0x000fe4000001148e */
[----:B-----5:R-:W-:Y:S01]  /*24b0*/  SHF.R.S32.HI R147, RZ, 0x1f, R143 ;  /* 0x0000001fff937819 */ /* 0x020fe2000001148f */
[-C--:B------:R-:W-:Y:S01]  /*24c0*/  IMAD R5, R101, R18.reuse, RZ ;  /* 0x0000001265057224 */ /* 0x080fe200078e02ff */
[----:B------:R-:W-:Y:S01]  /*24d0*/  IADD3 R144, -R7, UR17, RZ ;  /* 0x0000001107907c10 */ /* 0x000fe2000fffe1ff */
[----:B------:R-:W-:Y:S02]  /*24e0*/  IMAD R2, R148, c[0x0][0x1e0], RZ ;  /* 0x0000780094027a24 */ /* 0x000fe400078e02ff */
[----:B------:R-:W-:Y:S01]  /*24f0*/  IMAD R4, R147, c[0x0][0x1f0], RZ ;  /* 0x00007c0093047a24 */ /* 0x000fe200078e02ff */
[----:B------:R-:W-:Y:S01]  /*2500*/  IMNMX R144, R144, 0x40, PT ;  /* 0x0000004090907817 */ /* 0x000fe20003800200 */
[----:B------:R-:W-:Y:S02]  /*2510*/  IMAD R2, R142, c[0x0][0x1e4], R2 ;  /* 0x000079008e027a24 */ /* 0x000fe400078e0202 */
[----:B------:R-:W-:Y:S02]  /*2520*/  IMAD R4, R143, c[0x0][0x1f4], R4 ;  /* 0x00007d008f047a24 */ /* 0x000fe400078e0204 */
[----:B------:R-:W-:Y:S01]  /*2530*/  IMAD.WIDE.U32 R6, R99, R18, RZ ;  /* 0x0000001263067225 */ /* 0x000fe200078e00ff */
[----:B------:R-:W-:Y:S02]  /*2540*/  IADD3 R9, R9, R2, RZ ;  /* 0x0000000209097210 */ /* 0x000fe40007ffe0ff */
[----:B------:R-:W-:Y:S03]  /*2550*/  SHF.R.S32.HI R2, RZ, 0x1f, R18 ;  /* 0x0000001fff027819 */ /* 0x000fe60000011412 */
[----:B------:R-:W-:Y:S04]  /*2560*/  IMAD.WIDE.U32 R8, R143, c[0x0][0x1f0], R8 ;  /* 0x00007c008f087a25 */ /* 0x000fe800078e0008 */
[----:B------:R-:W-:Y:S01]  /*2570*/  IMAD R5, R2, R103, R5 ;  /* 0x0000006702057224 */ /* 0x000fe200078e0205 */
[----:B------:R-:W-:Y:S04]  /*2580*/  IADD3 R3, P0, R8, UR22, RZ ;  /* 0x0000001608037c10 */ /* 0x000fe8000ff1e0ff */
[----:B------:R-:W-:Y:S01]  /*2590*/  IADD3.X R4, R9, UR20, R4, P0, !PT ;  /* 0x0000001409047c10 */ /* 0x000fe200087fe404 */
[-C--:B------:R-:W-:Y:S01]  /*25a0*/  IMAD.WIDE.U32 R8, R103, R18.reuse, RZ ;  /* 0x0000001267087225 */ /* 0x080fe200078e00ff */
[C---:B------:R-:W-:Y:S04]  /*25b0*/  LEA R66, P0, R3.reuse, c[0x0][0x1c8], 0x1 ;  /* 0x0000720003427a11 */ /* 0x040fe800078008ff */
[----:B------:R-:W-:Y:S01]  /*25c0*/  LEA.HI.X R4, R3, c[0x0][0x1cc], R4, 0x1, P0 ;  /* 0x0000730003047a11 */ /* 0x000fe200000f0c04 */
[----:B------:R-:W-:Y:S01]  /*25d0*/  IMAD R3, R97, R18, RZ ;  /* 0x0000001261037224 */ /* 0x000fe200078e02ff */
[----:B------:R-:W-:Y:S03]  /*25e0*/  ISETP.NE.AND P0, PT, RZ, UR4, PT ;  /* 0x00000004ff007c0c */ /* 0x000fe6000bf05270 */
[----:B------:R-:W-:Y:S01]  /*25f0*/  IMAD R3, R2, R99, R3 ;  /* 0x0000006302037224 */ /* 0x000fe200078e0203 */
[----:B------:R-:W-:Y:S04]  /*2600*/  IADD3 R2, R9, R5, RZ ;  /* 0x0000000509027210 */ /* 0x000fe80007ffe0ff */
        /* <DEDUP_REMOVED lines=61> */
.L_x_1077:
[----:B------:R-:W-:Y:S05]  /*29e0*/  BSYNC B0 ;  /* 0x0000000000007941 */ /* 0x000fea0003800000 */
.L_x_1076:
[----:B------:R3:W4:Y:S04]  /*29f0*/  SHFL.IDX PT, R73, R4, RZ, 0x1c1f ;  /* 0x001c1fff04497589 */ /* 0x00072800000e0000 */
[----:B------:R-:W1:Y:S01]  /*2a00*/  SHFL.IDX PT, R66, R66, RZ, 0x1c1f ;  /* 0x001c1fff42427589 */ /* 0x000e6200000e0000 */
[----:B------:R-:W-:-:S05]  /*2a10*/  @P1 BRA `(.L_x_1078) ;  /* 0x0000386000001947 */ /* 0x000fca0003800000 */
[----:B------:R-:W-:Y:S01]  /*2a20*/  ISETP.GE.AND P0, PT, R24, c[0x0][0x1d4], PT ;  /* 0x0000750018007a0c */ /* 0x000fe20003f06270 */
[----:B-----5:R-:W-:Y:S01]  /*2a30*/  IMAD.MOV.U32 R29, RZ, RZ, R58 ;  /* 0x000000ffff1d7224 */ /* 0x020fe200078e003a */
[----:B------:R-:W-:Y:S01]  /*2a40*/  MOV R28, R59 ;  /* 0x0000003b001c7202 */ /* 0x000fe20000000f00 */
[----:B-1----:R-:W-:Y:S01]  /*2a50*/  IMAD.MOV.U32 R3, RZ, RZ, R26 ;  /* 0x000000ffff037224 */ /* 0x002fe200078e001a */
        /* <DEDUP_REMOVED lines=9> */
[----:B---3--:R-:W-:Y:S01]  /*2af0*/  IMAD.MOV.U32 R4, RZ, RZ, R33 ;  /* 0x000000ffff047224 */ /* 0x008fe200078e0021 */
        /* <DEDUP_REMOVED lines=20> */
[----:B------:R-:W1:Y:S01]  /*2c40*/  LDS.128 R28, [R146+0xc000] ;  /* 0x00c00000921c7984 */ /* 0x000e620000000c00 */
[----:B------:R-:W-:Y:S01]  /*2c50*/  MOV R40, R38 ;  /* 0x0000002600287202 */ /* 0x000fe20000000f00 */
[----:B------:R-:W-:Y:S01]  /*2c60*/  IMAD.MOV.U32 R46, RZ, RZ, R48 ;  /* 0x000000ffff2e7224 */ /* 0x000fe200078e0030 */
[----:B----4-:R-:W-:Y:S02]  /*2c70*/  LEA.HI.X R77, R24, R73, R25, 0x1, P0 ;  /* 0x00000049184d7211 */ /* 0x010fe400000f0c19 */
        /* <DEDUP_REMOVED lines=52> */
.L_x_1080:
[----:B------:R-:W-:Y:S05]  /*2fc0*/  BSYNC B0 ;  /* 0x0000000000007941 */ /* 0x000fea0003800000 */
.L_x_1079:
[----:B------:R-:W-:Y:S01]  /*2fd0*/  ISETP.GE.AND P0, PT, R17, c[0x0][0x1d4], PT ;  /* 0x0000750011007a0c */ /* 0x000fe20003f06270 */
[----:B------:R-:W-:Y:S01]  /*2fe0*/  @!UPT UIADD3 URZ, URZ, URZ, URZ ;  /* 0x0000003f3f3ff290 */ /* 0x000fe2000fffe03f */
[----:B------:R-:W-:Y:S11]  /*2ff0*/  BSSY B0, `(.L_x_1081) ;  /* 0x0000038000007945 */ /* 0x000ff60003800000 */
[----:B------:R-:W-:-:S05]  /*3000*/  @P0 BRA `(.L_x_1082) ;  /* 0x0000036000000947 */ /* 0x000fca0003800000 */
[C---:B------:R-:W-:Y:S01]  /*3010*/  LEA R74, P0, R115.reuse, R66, 0x1 ;  /* 0x00000042734a7211 */ /* 0x040fe200078008ff */
[----:B-1----:R-:W1:Y:S03]  /*3020*/  LDS.128 R28, [R145+0xc000] ;  /* 0x00c00000911c7984 */ /* 0x002e660000000c00 */
        /* <DEDUP_REMOVED lines=52> */
.L_x_1082:
[----:B------:R-:W-:Y:S05]  /*3370*/  BSYNC B0 ;  /* 0x0000000000007941 */ /* 0x000fea0003800000 */
.L_x_1081:
        /* <DEDUP_REMOVED lines=58> */
.L_x_1084:
[----:B------:R-:W-:Y:S05]  /*3720*/  BSYNC B0 ;  /* 0x0000000000007941 */ /* 0x000fea0003800000 */
.L_x_1083:
        /* <DEDUP_REMOVED lines=58> */
.L_x_1086:
[----:B------:R-:W-:Y:S05]  /*3ad0*/  BSYNC B0 ;  /* 0x0000000000007941 */ /* 0x000fea0003800000 */
.L_x_1085:
        /* <DEDUP_REMOVED lines=58> */
.L_x_1088:
[----:B------:R-:W-:Y:S05]  /*3e80*/  BSYNC B0 ;  /* 0x0000000000007941 */ /* 0x000fea0003800000 */
.L_x_1087:
[----:B------:R-:W-:Y:S11]  /*3e90*/  ISETP.GE.AND P0, PT, R119, c[0x0][0x1d4], PT ;  /* 0x0000750077007a0c */ /* 0x000ff60003f06270 */
[----:B------:R-:W-:Y:S02]  /*3ea0*/  @!UPT UIADD3 URZ, URZ, URZ, URZ ;  /* 0x0000003f3f3ff290 */ /* 0x000fe4000fffe03f */
[----:B------:R-:W-:-:S05]  /*3eb0*/  @P0 BRA `(.L_x_1078) ;  /* 0x000023c000000947 */ /* 0x000fca0003800000 */
[C---:B------:R-:W-:Y:S01]  /*3ec0*/  LEA R40, P0, R107.reuse, R66, 0x1 ;  /* 0x000000426b287211 */ /* 0x040fe200078008ff */
[----:B-1----:R-:W1:Y:S03]  /*3ed0*/  LDS.128 R28, [R145+0x10000] ;  /* 0x01000000911c7984 */ /* 0x002e660000000c00 */
[----:B----4-:R-:W-:Y:S02]  /*3ee0*/  LEA.HI.X R41, R107, R73, R98, 0x1, P0 ;  /* 0x000000496b297211 */ /* 0x010fe400000f0c62 */
        /* <DEDUP_REMOVED lines=52> */
.L_x_1075:
        /* <DEDUP_REMOVED lines=47> */
.L_x_1090:
[----:B------:R-:W-:Y:S05]  /*4520*/  BSYNC B0 ;  /* 0x0000000000007941 */ /* 0x000fea0003800000 */
.L_x_1089:
[----:B------:R3:W4:Y:S04]  /*4530*/  SHFL.IDX PT, R167, R4, RZ, 0x1c1f ;  /* 0x001c1fff04a77589 */ /* 0x00072800000e0000 */
[----:B------:R3:W1:Y:S01]  /*4540*/  SHFL.IDX PT, R166, R66, RZ, 0x1c1f ;  /* 0x001c1fff42a67589 */ /* 0x00066200000e0000 */
[----:B------:R-:W-:-:S05]  /*4550*/  @P1 BRA `(.L_x_1078) ;  /* 0x00001d2000001947 */ /* 0x000fca0003800000 */
[----:B------:R-:W-:Y:S01]  /*4560*/  ISETP.GE.AND P0, PT, R24, c[0x0][0x1d4], PT ;  /* 0x0000750018007a0c */ /* 0x000fe20003f06270 */
[----:B-1---5:R-:W-:Y:S01]  /*4570*/  IMAD.MOV.U32 R9, RZ, RZ, R70 ;  /* 0x000000ffff097224 */ /* 0x022fe200078e0046 */
[----:B------:R-:W-:Y:S01]  /*4580*/  MOV R6, R69 ;  /* 0x0000004500067202 */ /* 0x000fe20000000f00 */
[----:B------:R-:W-:Y:S01]  /*4590*/  IMAD.MOV.U32 R8, RZ, RZ, R71 ;  /* 0x000000ffff087224 */ /* 0x000fe200078e0047 */
[----:B---3--:R-:W-:Y:S01]  /*45a0*/  MOV R4, R31 ;  /* 0x0000001f00047202 */ /* 0x008fe20000000f00 */
        /* <DEDUP_REMOVED lines=25> */
[----:B------:R-:W-:Y:S01]  /*4740*/  ISETP.NE.AND P2, PT, R125, RZ, PT ;  /* 0x000000ff7d00720c */ /* 0x000fe20003f45270 */
        /* <DEDUP_REMOVED lines=24> */
[----:B------:R-:W-:Y:S02]  /*48d0*/  @!P0 SHF.R.U64 R60, R58, 0x10, R59 ;  /* 0x000000103a3c8819 */ /* 0x000fe4000000123b */
        /* <DEDUP_REMOVED lines=97> */
[----:B------:R-:W-:Y:S04]  /*4ef0*/  IADD3 R170, P0, R166, R133, RZ ;  /* 0x00000085a6aa7210 */ /* 0x000fe80007f1e0ff */
[----:B----4-:R-:W-:Y:S02]  /*4f00*/  IADD3.X R171, R167, R132, RZ, P0, !PT ;  /* 0x00000084a7ab7210 */ /* 0x010fe400007fe4ff */
[C---:B------:R-:W-:Y:S03]  /*4f10*/  ISETP.GE.AND P0, PT, R168.reuse, c[0x0][0x1d4], PT ;  /* 0x00007500a8007a0c */ /* 0x040fe60003f06270 */
[----:B------:R1:W-:Y:S10]  /*4f20*/  ST.E.128 [R170.64], R32 ;  /* 0x00000020aa007985 */ /* 0x0003f4000c101d0a */
[----:B------:R-:W-:Y:S05]  /*4f30*/  @!P0 IMAD.WIDE R172, R168, 0x2, R166 ;  /* 0x00000002a8ac8825 */ /* 0x000fea00078e02a6 */
[----:B------:R1:W-:Y:S02]  /*4f40*/  @!P0 ST.E.128 [R172.64], R76 ;  /* 0x0000004cac008985 */ /* 0x0003e4000c101d0a */
.L_x_1092:
[----:B------:R-:W-:Y:S05]  /*4f50*/  BSYNC B0 ;  /* 0x0000000000007941 */ /* 0x000fea0003800000 */
.L_x_1091:
[----:B------:R-:W-:Y:S01]  /*4f60*/  ISETP.GE.AND P0, PT, R17, c[0x0][0x1d4], PT ;  /* 0x0000750011007a0c */ /* 0x000fe20003f06270 */
[----:B------:R-:W-:Y:S01]  /*4f70*/  @!UPT UIADD3 URZ, URZ, URZ, URZ ;  /* 0x0000003f3f3ff290 */ /* 0x000fe2000fffe03f */
[----:B------:R-:W-:Y:S11]  /*4f80*/  BSSY B0, `(.L_x_1093) ;  /* 0x000007c000007945 */ /* 0x000ff60003800000 */
[----:B------:R-:W-:-:S05]  /*4f90*/  @P0 BRA `(.L_x_1094) ;  /* 0x000007a000000947 */ /* 0x000fca0003800000 */
[----:B------:R-:W-:Y:S02]  /*4fa0*/  ISETP.NE.AND P1, PT, R124, RZ, PT ;  /* 0x000000ff7c00720c */ /* 0x000fe40003f25270 */
[----:B------:R-:W-:Y:S02]  /*4fb0*/  ISETP.GE.AND P0, PT, R17, c[0x0][0x27c], PT ;  /* 0x00009f0011007a0c */ /* 0x000fe40003f06270 */
[----:B------:R-:W-:Y:S04]  /*4fc0*/  SEL R59, R104, R169, !P1 ;  /* 0x000000a9683b7207 */ /* 0x000fe80004800000 */
[----:B------:R-:W-:Y:S04]  /*4fd0*/  SHF.R.S32.HI R58, RZ, 0x1f, R59 ;  /* 0x0000001fff3a7819 */ /* 0x000fe8000001143b */
[----:B------:R-:W-:Y:S03]  /*4fe0*/  LEA.HI R58, R58, R59, RZ, 0x4 ;  /* 0x0000003b3a3a7211 */ /* 0x000fe600078f20ff */
[----:B------:R-:W-:Y:S01]  /*4ff0*/  @!P0 SHF.R.U64 R40, R36, 0x10, R37 ;  /* 0x0000001024288819 */ /* 0x000fe20000001225 */
[----:B------:R-:W-:Y:S01]  /*5000*/  @!P0 HADD2.F32 R42, -RZ, R44.H1_H1 ;  /* 0x3000002cff2a8230 */ /* 0x000fe20000004100 */
[----:B-1----:R-:W-:Y:S01]  /*5010*/  LEA.HI.SX32 R76, R58, R141, 0x1c ;  /* 0x0000008d3a4c7211 */ /* 0x002fe200078fe2ff */
        /* <DEDUP_REMOVED lines=114> */
.L_x_1094:
[----:B------:R-:W-:Y:S05]  /*5740*/  BSYNC B0 ;  /* 0x0000000000007941 */ /* 0x000fea0003800000 */
.L_x_1093:
[----:B------:R-:W-:Y:S11]  /*5750*/  ISETP.GE.AND P0, PT, R16, c[0x0][0x1d4], PT ;  /* 0x0000750010007a0c */ /* 0x000ff60003f06270 */
[----:B------:R-:W-:Y:S02]  /*5760*/  @!UPT UIADD3 URZ, URZ, URZ, URZ ;  /* 0x0000003f3f3ff290 */ /* 0x000fe4000fffe03f */
[----:B------:R-:W-:-:S05]  /*5770*/  @P0 BRA `(.L_x_1078) ;  /* 0x00000b0000000947 */ /* 0x000fca0003800000 */
[----:B------:R-:W-:Y:S02]  /*5780*/  ISETP.NE.AND P1, PT, R122, RZ, PT ;  /* 0x000000ff7a00720c */ /* 0x000fe40003f25270 */
[----:B------:R-:W-:Y:S02]  /*5790*/  IADD3 R54, P0, R166, R137, RZ ;  /* 0x00000089a6367210 */ /* 0x000fe40007f1e0ff */
[----:B------:R-:W-:Y:S02]  /*57a0*/  SEL R52, R104, R169, !P1 ;  /* 0x000000a968347207 */ /* 0x000fe40004800000 */
[----:B----4-:R-:W-:Y:S02]  /*57b0*/  IADD3.X R55, R167, R136, RZ, P0, !PT ;  /* 0x00000088a7377210 */ /* 0x010fe400007fe4ff */
[----:B------:R-:W-:Y:S02]  /*57c0*/  SHF.R.S32.HI R51, RZ, 0x1f, R52 ;  /* 0x0000001fff337819 */ /* 0x000fe40000011434 */
[----:B------:R-:W-:Y:S02]  /*57d0*/  ISETP.GE.AND P0, PT, R16, c[0x0][0x27c], PT ;  /* 0x00009f0010007a0c */ /* 0x000fe40003f06270 */
[----:B------:R-:W-:Y:S04]  /*57e0*/  LEA.HI R51, R51, R52, RZ, 0x4 ;  /* 0x0000003433337211 */ /* 0x000fe800078f20ff */
[----:B------:R-:W-:Y:S04]  /*57f0*/  LEA.HI.SX32 R52, R51, R140, 0x1c ;  /* 0x0000008c33347211 */ /* 0x000fe800078fe2ff */
[----:B-1----:R-:W-:Y:S01]  /*5800*/  SHF.R.S32.HI R61, RZ, 0x1f, R52 ;  /* 0x0000001fff3d7819 */ /* 0x002fe20000011434 */
        /* <DEDUP_REMOVED lines=26> */
[----:B------:R-:W3:Y:S01]  /*59b0*/  LDS.128 R56, [R52+0xc100] ;  /* 0x00c1000034387984 */ /* 0x000ee20000000c00 */
[----:B------:R-:W-:Y:S02]  /*59c0*/  @!P0 SHF.R.U64 R46, R70, 0x10, R71 ;  /* 0x00000010462e8819 */ /* 0x000fe40000001247 */
[----:B------:R-:W-:Y:S03]  /*59d0*/  @!P0 HADD2.F32 R49, -RZ, R49.H0_H0 ;  /* 0x20000031ff318230 */ /* 0x000fe60000004100 */
[----:B------:R-:W-:Y:S01]  /*59e0*/  @!P0 HADD2.F32 R46, -RZ, R46.H0_H0 ;  /* 0x2000002eff2e8230 */ /* 0x000fe20000004100 */
[----:B-1----:R-:W-:Y:S05]  /*59f0*/  @!P0 IMAD.MOV.U32 R38, RZ, RZ, R32 ;  /* 0x000000ffff268224 */ /* 0x002fea00078e0020 */
[--C-:B------:R-:W-:Y:S02]  /*5a00*/  @!P0 HADD2.F32 R30, -RZ, R38.reuse.H0_H0 ;  /* 0x20000026ff1e8230 */ /* 0x100fe40000004100 */
[----:B------:R-:W-:Y:S01]  /*5a10*/  @!P0 HADD2.F32 R36, -RZ, R38.H1_H1 ;  /* 0x30000026ff248230 */ /* 0x000fe20000004100 */
[----:B---3--:R-:W-:Y:S01]  /*5a20*/  @!P0 IMAD.MOV.U32 R45, RZ, RZ, R58 ;  /* 0x000000ffff2d8224 */ /* 0x008fe200078e003a */
        /* <DEDUP_REMOVED lines=83> */
.L_x_1074:
[----:B-1----:R-:W-:Y:S01]  /*5f60*/  IMAD.WIDE.U32 R8, R142, c[0x0][0x1e0], RZ ;  /* 0x000078008e087a25 */ /* 0x002fe200078e00ff */
[----:B------:R-:W-:Y:S02]  /*5f70*/  SHF.R.S32.HI R148, RZ, 0x1f, R142 ;  /* 0x0000001fff947819 */ /* 0x000fe4000001148e */
[----:B-----5:R-:W-:Y:S02]  /*5f80*/  SHF.R.S32.HI R147, RZ, 0x1f, R143 ;  /* 0x0000001fff937819 */ /* 0x020fe4000001148f */
[----:B------:R-:W-:Y:S01]  /*5f90*/  IADD3 R7, -R7, UR17, RZ ;  /* 0x0000001107077c10 */ /* 0x000fe2000fffe1ff */
[----:B------:R-:W-:Y:S02]  /*5fa0*/  IMAD R2, R148, c[0x0][0x1e0], RZ ;  /* 0x0000780094027a24 */ /* 0x000fe400078e02ff */
[----:B------:R-:W-:Y:S01]  /*5fb0*/  IMAD R4, R147, c[0x0][0x1f0], RZ ;  /* 0x00007c0093047a24 */ /* 0x000fe200078e02ff */
[----:B------:R-:W-:Y:S01]  /*5fc0*/  IMNMX R144, R7, 0x40, PT ;  /* 0x0000004007907817 */ /* 0x000fe20003800200 */
[----:B------:R-:W-:Y:S02]  /*5fd0*/  IMAD R2, R142, c[0x0][0x1e4], R2 ;  /* 0x000079008e027a24 */ /* 0x000fe400078e0202 */
[----:B------:R-:W-:Y:S02]  /*5fe0*/  IMAD R4, R143, c[0x0][0x1f4], R4 ;  /* 0x00007d008f047a24 */ /* 0x000fe400078e0204 */
[----:B------:R-:W-:Y:S04]  /*5ff0*/  IMAD.IADD R9, R9, 0x1, R2 ;  /* 0x0000000109097824 */ /* 0x000fe800078e0202 */
[----:B------:R-:W-:Y:S05]  /*6000*/  IMAD.WIDE.U32 R8, R143, c[0x0][0x1f0], R8 ;  /* 0x00007c008f087a25 */ /* 0x000fea00078e0008 */
[----:B------:R-:W-:Y:S04]  /*6010*/  IADD3 R5, P0, R8, UR22, RZ ;  /* 0x0000001608057c10 */ /* 0x000fe8000ff1e0ff */
[----:B------:R-:W-:Y:S02]  /*6020*/  IADD3.X R4, R9, UR20, R4, P0, !PT ;  /* 0x0000001409047c10 */ /* 0x000fe400087fe404 */
[C---:B------:R-:W-:Y:S04]  /*6030*/  LEA R2, P0, R5.reuse, c[0x0][0x1c8], 0x1 ;  /* 0x0000720005027a11 */ /* 0x040fe800078008ff */
[----:B------:R-:W-:Y:S02]  /*6040*/  LEA.HI.X R3, R5, c[0x0][0x1cc], R4, 0x1, P0 ;  /* 0x0000730005037a11 */ /* 0x000fe400000f0c04 */
[----:B------:R-:W1:Y:S01]  /*6050*/  SHFL.IDX PT, R2, R2, RZ, 0x1c1f ;  /* 0x001c1fff02027589 */ /* 0x000e6200000e0000 */
[----:B------:R-:W-:Y:S07]  /*6060*/  ISETP.GT.AND P0, PT, R144, R123, PT ;  /* 0x0000007b9000720c */ /* 0x000fee0003f04270 */
[----:B------:R-:W3:Y:S06]  /*6070*/  SHFL.IDX PT, R3, R3, RZ, 0x1c1f ;  /* 0x001c1fff03037589 */ /* 0x000eec00000e0000 */
[----:B------:R-:W-:-:S05]  /*6080*/  @!P0 BRA `(.L_x_1078) ;  /* 0x000001f000008947 */ /* 0x000fca0003800000 */
[----:B------:R-:W-:Y:S02]  /*6090*/  ISETP.GE.AND P2, PT, R24, c[0x0][0x1d4], PT ;  /* 0x0000750018007a0c */ /* 0x000fe40003f46270 */
[----:B------:R-:W-:Y:S02]  /*60a0*/  ISETP.GE.AND P1, PT, R17, c[0x0][0x1d4], PT ;  /* 0x0000750011007a0c */ /* 0x000fe40003f26270 */
[----:B------:R-:W-:Y:S02]  /*60b0*/  ISETP.GE.AND P4, PT, R16, c[0x0][0x1d4], PT ;  /* 0x0000750010007a0c */ /* 0x000fe40003f86270 */
[----:B------:R-:W-:Y:S07]  /*60c0*/  ISETP.GE.AND P3, PT, R121, c[0x0][0x1d4], PT ;  /* 0x0000750079007a0c */ /* 0x000fee0003f66270 */
[----:B------:R-:W4:Y:S01]  /*60d0*/  @!P2 LDS.128 R28, [R146+0xc000] ;  /* 0x00c00000921ca984 */ /* 0x000f220000000c00 */
[CC--:B-1----:R-:W-:Y:S04]  /*60e0*/  @!P2 LEA R32, P0, R24.reuse, R2.reuse, 0x1 ;  /* 0x000000021820a211 */ /* 0x0c2fe800078008ff */
[-C--:B---3--:R-:W-:Y:S02]  /*60f0*/  @!P2 LEA.HI.X R33, R24, R3.reuse, R25, 0x1, P0 ;  /* 0x000000031821a211 */ /* 0x088fe400000f0c19 */
[CC--:B------:R-:W-:Y:S04]  /*6100*/  @!P1 LEA R42, P0, R115.reuse, R2.reuse, 0x1 ;  /* 0x00000002732a9211 */ /* 0x0c0fe800078008ff */
[-C--:B------:R-:W-:Y:S02]  /*6110*/  @!P1 LEA.HI.X R43, R115, R3.reuse, R138, 0x1, P0 ;  /* 0x00000003732b9211 */ /* 0x080fe400000f0c8a */
[CC--:B------:R-:W-:Y:S04]  /*6120*/  @!P4 LEA R40, P0, R114.reuse, R2.reuse, 0x1 ;  /* 0x000000027228c211 */ /* 0x0c0fe800078008ff */
[-C--:B------:R-:W-:Y:S02]  /*6130*/  @!P4 LEA.HI.X R41, R114, R3.reuse, R139, 0x1, P0 ;  /* 0x000000037229c211 */ /* 0x080fe400000f0c8b */
[CC--:B------:R-:W-:Y:S04]  /*6140*/  @!P3 LEA R26, P0, R111.reuse, R2.reuse, 0x1 ;  /* 0x000000026f1ab211 */ /* 0x0c0fe800078008ff */
[-C--:B------:R-:W-:Y:S01]  /*6150*/  @!P3 LEA.HI.X R27, R111, R3.reuse, R102, 0x1, P0 ;  /* 0x000000036f1bb211 */ /* 0x080fe200000f0c66 */
[----:B----4-:R-:W-:Y:S04]  /*6160*/  @!P2 ST.E.128 [R32.64], R28 ;  /* 0x0000001c2000a985 */ /* 0x010fe8000c101d0a */
        /* <DEDUP_REMOVED lines=17> */
.L_x_1078:
[----:B------:R-:W-:Y:S05]  /*6280*/  BSYNC B1 ;  /* 0x0000000000017941 */ /* 0x000fea0003800000 */
.L_x_1073:
[----:B------:R-:W-:Y:S01]  /*6290*/  ISETP.GT.AND P0, PT, R18, R11, PT ;  /* 0x0000000b1200720c */ /* 0x000fe20003f04270 */
[----:B------:R-:W-:Y:S01]  /*62a0*/  BSSY B0, `(.L_x_1095) ;  /* 0x000004d000007945 */ /* 0x000fe20003800000 */
[C---:B------:R-:W-:Y:S02]  /*62b0*/  ISETP.GE.AND P1, PT, R67.reuse, 0x1, PT ;  /* 0x000000014300780c */ /* 0x040fe40003f26270 */
[C---:B-1-3--:R-:W-:Y:S02]  /*62c0*/  IADD3 R3, R67.reuse, 0x1, RZ ;  /* 0x0000000143037810 */ /* 0x04afe40007ffe0ff */
[----:B------:R-:W-:Y:S07]  /*62d0*/  ISETP.NE.AND P2, PT, R94, RZ, PT ;  /* 0x000000ff5e00720c */ /* 0x000fee0003f45270 */
        /* <DEDUP_REMOVED lines=10> */
[----:B------:R-:W-:Y:S01]  /*6380*/  @P0 LEA R6, P1, R8, c[0x0][0x250], 0x1 ;  /* 0x0000940008060a11 */ /* 0x000fe200078208ff */
[----:B------:R-:W-:Y:S03]  /*6390*/  @P0 IMAD.SHL.U32 R5, R2, 0x2, RZ ;  /* 0x0000000202050824 */ /* 0x000fe600078e00ff */
[----:B------:R-:W-:Y:S01]  /*63a0*/  @P0 LEA.HI.X R7, R8, c[0x0][0x254], R3, 0x1, P1 ;  /* 0x0000950008070a11 */ /* 0x000fe200008f0c03 */
[----:B------:R-:W-:Y:S02]  /*63b0*/  IMAD R3, R148, c[0x0][0x208], RZ ;  /* 0x0000820094037a24 */ /* 0x000fe400078e02ff */
[C---:B------:R-:W-:Y:S02]  /*63c0*/  IMAD.WIDE.U32 R8, R142.reuse, c[0x0][0x208], RZ ;  /* 0x000082008e087a25 */ /* 0x040fe400078e00ff */
[----:B------:R-:W-:Y:S01]  /*63d0*/  @!PT LDS RZ, [RZ] ;  /* 0x00000000fffff984 */ /* 0x000fe20000000800 */
[----:B------:R-:W-:Y:S01]  /*63e0*/  @!PT LDS RZ, [RZ] ;  /* 0x00000000fffff984 */ /* 0x000fe20000000800 */
[----:B------:R-:W-:Y:S01]  /*63f0*/  @!PT LDS RZ, [RZ] ;  /* 0x00000000fffff984 */ /* 0x000fe20000000800 */
[----:B------:R1:W-:Y:S02]  /*6400*/  @P0 LDGSTS.E.BYPASS.LTC128B.128 [R5+0x100], [R6.64], !P2 ;  /* 0x0010000006050fae */ /* 0x0003e4000d101d4a */
[----:B------:R-:W-:Y:S02]  /*6410*/  IMAD R3, R142, c[0x0][0x20c], R3 ;  /* 0x000083008e037a24 */ /* 0x000fe400078e0203 */
[----:B------:R1:W-:Y:S02]  /*6420*/  @P0 LDGSTS.E.BYPASS.LTC128B.128 [R5+0x2100], [R6.64+0x80], !P6 ;  /* 0x0210008006050fae */ /* 0x0003e4000f101d4a */
[----:B------:R-:W-:Y:S02]  /*6430*/  IMAD.IADD R9, R9, 0x1, R3 ;  /* 0x0000000109097824 */ /* 0x000fe400078e0203 */
[----:B------:R1:W-:Y:S01]  /*6440*/  @P0 LDGSTS.E.BYPASS.LTC128B.128 [R5+0x4100], [R6.64+0x100], !P5 ;  /* 0x0410010006050fae */ /* 0x0003e2000e901d4a */
[----:B------:R-:W-:Y:S02]  /*6450*/  IMAD R3, R147, c[0x0][0x218], RZ ;  /* 0x0000860093037a24 */ /* 0x000fe400078e02ff */
[C---:B------:R-:W-:Y:S04]  /*6460*/  IMAD.WIDE.U32 R8, R143.reuse, c[0x0][0x218], R8 ;  /* 0x000086008f087a25 */ /* 0x040fe800078e0008 */
[----:B------:R-:W-:Y:S01]  /*6470*/  IMAD R3, R143, c[0x0][0x21c], R3 ;  /* 0x000087008f037a24 */ /* 0x000fe200078e0203 */
[----:B------:R-:W-:Y:S04]  /*6480*/  IADD3 R4, P1, R8, UR18, RZ ;  /* 0x0000001208047c10 */ /* 0x000fe8000ff3e0ff */
[----:B------:R-:W-:Y:S02]  /*6490*/  IADD3.X R3, R9, UR7, R3, P1, !PT ;  /* 0x0000000709037c10 */ /* 0x000fe40008ffe403 */
[C---:B-----5:R-:W-:Y:S04]  /*64a0*/  @P0 LEA R26, P1, R105.reuse, R6, 0x1 ;  /* 0x00000006691a0211 */ /* 0x060fe800078208ff */
        /* <DEDUP_REMOVED lines=8> */
[----:B------:R-:W3:Y:S04]  /*6530*/  SHFL.IDX PT, R8, R8, RZ, 0x1c1f ;  /* 0x001c1fff08087589 */ /* 0x000ee800000e0000 */
        /* <DEDUP_REMOVED lines=35> */
.L_x_1096:
[----:B-1-34-:R-:W-:Y:S05]  /*6770*/  BSYNC B0 ;  /* 0x0000000000007941 */ /* 0x01afea0003800000 */
.L_x_1095:
[C---:B------:R-:W-:Y:S02]  /*6780*/  ISETP.GE.AND P0, PT, R53.reuse, 0x1, PT ;  /* 0x000000013500780c */ /* 0x040fe40003f06270 */
[----:B------:R-:W-:Y:S02]  /*6790*/  IADD3 R2, R18, -0x2, RZ ;  /* 0xfffffffe12027810 */ /* 0x000fe40007ffe0ff */
[----:B------:R-:W-:Y:S02]  /*67a0*/  IADD3 R4, R53, 0x1, RZ ;  /* 0x0000000135047810 */ /* 0x000fe40007ffe0ff */
[----:B------:R-:W-:Y:S02]  /*67b0*/  ISETP.NE.AND P2, PT, R94, RZ, PT ;  /* 0x000000ff5e00720c */ /* 0x000fe40003f45270 */
        /* <DEDUP_REMOVED lines=30> */
.L_x_1072:
[----:B------:R-:W-:Y:S01]  /*69a0*/  UIADD3 UR6, UR15, 0x7f, URZ ;  /* 0x0000007f0f067890 */ /* 0x000fe2000fffe03f */
[----:B------:R-:W-:Y:S01]  /*69b0*/  ISETP.GE.AND P1, PT, R195, 0x1, PT ;  /* 0x00000001c300780c */ /* 0x000fe20003f26270 */
[----:B------:R-:W-:-:S02]  /*69c0*/  ULDC.64 UR4, c[0x0][0x2c8] ;  /* 0x0000b20000047ab9 */ /* 0x000fc40000000a00 */
[----:B------:R-:W-:-:S04]  /*69d0*/  UIMAD.WIDE.U32 UR18, UR6, UR4, URZ ;  /* 0x00000004061272a5 */ /* 0x000fc8000f8e003f */
        /* <DEDUP_REMOVED lines=14> */
.L_x_1099:
[----:B------:R-:W-:-:S04]  /*6ac0*/  MOV R0, 0x1 ;  /* 0x0000000100007802 */ /* 0x000fc80000000f00 */
[----:B------:R-:W-:-:S13]  /*6ad0*/  ISETP.NE.AND P0, PT, R0, c[0x0][0x32c], PT ;  /* 0x0000cb0000007a0c */ /* 0x000fda0003f05270 */
[----:B------:R-:W-:-:S05]  /*6ae0*/  @P0 IMAD.HI.U32 R0, R3, c[0x0][0x330], RZ ;  /* 0x0000cc0003000a27 */ /* 0x000fca00078e00ff */
[----:B------:R-:W-:Y:S02]  /*6af0*/  @P0 SHF.R.U32.HI R3, RZ, c[0x0][0x334], R0 ;  /* 0x0000cd00ff030a19 */ /* 0x000fe40000011600 */
.L_x_1100:
[----:B------:R-:W-:-:S05]  /*6b00*/  MOV R0, c[0x0][0x32c] ;  /* 0x0000cb0000007a02 */ /* 0x000fca0000000f00 */
[----:B------:R-:W-:-:S05]  /*6b10*/  IMAD R3, R3, R0, c[0x0][0x32c] ;  /* 0x0000cb0003037624 */ /* 0x000fca00078e0200 */
[----:B------:R-:W-:-:S03]  /*6b20*/  IMNMX R2, R2, R3, PT ;  /* 0x0000000302027217 */ /* 0x000fc60003800200 */
.L_x_1098:
[----:B------:R-:W-:Y:S01]  /*6b30*/  ULDC.64 UR4, c[0x0][0x2c8] ;  /* 0x0000b20000047ab9 */ /* 0x000fe20000000a00 */
[----:B------:R-:W-:Y:S01]  /*6b40*/  IADD3 R3, R2, 0x3f, RZ ;  /* 0x0000003f02037810 */ /* 0x000fe20007ffe0ff */
[----:B------:R-:W-:-:S03]  /*6b50*/  UIMAD.WIDE.U32 UR6, UR15, UR4, URZ ;  /* 0x000000040f0672a5 */ /* 0x000fc6000f8e003f */
        /* <DEDUP_REMOVED lines=18> */
.L_x_1102:
[----:B------:R-:W-:-:S04]  /*6c80*/  MOV R0, c[0x0][0x32c] ;  /* 0x0000cb0000007a02 */ /* 0x000fc80000000f00 */
[----:B------:R-:W-:-:S13]  /*6c90*/  ISETP.NE.AND P0, PT, R0, 0x1, PT ;  /* 0x000000010000780c */ /* 0x000fda0003f05270 */
[----:B------:R-:W-:-:S05]  /*6ca0*/  @P0 IMAD.HI.U32 R0, R2, c[0x0][0x330], RZ ;  /* 0x0000cc0002000a27 */ /* 0x000fca00078e00ff */
[----:B------:R-:W-:-:S05]  /*6cb0*/  @P0 SHF.R.U32.HI R2, RZ, c[0x0][0x334], R0 ;  /* 0x0000cd00ff020a19 */ /* 0x000fca0000011600 */
.L_x_1103:
[----:B------:R-:W-:-:S05]  /*6cc0*/  IMAD R3, R2, c[0x0][0x32c], RZ ;  /* 0x0000cb0002037a24 */ /* 0x000fca00078e02ff */
[----:B------:R-:W-:-:S04]  /*6cd0*/  IMNMX R198, R198, R3, !PT ;  /* 0x00000003c6c67217 */ /* 0x000fc80007800200 */
.L_x_1101:
[----:B------:R-:W-:Y:S01]  /*6ce0*/  SHF.R.S32.HI R3, RZ, 0x1f, R198 ;  /* 0x0000001fff037819 */ /* 0x000fe200000114c6 */
[----:B------:R-:W-:Y:S01]  /*6cf0*/  CS2R R98, SRZ ;  /* 0x0000000000627805 */ /* 0x000fe2000001ff00 */
[----:B------:R-:W-:Y:S01]  /*6d00*/  PLOP3.LUT P2, PT, PT, PT, PT, 0x80, 0x0 ;  /* 0x000000000000781c */ /* 0x000fe20003f4f070 */
[----:B-1----:R-:W-:Y:S01]  /*6d10*/  IMAD.MOV.U32 R5, RZ, RZ, RZ ;  /* 0x000000ffff057224 */ /* 0x002fe200078e00ff */
[----:B------:R-:W-:Y:S01]  /*6d20*/  LEA.HI R198, R3, R198, RZ, 0x6 ;  /* 0x000000c603c67211 */ /* 0x000fe200078f30ff */
[----:B------:R-:W-:Y:S01]  /*6d30*/  IMAD.MOV.U32 R96, RZ, RZ, RZ ;  /* 0x000000ffff607224 */ /* 0x000fe200078e00ff */
        /* <DEDUP_REMOVED lines=8> */
[----:B------:R-:W-:Y:S01]  /*6dc0*/  IMAD.MOV.U32 R7, RZ, RZ, RZ ;  /* 0x000000ffff077224 */ /* 0x000fe200078e00ff */
        /* <DEDUP_REMOVED lines=53> */
[----:B--2---:R-:W-:Y:S02]  /*7120*/  USHF.R.S32.HI UR6, URZ, 0x1f, UR16 ;  /* 0x0000001f3f067899 */ /* 0x004fe40008011410 */
[----:B------:R-:W-:Y:S01]  /*7130*/  ULDC.64 UR4, c[0x0][0x178] ;  /* 0x00005e0000047ab9 */ /* 0x000fe20000000a00 */
[----:B------:R1:W2:Y:S01]  /*7140*/  @P2 LDG.E R0, [R2.64] ;  /* 0x0000000a02002981 */ /* 0x0002a2000c1e1900 */
[CC--:B------:R-:W-:Y:S01]  /*7150*/  LEA.HI R8, R45.reuse, R82.reuse, RZ, 0x3 ;  /* 0x000000522d087211 */ /* 0x0c0fe200078f18ff */
[----:B------:R-:W-:Y:S01]  /*7160*/  UIMAD UR6, UR6, UR4, URZ ;  /* 0x00000004060672a4 */ /* 0x000fe2000f8e023f */
[----:B------:R-:W-:Y:S01]  /*7170*/  PLOP3.LUT P1, PT, PT, PT, UP2, 0x80, 0x0 ;  /* 0x000000000000781c */ /* 0x000fe20003f2f028 */
[----:B------:R-:W-:Y:S01]  /*7180*/  UIMAD.WIDE.U32 UR18, UR16, UR4, URZ ;  /* 0x00000004101272a5 */ /* 0x000fe2000f8e003f */
[----:B------:R-:W-:Y:S01]  /*7190*/  SHF.R.S32.HI R11, RZ, 0x3, R8 ;  /* 0x00000003ff0b7819 */ /* 0x000fe20000011408 */
[----:B------:R-:W-:Y:S01]  /*71a0*/  UIMAD UR16, UR16, UR5, UR6 ;  /* 0x00000005101072a4 */ /* 0x000fe2000f8e0206 */
[----:B------:R-:W-:Y:S01]  /*71b0*/  PLOP3.LUT P0, PT, PT, PT, UP2, 0x80, 0x0 ;  /* 0x000000000000781c */ /* 0x000fe20003f0f028 */
[----:B------:R-:W-:Y:S01]  /*71c0*/  BSSY B0, `(.L_x_1105) ;  /* 0x0000077000007945 */ /* 0x000fe20003800000 */
[----:B------:R-:W-:Y:S01]  /*71d0*/  ULDC.64 UR6, c[0x0][0x348] ;  /* 0x0000d20000067ab9 */ /* 0x000fe20000000a00 */
[-C--:B------:R-:W-:Y:S01]  /*71e0*/  LEA.HI R14, R45, R82.reuse, RZ, 0x4 ;  /* 0x000000522d0e7211 */ /* 0x080fe200078f20ff */
[----:B------:R-:W-:Y:S01]  /*71f0*/  UISETP.NE.U32.AND UP0, UPT, URZ, UR6, UPT ;  /* 0x000000063f00728c */ /* 0x000fe2000bf05070 */
[----:B------:R-:W-:Y:S01]  /*7200*/  LOP3.LUT R84, R84, 0xfffffffb, RZ, 0xc0, !PT ;  /* 0xfffffffb54547812 */ /* 0x000fe200078ec0ff */
[----:B------:R-:W-:Y:S01]  /*7210*/  ULDC.64 UR4, c[0x0][0x1b8] ;  /* 0x00006e0000047ab9 */ /* 0x000fe20000000a00 */
[----:B------:R-:W-:Y:S01]  /*7220*/  LOP3.LUT R5, R14, 0xfffffff0, RZ, 0xc0, !PT ;  /* 0xfffffff00e057812 */ /* 0x000fe200078ec0ff */
[----:B------:R-:W-:Y:S01]  /*7230*/  UISETP.NE.AND.EX UP0, UPT, URZ, UR7, UPT, UP0 ;  /* 0x000000073f00728c */ /* 0x000fe2000bf05300 */
[----:B------:R-:W-:Y:S01]  /*7240*/  SHF.R.S32.HI R7, RZ, 0x4, R14 ;  /* 0x00000004ff077819 */ /* 0x000fe2000001140e */
[----:B------:R-:W-:Y:S01]  /*7250*/  UIADD3 UR17, UR19, UR16, URZ ;  /* 0x0000001013117290 */ /* 0x000fe2000fffe03f */
[----:B------:R-:W-:Y:S01]  /*7260*/  IMAD.SHL.U32 R13, R11, 0x40, RZ ;  /* 0x000000400b0d7824 */ /* 0x000fe200078e00ff */
[----:B------:R-:W-:Y:S01]  /*7270*/  UIMAD UR6, UR14, UR4, URZ ;  /* 0x000000040e0672a4 */ /* 0x000fe2000f8e023f */
[----:B------:R-:W-:Y:S01]  /*7280*/  IMAD.IADD R5, R82, 0x1, -R5 ;  /* 0x0000000152057824 */ /* 0x000fe200078e0a05 */
[----:B------:R-:W-:Y:S01]  /*7290*/  USHF.R.S32.HI UR7, URZ, 0x1f, UR9 ;  /* 0x0000001f3f077899 */ /* 0x000fe20008011409 */
[----:B------:R-:W-:Y:S01]  /*72a0*/  LEA.HI R14, R14, R7, RZ, 0x1 ;  /* 0x000000070e0e7211 */ /* 0x000fe200078f08ff */
[----:B------:R-:W-:Y:S01]  /*72b0*/  UMOV UR16, UR18 ;  /* 0x0000001200107c82 */ /* 0x000fe20008000000 */
[----:B------:R-:W-:Y:S01]  /*72c0*/  LOP3.LUT R13, R13, 0x1c0, RZ, 0xc0, !PT ;  /* 0x000001c00d0d7812 */ /* 0x000fe200078ec0ff */
[----:B------:R-:W-:Y:S01]  /*72d0*/  UIMAD UR6, UR8, UR5, UR6 ;  /* 0x00000005080672a4 */ /* 0x000fe2000f8e0206 */
[----:B-1----:R-:W-:Y:S01]  /*72e0*/  LOP3.LUT R3, R8, 0xfffffff8, RZ, 0xc0, !PT ;  /* 0xfffffff808037812 */ /* 0x002fe200078ec0ff */
[----:B------:R-:W-:Y:S01]  /*72f0*/  UIMAD.WIDE.U32 UR16, UR8, UR4, UR16 ;  /* 0x00000004081072a5 */ /* 0x000fe2000f8e0010 */
[----:B------:R-:W-:Y:S01]  /*7300*/  SHF.R.S32.HI R12, RZ, 0x1f, R5 ;  /* 0x0000001fff0c7819 */ /* 0x000fe20000011405 */
[----:B------:R-:W-:Y:S01]  /*7310*/  USEL UR7, UR7, URZ, !UP0 ;  /* 0x0000003f07077287 */ /* 0x000fe2000c000000 */
[----:B------:R-:W-:Y:S01]  /*7320*/  LOP3.LUT R14, R14, 0xfffffffe, RZ, 0xc0, !PT ;  /* 0xfffffffe0e0e7812 */ /* 0x000fe200078ec0ff */
[----:B------:R-:W-:Y:S01]  /*7330*/  IMAD.IADD R132, R82, 0x1, -R3 ;  /* 0x0000000152847824 */ /* 0x000fe200078e0a03 */
[----:B------:R-:W-:Y:S01]  /*7340*/  ULDC.64 UR4, c[0x0][0x1c0] ;  /* 0x0000700000047ab9 */ /* 0x000fe20000000a00 */
[----:B------:R-:W-:Y:S01]  /*7350*/  LEA.HI R12, R12, R5, RZ, 0x3 ;  /* 0x000000050c0c7211 */ /* 0x000fe200078f18ff */
[----:B------:R-:W-:Y:S01]  /*7360*/  USEL UR13, UR9, URZ, !UP0 ;  /* 0x0000003f090d7287 */ /* 0x000fe2000c000000 */
[C---:B------:R-:W-:Y:S01]  /*7370*/  IMAD R205, R132.reuse, 0x20, R11 ;  /* 0x0000002084cd7824 */ /* 0x040fe200078e020b */
[----:B------:R-:W-:Y:S01]  /*7380*/  UIMAD UR7, UR7, UR4, URZ ;  /* 0x00000004070772a4 */ /* 0x000fe2000f8e023f */
[----:B------:R-:W-:Y:S01]  /*7390*/  IMAD.IADD R14, R7, 0x1, -R14 ;  /* 0x00000001070e7824 */ /* 0x000fe200078e0a0e */
[----:B------:R-:W-:Y:S01]  /*73a0*/  UIADD3 UR17, UR17, UR6, URZ ;  /* 0x0000000611117290 */ /* 0x000fe2000fffe03f */
[----:B------:R-:W-:Y:S01]  /*73b0*/  IMAD.SHL.U32 R214, R132, 0x8, RZ ;  /* 0x0000000884d67824 */ /* 0x000fe200078e00ff */
[----:B------:R-:W-:Y:S01]  /*73c0*/  IADD3 R2, R205, UR15, RZ ;  /* 0x0000000fcd027c10 */ /* 0x000fe2000fffe0ff */
[----:B------:R-:W-:Y:S01]  /*73d0*/  UIMAD UR5, UR13, UR5, UR7 ;  /* 0x000000050d0572a4 */ /* 0x000fe2000f8e0207 */
[----:B------:R-:W-:Y:S01]  /*73e0*/  IMAD.SHL.U32 R6, R14, 0x8, RZ ;  /* 0x000000080e067824 */ /* 0x000fe200078e00ff */
[----:B------:R-:W-:Y:S01]  /*73f0*/  UIMAD.WIDE.U32 UR16, UR13, UR4, UR16 ;  /* 0x000000040d1072a5 */ /* 0x000fe2000f8e0010 */
[----:B------:R-:W-:Y:S01]  /*7400*/  LEA.HI R203, R45, R82, RZ, 0x6 ;  /* 0x000000522dcb7211 */ /* 0x000fe200078f30ff */
[----:B------:R-:W-:Y:S01]  /*7410*/  @P1 IMAD.HI.U32 R4, R2, c[0x0][0x2c8], RZ ;  /* 0x0000b20002041a27 */ /* 0x000fe200078e00ff */
[----:B------:R-:W-:Y:S01]  /*7420*/  SHF.R.U32.HI R16, RZ, 0x3, R13 ;  /* 0x00000003ff107819 */ /* 0x000fe2000001160d */
[----:B------:R-:W-:Y:S01]  /*7430*/  UIADD3 UR5, UR17, UR5, URZ ;  /* 0x0000000511057290 */ /* 0x000fe2000fffe03f */
[----:B------:R-:W-:Y:S01]  /*7440*/  LOP3.LUT R13, R13, 0x38, R214, 0xf8, !PT ;  /* 0x000000380d0d7812 */ /* 0x000fe200078ef8d6 */
[----:B------:R-:W-:Y:S01]  /*7450*/  IMAD.MOV.U32 R3, RZ, RZ, R2 ;  /* 0x000000ffff037224 */ /* 0x000fe200078e0002 */
[----:B------:R-:W-:Y:S01]  /*7460*/  @P0 SHF.R.U32.HI R3, RZ, c[0x0][0x2cc], R4 ;  /* 0x0000b300ff030a19 */ /* 0x000fe20000011604 */
[----:B------:R-:W-:Y:S01]  /*7470*/  IMAD.U32 R19, RZ, RZ, UR17 ;  /* 0x00000011ff137e24 */ /* 0x000fe2000f8e00ff */
[----:B------:R-:W-:Y:S01]  /*7480*/  LOP3.LUT P0, RZ, R132, 0x2, RZ, 0xc0, !PT ;  /* 0x0000000284ff7812 */ /* 0x000fe2000780c0ff */
[----:B------:R-:W-:Y:S01]  /*7490*/  IMAD.U32 R18, RZ, RZ, UR16 ;  /* 0x00000010ff127e24 */ /* 0x000fe2000f8e00ff */
[----:B------:R-:W-:Y:S01]  /*74a0*/  SHF.R.S32.HI R4, RZ, 0x1f, R3 ;  /* 0x0000001fff047819 */ /* 0x000fe20000011403 */
[----:B------:R-:W-:Y:S01]  /*74b0*/  IMAD.U32 R19, RZ, RZ, UR5 ;  /* 0x00000005ff137e24 */ /* 0x000fe2000f8e00ff */
[----:B------:R-:W-:Y:S01]  /*74c0*/  LOP3.LUT R16, R13, R16, RZ, 0x3c, !PT ;  /* 0x000000100d107212 */ /* 0x000fe200078e3cff */
[----:B------:R-:W-:Y:S01]  /*74d0*/  IMAD.SHL.U32 R203, R203, 0x8, RZ ;  /* 0x00000008cbcb7824 */ /* 0x000fe200078e00ff */
[----:B------:R-:W-:Y:S01]  /*74e0*/  IADD3 R17, R214, 0x40, RZ ;  /* 0x00000040d6117810 */ /* 0x000fe20007ffe0ff */
[----:B------:R-:W-:Y:S01]  /*74f0*/  IMAD R4, R4, c[0x0][0x1b0], RZ ;  /* 0x00006c0004047a24 */ /* 0x000fe200078e02ff */
[----:B------:R-:W-:Y:S01]  /*7500*/  IADD3 R204, R214, 0x80, RZ ;  /* 0x00000080d6cc7810 */ /* 0x000fe20007ffe0ff */
[----:B------:R-:W-:Y:S01]  /*7510*/  IMAD.WIDE.U32 R18, R3, c[0x0][0x1b0], R18 ;  /* 0x00006c0003127a25 */ /* 0x000fe200078e0012 */
[----:B------:R-:W-:-:S02]  /*7520*/  LOP3.LUT P1, RZ, R132, 0x4, RZ, 0xc0, !PT ;  /* 0x0000000484ff7812 */ /* 0x000fc4000782c0ff */
[----:B------:R-:W-:Y:S01]  /*7530*/  ISETP.GE.AND P3, PT, R214, c[0x0][0x198], PT ;  /* 0x00006600d6007a0c */ /* 0x000fe20003f66270 */
[----:B------:R-:W-:Y:S01]  /*7540*/  IMAD R9, R3, c[0x0][0x1b4], R4 ;  /* 0x00006d0003097a24 */ /* 0x000fe200078e0204 */
[----:B------:R-:W-:Y:S01]  /*7550*/  LOP3.LUT R4, R12, 0xfffffff8, RZ, 0xc0, !PT ;  /* 0xfffffff80c047812 */ /* 0x000fe200078ec0ff */
[----:B------:R-:W-:Y:S01]  /*7560*/  IMAD.MOV R3, RZ, RZ, -R3 ;  /* 0x000000ffff037224 */ /* 0x000fe200078e0a03 */
[----:B------:R-:W-:Y:S01]  /*7570*/  @P0 LOP3.LUT R84, R84, 0x4, RZ, 0xfc, !PT ;  /* 0x0000000454540812 */ /* 0x000fe200078efcff */
[----:B------:R-:W-:Y:S01]  /*7580*/  IMAD.IADD R19, R19, 0x1, R9 ;  /* 0x0000000113137824 */ /* 0x000fe200078e0209 */
[----:B------:R-:W-:Y:S01]  /*7590*/  LOP3.LUT R203, R16, 0xfffffe00, R203, 0xf8, !PT ;  /* 0xfffffe0010cb7812 */ /* 0x000fe200078ef8cb */
[----:B------:R-:W-:Y:S02]  /*75a0*/  IMAD R2, R3, c[0x0][0x2c4], R2 ;  /* 0x0000b10003027a24 */ /* 0x000fe400078e0202 */
[----:B------:R-:W-:Y:S02]  /*75b0*/  IMAD.IADD R4, R5, 0x1, -R4 ;  /* 0x0000000105047824 */ /* 0x000fe400078e0a04 */
[----:B------:R-:W-:Y:S01]  /*75c0*/  IMAD.SHL.U32 R5, R132, 0x40, RZ ;  /* 0x0000004084057824 */ /* 0x000fe200078e00ff */
[----:B------:R-:W-:Y:S01]  /*75d0*/  SHF.R.S32.HI R7, RZ, 0x1f, R2 ;  /* 0x0000001fff077819 */ /* 0x000fe20000011402 */
[C---:B------:R-:W-:Y:S01]  /*75e0*/  IMAD.SHL.U32 R9, R4.reuse, 0x40, RZ ;  /* 0x0000004004097824 */ /* 0x040fe200078e00ff */
[----:B------:R-:W-:Y:S01]  /*75f0*/  LOP3.LUT P5, RZ, R4, 0x4, RZ, 0xc0, !PT ;  /* 0x0000000404ff7812 */ /* 0x000fe200078ac0ff */
[----:B------:R-:W-:Y:S01]  /*7600*/  IMAD.SHL.U32 R12, R12, 0x40, RZ ;  /* 0x000000400c0c7824 */ /* 0x000fe200078e00ff */
[----:B------:R-:W-:Y:S01]  /*7610*/  LOP3.LUT R5, R5, 0x1c0, RZ, 0xc0, !PT ;  /* 0x000001c005057812 */ /* 0x000fe200078ec0ff */
[----:B------:R-:W-:Y:S01]  /*7620*/  IMAD R7, R7, c[0x0][0x1a8], RZ ;  /* 0x00006a0007077a24 */ /* 0x000fe200078e02ff */
[----:B------:R-:W-:-:S02]  /*7630*/  LOP3.LUT R9, R9, 0x1c0, RZ, 0xc0, !PT ;  /* 0x000001c009097812 */ /* 0x000fc400078ec0ff */
[----:B------:R-:W-:Y:S01]  /*7640*/  LOP3.LUT R8, R5, 0x8, R8, 0xf8, !PT ;  /* 0x0000000805087812 */ /* 0x000fe200078ef808 */
[C---:B------:R-:W-:Y:S01]  /*7650*/  IMAD R7, R2.reuse, c[0x0][0x1ac], R7 ;  /* 0x00006b0002077a24 */ /* 0x040fe200078e0207 */
[----:B------:R-:W-:Y:S01]  /*7660*/  SHF.R.U32.HI R5, RZ, 0x3, R5 ;  /* 0x00000003ff057819 */ /* 0x000fe20000011605 */
[----:B------:R-:W-:Y:S01]  /*7670*/  IMAD.WIDE.U32 R2, R2, c[0x0][0x1a8], R18 ;  /* 0x00006a0002027a25 */ /* 0x000fe200078e0012 */
[----:B------:R-:W-:Y:S02]  /*7680*/  LOP3.LUT R6, R9, 0x8, R6, 0xf8, !PT ;  /* 0x0000000809067812 */ /* 0x000fe400078ef806 */
[----:B------:R-:W-:Y:S01]  /*7690*/  SHF.R.U32.HI R9, RZ, 0x3, R9 ;  /* 0x00000003ff097819 */ /* 0x000fe20000011609 */
[----:B------:R-:W-:Y:S01]  /*76a0*/  IMAD.IADD R7, R3, 0x1, R7 ;  /* 0x0000000103077824 */ /* 0x000fe200078e0207 */
[----:B------:R-:W-:Y:S01]  /*76b0*/  LOP3.LUT R5, R8, R5, RZ, 0x3c, !PT ;  /* 0x0000000508057212 */ /* 0x000fe200078e3cff */
[----:B------:R-:W-:Y:S01]  /*76c0*/  IMAD R8, R197, c[0x0][0x2c4], RZ ;  /* 0x0000b100c5087a24 */ /* 0x000fe200078e02ff */
[----:B------:R-:W-:-:S02]  /*76d0*/  LOP3.LUT R3, R6, R9, RZ, 0x3c, !PT ;  /* 0x0000000906037212 */ /* 0x000fc400078e3cff */
[----:B------:R-:W-:Y:S01]  /*76e0*/  LEA R15, P0, R2, c[0x0][0x160], 0x1 ;  /* 0x00005800020f7a11 */ /* 0x000fe200078008ff */
[----:B------:R-:W-:Y:S01]  /*76f0*/  IMAD R5, R14, 0x200, R5 ;  /* 0x000002000e057824 */ /* 0x000fe200078e0205 */
[----:B------:R-:W-:Y:S02]  /*7700*/  IADD3 R9, R11, UR15, RZ ;  /* 0x0000000f0b097c10 */ /* 0x000fe4000fffe0ff */
[----:B------:R-:W-:Y:S01]  /*7710*/  LEA.HI.X R10, R2, c[0x0][0x164], R7, 0x1, P0 ;  /* 0x00005900020a7a11 */ /* 0x000fe200000f0c07 */
[----:B------:R-:W-:Y:S01]  /*7720*/  IMAD.MOV.U32 R2, RZ, RZ, 0x10 ;  /* 0x00000010ff027424 */ /* 0x000fe200078e00ff */
[----:B------:R-:W-:Y:S01]  /*7730*/  LEA.HI R7, R45, R82, RZ, 0x5 ;  /* 0x000000522d077211 */ /* 0x000fe200078f28ff */
[----:B------:R1:W3:Y:S01]  /*7740*/  SHFL.IDX PT, R18, R15, RZ, 0x181f ;  /* 0x00181fff0f127589 */ /* 0x0002e200000e0000 */
[----:B------:R-:W-:Y:S02]  /*7750*/  LOP3.LUT R12, R12, 0xfffffe00, RZ, 0xc0, !PT ;  /* 0xfffffe000c0c7812 */ /* 0x000fe400078ec0ff */
[----:B------:R-:W-:Y:S01]  /*7760*/  SHF.R.S32.HI R6, RZ, 0x5, R7 ;  /* 0x00000005ff067819 */ /* 0x000fe20000011407 */
[----:B------:R1:W4:Y:S01]  /*7770*/  SHFL.IDX PT, R19, R10, RZ, 0x181f ;  /* 0x00181fff0a137589 */ /* 0x00032200000e0000 */
[----:B------:R-:W-:Y:S01]  /*7780*/  LOP3.LUT P4, RZ, R4, 0x2, RZ, 0xc0, !PT ;  /* 0x0000000204ff7812 */ /* 0x000fe2000788c0ff */
[----:B------:R-:W-:Y:S01]  /*7790*/  IMAD.MOV.U32 R4, RZ, RZ, 0x20 ;  /* 0x00000020ff047424 */ /* 0x000fe200078e00ff */
[----:B------:R-:W-:-:S02]  /*77a0*/  ISETP.GE.AND P0, PT, R17, c[0x0][0x198], PT ;  /* 0x0000660011007a0c */ /* 0x000fc40003f06270 */
[----:B------:R-:W-:Y:S02]  /*77b0*/  SEL R2, R2, 0xfffffff0, !P4 ;  /* 0xfffffff002027807 */ /* 0x000fe40006000000 */
[----:B------:R-:W-:Y:S02]  /*77c0*/  SEL R4, R4, 0xffffffe0, !P5 ;  /* 0xffffffe004047807 */ /* 0x000fe40006800000 */
[----:B------:R-:W-:Y:S01]  /*77d0*/  ISETP.GE.AND P4, PT, R204, c[0x0][0x198], PT ;  /* 0x00006600cc007a0c */ /* 0x000fe20003f86270 */
[----:B--2---:R2:W1:Y:S01]  /*77e0*/  @P2 R2UR UR7, R0 ;  /* 0x00000000000723c2 */ /* 0x00446200000e0000 */
[----:B------:R-:W-:Y:S01]  /*77f0*/  ISETP.GE.AND P2, PT, R9, R8, PT ;  /* 0x000000080900720c */ /* 0x000fe20003f46270 */
[----:B-1----:R-:W-:Y:S01]  /*7800*/  @!UP1 UMOV UR7, UR9 ;  /* 0x0000000900079c82 */ /* 0x002fe20008000000 */
[----:B--2---:R-:W-:-:S04]  /*7810*/  IMAD R0, R6, 0x400, R12 ;  /* 0x0000040006007824 */ /* 0x004fc800078e020c */
[----:B------:R-:W-:Y:S01]  /*7820*/  IMAD.IADD R0, R0, 0x1, R3 ;  /* 0x0000000100007824 */ /* 0x000fe200078e0203 */
[----:B------:R-:W-:-:S06]  /*7830*/  LOP3.LUT R3, R3, R12, RZ, 0xfc, !PT ;  /* 0x0000000c03037212 */ /* 0x000fcc00078efcff */
[----:B------:R-:W-:Y:S05]  /*7840*/  @P2 BRA `(.L_x_1106) ;  /* 0x000000e000002947 */ /* 0x000fea0003800000 */
[----:B---34-:R-:W-:Y:S01]  /*7850*/  SHF.R.S32.HI R12, RZ, 0x1f, R17 ;  /* 0x0000001fff0c7819 */ /* 0x018fe20000011411 */
        /* <DEDUP_REMOVED lines=13> */
.L_x_1106:
[----:B---34-:R-:W-:Y:S05]  /*7930*/  BSYNC B0 ;  /* 0x0000000000007941 */ /* 0x018fea0003800000 */
.L_x_1105:
[----:B-1----:R-:W-:Y:S01]  /*7940*/  IADD3 R13, R9, 0x20, RZ ;  /* 0x00000020090d7810 */ /* 0x002fe20007ffe0ff */
[----:B------:R1:W2:Y:S01]  /*7950*/  SHFL.IDX PT, R19, R10, 0x1, 0x181f ;  /* 0x00381f000a137f89 */ /* 0x0002a200000e0000 */
[----:B------:R-:W-:Y:S02]  /*7960*/  BSSY B0, `(.L_x_1107) ;  /* 0x0000012000007945 */ /* 0x000fe40003800000 */
[----:B------:R-:W-:Y:S01]  /*7970*/  ISETP.GE.AND P2, PT, R13, R8, PT ;  /* 0x000000080d00720c */ /* 0x000fe20003f46270 */
        /* <DEDUP_REMOVED lines=16> */
.L_x_1108:
[----:B------:R-:W-:Y:S05]  /*7a80*/  BSYNC B0 ;  /* 0x0000000000007941 */ /* 0x000fea0003800000 */
.L_x_1107:
        /* <DEDUP_REMOVED lines=20> */
.L_x_1110:
[----:B------:R-:W-:Y:S05]  /*7bd0*/  BSYNC B0 ;  /* 0x0000000000007941 */ /* 0x000fea0003800000 */
.L_x_1109:
[----:B---3--:R-:W-:Y:S01]  /*7be0*/  SHFL.IDX PT, R18, R15, 0x3, 0x181f ;  /* 0x00781f000f127f89 */ /* 0x008fe200000e0000 */
[----:B------:R-:W-:Y:S01]  /*7bf0*/  IADD3 R9, R9, 0x60, RZ ;  /* 0x0000006009097810 */ /* 0x000fe20007ffe0ff */
[----:B------:R-:W-:Y:S01]  /*7c00*/  IMAD.MOV.U32 R199, RZ, RZ, c[0x0][0x2b8] ;  /* 0x0000ae00ffc77624 */ /* 0x000fe200078e00ff */
[----:B------:R-:W-:Y:S01]  /*7c10*/  SHF.R.S32.HI R210, RZ, 0x1f, R17 ;  /* 0x0000001fffd27819 */ /* 0x000fe20000011411 */
[----:B----4-:R-:W3:Y:S01]  /*7c20*/  SHFL.IDX PT, R19, R10, 0x3, 0x181f ;  /* 0x00781f000a137f89 */ /* 0x010ee200000e0000 */
[----:B------:R-:W-:Y:S01]  /*7c30*/  ISETP.GE.AND P2, PT, R9, R8, PT ;  /* 0x000000080900720c */ /* 0x000fe20003f46270 */
[----:B------:R-:W-:Y:S01]  /*7c40*/  IMAD.SHL.U32 R133, R203, 0x2, RZ ;  /* 0x00000002cb857824 */ /* 0x000fe200078e00ff */
[----:B------:R-:W-:Y:S01]  /*7c50*/  LEA.HI R210, R210, R17, RZ, 0x3 ;  /* 0x00000011d2d27211 */ /* 0x000fe200078f18ff */
[----:B------:R-:W-:Y:S01]  /*7c60*/  USHF.R.S32.HI UR6, URZ, 0x1f, UR7 ;  /* 0x0000001f3f067899 */ /* 0x000fe20008011407 */
[----:B------:R-:W-:Y:S01]  /*7c70*/  IADD3 R9, R147, -0x1, RZ ;  /* 0xffffffff93097810 */ /* 0x000fe20007ffe0ff */
[----:B------:R-:W-:Y:S01]  /*7c80*/  ULDC.64 UR4, c[0x0][0x2b0] ;  /* 0x0000ac0000047ab9 */ /* 0x000fe20000000a00 */
[----:B------:R-:W-:Y:S01]  /*7c90*/  LOP3.LUT R210, R210, 0xfffffff8, RZ, 0xc0, !PT ;  /* 0xfffffff8d2d27812 */ /* 0x000fe200078ec0ff */
[----:B------:R-:W-:Y:S01]  /*7ca0*/  UIMAD UR6, UR6, UR4, URZ ;  /* 0x00000004060672a4 */ /* 0x000fe2000f8e023f */
[----:B------:R-:W-:Y:S01]  /*7cb0*/  ISETP.NE.AND P5, PT, R199, 0x1, PT ;  /* 0x00000001c700780c */ /* 0x000fe20003fa5270 */
[----:B------:R-:W-:Y:S01]  /*7cc0*/  IMAD.SHL.U32 R145, R9, 0x40, RZ ;  /* 0x0000004009917824 */ /* 0x000fe200078e00ff */
[----:B------:R-:W-:Y:S01]  /*7cd0*/  UIMAD.WIDE.U32 UR16, UR7, UR4, URZ ;  /* 0x00000004071072a5 */ /* 0x000fe2000f8e003f */
[----:B------:R-:W-:Y:S01]  /*7ce0*/  IMAD.MOV.U32 R201, RZ, RZ, RZ ;  /* 0x000000ffffc97224 */ /* 0x000fe200078e00ff */
[----:B------:R-:W-:Y:S01]  /*7cf0*/  UIMAD UR6, UR7, UR5, UR6 ;  /* 0x00000005070672a4 */ /* 0x000fe2000f8e0206 */
[----:B------:R-:W-:Y:S01]  /*7d00*/  IMAD.IADD R13, R205, 0x1, R145 ;  /* 0x00000001cd0d7824 */ /* 0x000fe200078e0291 */
[----:B------:R-:W-:Y:S01]  /*7d10*/  LOP3.LUT R84, R84, 0xfffffffd, RZ, 0xc0, !PT ;  /* 0xfffffffd54547812 */ /* 0x000fe200078ec0ff */
[----:B------:R-:W-:-:S02]  /*7d20*/  ULDC.64 UR4, c[0x0][0x210] ;  /* 0x0000840000047ab9 */ /* 0x000fc40000000a00 */
[----:B------:R-:W-:Y:S01]  /*7d30*/  IMAD.IADD R202, R13, 0x1, R196 ;  /* 0x000000010dca7824 */ /* 0x000fe200078e02c4 */
[----:B------:R-:W-:-:S03]  /*7d40*/  UIADD3 UR6, UR17, UR6, URZ ;  /* 0x0000000611067290 */ /* 0x000fc6000fffe03f */
[----:B------:R-:W-:-:S04]  /*7d50*/  @P5 IMAD.HI.U32 R12, R202, c[0x0][0x2bc], RZ ;  /* 0x0000af00ca0c5a27 */ /* 0x000fc800078e00ff */
[----:B---3--:R-:W-:-:S04]  /*7d60*/  @!P2 IMAD.WIDE R20, R214, 0x2, R18 ;  /* 0x00000002d614a825 */ /* 0x008fc800078e0212 */
[----:B-12---:R-:W-:Y:S01]  /*7d70*/  @!P2 IMAD.WIDE R14, R210, 0x2, R18 ;  /* 0x00000002d20ea825 */ /* 0x006fe200078e0212 */
[----:B------:R-:W-:Y:S01]  /*7d80*/  @!PT LDS RZ, [RZ] ;  /* 0x00000000fffff984 */ /* 0x000fe20000000800 */
[----:B------:R1:W-:Y:S03]  /*7d90*/  @!P2 LDGSTS.E.BYPASS.LTC128B.128 [R133+0x1b100], [R20.64], !P3 ;  /* 0x1b1000001485afae */ /* 0x0003e6000d901d4a */
[----:B------:R-:W-:Y:S01]  /*7da0*/  IMAD.WIDE R26, R214, 0x2, RZ ;  /* 0x00000002d61a7825 */ /* 0x000fe200078e02ff */
[----:B------:R2:W-:Y:S01]  /*7db0*/  @!P2 LDGSTS.E.BYPASS.LTC128B.128 [R133+0x1f100], [R14.64], !P0 ;  /* 0x1f1000000e85afae */ /* 0x0005e2000c101d4a */
[-C--:B------:R-:W-:Y:S02]  /*7dc0*/  ISETP.GE.AND P0, PT, R13, R194.reuse, PT ;  /* 0x000000c20d00720c */ /* 0x080fe40003f06270 */
[----:B------:R-:W-:Y:S01]  /*7dd0*/  IMAD.MOV.U32 R10, RZ, RZ, R202 ;  /* 0x000000ffff0a7224 */ /* 0x000fe200078e00ca */
[----:B------:R-:W-:Y:S02]  /*7de0*/  @P5 SHF.R.U32.HI R10, RZ, c[0x0][0x2c0], R12 ;  /* 0x0000b000ff0a5a19 */ /* 0x000fe4000001160c */
[----:B------:R-:W-:Y:S01]  /*7df0*/  ISETP.GT.OR P0, PT, R205, 0x3f, P0 ;  /* 0x0000003fcd00780c */ /* 0x000fe20000704670 */
[----:B------:R-:W-:Y:S01]  /*7e00*/  IMAD.WIDE R24, R210, 0x2, RZ ;  /* 0x00000002d2187825 */ /* 0x000fe200078e02ff */
[----:B------:R-:W-:-:S02]  /*7e10*/  IADD3 R11, -R11, R194, -R145 ;  /* 0x000000c20b0b7210 */ /* 0x000fc40007ffe991 */
[----:B------:R-:W-:-:S09]  /*7e20*/  @P5 LOP3.LUT R84, R84, 0x2, RZ, 0xfc, !PT ;  /* 0x0000000254545812 */ /* 0x000fd200078efcff */
[----:B------:R-:W-:-:S04]  /*7e30*/  @!P0 IADD3 R13, P3, R10, UR16, RZ ;  /* 0x000000100a0d8c10 */ /* 0x000fc8000ff7e0ff */
[----:B------:R-:W-:Y:S02]  /*7e40*/  @!P0 LEA.HI.X.SX32 R12, R10, UR6, 0x1, P3 ;  /* 0x000000060a0c8c11 */ /* 0x000fe400098f0eff */
[----:B--2---:R-:W-:-:S04]  /*7e50*/  @!P0 LEA R14, P3, R13, c[0x0][0x2a0], 0x2 ;  /* 0x0000a8000d0e8a11 */ /* 0x004fc800078610ff */
[----:B------:R-:W-:Y:S02]  /*7e60*/  @!P0 LEA.HI.X R15, R13, c[0x0][0x2a4], R12, 0x2, P3 ;  /* 0x0000a9000d0f8a11 */ /* 0x000fe400018f140c */
[----:B------:R-:W-:-:S04]  /*7e70*/  SHF.R.S32.HI R13, RZ, 0x1f, R204 ;  /* 0x0000001fff0d7819 */ /* 0x000fc800000114cc */
[----:B------:R-:W-:-:S04]  /*7e80*/  LEA.HI R192, R13, R204, RZ, 0x3 ;  /* 0x000000cc0dc07211 */ /* 0x000fc800078f18ff */
[----:B------:R-:W-:-:S05]  /*7e90*/  LOP3.LUT R192, R192, 0xfffffff8, RZ, 0xc0, !PT ;  /* 0xfffffff8c0c07812 */ /* 0x000fca00078ec0ff */
[----:B-1----:R-:W-:-:S05]  /*7ea0*/  @!P2 IMAD.WIDE R20, R192, 0x2, R18 ;  /* 0x00000002c014a825 */ /* 0x002fca00078e0212 */
[----:B------:R1:W-:Y:S04]  /*7eb0*/  @!P2 LDGSTS.E.BYPASS.LTC128B.128 [R133+0x23100], [R20.64], !P4 ;  /* 0x231000001485afae */ /* 0x0003e8000e101d4a */
[----:B------:R-:W0:Y:S04]  /*7ec0*/  LDGDEPBAR ;  /* 0x00000000000079af */ /* 0x000e280000000000 */
        /* <DEDUP_REMOVED lines=8> */
[----:B------:R-:W-:-:S02]  /*7f50*/  ISETP.GE.AND P4, PT, R17, c[0x0][0x1d4], PT ;  /* 0x0000750011007a0c */ /* 0x000fc40003f86270 */
[----:B------:R-:W-:Y:S01]  /*7f60*/  IMAD.WIDE.U32 R18, R202, c[0x0][0x208], RZ ;  /* 0x00008200ca127a25 */ /* 0x000fe200078e00ff */
[----:B------:R-:W-:Y:S01]  /*7f70*/  SHF.R.S32.HI R10, RZ, 0x1f, R202 ;  /* 0x0000001fff0a7819 */ /* 0x000fe200000114ca */
[----:B------:R-:W-:Y:S01]  /*7f80*/  UIADD3 UR7, UR19, UR7, URZ ;  /* 0x0000000713077290 */ /* 0x000fe2000fffe03f */
[----:B------:R-:W-:Y:S01]  /*7f90*/  ISETP.GE.AND P6, PT, R204, c[0x0][0x1d4], PT ;  /* 0x00007500cc007a0c */ /* 0x000fe20003fc6270 */
[----:B------:R-:W-:Y:S01]  /*7fa0*/  ULDC.64 UR4, c[0x0][0x1e8] ;  /* 0x00007a0000047ab9 */ /* 0x000fe20000000a00 */
[----:B------:R-:W-:Y:S01]  /*7fb0*/  LOP3.LUT R84, R84, 0xfffffffe, RZ, 0xc0, !PT ;  /* 0xfffffffe54547812 */ /* 0x000fe200078ec0ff */
[----:B------:R-:W-:Y:S01]  /*7fc0*/  IMAD R13, R10, c[0x0][0x208], RZ ;  /* 0x000082000a0d7a24 */ /* 0x000fe200078e02ff */
[----:B------:R-:W-:Y:S01]  /*7fd0*/  UIMAD UR14, UR14, UR4, URZ ;  /* 0x000000040e0e72a4 */ /* 0x000fe2000f8e023f */
[----:B------:R-:W-:Y:S01]  /*7fe0*/  SHF.R.S32.HI R211, RZ, 0x1f, R214 ;  /* 0x0000001fffd37819 */ /* 0x000fe200000114d6 */
[----:B------:R-:W-:Y:S01]  /*7ff0*/  UIMAD.WIDE.U32 UR20, UR8, UR4, URZ ;  /* 0x00000004081472a5 */ /* 0x000fe2000f8e003f */
[----:B------:R-:W-:Y:S01]  /*8000*/  IMAD R22, R202, c[0x0][0x20c], R13 ;  /* 0x00008300ca167a24 */ /* 0x000fe200078e020d */
[----:B------:R-:W-:Y:S01]  /*8010*/  UIMAD UR14, UR8, UR5, UR14 ;  /* 0x00000005080e72a4 */ /* 0x000fe2000f8e020e */
[----:B------:R-:W-:-:S02]  /*8020*/  IADD3 R200, R133, 0x100, RZ ;  /* 0x0000010085c87810 */ /* 0x000fc40007ffe0ff */
[----:B------:R-:W-:Y:S01]  /*8030*/  IMAD.IADD R23, R19, 0x1, R22 ;  /* 0x0000000113177824 */ /* 0x000fe200078e0216 */
[----:B------:R-:W-:Y:S01]  /*8040*/  UIADD3 UR14, UR21, UR14, URZ ;  /* 0x0000000e150e7290 */ /* 0x000fe2000fffe03f */
[----:B------:R-:W-:Y:S01]  /*8050*/  IMAD.MOV.U32 R22, RZ, RZ, R18 ;  /* 0x000000ffff167224 */ /* 0x000fe200078e0012 */
[----:B------:R-:W-:Y:S01]  /*8060*/  @P6 LOP3.LUT R84, R84, 0x1, RZ, 0xfc, !PT ;  /* 0x0000000154546812 */ /* 0x000fe200078efcff */
[----:B--2---:R-:W-:Y:S01]  /*8070*/  IMAD R15, R10, c[0x0][0x1e0], RZ ;  /* 0x000078000a0f7a24 */ /* 0x004fe200078e02ff */
[----:B------:R-:W-:Y:S01]  /*8080*/  SHF.R.S32.HI R215, RZ, 0x1f, R210 ;  /* 0x0000001fffd77819 */ /* 0x000fe200000114d2 */
[----:B------:R-:W-:Y:S01]  /*8090*/  IMAD.WIDE.U32 R18, R202, c[0x0][0x1e0], RZ ;  /* 0x00007800ca127a25 */ /* 0x000fe200078e00ff */
[----:B------:R-:W-:-:S03]  /*80a0*/  SHF.R.S32.HI R213, RZ, 0x1f, R192 ;  /* 0x0000001fffd57819 */ /* 0x000fc600000114c0 */
[----:B------:R-:W-:-:S04]  /*80b0*/  IMAD R15, R202, c[0x0][0x1e4], R15 ;  /* 0x00007900ca0f7a24 */ /* 0x000fc800078e020f */
[----:B------:R-:W-:Y:S01]  /*80c0*/  IMAD.IADD R19, R19, 0x1, R15 ;  /* 0x0000000113137824 */ /* 0x000fe200078e020f */
[----:B---3--:R-:W-:Y:S01]  /*80d0*/  SHF.R.S32.HI R12, RZ, 0x1f, R201 ;  /* 0x0000001fff0c7819 */ /* 0x008fe200000114c9 */
[----:B------:R-:W-:-:S04]  /*80e0*/  IMAD.WIDE.U32 R22, R201, c[0x0][0x218], R22 ;  /* 0x00008600c9167a25 */ /* 0x000fc800078e0016 */
[----:B-1----:R-:W-:Y:S01]  /*80f0*/  IMAD R20, R12, c[0x0][0x218], RZ ;  /* 0x000086000c147a24 */ /* 0x002fe200078e02ff */
        /* <DEDUP_REMOVED lines=14> */
[----:B------:R-:W2:Y:S03]  /*81e0*/  SHFL.IDX PT, R16, R20, RZ, 0x181f ;  /* 0x00181fff14107589 */ /* 0x000ea600000e0000 */
[----:B------:R-:W-:Y:S01]  /*81f0*/  LEA.HI.X R10, R10, c[0x0][0x1cc], R19, 0x1, P0 ;  /* 0x000073000a0a7a11 */ /* 0x000fe200000f0c13 */
[----:B------:R3:W4:Y:S04]  /*8200*/  SHFL.IDX PT, R14, R20, 0x1, 0x181f ;  /* 0x00381f00140e7f89 */ /* 0x00072800000e0000 */
[----:B------:R-:W-:Y:S04]  /*8210*/  SHFL.IDX PT, R18, R12, RZ, 0x181f ;  /* 0x00181fff0c127589 */ /* 0x000fe800000e0000 */
[----:B------:R-:W4:Y:S01]  /*8220*/  SHFL.IDX PT, R19, R10, RZ, 0x181f ;  /* 0x00181fff0a137589 */ /* 0x000f2200000e0000 */
[----:B-1----:R-:W-:-:S03]  /*8230*/  IADD3 R28, P3, R15, R24, RZ ;  /* 0x000000180f1c7210 */ /* 0x002fc60007f7e0ff */
[----:B------:R-:W-:Y:S04]  /*8240*/  SHFL.IDX PT, R34, R12, 0x1, 0x181f ;  /* 0x00381f000c227f89 */ /* 0x000fe800000e0000 */
[----:B------:R-:W1:Y:S01]  /*8250*/  SHFL.IDX PT, R35, R10, 0x1, 0x181f ;  /* 0x00381f000a237f89 */ /* 0x000e6200000e0000 */
        /* <DEDUP_REMOVED lines=12> */
[----:B------:R-:W-:Y:S01]  /*8320*/  IMAD.X R23, R23, 0x1, R14, P2 ;  /* 0x0000000117177824 */ /* 0x000fe200010e060e */
[----:B------:R-:W-:-:S03]  /*8330*/  ISETP.GE.AND P2, PT, R17, c[0x0][0x1d4], PT ;  /* 0x0000750011007a0c */ /* 0x000fc60003f46270 */
[----:B------:R-:W-:-:S04]  /*8340*/  @P0 IMAD.WIDE R32, R214, 0x2, R18 ;  /* 0x00000002d6200825 */ /* 0x000fc800078e0212 */
[--C-:B------:R-:W-:Y:S01]  /*8350*/  @P0 IMAD.WIDE R14, R210, 0x2, R18.reuse ;  /* 0x00000002d20e0825 */ /* 0x100fe200078e0212 */
[----:B------:R2:W-:Y:S03]  /*8360*/  @P0 LDGSTS.E.BYPASS.LTC128B.128 [R133+0xc100], [R32.64], !P5 ;  /* 0x0c10000020850fae */ /* 0x0005e6000e901d4a */
[----:B------:R-:W-:Y:S01]  /*8370*/  @P0 IMAD.WIDE R18, R192, 0x2, R18 ;  /* 0x00000002c0120825 */ /* 0x000fe200078e0212 */
[----:B------:R2:W-:Y:S04]  /*8380*/  @P0 LDGSTS.E.BYPASS.LTC128B.128 [R133+0xe100], [R14.64], !P4 ;  /* 0x0e1000000e850fae */ /* 0x0005e8000e101d4a */
[----:B------:R2:W-:Y:S01]  /*8390*/  @P0 LDGSTS.E.BYPASS.LTC128B.128 [R133+0x10100], [R18.64], !P6 ;  /* 0x1010000012850fae */ /* 0x0005e2000f101d4a */
[----:B------:R-:W-:-:S13]  /*83a0*/  ISETP.GT.AND P0, PT, R11, 0x20, PT ;  /* 0x000000200b00780c */ /* 0x000fda0003f04270 */
[----:B-1----:R-:W-:-:S04]  /*83b0*/  @P0 IMAD.WIDE R38, R214, 0x2, R34 ;  /* 0x00000002d6260825 */ /* 0x002fc800078e0222 */
[--C-:B------:R-:W-:Y:S01]  /*83c0*/  @P0 IMAD.WIDE R36, R210, 0x2, R34.reuse ;  /* 0x00000002d2240825 */ /* 0x100fe200078e0222 */
[----:B------:R2:W-:Y:S03]  /*83d0*/  @P0 LDGSTS.E.BYPASS.LTC128B.128 [R133+0xd100], [R38.64], !P5 ;  /* 0x0d10000026850fae */ /* 0x0005e6000e901d4a */
[----:B------:R-:W-:Y:S01]  /*83e0*/  @P0 IMAD.WIDE R34, R192, 0x2, R34 ;  /* 0x00000002c0220825 */ /* 0x000fe200078e0222 */
[----:B------:R2:W-:Y:S04]  /*83f0*/  @P0 LDGSTS.E.BYPASS.LTC128B.128 [R133+0xf100], [R36.64], !P4 ;  /* 0x0f10000024850fae */ /* 0x0005e8000e101d4a */
[----:B------:R2:W-:Y:S01]  /*8400*/  @P0 LDGSTS.E.BYPASS.LTC128B.128 [R133+0x11100], [R34.64], !P6 ;  /* 0x1110000022850fae */ /* 0x0005e2000f101d4a */
[----:B------:R-:W-:-:S02]  /*8410*/  ISETP.LT.OR P0, PT, R11, 0x1, P3 ;  /* 0x000000010b00780c */ /* 0x000fc40001f01670 */
[C---:B------:R-:W-:Y:S01]  /*8420*/  ISETP.LT.OR P3, PT, R11.reuse, 0x21, P3 ;  /* 0x000000210b00780c */ /* 0x040fe20001f61670 */
[----:B------:R-:W0:Y:S10]  /*8430*/  LDGDEPBAR ;  /* 0x00000000000079af */ /* 0x000e340000000000 */
[----:B------:R2:W-:Y:S01]  /*8440*/  LDGSTS.E.BYPASS.LTC128B.128 [R133+0x100], [R20.64], !P0 ;  /* 0x0010000014857fae */ /* 0x0005e2000c101d4a */
[----:B------:R-:W-:-:S02]  /*8450*/  ISETP.LT.OR P0, PT, R11, 0x1, P2 ;  /* 0x000000010b00780c */ /* 0x000fc40001701670 */
[----:B------:R-:W-:-:S11]  /*8460*/  ISETP.LT.OR P2, PT, R11, 0x21, P2 ;  /* 0x000000210b00780c */ /* 0x000fd60001741670 */
[----:B------:R2:W-:Y:S01]  /*8470*/  LDGSTS.E.BYPASS.LTC128B.128 [R133+0x2100], [R28.64], !P0 ;  /* 0x021000001c857fae */ /* 0x0005e2000c101d4a */
[----:B------:R-:W-:-:S04]  /*8480*/  ISETP.GE.AND P0, PT, R204, c[0x0][0x1d4], PT ;  /* 0x00007500cc007a0c */ /* 0x000fc80003f06270 */
[C---:B------:R-:W-:Y:S02]  /*8490*/  ISETP.LT.OR P6, PT, R11.reuse, 0x1, P0 ;  /* 0x000000010b00780c */ /* 0x040fe400007c1670 */
[----:B------:R-:W-:-:S11]  /*84a0*/  ISETP.LT.OR P0, PT, R11, 0x21, P0 ;  /* 0x000000210b00780c */ /* 0x000fd60000701670 */
[----:B------:R2:W-:Y:S01]  /*84b0*/  LDGSTS.E.BYPASS.LTC128B.128 [R133+0x4100], [R30.64], !P6 ;  /* 0x041000001e857fae */ /* 0x0005e2000f101d4a */
[----:B------:R-:W-:-:S03]  /*84c0*/  ISETP.GE.AND P6, PT, R204, c[0x0][0x1d4], PT ;  /* 0x00007500cc007a0c */ /* 0x000fc60003fc6270 */
[----:B------:R2:W-:Y:S01]  /*84d0*/  LDGSTS.E.BYPASS.LTC128B.128 [R133+0x1100], [R26.64], !P3 ;  /* 0x011000001a857fae */ /* 0x0005e2000d901d4a */
[----:B------:R-:W-:Y:S02]  /*84e0*/  SEL R212, RZ, 0x10, P6 ;  /* 0x00000010ffd47807 */ /* 0x000fe40003000000 */
[----:B------:R-:W-:Y:S01]  /*84f0*/  ISETP.GT.AND P6, PT, R9, R198, PT ;  /* 0x000000c60900720c */ /* 0x000fe20003fc4270 */
[----:B------:R2:W-:Y:S01]  /*8500*/  LDGSTS.E.BYPASS.LTC128B.128 [R133+0x3100], [R24.64], !P2 ;  /* 0x0310000018857fae */ /* 0x0005e2000d101d4a */
[----:B------:R-:W-:-:S03]  /*8510*/  ISETP.GT.AND P3, PT, R205, 0x3f, PT ;  /* 0x0000003fcd00780c */ /* 0x000fc60003f64270 */
[----:B------:R2:W-:Y:S04]  /*8520*/  LDGSTS.E.BYPASS.LTC128B.128 [R133+0x5100], [R22.64], !P0 ;  /* 0x0510000016857fae */ /* 0x0005e8000c101d4a */
[----:B------:R-:W0:Y:S04]  /*8530*/  LDGDEPBAR ;  /* 0x00000000000079af */ /* 0x000e280000000000 */
        /* <DEDUP_REMOVED lines=12> */
[----:B------:R-:W3:Y:S01]  /*8600*/  @!P3 LDG.E R201, [R10.64] ;  /* 0x0000000a0ac9b981 */ /* 0x000ee2000c1e1900 */
[----:B------:R-:W-:Y:S01]  /*8610*/  IMAD.MOV R9, RZ, RZ, -R9 ;  /* 0x000000ffff097224 */ /* 0x000fe200078e0a09 */
[----:B------:R-:W-:Y:S02]  /*8620*/  SHF.L.U64.HI R16, R214, 0x1, R211 ;  /* 0x00000001d6107819 */ /* 0x000fe400000102d3 */
[----:B--2---:R-:W-:Y:S01]  /*8630*/  IADD3 R20, -R212, 0x10, RZ ;  /* 0x00000010d4147810 */ /* 0x004fe20007ffe1ff */
        /* <DEDUP_REMOVED lines=8> */
[----:B---3--:R-:W-:-:S03]  /*86c0*/  SHF.R.S32.HI R12, RZ, 0x1f, R201 ;  /* 0x0000001fff0c7819 */ /* 0x008fc600000114c9 */
        /* <DEDUP_REMOVED lines=27> */
[----:B---3--:R-:W-:Y:S02]  /*8880*/  IADD3 R26, P0, R18, R15, RZ ;  /* 0x0000000f121a7210 */ /* 0x008fe40007f1e0ff */
[----:B------:R-:W-:-:S03]  /*8890*/  ISETP.GE.AND P2, PT, R204, c[0x0][0x1d4], PT ;  /* 0x00007500cc007a0c */ /* 0x000fc60003f46270 */
        /* <DEDUP_REMOVED lines=14> */
.L_x_1111:
[----:B------:R-:W-:Y:S01]  /*8980*/  ISETP.LT.AND P0, PT, RZ, c[0x0][0x27c], PT ;  /* 0x00009f00ff007a0c */ /* 0x000fe20003f01270 */
[----:B------:R-:W0:-:S12]  /*8990*/  LDGDEPBAR ;  /* 0x00000000000079af */ /* 0x000e180000000000 */
[----:B------:R-:W-:Y:S05]  /*89a0*/  @P0 BRA `(.L_x_1112) ;  /* 0x0000002000000947 */ /* 0x000fea0003800000 */
[----:B------:R-:W-:-:S04]  /*89b0*/  DEPBAR.LE SB0, 0x3 ;  /* 0x000080c00000791a */ /* 0x000fc80000000000 */
[----:B------:R-:W-:Y:S05]  /*89c0*/  BRA `(.L_x_1113) ;  /* 0x00006e6000007947 */ /* 0x000fea0003800000 */
.L_x_1112:
[----:B------:R-:W-:Y:S01]  /*89d0*/  ULDC.U8 UR4, c[0x0][0x298] ;  /* 0x0000a60000047ab9 */ /* 0x000fe20000000000 */
[----:B-----5:R-:W-:Y:S01]  /*89e0*/  SHF.R.S32.HI R10, RZ, 0x1f, R83 ;  /* 0x0000001fff0a7819 */ /* 0x020fe20000011453 */
[----:B------:R-:W-:Y:S01]  /*89f0*/  IMAD.WIDE.U32 R16, R83, c[0x0][0x280], RZ ;  /* 0x0000a00053107a25 */ /* 0x000fe200078e00ff */
[----:B------:R-:W-:Y:S01]  /*8a00*/  ISETP.NE.AND P0, PT, RZ, UR4, PT ;  /* 0x00000004ff007c0c */ /* 0x000fe2000bf05270 */
[----:B------:R-:W-:Y:S01]  /*8a10*/  BSSY B2, `(.L_x_1113) ;  /* 0x00006e1000027945 */ /* 0x000fe20003800000 */
[-C--:B------:R-:W-:Y:S01]  /*8a20*/  LEA.HI R78, R45, R82.reuse, RZ, 0x2 ;  /* 0x000000522d4e7211 */ /* 0x080fe200078f10ff */
[C---:B-1----:R-:W-:Y:S02]  /*8a30*/  IMAD R12, R10.reuse, c[0x0][0x280], RZ ;  /* 0x0000a0000a0c7a24 */ /* 0x042fe400078e02ff */
[----:B------:R-:W-:Y:S01]  /*8a40*/  IMAD R10, R10, c[0x0][0x290], RZ ;  /* 0x0000a4000a0a7a24 */ /* 0x000fe200078e02ff */
[----:B------:R-:W-:Y:S01]  /*8a50*/  LOP3.LUT R9, R78, 0xfffffffc, RZ, 0xc0, !PT ;  /* 0xfffffffc4e097812 */ /* 0x000fe200078ec0ff */
[C---:B--2---:R-:W-:Y:S01]  /*8a60*/  IMAD R19, R83.reuse, c[0x0][0x284], R12 ;  /* 0x0000a10053137a24 */ /* 0x044fe200078e020c */
        /* <DEDUP_REMOVED lines=12> */
[----:B------:R-:W-:Y:S01]  /*8b30*/  BSSY B0, `(.L_x_1115) ;  /* 0x0000067000007945 */ /* 0x000fe20003800000 */
[----:B------:R-:W-:Y:S01]  /*8b40*/  IMAD.MOV.U32 R14, RZ, RZ, R12 ;  /* 0x000000ffff0e7224 */ /* 0x000fe200078e000c */
        /* <DEDUP_REMOVED lines=10> */
[----:B------:R-:W-:Y:S01]  /*8bf0*/  PLOP3.LUT P0, PT, PT, PT, UP2, 0x80, 0x0 ;  /* 0x000000000000781c */ /* 0x000fe20003f0f028 */
[----:B------:R-:W-:Y:S01]  /*8c00*/  CS2R R86, SRZ ;  /* 0x0000000000567805 */ /* 0x000fe2000001ff00 */
[----:B------:R-:W-:Y:S01]  /*8c10*/  CS2R R96, SRZ ;  /* 0x0000000000607805 */ /* 0x000fe2000001ff00 */
[----:B------:R-:W-:-:S10]  /*8c20*/  CS2R R80, SRZ ;  /* 0x0000000000507805 */ /* 0x000fd4000001ff00 */
[----:B------:R-:W-:-:S04]  /*8c30*/  @P0 SHF.R.U32.HI R10, RZ, c[0x0][0x2cc], R11 ;  /* 0x0000b300ff0a0a19 */ /* 0x000fc8000001160b */
[----:B------:R-:W-:Y:S01]  /*8c40*/  SHF.R.S32.HI R11, RZ, 0x1f, R10 ;  /* 0x0000001fff0b7819 */ /* 0x000fe2000001140a */
[----:B------:R-:W-:-:S04]  /*8c50*/  IMAD.WIDE.U32 R18, R10, c[0x0][0x280], R18 ;  /* 0x0000a0000a127a25 */ /* 0x000fc800078e0012 */
[C---:B------:R-:W-:Y:S01]  /*8c60*/  IMAD R13, R11.reuse, c[0x0][0x280], RZ ;  /* 0x0000a0000b0d7a24 */ /* 0x040fe200078e02ff */
[----:B------:R-:W-:Y:S01]  /*8c70*/  LEA R20, P0, R18, c[0x0][0x270], 0x1 ;  /* 0x00009c0012147a11 */ /* 0x000fe200078008ff */
[----:B------:R-:W-:Y:S02]  /*8c80*/  IMAD R11, R11, c[0x0][0x290], RZ ;  /* 0x0000a4000b0b7a24 */ /* 0x000fe400078e02ff */
[C---:B------:R-:W-:Y:S02]  /*8c90*/  IMAD R13, R10.reuse, c[0x0][0x284], R13 ;  /* 0x0000a1000a0d7a24 */ /* 0x040fe400078e020d */
[----:B------:R-:W-:Y:S01]  /*8ca0*/  IMAD.WIDE.U32 R14, R10, c[0x0][0x290], R14 ;  /* 0x0000a4000a0e7a25 */ /* 0x000fe200078e000e */
[----:B------:R1:W2:Y:S03]  /*8cb0*/  SHFL.IDX PT, R26, R20, RZ, 0x1c1f ;  /* 0x001c1fff141a7589 */ /* 0x0002a600000e0000 */
[----:B------:R-:W-:-:S02]  /*8cc0*/  IMAD.IADD R22, R19, 0x1, R13 ;  /* 0x0000000113167824 */ /* 0x000fc400078e020d */
[----:B------:R-:W-:-:S03]  /*8cd0*/  IMAD R11, R10, c[0x0][0x294], R11 ;  /* 0x0000a5000a0b7a24 */ /* 0x000fc600078e020b */
[----:B------:R-:W-:Y:S02]  /*8ce0*/  LEA.HI.X R22, R18, c[0x0][0x274], R22, 0x1, P0 ;  /* 0x00009d0012167a11 */ /* 0x000fe400000f0c16 */
[----:B------:R-:W-:Y:S01]  /*8cf0*/  IADD3 R17, R15, R11, RZ ;  /* 0x0000000b0f117210 */ /* 0x000fe20007ffe0ff */
[----:B------:R-:W-:Y:S01]  /*8d00*/  CS2R R18, SRZ ;  /* 0x0000000000127805 */ /* 0x000fe2000001ff00 */
[C---:B------:R-:W-:Y:S01]  /*8d10*/  LEA R12, P0, R14.reuse, c[0x0][0x288], 0x1 ;  /* 0x0000a2000e0c7a11 */ /* 0x040fe200078008ff */
[----:B------:R1:W3:Y:S01]  /*8d20*/  SHFL.IDX PT, R27, R22, RZ, 0x1c1f ;  /* 0x001c1fff161b7589 */ /* 0x0002e200000e0000 */
[----:B------:R-:W-:Y:S02]  /*8d30*/  LEA.HI R15, R45, R82, RZ, 0x2 ;  /* 0x000000522d0f7211 */ /* 0x000fe400078f10ff */
[----:B------:R-:W-:Y:S01]  /*8d40*/  LEA.HI.X R17, R14, c[0x0][0x28c], R17, 0x1, P0 ;  /* 0x0000a3000e117a11 */ /* 0x000fe200000f0c11 */
[----:B------:R1:W4:Y:S01]  /*8d50*/  SHFL.IDX PT, R24, R12, RZ, 0x1c1f ;  /* 0x001c1fff0c187589 */ /* 0x00032200000e0000 */
[----:B------:R-:W-:-:S02]  /*8d60*/  ISETP.GE.AND P0, PT, R9, R8, PT ;  /* 0x000000080900720c */ /* 0x000fc40003f06270 */
[----:B------:R-:W-:Y:S01]  /*8d70*/  LOP3.LUT R15, R15, 0xfffffffc, RZ, 0xc0, !PT ;  /* 0xfffffffc0f0f7812 */ /* 0x000fe200078ec0ff */
[----:B------:R1:W1:Y:S04]  /*8d80*/  SHFL.IDX PT, R25, R17, RZ, 0x1c1f ;  /* 0x001c1fff11197589 */ /* 0x00026800000e0000 */
[----:B------:R-:W-:-:S05]  /*8d90*/  IMAD.IADD R15, R82, 0x1, -R15 ;  /* 0x00000001520f7824 */ /* 0x000fca00078e0a0f */
[----:B------:R-:W-:Y:S01]  /*8da0*/  SHF.L.U32 R15, R15, 0x2, RZ ;  /* 0x000000020f0f7819 */ /* 0x000fe200000006ff */
[----:B------:R-:W-:Y:S05]  /*8db0*/  @P0 BRA `(.L_x_1116) ;  /* 0x000003e000000947 */ /* 0x000fea0003800000 */
[C---:B--2---:R-:W-:Y:S01]  /*8dc0*/  ISETP.GE.AND P0, PT, R15.reuse, c[0x0][0x27c], PT ;  /* 0x00009f000f007a0c */ /* 0x044fe20003f06270 */
[----:B------:R-:W-:Y:S01]  /*8dd0*/  CS2R R84, SRZ ;  /* 0x0000000000547805 */ /* 0x000fe2000001ff00 */
[----:B------:R-:W-:Y:S01]  /*8de0*/  CS2R R80, SRZ ;  /* 0x0000000000507805 */ /* 0x000fe2000001ff00 */
[----:B------:R-:W-:-:S10]  /*8df0*/  IADD3 R10, R15, 0x10, RZ ;  /* 0x000000100f0a7810 */ /* 0x000fd40007ffe0ff */
[----:B---3--:R-:W-:-:S04]  /*8e00*/  @!P0 IMAD.WIDE R30, R15, 0x2, R26 ;  /* 0x000000020f1e8825 */ /* 0x008fc800078e021a */
[----:B-1--4-:R-:W-:Y:S01]  /*8e10*/  @!P0 IMAD.WIDE R28, R15, 0x2, R24 ;  /* 0x000000020f1c8825 */ /* 0x012fe200078e0218 */
        /* <DEDUP_REMOVED lines=20> */
[----:B--2---:R-:W-:-:S04]  /*8f60*/  @!P0 IMAD.WIDE R28, R11, 0x2, R26 ;  /* 0x000000020b1c8825 */ /* 0x004fc800078e021a */
[----:B-1----:R-:W-:Y:S01]  /*8f70*/  @!P0 IMAD.WIDE R30, R11, 0x2, R24 ;  /* 0x000000020b1e8825 */ /* 0x002fe200078e0218 */
        /* <DEDUP_REMOVED lines=9> */
[----:B---3--:R-:W-:-:S04]  /*9010*/  @!P0 IMAD.WIDE R32, R11, 0x2, R26 ;  /* 0x000000020b208825 */ /* 0x008fc800078e021a */
[----:B----4-:R-:W-:Y:S01]  /*9020*/  @!P0 IMAD.WIDE R34, R11, 0x2, R24 ;  /* 0x000000020b228825 */ /* 0x010fe200078e0218 */
[----:B------:R3:W5:Y:S04]  /*9030*/  @!P0 LD.E.64 R74, [R32.64] ;  /* 0x0000000a204a8980 */ /* 0x000768000c101b00 */
[----:B------:R3:W5:Y:S01]  /*9040*/  @!P0 LD.E.64 R72, [R34.64] ;  /* 0x0000000a22488980 */ /* 0x000762000c101b00 */
[----:B------:R-:W-:Y:S01]  /*9050*/  ISETP.GE.AND P0, PT, R10, c[0x0][0x27c], PT ;  /* 0x00009f000a007a0c */ /* 0x000fe20003f06270 */
[----:B------:R-:W-:Y:S01]  /*9060*/  CS2R R68, SRZ ;  /* 0x0000000000447805 */ /* 0x000fe2000001ff00 */
[----:B------:R-:W-:-:S11]  /*9070*/  CS2R R64, SRZ ;  /* 0x0000000000407805 */ /* 0x000fd6000001ff00 */
[----:B------:R-:W-:-:S04]  /*9080*/  @!P0 SHF.R.S32.HI R11, RZ, 0x1f, R10 ;  /* 0x0000001fff0b8819 */ /* 0x000fc8000001140a */
[----:B------:R-:W-:-:S04]  /*9090*/  @!P0 LEA.HI R10, R11, R10, RZ, 0x2 ;  /* 0x0000000a0b0a8211 */ /* 0x000fc800078f10ff */
[----:B------:R-:W-:-:S05]  /*90a0*/  @!P0 LOP3.LUT R10, R10, 0xfffffffc, RZ, 0xc0, !PT ;  /* 0xfffffffc0a0a8812 */ /* 0x000fca00078ec0ff */
[----:B-1----:R-:W-:-:S04]  /*90b0*/  @!P0 IMAD.WIDE R28, R10, 0x2, R26 ;  /* 0x000000020a1c8825 */ /* 0x002fc800078e021a */
[----:B--2---:R-:W-:Y:S01]  /*90c0*/  @!P0 IMAD.WIDE R30, R10, 0x2, R24 ;  /* 0x000000020a1e8825 */ /* 0x004fe200078e0218 */
[----:B------:R-:W-:Y:S01]  /*90d0*/  IADD3 R10, R15, 0x50, RZ ;  /* 0x000000500f0a7810 */ /* 0x000fe20007ffe0ff */
        /* <DEDUP_REMOVED lines=12> */
.L_x_1116:
[----:B--2---:R-:W-:Y:S05]  /*91a0*/  BSYNC B0 ;  /* 0x0000000000007941 */ /* 0x004fea0003800000 */
.L_x_1115:
[----:B---3-5:R-:W-:Y:S01]  /*91b0*/  IMAD.MOV.U32 R11, RZ, RZ, R60 ;  /* 0x000000ffff0b7224 */ /* 0x028fe200078e003c */
[----:B------:R-:W-:Y:S01]  /*91c0*/  IADD3 R9, R9, 0x40, RZ ;  /* 0x0000004009097810 */ /* 0x000fe20007ffe0ff */
[----:B------:R-:W-:Y:S01]  /*91d0*/  IMAD.MOV.U32 R10, RZ, RZ, R61 ;  /* 0x000000ffff0a7224 */ /* 0x000fe200078e003d */
[----:B------:R-:W2:Y:S01]  /*91e0*/  SHFL.IDX PT, R21, R22, 0x1, 0x1c1f ;  /* 0x003c1f0016157f89 */ /* 0x000ea200000e0000 */
[----:B------:R-:W-:Y:S01]  /*91f0*/  IMAD.MOV.U32 R14, RZ, RZ, R68 ;  /* 0x000000ffff0e7224 */ /* 0x000fe200078e0044 */
[----:B------:R-:W-:Y:S01]  /*9200*/  ISETP.GE.AND P0, PT, R9, R8, PT ;  /* 0x000000080900720c */ /* 0x000fe20003f06270 */
        /* <DEDUP_REMOVED lines=9> */
[----:B------:R-:W-:Y:S01]  /*92a0*/  MOV R11, R100 ;  /* 0x00000064000b7202 */ /* 0x000fe20000000f00 */
[----:B------:R-:W-:Y:S01]  /*92b0*/  IMAD.MOV.U32 R13, RZ, RZ, R89 ;  /* 0x000000ffff0d7224 */ /* 0x000fe200078e0059 */
[----:B-1----:R-:W1:Y:S01]  /*92c0*/  SHFL.IDX PT, R20, R20, 0x1, 0x1c1f ;  /* 0x003c1f0014147f89 */ /* 0x002e6200000e0000 */
[----:B------:R-:W-:Y:S01]  /*92d0*/  BSSY B0, `(.L_x_1117) ;  /* 0x0000063000007945 */ /* 0x000fe20003800000 */
[----:B------:R-:W-:Y:S01]  /*92e0*/  PRMT R71, R10, 0x5410, R11 ;  /* 0x000054100a477816 */ /* 0x000fe2000000000b */
[----:B------:R-:W-:Y:S01]  /*92f0*/  IMAD.MOV.U32 R10, RZ, RZ, R59 ;  /* 0x000000ffff0a7224 */ /* 0x000fe200078e003b */
[----:B------:R-:W-:Y:S01]  /*9300*/  MOV R11, R58 ;  /* 0x0000003a000b7202 */ /* 0x000fe20000000f00 */
[----:B------:R-:W3:Y:S01]  /*9310*/  SHFL.IDX PT, R12, R12, 0x1, 0x1c1f ;  /* 0x003c1f000c0c7f89 */ /* 0x000ee200000e0000 */
[----:B------:R-:W-:Y:S01]  /*9320*/  PRMT R67, R13, 0x5410, R14 ;  /* 0x000054100d437816 */ /* 0x000fe2000000000e */
[----:B------:R-:W-:Y:S01]  /*9330*/  IMAD.MOV.U32 R14, RZ, RZ, R84 ;  /* 0x000000ffff0e7224 */ /* 0x000fe200078e0054 */
[----:B------:R-:W-:Y:S01]  /*9340*/  PRMT R48, R10, 0x5410, R11 ;  /* 0x000054100a307816 */ /* 0x000fe2000000000b */
[----:B------:R-:W-:Y:S01]  /*9350*/  IMAD.MOV.U32 R13, RZ, RZ, R85 ;  /* 0x000000ffff0d7224 */ /* 0x000fe200078e0055 */
[----:B------:R-:W-:Y:S01]  /*9360*/  MOV R11, R72 ;  /* 0x00000048000b7202 */ /* 0x000fe20000000f00 */
        /* <DEDUP_REMOVED lines=16> */
[----:B------:R4:W1:Y:S01]  /*9470*/  SHFL.IDX PT, R13, R17, 0x1, 0x1c1f ;  /* 0x003c1f00110d7f89 */ /* 0x00086200000e0000 */
[----:B------:R-:W-:Y:S01]  /*9480*/  PRMT R70, R14, 0x5410, R16 ;  /* 0x000054100e467816 */ /* 0x000fe20000000010 */
[----:B------:R-:W-:Y:S01]  /*9490*/  CS2R R56, SRZ ;  /* 0x0000000000387805 */ /* 0x000fe2000001ff00 */
[----:B------:R-:W-:Y:S01]  /*94a0*/  PRMT R76, R10, 0x5410, R11 ;  /* 0x000054100a4c7816 */ /* 0x000fe2000000000b */
[----:B----4-:R-:W-:Y:S01]  /*94b0*/  CS2R R24, SRZ ;  /* 0x0000000000187805 */ /* 0x010fe2000001ff00 */
[----:B------:R-:W-:Y:S01]  /*94c0*/  CS2R R30, SRZ ;  /* 0x00000000001e7805 */ /* 0x000fe2000001ff00 */
[----:B------:R-:W-:Y:S01]  /*94d0*/  CS2R R36, SRZ ;  /* 0x0000000000247805 */ /* 0x000fe2000001ff00 */
[----:B------:R-:W-:Y:S01]  /*94e0*/  CS2R R42, SRZ ;  /* 0x00000000002a7805 */ /* 0x000fe2000001ff00 */
[----:B------:R-:W-:Y:S01]  /*94f0*/  CS2R R54, SRZ ;  /* 0x0000000000367805 */ /* 0x000fe2000001ff00 */
[----:B------:R-:W-:Y:S01]  /*9500*/  CS2R R16, SRZ ;  /* 0x0000000000107805 */ /* 0x000fe2000001ff00 */
[----:B------:R-:W-:Y:S05]  /*9510*/  @P0 BRA `(.L_x_1118) ;  /* 0x000003e000000947 */ /* 0x000fea0003800000 */
[C---:B-123--:R-:W-:Y:S01]  /*9520*/  ISETP.GE.AND P0, PT, R15.reuse, c[0x0][0x27c], PT ;  /* 0x00009f000f007a0c */ /* 0x04efe20003f06270 */
        /* <DEDUP_REMOVED lines=52> */
[----:B----4-:R-:W-:Y:S01]  /*9870*/  CS2R R18, SRZ ;  /* 0x0000000000127805 */ /* 0x010fe2000001ff00 */
[----:B---3--:R-:W-:-:S11]  /*9880*/  CS2R R16, SRZ ;  /* 0x0000000000107805 */ /* 0x008fd6000001ff00 */
[----:B------:R-:W-:-:S04]  /*9890*/  @!P0 SHF.R.S32.HI R9, RZ, 0x1f, R10 ;  /* 0x0000001fff098819 */ /* 0x000fc8000001140a */
[----:B------:R-:W-:-:S04]  /*98a0*/  @!P0 LEA.HI R9, R9, R10, RZ, 0x2 ;  /* 0x0000000a09098211 */ /* 0x000fc800078f10ff */
[----:B------:R-:W-:-:S05]  /*98b0*/  @!P0 LOP3.LUT R9, R9, 0xfffffffc, RZ, 0xc0, !PT ;  /* 0xfffffffc09098812 */ /* 0x000fca00078ec0ff */
[----:B------:R-:W-:-:S04]  /*98c0*/  @!P0 IMAD.WIDE R20, R9, 0x2, R20 ;  /* 0x0000000209148825 */ /* 0x000fc800078e0214 */
[----:B------:R-:W-:Y:S01]  /*98d0*/  @!P0 IMAD.WIDE R12, R9, 0x2, R12 ;  /* 0x00000002090c8825 */ /* 0x000fe200078e020c */
[----:B------:R1:W5:Y:S04]  /*98e0*/  @!P0 LD.E.64 R18, [R20.64] ;  /* 0x0000000a14128980 */ /* 0x000368000c101b00 */
[----:B------:R1:W5:Y:S02]  /*98f0*/  @!P0 LD.E.64 R16, [R12.64] ;  /* 0x0000000a0c108980 */ /* 0x000364000c101b00 */
.L_x_1118:
[----:B-123--:R-:W-:Y:S05]  /*9900*/  BSYNC B0 ;  /* 0x0000000000007941 */ /* 0x00efea0003800000 */
.L_x_1117:
[----:B------:R-:W-:Y:S01]  /*9910*/  SHF.R.S32.HI R9, RZ, 0x1f, R78 ;  /* 0x0000001fff097819 */ /* 0x000fe2000001144e */
[----:B-----5:R-:W-:Y:S01]  /*9920*/  IMAD.MOV.U32 R13, RZ, RZ, R19 ;  /* 0x000000ffff0d7224 */ /* 0x020fe200078e0013 */
[----:B------:R-:W-:Y:S01]  /*9930*/  IADD3 R49, R8, -UR15, RZ ;  /* 0x8000000f08317c10 */ /* 0x000fe2000fffe0ff */
[----:B------:R-:W-:Y:S01]  /*9940*/  IMAD.MOV.U32 R11, RZ, RZ, R26 ;  /* 0x000000ffff0b7224 */ /* 0x000fe200078e001a */
[----:B------:R-:W-:Y:S01]  /*9950*/  LEA.HI R9, R9, R78, RZ, 0x3 ;  /* 0x0000004e09097211 */ /* 0x000fe200078f18ff */
[----:B------:R-:W-:Y:S01]  /*9960*/  IMAD.MOV.U32 R21, RZ, RZ, R17 ;  /* 0x000000ffff157224 */ /* 0x000fe200078e0011 */
[----:B------:R-:W-:Y:S01]  /*9970*/  IMNMX R49, R49, 0x80, PT ;  /* 0x0000008031317817 */ /* 0x000fe20003800200 */
[----:B------:R-:W-:Y:S01]  /*9980*/  IMAD.MOV.U32 R29, RZ, RZ, R31 ;  /* 0x000000ffff1d7224 */ /* 0x000fe200078e001f */
[----:B------:R-:W-:Y:S01]  /*9990*/  LOP3.LUT R9, R9, 0xfffffff8, RZ, 0xc0, !PT ;  /* 0xfffffff809097812 */ /* 0x000fe200078ec0ff */
[----:B------:R-:W-:Y:S01]  /*99a0*/  IMAD.MOV.U32 R8, RZ, RZ, R55 ;  /* 0x000000ffff087224 */ /* 0x000fe200078e0037 */
[----:B------:R-:W-:-:S04]  /*99b0*/  DEPBAR.LE SB0, 0x3 ;  /* 0x000080c00000791a */ /* 0x000fc80000000000 */
[----:B------:R-:W-:Y:S01]  /*99c0*/  IMAD.IADD R9, R78, 0x1, -R9 ;  /* 0x000000014e097824 */ /* 0x000fe200078e0a09 */
[----:B------:R-:W-:Y:S03]  /*99d0*/  BSSY B1, `(.L_x_1119) ;  /* 0x000014a000017945 */ /* 0x000fe60003800000 */
[C---:B------:R-:W-:Y:S01]  /*99e0*/  IMAD.SHL.U32 R10, R9.reuse, 0x40, RZ ;  /* 0x00000040090a7824 */ /* 0x040fe200078e00ff */
[----:B------:R-:W-:Y:S01]  /*99f0*/  BAR.SYNC.DEFER_BLOCKING 0x0 ;  /* 0x0000000000007b1d */ /* 0x000fe20000010000 */
[----:B------:R-:W-:Y:S01]  /*9a00*/  LOP3.LUT P0, RZ, R9, 0x4, RZ, 0xc0, !PT ;  /* 0x0000000409ff7812 */ /* 0x000fe2000780c0ff */
[----:B------:R-:W-:Y:S02]  /*9a10*/  IMAD.MOV.U32 R9, RZ, RZ, R18 ;  /* 0x000000ffff097224 */ /* 0x000fe400078e0012 */
[----:B------:R-:W-:-:S03]  /*9a20*/  LOP3.LUT R10, R10, 0x1c0, RZ, 0xc0, !PT ;  /* 0x000001c00a0a7812 */ /* 0x000fc600078ec0ff */
[----:B------:R-:W-:Y:S01]  /*9a30*/  PRMT R14, R13, 0x5410, R9 ;  /* 0x000054100d0e7816 */ /* 0x000fe20000000009 */
[----:B------:R-:W-:Y:S01]  /*9a40*/  IMAD.MOV.U32 R9, RZ, RZ, R32 ;  /* 0x000000ffff097224 */ /* 0x000fe200078e0020 */
[----:B------:R-:W-:Y:S01]  /*9a50*/  LOP3.LUT R53, R10, 0x18, R53, 0xf8, !PT ;  /* 0x000000180a357812 */ /* 0x000fe200078ef835 */
[----:B------:R-:W-:Y:S01]  /*9a60*/  IMAD.MOV.U32 R13, RZ, RZ, R33 ;  /* 0x000000ffff0d7224 */ /* 0x000fe200078e0021 */
[----:B------:R-:W-:Y:S02]  /*9a70*/  SHF.R.U32.HI R10, RZ, 0x3, R10 ;  /* 0x00000003ff0a7819 */ /* 0x000fe4000001160a */
[----:B------:R-:W-:Y:S01]  /*9a80*/  PRMT R28, R28, 0x5410, R9 ;  /* 0x000054101c1c7816 */ /* 0x000fe20000000009 */
[----:B------:R-:W-:Y:S01]  /*9a90*/  IMAD.MOV.U32 R9, RZ, RZ, R46 ;  /* 0x000000ffff097224 */ /* 0x000fe200078e002e */
[----:B------:R-:W-:Y:S01]  /*9aa0*/  LOP3.LUT R53, R53, R10, RZ, 0x3c, !PT ;  /* 0x0000000a35357212 */ /* 0x000fe200078e3cff */
        /* <DEDUP_REMOVED lines=10> */
[----:B------:R-:W-:-:S02]  /*9b50*/  IMAD R20, R6, 0x200, R53 ;  /* 0x0000020006147824 */ /* 0x000fc400078e0235 */
[----:B------:R-:W-:Y:S01]  /*9b60*/  IMAD.MOV.U32 R9, RZ, RZ, R30 ;  /* 0x000000ffff097224 */ /* 0x000fe200078e001e */
[----:B------:R-:W-:Y:S01]  /*9b70*/  PRMT R34, R10, 0x5410, R11 ;  /* 0x000054100a227816 */ /* 0x000fe2000000000b */
[----:B------:R-:W-:Y:S01]  /*9b80*/  IMAD.MOV.U32 R11, RZ, RZ, R56 ;  /* 0x000000ffff0b7224 */ /* 0x000fe200078e0038 */
[C---:B------:R-:W-:Y:S01]  /*9b90*/  IADD3 R12, R20.reuse, 0x20, RZ ;  /* 0x00000020140c7810 */ /* 0x040fe20007ffe0ff */
[----:B------:R-:W-:Y:S01]  /*9ba0*/  IMAD.MOV.U32 R10, RZ, RZ, R57 ;  /* 0x000000ffff0a7224 */ /* 0x000fe200078e0039 */
[----:B------:R-:W-:Y:S02]  /*9bb0*/  @P0 IADD3 R12, R20, -0x20, RZ ;  /* 0xffffffe0140c0810 */ /* 0x000fe40007ffe0ff */
[----:B------:R-:W-:Y:S02]  /*9bc0*/  ISETP.GE.AND P0, PT, R78, R49, PT ;  /* 0x000000314e00720c */ /* 0x000fe40003f06270 */
[----:B------:R-:W-:Y:S01]  /*9bd0*/  PRMT R41, R10, 0x5410, R11 ;  /* 0x000054100a297816 */ /* 0x000fe2000000000b */
[----:B------:R-:W-:Y:S01]  /*9be0*/  IMAD.MOV.U32 R11, RZ, RZ, R24 ;  /* 0x000000ffff0b7224 */ /* 0x000fe200078e0018 */
[----:B------:R-:W-:Y:S01]  /*9bf0*/  PRMT R13, R21, 0x7610, R13 ;  /* 0x00007610150d7816 */ /* 0x000fe2000000000d */
[----:B------:R-:W-:Y:S01]  /*9c00*/  IMAD.MOV.U32 R10, RZ, RZ, R25 ;  /* 0x000000ffff0a7224 */ /* 0x000fe200078e0019 */
[----:B------:R-:W-:Y:S01]  /*9c10*/  PRMT R23, R23, 0x5410, R9 ;  /* 0x0000541017177816 */ /* 0x000fe20000000009 */
[----:B------:R-:W-:Y:S01]  /*9c20*/  IMAD.MOV.U32 R9, RZ, RZ, R42 ;  /* 0x000000ffff097224 */ /* 0x000fe200078e002a */
[----:B------:R-:W-:-:S02]  /*9c30*/  LEA R20, R20, 0x18100, 0x1 ;  /* 0x0001810014147811 */ /* 0x000fc400078e08ff */
[----:B------:R-:W-:Y:S01]  /*9c40*/  PRMT R21, R10, 0x5410, R11 ;  /* 0x000054100a157816 */ /* 0x000fe2000000000b */
[----:B------:R-:W-:Y:S01]  /*9c50*/  IMAD.MOV.U32 R11, RZ, RZ, R36 ;  /* 0x000000ffff0b7224 */ /* 0x000fe200078e0024 */
[----:B------:R-:W-:Y:S01]  /*9c60*/  PRMT R23, R29, 0x7610, R23 ;  /* 0x000076101d177816 */ /* 0x000fe20000000017 */
[----:B------:R-:W-:Y:S01]  /*9c70*/  IMAD.MOV.U32 R10, RZ, RZ, R37 ;  /* 0x000000ffff0a7224 */ /* 0x000fe200078e0025 */
[----:B------:R-:W-:Y:S01]  /*9c80*/  PRMT R35, R9, 0x7610, R35 ;  /* 0x0000761009237816 */ /* 0x000fe20000000023 */
[----:B------:R-:W-:Y:S01]  /*9c90*/  IMAD.MOV.U32 R9, RZ, RZ, R54 ;  /* 0x000000ffff097224 */ /* 0x000fe200078e0036 */
[----:B------:R-:W-:Y:S02]  /*9ca0*/  LEA R12, R12, 0x18100, 0x1 ;  /* 0x000181000c0c7811 */ /* 0x000fe400078e08ff */
[----:B------:R-:W-:Y:S01]  /*9cb0*/  PRMT R29, R10, 0x5410, R11 ;  /* 0x000054100a1d7816 */ /* 0x000fe2000000000b */
[----:B------:R-:W-:Y:S01]  /*9cc0*/  IMAD.MOV.U32 R10, RZ, RZ, R43 ;  /* 0x000000ffff0a7224 */ /* 0x000fe200078e002b */
[----:B------:R-:W-:-:S04]  /*9cd0*/  PRMT R44, R8, 0x5410, R9 ;  /* 0x00005410082c7816 */ /* 0x000fc80000000009 */
[----:B------:R-:W-:Y:S01]  /*9ce0*/  PRMT R40, R40, 0x5410, R10 ;  /* 0x0000541028287816 */ /* 0x000fe2000000000a */
[----:B------:R-:W-:Y:S05]  /*9cf0*/  @P0 BRA `(.L_x_1120) ;  /* 0x0000117000000947 */ /* 0x000fea0003800000 */
[----:B------:R-:W-:Y:S01]  /*9d00*/  ISETP.GE.AND P0, PT, R15, c[0x0][0x27c], PT ;  /* 0x00009f000f007a0c */ /* 0x000fe20003f06270 */
[----:B------:R-:W-:-:S12]  /*9d10*/  BSSY B0, `(.L_x_1121) ;  /* 0x000002c000007945 */ /* 0x000fd80003800000 */
[----:B------:R-:W-:Y:S05]  /*9d20*/  @P0 BRA `(.L_x_1122) ;  /* 0x000002a000000947 */ /* 0x000fea0003800000 */
[----:B------:R-:W1:Y:S01]  /*9d30*/  LDS.128 R8, [R20] ;  /* 0x0000000014087984 */ /* 0x000e620000000c00 */
[--C-:B------:R-:W-:Y:S01]  /*9d40*/  SHF.R.U64 R80, R80, 0x10, R81.reuse ;  /* 0x0000001050507819 */ /* 0x100fe20000001251 */
[----:B------:R-:W-:Y:S01]  /*9d50*/  HADD2.F32 R91, -RZ, R76.H1_H1 ;  /* 0x3000004cff5b7230 */ /* 0x000fe20000004100 */
[----:B------:R-:W-:Y:S02]  /*9d60*/  SHF.R.U32.HI R81, RZ, 0x10, R81 ;  /* 0x00000010ff517819 */ /* 0x000fe40000011651 */
[--C-:B------:R-:W-:Y:S01]  /*9d70*/  SHF.R.U32.HI R79, RZ, 0x10, R85.reuse ;  /* 0x00000010ff4f7819 */ /* 0x100fe20000011655 */
[----:B------:R-:W-:Y:S01]  /*9d80*/  HADD2.F32 R80, -RZ, R80.H0_H0 ;  /* 0x20000050ff507230 */ /* 0x000fe20000004100 */
[----:B------:R-:W-:Y:S01]  /*9d90*/  SHF.R.U64 R53, R84, 0x10, R85 ;  /* 0x0000001054357819 */ /* 0x000fe20000001255 */
[----:B------:R-:W-:Y:S02]  /*9da0*/  HADD2.F32 R90, -RZ, R81.H0_H0 ;  /* 0x20000051ff5a7230 */ /* 0x000fe40000004100 */
[----:B------:R-:W-:-:S02]  /*9db0*/  HADD2.F32 R94, -RZ, R79.H0_H0 ;  /* 0x2000004fff5e7230 */ /* 0x000fc40000004100 */
[--C-:B------:R-:W-:Y:S02]  /*9dc0*/  HADD2.F32 R79, -RZ, R77.reuse.H1_H1 ;  /* 0x3000004dff4f7230 */ /* 0x100fe40000004100 */
        /* <DEDUP_REMOVED lines=9> */
[----:B------:R-:W-:Y:S01]  /*9e60*/  FFMA.FTZ R92, R83, R94, -R92 ;  /* 0x0000005e535c7223 */ /* 0x000fe2000001085c */
[----:B------:R-:W-:Y:S01]  /*9e70*/  HADD2.F32 R10, -RZ, R10.H1_H1 ;  /* 0x3000000aff0a7230 */ /* 0x000fe20000004100 */
[CC--:B------:R-:W-:Y:S01]  /*9e80*/  FMUL.FTZ R93, R85.reuse, R91.reuse ;  /* 0x0000005b555d7220 */ /* 0x0c0fe20000410000 */
[----:B------:R-:W-:Y:S01]  /*9e90*/  HADD2.F32 R9, -RZ, R9.H1_H1 ;  /* 0x30000009ff097230 */ /* 0x000fe20000004100 */
[C---:B------:R-:W-:Y:S01]  /*9ea0*/  FMUL.FTZ R98, R84.reuse, R91 ;  /* 0x0000005b54627220 */ /* 0x040fe20000410000 */
        /* <DEDUP_REMOVED lines=8> */
[----:B------:R-:W-:Y:S02]  /*9f30*/  FFMA.FTZ R11, R11, R94, R90 ;  /* 0x0000005e0b0b7223 */ /* 0x000fe4000001005a */
[----:B------:R-:W-:Y:S01]  /*9f40*/  FFMA.FTZ R53, R8, R77, -R53 ;  /* 0x0000004d08357223 */ /* 0x000fe20000010835 */
[----:B------:R-:W-:Y:S01]  /*9f50*/  F2FP.PACK_AB R8, R98, R93 ;  /* 0x0000005d6208723e */ /* 0x000fe200000000ff */
[----:B------:R-:W-:Y:S01]  /*9f60*/  FFMA.FTZ R10, R10, R77, R83 ;  /* 0x0000004d0a0a7223 */ /* 0x000fe20000010053 */
[----:B------:R-:W-:Y:S01]  /*9f70*/  F2FP.PACK_AB R11, R11, R92 ;  /* 0x0000005c0b0b723e */ /* 0x000fe200000000ff */
[----:B------:R-:W-:-:S02]  /*9f80*/  FFMA.FTZ R79, R81, R76, -R79 ;  /* 0x0000004c514f7223 */ /* 0x000fc4000001084f */
[----:B------:R-:W-:Y:S01]  /*9f90*/  FFMA.FTZ R80, R9, R76, R80 ;  /* 0x0000004c09507223 */ /* 0x000fe20000010050 */
[----:B------:R-:W-:-:S04]  /*9fa0*/  F2FP.PACK_AB R10, R10, R53 ;  /* 0x000000350a0a723e */ /* 0x000fc800000000ff */
[----:B------:R-:W-:-:S05]  /*9fb0*/  F2FP.PACK_AB R9, R80, R79 ;  /* 0x0000004f5009723e */ /* 0x000fca00000000ff */
[----:B------:R1:W-:Y:S02]  /*9fc0*/  STS.128 [R20], R8 ;  /* 0x0000000814007388 */ /* 0x0003e40000000c00 */
.L_x_1122:
[----:B------:R-:W-:Y:S05]  /*9fd0*/  BSYNC B0 ;  /* 0x0000000000007941 */ /* 0x000fea0003800000 */
.L_x_1121:
[----:B-1----:R-:W-:Y:S01]  /*9fe0*/  IADD3 R8, R15, 0x10, RZ ;  /* 0x000000100f087810 */ /* 0x002fe20007ffe0ff */
[----:B------:R-:W-:Y:S03]  /*9ff0*/  BSSY B0, `(.L_x_1123) ;  /* 0x000002d000007945 */ /* 0x000fe60003800000 */
[----:B------:R-:W-:-:S13]  /*a000*/  ISETP.GE.AND P0, PT, R8, c[0x0][0x27c], PT ;  /* 0x00009f0008007a0c */ /* 0x000fda0003f06270 */
[----:B------:R-:W-:Y:S05]  /*a010*/  @P0 BRA `(.L_x_1124) ;  /* 0x000002a000000947 */ /* 0x000fea0003800000 */
[----:B------:R-:W1:Y:S01]  /*a020*/  LDS.128 R8, [R12] ;  /* 0x000000000c087984 */ /* 0x000e620000000c00 */
[--C-:B------:R-:W-:Y:S01]  /*a030*/  SHF.R.U64 R76, R96, 0x10, R97.reuse ;  /* 0x00000010604c7819 */ /* 0x100fe20000001261 */
[----:B------:R-:W-:Y:S01]  /*a040*/  HADD2.F32 R83, -RZ, R70.H1_H1 ;  /* 0x30000046ff537230 */ /* 0x000fe20000004100 */
[----:B------:R-:W-:Y:S01]  /*a050*/  SHF.R.U32.HI R96, RZ, 0x10, R97 ;  /* 0x00000010ff607819 */ /* 0x000fe20000011661 */
[--C-:B------:R-:W-:Y:S01]  /*a060*/  HADD2.F32 R85, -RZ, R71.reuse.H1_H1 ;  /* 0x30000047ff557230 */ /* 0x100fe20000004100 */
        /* <DEDUP_REMOVED lines=13> */
[--C-:B------:R-:W-:Y:S01]  /*a140*/  HADD2.F32 R81, -RZ, R9.reuse.H0_H0 ;  /* 0x20000009ff517230 */ /* 0x100fe20000004100 */
[----:B------:R-:W-:Y:S01]  /*a150*/  FFMA.FTZ R84, R77, R100, -R84 ;  /* 0x000000644d547223 */ /* 0x000fe20000010854 */
[----:B------:R-:W-:Y:S01]  /*a160*/  HADD2.F32 R10, -RZ, R10.H1_H1 ;  /* 0x3000000aff0a7230 */ /* 0x000fe20000004100 */
        /* <DEDUP_REMOVED lines=8> */
[----:B------:R-:W-:Y:S02]  /*a1f0*/  FMUL.FTZ R77, R8, R77 ;  /* 0x0000004d084d7220 */ /* 0x000fe40000410000 */
        /* <DEDUP_REMOVED lines=12> */
.L_x_1124:
[----:B------:R-:W-:Y:S05]  /*a2c0*/  BSYNC B0 ;  /* 0x0000000000007941 */ /* 0x000fea0003800000 */
.L_x_1123:
        /* <DEDUP_REMOVED lines=45> */
[----:B------:R1:W-:Y:S02]  /*a5a0*/  STS.128 [R20+0x4000], R8 ;  /* 0x0040000814007388 */ /* 0x0003e40000000c00 */
.L_x_1126:
[----:B------:R-:W-:Y:S05]  /*a5b0*/  BSYNC B0 ;  /* 0x0000000000007941 */ /* 0x000fea0003800000 */
.L_x_1125:
        /* <DEDUP_REMOVED lines=10> */
[----:B------:R-:W-:Y:S01]  /*a660*/  HADD2.F32 R66, -RZ, R66.H0_H0 ;  /* 0x20000042ff427230 */ /* 0x000fe20000004100 */
[----:B------:R-:W-:Y:S01]  /*a670*/  SHF.R.U32.HI R74, RZ, 0x10, R75 ;  /* 0x00000010ff4a7819 */ /* 0x000fe2000001164b */
[----:B------:R-:W-:Y:S02]  /*a680*/  HADD2.F32 R72, -RZ, R72.H0_H0 ;  /* 0x20000048ff487230 */ /* 0x000fe40000004100 */
[----:B------:R-:W-:-:S02]  /*a690*/  HADD2.F32 R75, -RZ, R62.H1_H1 ;  /* 0x3000003eff4b7230 */ /* 0x000fc40000004100 */
        /* <DEDUP_REMOVED lines=32> */
.L_x_1128:
[----:B------:R-:W-:Y:S05]  /*a8a0*/  BSYNC B0 ;  /* 0x0000000000007941 */ /* 0x000fea0003800000 */
.L_x_1127:
[----:B-1----:R-:W-:Y:S01]  /*a8b0*/  IADD3 R8, R15, 0x40, RZ ;  /* 0x000000400f087810 */ /* 0x002fe20007ffe0ff */
[----:B------:R-:W-:Y:S03]  /*a8c0*/  BSSY B0, `(.L_x_1129) ;  /* 0x000002d000007945 */ /* 0x000fe60003800000 */
[----:B------:R-:W-:-:S13]  /*a8d0*/  ISETP.GE.AND P0, PT, R8, c[0x0][0x27c], PT ;  /* 0x00009f0008007a0c */ /* 0x000fda0003f06270 */
[----:B------:R-:W-:Y:S05]  /*a8e0*/  @P0 BRA `(.L_x_1130) ;  /* 0x000002a000000947 */ /* 0x000fea0003800000 */
[----:B------:R-:W1:Y:S01]  /*a8f0*/  LDS.128 R8, [R20+0x8000] ;  /* 0x0080000014087984 */ /* 0x000e620000000c00 */
[--C-:B------:R-:W-:Y:S01]  /*a900*/  SHF.R.U64 R62, R64, 0x10, R65.reuse ;  /* 0x00000010403e7819 */ /* 0x100fe20000001241 */
[----:B------:R-:W-:Y:S01]  /*a910*/  HADD2.F32 R71, -RZ, R52.H1_H1 ;  /* 0x30000034ff477230 */ /* 0x000fe20000004100 */
[----:B------:R-:W-:Y:S02]  /*a920*/  SHF.R.U32.HI R64, RZ, 0x10, R65 ;  /* 0x00000010ff407819 */ /* 0x000fe40000011641 */
[--C-:B------:R-:W-:Y:S01]  /*a930*/  SHF.R.U64 R53, R68, 0x10, R69.reuse ;  /* 0x0000001044357819 */ /* 0x100fe20000001245 */
[----:B------:R-:W-:Y:S01]  /*a940*/  HADD2.F32 R62, -RZ, R62.H0_H0 ;  /* 0x2000003eff3e7230 */ /* 0x000fe20000004100 */
[----:B------:R-:W-:Y:S01]  /*a950*/  SHF.R.U32.HI R68, RZ, 0x10, R69 ;  /* 0x00000010ff447819 */ /* 0x000fe20000011645 */
[----:B------:R-:W-:Y:S02]  /*a960*/  HADD2.F32 R64, -RZ, R64.H0_H0 ;  /* 0x20000040ff407230 */ /* 0x000fe40000004100 */
[----:B------:R-:W-:-:S02]  /*a970*/  HADD2.F32 R69, -RZ, R51.H1_H1 ;  /* 0x30000033ff457230 */ /* 0x000fc40000004100 */
[----:B------:R-:W-:Y:S02]  /*a980*/  HADD2.F32 R70, -RZ, R68.H0_H0 ;  /* 0x20000044ff467230 */ /* 0x000fe40000004100 */
        /* <DEDUP_REMOVED lines=13> */
[----:B------:R-:W-:Y:S01]  /*aa60*/  FMUL.FTZ R72, R66, R69 ;  /* 0x0000004542487220 */ /* 0x000fe20000410000 */
        /* <DEDUP_REMOVED lines=18> */
.L_x_1130:
[----:B------:R-:W-:Y:S05]  /*ab90*/  BSYNC B0 ;  /* 0x0000000000007941 */ /* 0x000fea0003800000 */
.L_x_1129:
[----:B-1----:R-:W-:-:S04]  /*aba0*/  IADD3 R8, R15, 0x50, RZ ;  /* 0x000000500f087810 */ /* 0x002fc80007ffe0ff */
        /* <DEDUP_REMOVED lines=44> */
.L_x_1120:
[----:B------:R-:W-:Y:S05]  /*ae70*/  BSYNC B1 ;  /* 0x0000000000017941 */ /* 0x000fea0003800000 */
.L_x_1119:
        /* <DEDUP_REMOVED lines=37> */
[C---:B------:R-:W-:Y:S02]  /*b0d0*/  FMUL.FTZ R44, R53.reuse, R44 ;  /* 0x0000002c352c7220 */ /* 0x040fe40000410000 */
        /* <DEDUP_REMOVED lines=10> */
.L_x_1133:
[----:B------:R-:W-:Y:S05]  /*b180*/  BSYNC B0 ;  /* 0x0000000000007941 */ /* 0x000fea0003800000 */
.L_x_1132:
        /* <DEDUP_REMOVED lines=28> */
[----:B------:R-:W-:Y:S01]  /*b350*/  HADD2.F32 R11, -RZ, R40.H1_H1 ;  /* 0x30000028ff0b7230 */ /* 0x000fe20000004100 */
[----:B------:R-:W-:Y:S01]  /*b360*/  FMUL.FTZ R55, R47, R50 ;  /* 0x000000322f377220 */ /* 0x000fe20000410000 */
[----:B------:R-:W-:Y:S01]  /*b370*/  HADD2.F32 R44, -RZ, R41.H0_H0 ;  /* 0x20000029ff2c7230 */ /* 0x000fe20000004100 */
[----:B------:R-:W-:-:S02]  /*b380*/  FMUL.FTZ R41, R9, R42 ;  /* 0x0000002a09297220 */ /* 0x000fc40000410000 */
[-C--:B------:R-:W-:Y:S02]  /*b390*/  FMUL.FTZ R40, R10, R11.reuse ;  /* 0x0000000b0a287220 */ /* 0x080fe40000410000 */
[C---:B------:R-:W-:Y:S02]  /*b3a0*/  FMUL.FTZ R11, R8.reuse, R11 ;  /* 0x0000000b080b7220 */ /* 0x040fe40000410000 */
[----:B------:R-:W-:Y:S02]  /*b3b0*/  FMUL.FTZ R42, R49, R42 ;  /* 0x0000002a312a7220 */ /* 0x000fe40000410000 */
[----:B------:R-:W-:Y:S02]  /*b3c0*/  FFMA.FTZ R40, R8, R35, -R40 ;  /* 0x0000002308287223 */ /* 0x000fe40000010828 */
[-C--:B------:R-:W-:Y:S02]  /*b3d0*/  FFMA.FTZ R53, R47, R52.reuse, -R53 ;  /* 0x000000342f357223 */ /* 0x080fe40000010835 */
[----:B------:R-:W-:-:S02]  /*b3e0*/  FFMA.FTZ R48, R48, R52, R55 ;  /* 0x0000003430307223 */ /* 0x000fc40000010037 */
        /* <DEDUP_REMOVED lines=8> */
.L_x_1135:
[----:B------:R-:W-:Y:S05]  /*b470*/  BSYNC B0 ;  /* 0x0000000000007941 */ /* 0x000fea0003800000 */
.L_x_1134:
        /* <DEDUP_REMOVED lines=46> */
.L_x_1137:
[----:B------:R-:W-:Y:S05]  /*b760*/  BSYNC B0 ;  /* 0x0000000000007941 */ /* 0x000fea0003800000 */
.L_x_1136:
        /* <DEDUP_REMOVED lines=46> */
.L_x_1139:
[----:B------:R-:W-:Y:S05]  /*ba50*/  BSYNC B0 ;  /* 0x0000000000007941 */ /* 0x000fea0003800000 */
.L_x_1138:
        /* <DEDUP_REMOVED lines=46> */
.L_x_1141:
[----:B------:R-:W-:Y:S05]  /*bd40*/  BSYNC B0 ;  /* 0x0000000000007941 */ /* 0x000fea0003800000 */
.L_x_1140:
        /* <DEDUP_REMOVED lines=46> */
.L_x_1114:
[----:B------:R-:W-:Y:S01]  /*c030*/  PLOP3.LUT P0, PT, PT, PT, UP2, 0x80, 0x0 ;  /* 0x000000000000781c */ /* 0x000fe20003f0f028 */
        /* <DEDUP_REMOVED lines=24> */
[----:B------:R-:W-:Y:S01]  /*c1c0*/  IMAD R11, R10, c[0x0][0x294], R11 ;  /* 0x0000a5000a0b7a24 */ /* 0x000fe200078e020b */
[----:B------:R1:W2:Y:S02]  /*c1d0*/  SHFL.IDX PT, R20, R14, RZ, 0x1c1f ;  /* 0x001c1fff0e147589 */ /* 0x0002a400000e0000 */
[----:B------:R-:W-:Y:S02]  /*c1e0*/  IADD3 R19, R17, R13, RZ ;  /* 0x0000000d11137210 */ /* 0x000fe40007ffe0ff */
[----:B------:R-:W-:-:S02]  /*c1f0*/  MOV R17, R15 ;  /* 0x0000000f00117202 */ /* 0x000fc40000000f00 */
[----:B------:R-:W-:Y:S01]  /*c200*/  LEA.HI.X R19, R16, c[0x0][0x274], R19, 0x1, P0 ;  /* 0x00009d0010137a11 */ /* 0x000fe200000f0c13 */
[----:B------:R-:W-:-:S04]  /*c210*/  IMAD.MOV.U32 R16, RZ, RZ, R12 ;  /* 0x000000ffff107224 */ /* 0x000fc800078e000c */
[----:B------:R-:W-:Y:S01]  /*c220*/  IMAD.WIDE.U32 R16, R10, c[0x0][0x290], R16 ;  /* 0x0000a4000a107a25 */ /* 0x000fe200078e0010 */
[----:B------:R1:W3:Y:S03]  /*c230*/  SHFL.IDX PT, R21, R19, RZ, 0x1c1f ;  /* 0x001c1fff13157589 */ /* 0x0002e600000e0000 */
[----:B------:R-:W-:Y:S01]  /*c240*/  IMAD.IADD R11, R17, 0x1, R11 ;  /* 0x00000001110b7824 */ /* 0x000fe200078e020b */
[----:B------:R-:W-:-:S04]  /*c250*/  LEA R12, P0, R16, c[0x0][0x288], 0x1 ;  /* 0x0000a200100c7a11 */ /* 0x000fc800078008ff */
[----:B------:R-:W-:Y:S02]  /*c260*/  LEA.HI.X R18, R16, c[0x0][0x28c], R11, 0x1, P0 ;  /* 0x0000a30010127a11 */ /* 0x000fe400000f0c0b */
[----:B------:R-:W-:Y:S01]  /*c270*/  ISETP.GE.AND P0, PT, R9, R8, PT ;  /* 0x000000080900720c */ /* 0x000fe20003f06270 */
[----:B------:R1:W4:Y:S04]  /*c280*/  SHFL.IDX PT, R16, R12, RZ, 0x1c1f ;  /* 0x001c1fff0c107589 */ /* 0x00032800000e0000 */
[----:B------:R1:W1:Y:S08]  /*c290*/  SHFL.IDX PT, R17, R18, RZ, 0x1c1f ;  /* 0x001c1fff12117589 */ /* 0x00027000000e0000 */
[----:B------:R-:W-:Y:S05]  /*c2a0*/  @P0 BRA `(.L_x_1143) ;  /* 0x0000023000000947 */ /* 0x000fea0003800000 */
[C---:B--2---:R-:W-:Y:S01]  /*c2b0*/  ISETP.GE.AND P0, PT, R53.reuse, c[0x0][0x27c], PT ;  /* 0x00009f0035007a0c */ /* 0x044fe20003f06270 */
[----:B------:R-:W-:Y:S01]  /*c2c0*/  CS2R R74, SRZ ;  /* 0x00000000004a7805 */ /* 0x000fe2000001ff00 */
[----:B------:R-:W-:Y:S01]  /*c2d0*/  CS2R R72, SRZ ;  /* 0x0000000000487805 */ /* 0x000fe2000001ff00 */
[----:B------:R-:W-:Y:S01]  /*c2e0*/  CS2R R70, SRZ ;  /* 0x0000000000467805 */ /* 0x000fe2000001ff00 */
[----:B------:R-:W-:Y:S01]  /*c2f0*/  CS2R R68, SRZ ;  /* 0x0000000000447805 */ /* 0x000fe2000001ff00 */
[----:B------:R-:W-:-:S08]  /*c300*/  IADD3 R11, R53, 0x20, RZ ;  /* 0x00000020350b7810 */ /* 0x000fd00007ffe0ff */
[----:B---3--:R-:W-:-:S04]  /*c310*/  @!P0 IMAD.WIDE R22, R53, 0x2, R20 ;  /* 0x0000000235168825 */ /* 0x008fc800078e0214 */
[----:B-1--4-:R-:W-:Y:S01]  /*c320*/  @!P0 IMAD.WIDE R24, R53, 0x2, R16 ;  /* 0x0000000235188825 */ /* 0x012fe200078e0210 */
[----:B------:R1:W5:Y:S04]  /*c330*/  @!P0 LD.E.128 R72, [R22.64] ;  /* 0x0000000a16488980 */ /* 0x000368000c101d00 */
[----:B------:R2:W5:Y:S01]  /*c340*/  @!P0 LD.E.128 R68, [R24.64] ;  /* 0x0000000a18448980 */ /* 0x000562000c101d00 */
[----:B------:R-:W-:Y:S01]  /*c350*/  ISETP.GE.AND P0, PT, R11, c[0x0][0x27c], PT ;  /* 0x00009f000b007a0c */ /* 0x000fe20003f06270 */
[----:B------:R-:W-:Y:S01]  /*c360*/  CS2R R62, SRZ ;  /* 0x00000000003e7805 */ /* 0x000fe2000001ff00 */
[----:B------:R-:W-:Y:S01]  /*c370*/  CS2R R60, SRZ ;  /* 0x00000000003c7805 */ /* 0x000fe2000001ff00 */
[----:B------:R-:W-:Y:S01]  /*c380*/  CS2R R58, SRZ ;  /* 0x00000000003a7805 */ /* 0x000fe2000001ff00 */
[----:B------:R-:W-:-:S09]  /*c390*/  CS2R R56, SRZ ;  /* 0x0000000000387805 */ /* 0x000fd2000001ff00 */
[----:B------:R-:W-:-:S04]  /*c3a0*/  @!P0 SHF.R.S32.HI R10, RZ, 0x1f, R11 ;  /* 0x0000001fff0a8819 */ /* 0x000fc8000001140b */
[----:B------:R-:W-:-:S04]  /*c3b0*/  @!P0 LEA.HI R10, R10, R11, RZ, 0x3 ;  /* 0x0000000b0a0a8211 */ /* 0x000fc800078f18ff */
[----:B------:R-:W-:Y:S02]  /*c3c0*/  @!P0 LOP3.LUT R10, R10, 0xfffffff8, RZ, 0xc0, !PT ;  /* 0xfffffff80a0a8812 */ /* 0x000fe400078ec0ff */
[----:B------:R-:W-:-:S03]  /*c3d0*/  IADD3 R11, R53, 0x40, RZ ;  /* 0x00000040350b7810 */ /* 0x000fc60007ffe0ff */
[----:B-1----:R-:W-:-:S04]  /*c3e0*/  @!P0 IMAD.WIDE R22, R10, 0x2, R20 ;  /* 0x000000020a168825 */ /* 0x002fc800078e0214 */
[----:B--2---:R-:W-:Y:S01]  /*c3f0*/  @!P0 IMAD.WIDE R24, R10, 0x2, R16 ;  /* 0x000000020a188825 */ /* 0x004fe200078e0210 */
        /* <DEDUP_REMOVED lines=9> */
[----:B------:R-:W-:-:S05]  /*c490*/  @!P0 LOP3.LUT R10, R10, 0xfffffff8, RZ, 0xc0, !PT ;  /* 0xfffffff80a0a8812 */ /* 0x000fca00078ec0ff */
[----:B------:R-:W-:-:S04]  /*c4a0*/  @!P0 IMAD.WIDE R20, R10, 0x2, R20 ;  /* 0x000000020a148825 */ /* 0x000fc800078e0214 */
[----:B------:R-:W-:Y:S01]  /*c4b0*/  @!P0 IMAD.WIDE R10, R10, 0x2, R16 ;  /* 0x000000020a0a8825 */ /* 0x000fe200078e0210 */
[----:B------:R1:W5:Y:S04]  /*c4c0*/  @!P0 LD.E.128 R48, [R20.64] ;  /* 0x0000000a14308980 */ /* 0x000368000c101d00 */
[----:B------:R1:W5:Y:S02]  /*c4d0*/  @!P0 LD.E.128 R40, [R10.64] ;  /* 0x0000000a0a288980 */ /* 0x000364000c101d00 */
.L_x_1143:
[----:B--2---:R-:W-:Y:S05]  /*c4e0*/  BSYNC B0 ;  /* 0x0000000000007941 */ /* 0x004fea0003800000 */
.L_x_1142:
[----:B-1---5:R-:W-:Y:S01]  /*c4f0*/  IMAD.MOV.U32 R11, RZ, RZ, R50 ;  /* 0x000000ffff0b7224 */ /* 0x022fe200078e0032 */
[----:B------:R-:W-:Y:S01]  /*c500*/  IADD3 R9, R9, 0x40, RZ ;  /* 0x0000004009097810 */ /* 0x000fe20007ffe0ff */
[----:B------:R-:W-:Y:S01]  /*c510*/  IMAD.MOV.U32 R10, RZ, RZ, R51 ;  /* 0x000000ffff0a7224 */ /* 0x000fe200078e0033 */
[----:B------:R-:W1:Y:S01]  /*c520*/  SHFL.IDX PT, R14, R14, 0x1, 0x1c1f ;  /* 0x003c1f000e0e7f89 */ /* 0x000e6200000e0000 */
        /* <DEDUP_REMOVED lines=13> */
[----:B------:R-:W2:Y:S01]  /*c600*/  SHFL.IDX PT, R12, R12, 0x1, 0x1c1f ;  /* 0x003c1f000c0c7f89 */ /* 0x000ea200000e0000 */
[----:B----4-:R-:W-:Y:S01]  /*c610*/  IMAD.MOV.U32 R16, RZ, RZ, R71 ;  /* 0x000000ffff107224 */ /* 0x010fe200078e0047 */
        /* <DEDUP_REMOVED lines=8> */
[----:B------:R-:W-:Y:S01]  /*c6a0*/  MOV R11, R58 ;  /* 0x0000003a000b7202 */ /* 0x000fe20000000f00 */
[----:B------:R-:W-:Y:S01]  /*c6b0*/  IMAD.MOV.U32 R13, RZ, RZ, R73 ;  /* 0x000000ffff0d7224 */ /* 0x000fe200078e0049 */
[----:B------:R-:W-:Y:S01]  /*c6c0*/  PRMT R93, R16, 0x5410, R17 ;  /* 0x00005410105d7816 */ /* 0x000fe20000000011 */
        /* <DEDUP_REMOVED lines=12> */
[----:B------:R-:W-:Y:S01]  /*c790*/  CS2R R38, SRZ ;  /* 0x0000000000267805 */ /* 0x000fe2000001ff00 */
[----:B------:R-:W-:Y:S01]  /*c7a0*/  MOV R11, R68 ;  /* 0x00000044000b7202 */ /* 0x000fe20000000f00 */
[----:B------:R-:W4:Y:S01]  /*c7b0*/  SHFL.IDX PT, R15, R19, 0x1, 0x1c1f ;  /* 0x003c1f00130f7f89 */ /* 0x000f2200000e0000 */
[----:B------:R-:W-:Y:S01]  /*c7c0*/  CS2R R36, SRZ ;  /* 0x0000000000247805 */ /* 0x000fe2000001ff00 */
[----:B------:R-:W-:Y:S01]  /*c7d0*/  CS2R R22, SRZ ;  /* 0x0000000000167805 */ /* 0x000fe2000001ff00 */
[----:B------:R-:W-:Y:S01]  /*c7e0*/  PRMT R92, R10, 0x5410, R11 ;  /* 0x000054100a5c7816 */ /* 0x000fe2000000000b */
[----:B------:R3:W1:Y:S02]  /*c7f0*/  SHFL.IDX PT, R13, R18, 0x1, 0x1c1f ;  /* 0x003c1f00120d7f89 */ /* 0x00066400000e0000 */
[----:B---3--:R-:W-:Y:S01]  /*c800*/  CS2R R20, SRZ ;  /* 0x0000000000147805 */ /* 0x008fe2000001ff00 */
[----:B------:R-:W-:Y:S01]  /*c810*/  CS2R R16, SRZ ;  /* 0x0000000000107805 */ /* 0x000fe2000001ff00 */
[----:B------:R-:W-:Y:S01]  /*c820*/  CS2R R34, SRZ ;  /* 0x0000000000227805 */ /* 0x000fe2000001ff00 */
[----:B------:R-:W-:Y:S01]  /*c830*/  CS2R R32, SRZ ;  /* 0x0000000000207805 */ /* 0x000fe2000001ff00 */
[----:B------:R-:W-:Y:S01]  /*c840*/  CS2R R18, SRZ ;  /* 0x0000000000127805 */ /* 0x000fe2000001ff00 */
[----:B------:R-:W-:Y:S05]  /*c850*/  @P0 BRA `(.L_x_1145) ;  /* 0x0000023000000947 */ /* 0x000fea0003800000 */
[C---:B-12-4-:R-:W-:Y:S01]  /*c860*/  ISETP.GE.AND P0, PT, R53.reuse, c[0x0][0x27c], PT ;  /* 0x00009f0035007a0c */ /* 0x056fe20003f06270 */
        /* <DEDUP_REMOVED lines=19> */
[----:B------:R-:W-:Y:S01]  /*c9a0*/  @!P0 IMAD.WIDE R46, R9, 0x2, R12 ;  /* 0x00000002092e8825 */ /* 0x000fe200078e020c */
[----:B------:R1:W5:Y:S04]  /*c9b0*/  @!P0 LD.E.128 R24, [R20.64] ;  /* 0x0000000a14188980 */ /* 0x000368000c101d00 */
[----:B------:R3:W5:Y:S01]  /*c9c0*/  @!P0 LD.E.128 R16, [R46.64] ;  /* 0x0000000a2e108980 */ /* 0x000762000c101d00 */
[----:B------:R-:W-:Y:S01]  /*c9d0*/  ISETP.GE.AND P0, PT, R10, c[0x0][0x27c], PT ;  /* 0x00009f000a007a0c */ /* 0x000fe20003f06270 */
[----:B------:R-:W-:Y:S01]  /*c9e0*/  CS2R R30, SRZ ;  /* 0x00000000001e7805 */ /* 0x000fe2000001ff00 */
[----:B------:R-:W-:Y:S01]  /*c9f0*/  CS2R R28, SRZ ;  /* 0x00000000001c7805 */ /* 0x000fe2000001ff00 */
[----:B--2---:R-:W-:-:S10]  /*ca00*/  CS2R R22, SRZ ;  /* 0x0000000000167805 */ /* 0x004fd4000001ff00 */
[----:B------:R-:W-:-:S04]  /*ca10*/  @!P0 SHF.R.S32.HI R9, RZ, 0x1f, R10 ;  /* 0x0000001fff098819 */ /* 0x000fc8000001140a */
[----:B------:R-:W-:Y:S01]  /*ca20*/  @!P0 LEA.HI R9, R9, R10, RZ, 0x3 ;  /* 0x0000000a09098211 */ /* 0x000fe200078f18ff */
[----:B-1----:R-:W-:-:S03]  /*ca30*/  CS2R R20, SRZ ;  /* 0x0000000000147805 */ /* 0x002fc6000001ff00 */
[----:B------:R-:W-:-:S05]  /*ca40*/  @!P0 LOP3.LUT R9, R9, 0xfffffff8, RZ, 0xc0, !PT ;  /* 0xfffffff809098812 */ /* 0x000fca00078ec0ff */
[----:B------:R-:W-:-:S04]  /*ca50*/  @!P0 IMAD.WIDE R14, R9, 0x2, R14 ;  /* 0x00000002090e8825 */ /* 0x000fc800078e020e */
[----:B------:R-:W-:Y:S01]  /*ca60*/  @!P0 IMAD.WIDE R12, R9, 0x2, R12 ;  /* 0x00000002090c8825 */ /* 0x000fe200078e020c */
[----:B------:R3:W5:Y:S04]  /*ca70*/  @!P0 LD.E.128 R28, [R14.64] ;  /* 0x0000000a0e1c8980 */ /* 0x000768000c101d00 */
[----:B------:R3:W5:Y:S02]  /*ca80*/  @!P0 LD.E.128 R20, [R12.64] ;  /* 0x0000000a0c148980 */ /* 0x000764000c101d00 */
.L_x_1145:
[----:B-12-4-:R-:W-:Y:S05]  /*ca90*/  BSYNC B0 ;  /* 0x0000000000007941 */ /* 0x016fea0003800000 */
.L_x_1144:
[----:B-----5:R-:W-:Y:S01]  /*caa0*/  IMAD.MOV.U32 R11, RZ, RZ, R30 ;  /* 0x000000ffff0b7224 */ /* 0x020fe200078e001e */
[----:B------:R-:W-:Y:S01]  /*cab0*/  IADD3 R79, R8, -UR15, RZ ;  /* 0x8000000f084f7c10 */ /* 0x000fe2000fffe0ff */
[----:B------:R-:W-:Y:S01]  /*cac0*/  IMAD.MOV.U32 R10, RZ, RZ, R31 ;  /* 0x000000ffff0a7224 */ /* 0x000fe200078e001f */
[----:B------:R-:W-:-:S04]  /*cad0*/  DEPBAR.LE SB0, 0x3 ;  /* 0x000080c00000791a */ /* 0x000fc80000000000 */
[----:B------:R-:W-:Y:S01]  /*cae0*/  IMAD.MOV.U32 R9, RZ, RZ, R28 ;  /* 0x000000ffff097224 */ /* 0x000fe200078e001c */
[----:B------:R-:W-:Y:S01]  /*caf0*/  PRMT R52, R10, 0x5410, R11 ;  /* 0x000054100a347816 */ /* 0x000fe2000000000b */
[----:B------:R-:W-:Y:S01]  /*cb00*/  IMAD.MOV.U32 R11, RZ, RZ, R26 ;  /* 0x000000ffff0b7224 */ /* 0x000fe200078e001a */
[----:B------:R-:W-:Y:S01]  /*cb10*/  IMNMX R79, R79, 0x80, PT ;  /* 0x000000804f4f7817 */ /* 0x000fe20003800200 */
[----:B------:R-:W-:Y:S01]  /*cb20*/  IMAD.MOV.U32 R10, RZ, RZ, R27 ;  /* 0x000000ffff0a7224 */ /* 0x000fe200078e001b */
[----:B---3--:R-:W-:Y:S01]  /*cb30*/  PRMT R47, R47, 0x5410, R9 ;  /* 0x000054102f2f7816 */ /* 0x008fe20000000009 */
        /* <DEDUP_REMOVED lines=17> */
[----:B------:R-:W-:-:S02]  /*cc50*/  ISETP.GE.AND P0, PT, R78, R79, PT ;  /* 0x0000004f4e00720c */ /* 0x000fc40003f06270 */
[----:B------:R-:W-:Y:S01]  /*cc60*/  PRMT R46, R10, 0x5410, R11 ;  /* 0x000054100a2e7816 */ /* 0x000fe2000000000b */
[----:B------:R-:W-:Y:S01]  /*cc70*/  IMAD.MOV.U32 R11, RZ, RZ, R18 ;  /* 0x000000ffff0b7224 */ /* 0x000fe200078e0012 */
[----:B------:R-:W-:Y:S01]  /*cc80*/  PRMT R44, R44, 0x5410, R9 ;  /* 0x000054102c2c7816 */ /* 0x000fe20000000009 */
[----:B------:R-:W-:Y:S01]  /*cc90*/  IMAD.MOV.U32 R10, RZ, RZ, R19 ;  /* 0x000000ffff0a7224 */ /* 0x000fe200078e0013 */
[----:B------:R-:W-:Y:S01]  /*cca0*/  PRMT R64, R12, 0x7610, R64 ;  /* 0x000076100c407816 */ /* 0x000fe20000000040 */
[----:B------:R-:W-:Y:S02]  /*ccb0*/  IMAD.MOV.U32 R9, RZ, RZ, R16 ;  /* 0x000000ffff097224 */ /* 0x000fe400078e0010 */
[----:B------:R-:W-:Y:S01]  /*ccc0*/  IMAD.MOV.U32 R12, RZ, RZ, R37 ;  /* 0x000000ffff0c7224 */ /* 0x000fe200078e0025 */
[----:B------:R-:W-:Y:S01]  /*ccd0*/  PRMT R55, R10, 0x5410, R11 ;  /* 0x000054100a377816 */ /* 0x000fe2000000000b */
[----:B------:R-:W-:Y:S01]  /*cce0*/  IMAD.MOV.U32 R10, RZ, RZ, R17 ;  /* 0x000000ffff0a7224 */ /* 0x000fe200078e0011 */
[----:B------:R-:W-:-:S02]  /*ccf0*/  PRMT R54, R54, 0x5410, R9 ;  /* 0x0000541036367816 */ /* 0x000fc40000000009 */
[----:B------:R-:W-:Y:S02]  /*cd00*/  MOV R9, R34 ;  /* 0x0000002200097202 */ /* 0x000fe40000000f00 */
[----:B------:R-:W-:Y:S01]  /*cd10*/  PRMT R76, R12, 0x7610, R76 ;  /* 0x000076100c4c7816 */ /* 0x000fe2000000004c */
[----:B------:R-:W-:Y:S01]  /*cd20*/  IMAD.MOV.U32 R12, RZ, RZ, R21 ;  /* 0x000000ffff0c7224 */ /* 0x000fe200078e0015 */
[----:B------:R-:W-:Y:S01]  /*cd30*/  PRMT R54, R10, 0x7610, R54 ;  /* 0x000076100a367816 */ /* 0x000fe20000000036 */
[----:B------:R-:W-:Y:S01]  /*cd40*/  IMAD.MOV.U32 R10, RZ, RZ, R35 ;  /* 0x000000ffff0a7224 */ /* 0x000fe200078e0023 */
[----:B------:R-:W-:Y:S01]  /*cd50*/  PRMT R67, R67, 0x5410, R9 ;  /* 0x0000541043437816 */ /* 0x000fe20000000009 */
[----:B------:R-:W-:Y:S01]  /*cd60*/  IMAD.MOV.U32 R9, RZ, RZ, R32 ;  /* 0x000000ffff097224 */ /* 0x000fe200078e0020 */
[----:B------:R-:W-:Y:S02]  /*cd70*/  PRMT R44, R12, 0x7610, R44 ;  /* 0x000076100c2c7816 */ /* 0x000fe4000000002c */
[----:B------:R-:W-:-:S02]  /*cd80*/  PRMT R67, R10, 0x7610, R67 ;  /* 0x000076100a437816 */ /* 0x000fc40000000043 */
        /* <DEDUP_REMOVED lines=107> */
.L_x_1149:
[----:B------:R-:W-:Y:S05]  /*d440*/  BSYNC B0 ;  /* 0x0000000000007941 */ /* 0x000fea0003800000 */
.L_x_1148:
        /* <DEDUP_REMOVED lines=114> */
.L_x_1151:
[----:B------:R-:W-:Y:S05]  /*db70*/  BSYNC B0 ;  /* 0x0000000000007941 */ /* 0x000fea0003800000 */
.L_x_1150:
        /* <DEDUP_REMOVED lines=33> */
[----:B------:R-:W-:Y:S01]  /*dd90*/  SHF.R.U64 R40, R40, 0x10, R41 ;  /* 0x0000001028287819 */ /* 0x000fe20000001229 */
[----:B------:R-:W-:Y:S01]  /*dda0*/  IMAD.IADD R12, R12, 0x1, R15 ;  /* 0x000000010c0c7824 */ /* 0x000fe200078e020f */
[----:B------:R-:W-:Y:S02]  /*ddb0*/  SHF.R.U32.HI R58, RZ, 0x10, R41 ;  /* 0x00000010ff3a7819 */ /* 0x000fe40000011629 */
[----:B------:R-:W-:-:S02]  /*ddc0*/  IADD3 R8, R9, R8, RZ ;  /* 0x0000000809087210 */ /* 0x000fc40007ffe0ff */
[----:B------:R-:W-:Y:S01]  /*ddd0*/  SHF.L.U32 R57, R12, 0x1, RZ ;  /* 0x000000010c397819 */ /* 0x000fe200000006ff */
[----:B------:R-:W-:Y:S01]  /*dde0*/  HADD2.F32 R58, -RZ, R58.H0_H0 ;  /* 0x2000003aff3a7230 */ /* 0x000fe20000004100 */
[--C-:B------:R-:W-:Y:S01]  /*ddf0*/  SHF.R.U64 R41, R50, 0x10, R51.reuse ;  /* 0x0000001032297819 */ /* 0x100fe20000001233 */
[----:B------:R-:W-:Y:S01]  /*de00*/  IMAD.SHL.U32 R56, R8, 0x2, RZ ;  /* 0x0000000208387824 */ /* 0x000fe200078e00ff */
[----:B------:R-:W-:Y:S01]  /*de10*/  SHF.R.U32.HI R50, RZ, 0x10, R51 ;  /* 0x00000010ff327819 */ /* 0x000fe20000011633 */
[----:B------:R-:W1:Y:S01]  /*de20*/  LDS.128 R12, [R57+0x18100] ;  /* 0x01810000390c7984 */ /* 0x000e620000000c00 */
[--C-:B------:R-:W-:Y:S02]  /*de30*/  SHF.R.U64 R48, R48, 0x10, R49.reuse ;  /* 0x0000001030307819 */ /* 0x100fe40000001231 */
[----:B------:R-:W-:Y:S01]  /*de40*/  SHF.R.U32.HI R49, RZ, 0x10, R49 ;  /* 0x00000010ff317819 */ /* 0x000fe20000011631 */
[----:B------:R-:W2:Y:S01]  /*de50*/  LDS.128 R8, [R56+0x18100] ;  /* 0x0181000038087984 */ /* 0x000ea20000000c00 */
[--C-:B------:R-:W-:Y:S01]  /*de60*/  SHF.R.U64 R42, R42, 0x10, R43.reuse ;  /* 0x000000102a2a7819 */ /* 0x100fe2000000122b */
[----:B------:R-:W-:Y:S01]  /*de70*/  HADD2.F32 R94, -RZ, R50.H0_H0 ;  /* 0x20000032ff5e7230 */ /* 0x000fe20000004100 */
[----:B------:R-:W-:Y:S01]  /*de80*/  SHF.R.U32.HI R43, RZ, 0x10, R43 ;  /* 0x00000010ff2b7819 */ /* 0x000fe2000001162b */
[----:B------:R-:W-:-:S02]  /*de90*/  HADD2.F32 R88, -RZ, R49.H0_H0 ;  /* 0x20000031ff587230 */ /* 0x000fc40000004100 */
        /* <DEDUP_REMOVED lines=21> */
[----:B------:R-:W-:Y:S01]  /*dff0*/  HADD2.F32 R8, -RZ, R10.H0_H0 ;  /* 0x2000000aff087230 */ /* 0x000fe20000004100 */
[----:B------:R-:W-:Y:S01]  /*e000*/  FFMA.FTZ R49, R68, R88, R49 ;  /* 0x0000005844317223 */ /* 0x000fe20000010031 */
[----:B------:R-:W-:Y:S01]  /*e010*/  HADD2.F32 R68, -RZ, R43.H0_H0 ;  /* 0x2000002bff447230 */ /* 0x000fe20000004100 */
[----:B------:R-:W-:Y:S01]  /*e020*/  FFMA.FTZ R69, R69, R84, R9 ;  /* 0x0000005445457223 */ /* 0x000fe20000010009 */
[----:B------:R-:W-:Y:S01]  /*e030*/  HADD2.F32 R15, -RZ, R15.H1_H1 ;  /* 0x3000000fff0f7230 */ /* 0x000fe20000004100 */
[----:B------:R-:W-:Y:S01]  /*e040*/  FFMA.FTZ R72, R63, R74, R72 ;  /* 0x0000004a3f487223 */ /* 0x000fe20000010048 */
[----:B------:R-:W-:Y:S01]  /*e050*/  HADD2.F32 R14, -RZ, R14.H1_H1 ;  /* 0x3000000eff0e7230 */ /* 0x000fe20000004100 */
[----:B------:R-:W-:Y:S01]  /*e060*/  FMUL.FTZ R9, R12, R83 ;  /* 0x000000530c097220 */ /* 0x000fe20000410000 */
[----:B------:R-:W-:Y:S01]  /*e070*/  HADD2.F32 R43, -RZ, R40.H0_H0 ;  /* 0x20000028ff2b7230 */ /* 0x000fe20000004100 */
[----:B------:R-:W-:Y:S01]  /*e080*/  FMUL.FTZ R50, R15, R68 ;  /* 0x000000440f327220 */ /* 0x000fe20000410000 */
[----:B------:R-:W-:Y:S01]  /*e090*/  HADD2.F32 R63, -RZ, R42.H0_H0 ;  /* 0x2000002aff3f7230 */ /* 0x000fe20000004100 */
[C---:B------:R-:W-:Y:S01]  /*e0a0*/  FFMA.FTZ R40, R8.reuse, R85, R9 ;  /* 0x0000005508287223 */ /* 0x040fe20000010009 */
[----:B------:R-:W-:Y:S01]  /*e0b0*/  HADD2.F32 R11, -RZ, R11.H1_H1 ;  /* 0x3000000bff0b7230 */ /* 0x000fe20000004100 */
[----:B------:R-:W-:Y:S01]  /*e0c0*/  FMUL.FTZ R83, R8, R83 ;  /* 0x0000005308537220 */ /* 0x000fe20000410000 */
[----:B------:R-:W-:Y:S01]  /*e0d0*/  HADD2.F32 R10, -RZ, R10.H1_H1 ;  /* 0x3000000aff0a7230 */ /* 0x000fe20000004100 */
        /* <DEDUP_REMOVED lines=19> */
[----:B------:R-:W-:Y:S01]  /*e210*/  F2FP.PACK_AB R14, R14, R83 ;  /* 0x000000530e0e723e */ /* 0x000fe200000000ff */
[----:B------:R-:W-:Y:S01]  /*e220*/  FFMA.FTZ R41, R10, R9, R41 ;  /* 0x000000090a297223 */ /* 0x000fe20000010029 */
[----:B------:R-:W-:-:S02]  /*e230*/  F2FP.PACK_AB R11, R11, R90 ;  /* 0x0000005a0b0b723e */ /* 0x000fc400000000ff */
[----:B------:R-:W-:Y:S01]  /*e240*/  F2FP.PACK_AB R9, R49, R72 ;  /* 0x000000483109723e */ /* 0x000fe200000000ff */
[----:B------:R1:W-:Y:S01]  /*e250*/  STS.128 [R57+0x18100], R12 ;  /* 0x0181000c39007388 */ /* 0x0003e20000000c00 */
[----:B------:R-:W-:Y:S02]  /*e260*/  F2FP.PACK_AB R8, R8, R69 ;  /* 0x000000450808723e */ /* 0x000fe400000000ff */
[----:B------:R-:W-:-:S05]  /*e270*/  F2FP.PACK_AB R10, R41, R40 ;  /* 0x00000028290a723e */ /* 0x000fca00000000ff */
[----:B------:R1:W-:Y:S02]  /*e280*/  STS.128 [R56+0x18100], R8 ;  /* 0x0181000838007388 */ /* 0x0003e40000000c00 */
.L_x_1147:
[----:B------:R-:W-:Y:S05]  /*e290*/  BSYNC B1 ;  /* 0x0000000000017941 */ /* 0x000fea0003800000 */
.L_x_1146:
        /* <DEDUP_REMOVED lines=111> */
.L_x_1153:
[----:B------:R-:W-:Y:S05]  /*e990*/  BSYNC B0 ;  /* 0x0000000000007941 */ /* 0x000fea0003800000 */
.L_x_1152:
        /* <DEDUP_REMOVED lines=116> */
.L_x_1155:
[----:B------:R-:W-:Y:S05]  /*f0e0*/  BSYNC B0 ;  /* 0x0000000000007941 */ /* 0x000fea0003800000 */
.L_x_1154:
        /* <DEDUP_REMOVED lines=12> */
[--C-:B------:R-:W-:Y:S01]  /*f1b0*/  HADD2.F32 R42, -RZ, R47.reuse.H0_H0 ;  /* 0x2000002fff2a7230 */ /* 0x100fe20000004100 */
        /* <DEDUP_REMOVED lines=102> */
.L_x_1131:
[----:B------:R-:W-:Y:S05]  /*f820*/  BSYNC B2 ;  /* 0x0000000000027941 */ /* 0x000fea0003800000 */
.L_x_1113:
[----:B------:R-:W-:-:S04]  /*f830*/  DEPBAR.LE SB0, 0x2 ;  /* 0x000080800000791a */ /* 0x000fc80000000000 */
[----:B------:R-:W-:Y:S01]  /*f840*/  IMAD.MOV.U32 R186, RZ, RZ, 0x20 ;  /* 0x00000020ffba7424 */ /* 0x000fe200078e00ff */
[----:B------:R-:W-:Y:S01]  /*f850*/  BAR.SYNC.DEFER_BLOCKING 0x0 ;  /* 0x0000000000007b1d */ /* 0x000fe20000010000 */
[----:B------:R-:W-:Y:S01]  /*f860*/  LOP3.LUT P0, RZ, R132, 0x2, RZ, 0xc0, !PT ;  /* 0x0000000284ff7812 */ /* 0x000fe2000780c0ff */
[----:B------:R-:W-:Y:S01]  /*f870*/  IMAD.SHL.U32 R189, R5, 0x2, RZ ;  /* 0x0000000205bd7824 */ /* 0x000fe200078e00ff */
[----:B------:R-:W-:Y:S01]  /*f880*/  SHF.L.U32 R188, R2, 0x1, RZ ;  /* 0x0000000102bc7819 */ /* 0x000fe200000006ff */
[----:B-12---:R-:W-:Y:S01]  /*f890*/  IMAD.SHL.U32 R28, R0, 0x2, RZ ;  /* 0x00000002001c7824 */ /* 0x006fe200078e00ff */
[----:B------:R-:W-:Y:S02]  /*f8a0*/  SEL R186, R186, 0xffffffe0, !P0 ;  /* 0xffffffe0baba7807 */ /* 0x000fe40004000000 */
[----:B------:R-:W-:-:S03]  /*f8b0*/  LEA R191, R0, 0x18100, 0x1 ;  /* 0x0001810000bf7811 */ /* 0x000fc600078e08ff */
[----:B------:R-:W-:Y:S01]  /*f8c0*/  IMAD.IADD R88, R189, 0x1, R186 ;  /* 0x00000001bd587824 */ /* 0x000fe200078e02ba */
[----:B------:R-:W-:Y:S01]  /*f8d0*/  IADD3 R187, R191, R188, RZ ;  /* 0x000000bcbfbb7210 */ /* 0x000fe20007ffe0ff */
[----:B------:R-:W1:Y:S04]  /*f8e0*/  LDSM.16.M88.4 R28, [R28+0x18100] ;  /* 0x018100001c1c783b */ /* 0x000e680000000200 */
[----:B------:R2:W3:Y:S04]  /*f8f0*/  LDSM.16.M88.4 R48, [R189+0xc100] ;  /* 0x00c10000bd30783b */ /* 0x0004e80000000200 */
        /* <DEDUP_REMOVED lines=18> */
[----:B------:R-:W-:Y:S01]  /*fa20*/  SEL R5, RZ, 0x10, P4 ;  /* 0x00000010ff057807 */ /* 0x000fe20002000000 */
[----:B------:R-:W-:Y:S01]  /*fa30*/  IMAD R0, R201, c[0x0][0x21c], R0 ;  /* 0x00008700c9007a24 */ /* 0x000fe200078e0200 */
[----:B------:R-:W-:Y:S01]  /*fa40*/  LOP3.LUT R36, R36, 0xf, RZ, 0xc0, !PT ;  /* 0x0000000f24247812 */ /* 0x000fe200078ec0ff */
[----:B------:R-:W-:Y:S01]  /*fa50*/  IMAD.IADD R9, R9, 0x1, R2 ;  /* 0x0000000109097824 */ /* 0x000fe200078e0202 */
[----:B------:R-:W-:Y:S01]  /*fa60*/  IADD3 R19, -R5, 0x10, RZ ;  /* 0x0000001005137810 */ /* 0x000fe20007ffe1ff */
[----:B------:R-:W-:Y:S01]  /*fa70*/  IMAD.SHL.U32 R11, R214, 0x2, RZ ;  /* 0x00000002d60b7824 */ /* 0x000fe200078e00ff */
[----:B------:R-:W-:Y:S01]  /*fa80*/  IADD3 R15, -R212, 0x10, RZ ;  /* 0x00000010d40f7810 */ /* 0x000fe20007ffe1ff */
[----:B------:R-:W-:Y:S01]  /*fa90*/  IMAD.WIDE.U32 R8, R201, c[0x0][0x218], R8 ;  /* 0x00008600c9087a25 */ /* 0x000fe200078e0008 */
[----:B------:R-:W-:-:S02]  /*faa0*/  LOP3.LUT R19, R19, 0xf, RZ, 0xc0, !PT ;  /* 0x0000000f13137812 */ /* 0x000fc400078ec0ff */
[----:B------:R-:W-:Y:S02]  /*fab0*/  LOP3.LUT R15, R15, 0xf, RZ, 0xc0, !PT ;  /* 0x0000000f0f0f7812 */ /* 0x000fe400078ec0ff */
[----:B------:R-:W-:Y:S01]  /*fac0*/  IADD3 R13, P0, R8, UR18, RZ ;  /* 0x00000012080d7c10 */ /* 0x000fe2000ff1e0ff */
[----:B------:R-:W-:Y:S01]  /*fad0*/  IMAD.SHL.U32 R8, R210, 0x2, RZ ;  /* 0x00000002d2087824 */ /* 0x000fe200078e00ff */
[----:B------:R-:W-:Y:S02]  /*fae0*/  SHF.L.U64.HI R2, R192, 0x1, R213 ;  /* 0x00000001c0027819 */ /* 0x000fe400000102d5 */
[----:B------:R-:W-:Y:S02]  /*faf0*/  IADD3.X R0, R9, UR7, R0, P0, !PT ;  /* 0x0000000709007c10 */ /* 0x000fe400087fe400 */
[----:B------:R-:W-:Y:S02]  /*fb00*/  LEA R14, P0, R13, c[0x0][0x1f8], 0x1 ;  /* 0x00007e000d0e7a11 */ /* 0x000fe400078008ff */
[----:B------:R-:W-:-:S02]  /*fb10*/  SHF.L.U64.HI R9, R210, 0x1, R215 ;  /* 0x00000001d2097819 */ /* 0x000fc400000102d7 */
[----:B------:R-:W-:Y:S01]  /*fb20*/  LEA.HI.X R13, R13, c[0x0][0x1fc], R0, 0x1, P0 ;  /* 0x00007f000d0d7a11 */ /* 0x000fe200000f0c00 */
[----:B------:R-:W2:Y:S01]  /*fb30*/  SHFL.IDX PT, R16, R14, 0x1, 0x181f ;  /* 0x00381f000e107f89 */ /* 0x000ea200000e0000 */
[----:B------:R-:W-:Y:S01]  /*fb40*/  IMAD.SHL.U32 R0, R192, 0x2, RZ ;  /* 0x00000002c0007824 */ /* 0x000fe200078e00ff */
[----:B------:R-:W-:Y:S02]  /*fb50*/  ISETP.GE.AND P6, PT, R204, c[0x0][0x1d4], PT ;  /* 0x00007500cc007a0c */ /* 0x000fe40003fc6270 */
[----:B------:R-:W4:Y:S04]  /*fb60*/  SHFL.IDX PT, R17, R13, 0x1, 0x181f ;  /* 0x00381f000d117f89 */ /* 0x000f2800000e0000 */
[----:B------:R-:W-:Y:S01]  /*fb70*/  SHFL.IDX PT, R13, R13, RZ, 0x181f ;  /* 0x00181fff0d0d7589 */ /* 0x000fe200000e0000 */
[----:B--2---:R-:W-:-:S04]  /*fb80*/  IADD3 R36, P2, P0, R36, R16, R11 ;  /* 0x0000001024247210 */ /* 0x004fc8000785e00b */
[----:B----4-:R-:W-:Y:S02]  /*fb90*/  IADD3.X R37, RZ, R17, R12, P2, P0 ;  /* 0x00000011ff257210 */ /* 0x010fe400017e040c */
[----:B------:R-:W-:-:S04]  /*fba0*/  IADD3 R18, P2, P0, R19, R16, R8 ;  /* 0x0000001013127210 */ /* 0x000fc8000785e008 */
[-C--:B------:R-:W-:Y:S02]  /*fbb0*/  IADD3.X R19, RZ, R17.reuse, R9, P2, P0 ;  /* 0x00000011ff137210 */ /* 0x080fe400017e0409 */
[----:B------:R-:W-:Y:S02]  /*fbc0*/  IADD3 R16, P2, P0, R15, R16, R0 ;  /* 0x000000100f107210 */ /* 0x000fe4000785e000 */
[----:B------:R-:W2:Y:S02]  /*fbd0*/  SHFL.IDX PT, R15, R14, RZ, 0x181f ;  /* 0x00181fff0e0f7589 */ /* 0x000ea400000e0000 */
[----:B------:R-:W-:Y:S02]  /*fbe0*/  IADD3.X R17, RZ, R17, R2, P2, P0 ;  /* 0x00000011ff117210 */ /* 0x000fe400017e0402 */
[----:B--2---:R-:W-:-:S05]  /*fbf0*/  IADD3 R38, P0, R15, R11, RZ ;  /* 0x0000000b0f267210 */ /* 0x004fca0007f1e0ff */
        /* <DEDUP_REMOVED lines=14> */
.L_x_1156:
[----:B--2---:R-:W-:Y:S01]  /*fce0*/  LOP3.LUT R9, R7, 0xffffffe0, RZ, 0xc0, !PT ;  /* 0xffffffe007097812 */ /* 0x004fe200078ec0ff */
[----:B------:R-:W-:Y:S01]  /*fcf0*/  IMAD.MOV.U32 R0, RZ, RZ, 0x40 ;  /* 0x00000040ff007424 */ /* 0x000fe200078e00ff */
[----:B------:R-:W-:Y:S01]  /*fd00*/  LEA.HI R5, R45, R82, RZ, 0x2 ;  /* 0x000000522d057211 */ /* 0x000fe200078f10ff */
[C---:B-1-3--:R-:W-:Y:S01]  /*fd10*/  HMMA.16816.F32 R16, R28.reuse, R48, RZ ;  /* 0x000000301c10723c */ /* 0x04afe200000018ff */
[----:B------:R-:W-:Y:S01]  /*fd20*/  SHF.R.S32.HI R7, RZ, 0x1f, R6 ;  /* 0x0000001fff077819 */ /* 0x000fe20000011406 */
[----:B------:R-:W-:Y:S01]  /*fd30*/  IMAD.IADD R2, R82, 0x1, -R9 ;  /* 0x0000000152027824 */ /* 0x000fe200078e0a09 */
[----:B------:R-:W-:Y:S01]  /*fd40*/  SEL R193, R0, 0xffffffc0, !P1 ;  /* 0xffffffc000c17807 */ /* 0x000fe20004800000 */
[C---:B------:R-:W-:Y:S01]  /*fd50*/  IMAD R185, R4.reuse, 0x2, R191 ;  /* 0x0000000204b97824 */ /* 0x040fe200078e02bf */
[----:B------:R-:W-:Y:S01]  /*fd60*/  LOP3.LUT R5, R5, 0xfffffffc, RZ, 0xc0, !PT ;  /* 0xfffffffc05057812 */ /* 0x000fe200078ec0ff */
[----:B------:R-:W-:Y:S01]  /*fd70*/  IMAD R184, R4, 0x2, R187 ;  /* 0x0000000204b87824 */ /* 0x000fe200078e02bb */
[----:B------:R-:W-:Y:S01]  /*fd80*/  LEA.HI R0, R7, R6, RZ, 0x3 ;  /* 0x0000000607007211 */ /* 0x000fe200078f18ff */
[C---:B------:R-:W-:Y:S01]  /*fd90*/  HMMA.16816.F32 R48, R28.reuse, R50, RZ ;  /* 0x000000321c30723c */ /* 0x040fe200000018ff */
[----:B------:R-:W-:Y:S01]  /*fda0*/  SHF.R.S32.HI R7, RZ, 0x1f, R2 ;  /* 0x0000001fff077819 */ /* 0x000fe20000011402 */
[----:B------:R-:W-:Y:S01]  /*fdb0*/  LDSM.16.M88.4 R12, [R185] ;  /* 0x00000000b90c783b */ /* 0x000fe20000000200 */
[----:B------:R-:W-:Y:S01]  /*fdc0*/  IADD3 R82, -R5, R82, RZ ;  /* 0x0000005205527210 */ /* 0x000fe20007ffe1ff */
[----:B------:R-:W-:Y:S01]  /*fdd0*/  ULDC UR4, c[0x0][0x324] ;  /* 0x0000c90000047ab9 */ /* 0x000fe20000000800 */
[----:B------:R-:W-:Y:S01]  /*fde0*/  LOP3.LUT R5, R0, 0xffffff8, RZ, 0xc0, !PT ;  /* 0x0ffffff800057812 */ /* 0x000fe200078ec0ff */
[----:B------:R-:W-:Y:S01]  /*fdf0*/  LDSM.16.M88.4 R84, [R88+0x10100] ;  /* 0x010100005854783b */ /* 0x000fe20000000200 */
[----:B------:R-:W-:Y:S01]  /*fe00*/  LEA.HI R7, R7, R2, RZ, 0x2 ;  /* 0x0000000207077211 */ /* 0x000fe200078f10ff */
[C---:B----4-:R-:W-:Y:S01]  /*fe10*/  HMMA.16816.F32 R44, R28.reuse, R40, RZ ;  /* 0x000000281c2c723c */ /* 0x050fe200000018ff */
[----:B------:R-:W-:Y:S01]  /*fe20*/  LEA.HI R0, R82, R82, RZ, 0x1 ;  /* 0x0000005252007211 */ /* 0x000fe200078f08ff */
[----:B------:R-:W-:Y:S01]  /*fe30*/  IMAD.IADD R6, R6, 0x1, -R5 ;  /* 0x0000000106067824 */ /* 0x000fe200078e0a05 */
[----:B------:R-:W-:Y:S01]  /*fe40*/  LEA.HI.SX32 R5, R7, UR15, 0x1e ;  /* 0x0000000f07057c11 */ /* 0x000fe2000f8ff2ff */
[----:B------:R-:W-:Y:S01]  /*fe50*/  ULOP3.LUT UR4, URZ, UR4, URZ, 0x33, !UPT ;  /* 0x000000043f047292 */ /* 0x000fe2000f8e333f */
[----:B------:R-:W-:Y:S01]  /*fe60*/  LOP3.LUT R9, R0, 0x1ffffffe, RZ, 0xc0, !PT ;  /* 0x1ffffffe00097812 */ /* 0x000fe200078ec0ff */
[----:B------:R-:W0:Y:S01]  /*fe70*/  LDGDEPBAR ;  /* 0x00000000000079af */ /* 0x000e220000000000 */
[----:B------:R-:W-:Y:S01]  /*fe80*/  PLOP3.LUT P0, PT, PT, PT, UP2, 0x80, 0x0 ;  /* 0x000000000000781c */ /* 0x000fe20003f0f028 */
[----:B------:R-:W-:Y:S01]  /*fe90*/  IMAD R5, R6, 0x10, R5 ;  /* 0x0000001006057824 */ /* 0x000fe200078e0205 */
[----:B------:R-:W-:Y:S01]  /*fea0*/  IADD3 R6, R189, R193, RZ ;  /* 0x000000c1bd067210 */ /* 0x000fe20007ffe0ff */
[----:B------:R-:W-:Y:S01]  /*feb0*/  HMMA.16816.F32 R40, R28, R42, RZ ;  /* 0x0000002a1c28723c */ /* 0x000fe200000018ff */
[----:B------:R-:W-:-:S02]  /*fec0*/  IADD3 R206, R82, -R9, RZ ;  /* 0x8000000952ce7210 */ /* 0x000fc40007ffe0ff */
[----:B-----5:R-:W-:Y:S01]  /*fed0*/  LDSM.16.M88.4 R80, [R88+0xf100] ;  /* 0x00f100005850783b */ /* 0x020fe20000000200 */
[----:B------:R-:W-:Y:S02]  /*fee0*/  LOP3.LUT R207, R7, 0x7ffffffc, RZ, 0xc0, !PT ;  /* 0x7ffffffc07cf7812 */ /* 0x000fe400078ec0ff */
[----:B------:R-:W-:Y:S01]  /*fef0*/  IMAD R206, R206, 0x8, R5 ;  /* 0x00000008cece7824 */ /* 0x000fe200078e0205 */
[----:B------:R-:W1:Y:S01]  /*ff00*/  LDSM.16.M88.4 R8, [R6+0xc100] ;  /* 0x00c100000608783b */ /* 0x000e620000000200 */
[----:B------:R-:W-:Y:S01]  /*ff10*/  HMMA.16816.F32 R36, R28, R32, RZ ;  /* 0x000000201c24723c */ /* 0x000fe200000018ff */
[----:B------:R-:W-:Y:S01]  /*ff20*/  IMAD.IADD R207, R2, 0x1, -R207 ;  /* 0x0000000102cf7824 */ /* 0x000fe200078e0acf */
[----:B------:R-:W-:Y:S01]  /*ff30*/  IADD3 R2, R194, 0x1, -R145 ;  /* 0x00000001c2027810 */ /* 0x000fe20007ffe891 */
[----:B------:R-:W-:Y:S01]  /*ff40*/  @P0 IMAD.HI.U32 R5, R206, c[0x0][0x2c8], RZ ;  /* 0x0000b200ce050a27 */ /* 0x000fe200078e00ff */
[----:B------:R-:W-:Y:S01]  /*ff50*/  PLOP3.LUT P0, PT, PT, PT, UP2, 0x80, 0x0 ;  /* 0x000000000000781c */ /* 0x000fe20003f0f028 */
[----:B------:R-:W-:Y:S01]  /*ff60*/  LDSM.16.M88.4 R64, [R6+0xd900] ;  /* 0x00d900000640783b */ /* 0x000fe20000000200 */
[----:B------:R-:W-:-:S02]  /*ff70*/  MOV R0, R206 ;  /* 0x000000ce00007202 */ /* 0x000fc40000000f00 */
[C---:B------:R-:W-:Y:S01]  /*ff80*/  HMMA.16816.F32 R32, R28.reuse, R34, RZ ;  /* 0x000000221c20723c */ /* 0x040fe200000018ff */
[----:B------:R-:W-:Y:S01]  /*ff90*/  LDSM.16.M88.4 R76, [R6+0xe900] ;  /* 0x00e90000064c783b */ /* 0x000fe20000000200 */
[----:B------:R-:W-:Y:S02]  /*ffa0*/  SHF.L.U32 R207, R207, 0x1, RZ ;  /* 0x00000001cfcf7819 */ /* 0x000fe400000006ff */
[----:B------:R-:W-:Y:S02]  /*ffb0*/  ISETP.GE.AND P2, PT, R195, 0x1, PT ;  /* 0x00000001c300780c */ /* 0x000fe40003f46270 */
[----:B------:R-:W-:Y:S02]  /*ffc0*/  IADD3 R7, -R197, R2, -R207 ;  /* 0x00000002c5077210 */ /* 0x000fe40007ffe9cf */
[----:B------:R-:W-:Y:S01]  /*ffd0*/  HMMA.16816.F32 R72, R28, R24, RZ ;  /* 0x000000181c48723c */ /* 0x000fe200000018ff */
[----:B------:R-:W-:Y:S02]  /*ffe0*/  @P0 SHF.R.U32.HI R0, RZ, c[0x0][0x2cc], R5 ;  /* 0x0000b300ff000a19 */ /* 0x000fe40000011605 */
[----:B------:R-:W-:-:S02]  /*fff0*/  IADD3 R5, R193, R88, RZ ;  /* 0x00000058c1057210 */ /* 0x000fc40007ffe0ff */
[----:B------:R-:W-:-:S03]  /*10000*/  IADD3 R2, -R207, R194, -R145 ;  /* 0x000000c2cf027210 */ /* 0x000fc60007ffe991 */
[----:B------:R-:W-:Y:S01]  /*10010*/  HMMA.16816.F32 R28, R28, R26, RZ ;  /* 0x0000001a1c1c723c */ /* 0x000fe200000018ff */
[----:B------:R-:W2:Y:S07]  /*10020*/  LDSM.16.M88.4 R24, [R6+0xc900] ;  /* 0x00c900000618783b */ /* 0x000eae0000000200 */
[C---:B------:R-:W-:Y:S08]  /*10030*/  HMMA.16816.F32 R16, R68.reuse, R20, R16 ;  /* 0x000000144410723c */ /* 0x040ff00000001810 */
[C---:B------:R-:W-:Y:S01]  /*10040*/  HMMA.16816.F32 R48, R68.reuse, R22, R48 ;  /* 0x000000164430723c */ /* 0x040fe20000001830 */
[----:B------:R-:W3:Y:S07]  /*10050*/  LDSM.16.M88.4 R20, [R6+0xd100] ;  /* 0x00d100000614783b */ /* 0x000eee0000000200 */
        /* <DEDUP_REMOVED lines=9> */
[----:B------:R-:W-:Y:S03]  /*100f0*/  LDSM.16.M88.4 R28, [R5+0xd100] ;  /* 0x00d10000051c783b */ /* 0x000fe60000000200 */
[C---:B-1----:R-:W-:Y:S08]  /*10100*/  HMMA.16816.F32 R16, R12.reuse, R8, R16 ;  /* 0x000000080c10723c */ /* 0x042ff00000001810 */
[C---:B------:R-:W-:Y:S01]  /*10110*/  HMMA.16816.F32 R48, R12.reuse, R10, R48 ;  /* 0x0000000a0c30723c */ /* 0x040fe20000001830 */
[----:B------:R-:W1:Y:S07]  /*10120*/  LDSM.16.M88.4 R8, [R184] ;  /* 0x00000000b808783b */ /* 0x000e6e0000000200 */
        /* <DEDUP_REMOVED lines=8> */
[----:B------:R-:W4:Y:S04]  /*101b0*/  LDSM.16.M88.4 R12, [R189+0xe900] ;  /* 0x00e90000bd0c783b */ /* 0x000f280000000200 */
[----:B------:R-:W2:Y:S03]  /*101c0*/  LDSM.16.M88.4 R64, [R189+0xf100] ;  /* 0x00f10000bd40783b */ /* 0x000ea60000000200 */
[C---:B-1----:R-:W-:Y:S08]  /*101d0*/  HMMA.16816.F32 R16, R8.reuse, R60, R16 ;  /* 0x0000003c0810723c */ /* 0x042ff00000001810 */
        /* <DEDUP_REMOVED lines=8> */
[C---:B--2---:R-:W-:Y:S08]  /*10260*/  HMMA.16816.F32 R72, R8.reuse, R24, R72 ;  /* 0x000000180848723c */ /* 0x044ff00000001848 */
[----:B------:R-:W-:Y:S01]  /*10270*/  HMMA.16816.F32 R68, R8, R26, R68 ;  /* 0x0000001a0844723c */ /* 0x000fe20000001844 */
[----:B------:R-:W1:Y:S04]  /*10280*/  LDSM.16.M88.4 R24, [R88+0xe100] ;  /* 0x00e100005818783b */ /* 0x000e680000000200 */
[----:B------:R-:W2:Y:S03]  /*10290*/  LDSM.16.M88.4 R8, [R88+0xe900] ;  /* 0x00e900005808783b */ /* 0x000ea60000000200 */
[C---:B---3--:R-:W-:Y:S08]  /*102a0*/  HMMA.16816.F32 R16, R56.reuse, R20, R16 ;  /* 0x000000143810723c */ /* 0x048ff00000001810 */
[C---:B------:R-:W-:Y:S01]  /*102b0*/  HMMA.16816.F32 R48, R56.reuse, R22, R48 ;  /* 0x000000163830723c */ /* 0x040fe20000001830 */
[----:B------:R-:W-:Y:S07]  /*102c0*/  LDSM.16.M88.4 R20, [R6+0xe100] ;  /* 0x00e100000614783b */ /* 0x000fee0000000200 */
[C---:B----4-:R-:W-:Y:S08]  /*102d0*/  HMMA.16816.F32 R44, R56.reuse, R12, R44 ;  /* 0x0000000c382c723c */ /* 0x050ff0000000182c */
[C---:B------:R-:W-:Y:S01]  /*102e0*/  HMMA.16816.F32 R40, R56.reuse, R14, R40 ;  /* 0x0000000e3828723c */ /* 0x040fe20000001828 */
[----:B------:R-:W3:Y:S07]  /*102f0*/  LDSM.16.M88.4 R12, [R185+0x4000] ;  /* 0x00400000b90c783b */ /* 0x000eee0000000200 */
[C---:B------:R-:W-:Y:S08]  /*10300*/  HMMA.16816.F32 R36, R56.reuse, R64, R36 ;  /* 0x000000403824723c */ /* 0x040ff00000001824 */
[----:B------:R-:W-:Y:S01]  /*10310*/  HMMA.16816.F32 R32, R56, R66, R32 ;  /* 0x000000423820723c */ /* 0x000fe20000001820 */
[----:B------:R-:W4:Y:S07]  /*10320*/  LDSM.16.M88.4 R64, [R6+0xf100] ;  /* 0x00f100000640783b */ /* 0x000f2e0000000200 */
[C---:B-1----:R-:W-:Y:S08]  /*10330*/  HMMA.16816.F32 R16, R28.reuse, R24, R16 ;  /* 0x000000181c10723c */ /* 0x042ff00000001810 */
[----:B------:R-:W-:Y:S01]  /*10340*/  HMMA.16816.F32 R48, R28, R26, R48 ;  /* 0x0000001a1c30723c */ /* 0x000fe20000001830 */
[----:B------:R-:W-:Y:S07]  /*10350*/  LDSM.16.M88.4 R24, [R184+0x4000] ;  /* 0x00400000b818783b */ /* 0x000fee0000000200 */
[C---:B------:R-:W-:Y:S08]  /*10360*/  HMMA.16816.F32 R72, R56.reuse, R60, R72 ;  /* 0x0000003c3848723c */ /* 0x040ff00000001848 */
[----:B------:R-:W-:Y:S01]  /*10370*/  HMMA.16816.F32 R68, R56, R62, R68 ;  /* 0x0000003e3844723c */ /* 0x000fe20000001844 */
[----:B------:R-:W-:Y:S04]  /*10380*/  LDSM.16.M88.4 R60, [R6+0xf900] ;  /* 0x00f90000063c783b */ /* 0x000fe80000000200 */
[----:B------:R-:W-:Y:S03]  /*10390*/  LDSM.16.M88.4 R56, [R5+0xe900] ;  /* 0x00e900000538783b */ /* 0x000fe60000000200 */
[C---:B--2---:R-:W-:Y:S08]  /*103a0*/  HMMA.16816.F32 R44, R28.reuse, R8, R44 ;  /* 0x000000081c2c723c */ /* 0x044ff0000000182c */
[C---:B------:R-:W-:Y:S01]  /*103b0*/  HMMA.16816.F32 R40, R28.reuse, R10, R40 ;  /* 0x0000000a1c28723c */ /* 0x040fe20000001828 */
[----:B------:R-:W1:Y:S07]  /*103c0*/  LDSM.16.M88.4 R8, [R5+0xe100] ;  /* 0x00e100000508783b */ /* 0x000e6e0000000200 */
[C---:B------:R-:W-:Y:S08]  /*103d0*/  HMMA.16816.F32 R36, R28.reuse, R80, R36 ;  /* 0x000000501c24723c */ /* 0x040ff00000001824 */
[----:B------:R-:W-:Y:S01]  /*103e0*/  HMMA.16816.F32 R32, R28, R82, R32 ;  /* 0x000000521c20723c */ /* 0x000fe20000001820 */
[----:B------:R-:W-:Y:S07]  /*103f0*/  LDSM.16.M88.4 R80, [R191+0x8000] ;  /* 0x00800000bf50783b */ /* 0x000fee0000000200 */
[C---:B---3--:R-:W-:Y:S08]  /*10400*/  HMMA.16816.F32 R16, R12.reuse, R20, R16 ;  /* 0x000000140c10723c */ /* 0x048ff00000001810 */
[----:B------:R-:W-:Y:S01]  /*10410*/  HMMA.16816.F32 R48, R12, R22, R48 ;  /* 0x000000160c30723c */ /* 0x000fe20000001830 */
[----:B------:R-:W-:Y:S07]  /*10420*/  LDSM.16.M88.4 R20, [R189+0x10100] ;  /* 0x01010000bd14783b */ /* 0x000fee0000000200 */
[C---:B------:R-:W-:Y:S08]  /*10430*/  HMMA.16816.F32 R72, R28.reuse, R52, R72 ;  /* 0x000000341c48723c */ /* 0x040ff00000001848 */
[----:B------:R-:W-:Y:S01]  /*10440*/  HMMA.16816.F32 R68, R28, R54, R68 ;  /* 0x000000361c44723c */ /* 0x000fe20000001844 */
[----:B------:R-:W2:Y:S04]  /*10450*/  LDSM.16.M88.4 R52, [R5+0xf100] ;  /* 0x00f100000534783b */ /* 0x000ea80000000200 */
[----:B------:R-:W3:Y:S03]  /*10460*/  LDSM.16.M88.4 R28, [R5+0xf900] ;  /* 0x00f90000051c783b */ /* 0x000ee60000000200 */
[C---:B------:R-:W-:Y:S08]  /*10470*/  HMMA.16816.F32 R44, R12.reuse, R76, R44 ;  /* 0x0000004c0c2c723c */ /* 0x040ff0000000182c */
[C---:B------:R-:W-:Y:S01]  /*10480*/  HMMA.16816.F32 R40, R12.reuse, R78, R40 ;  /* 0x0000004e0c28723c */ /* 0x040fe20000001828 */
[----:B------:R-:W-:Y:S07]  /*10490*/  LDSM.16.M88.4 R76, [R189+0x11900] ;  /* 0x01190000bd4c783b */ /* 0x000fee0000000200 */
[C---:B----4-:R-:W-:Y:S08]  /*104a0*/  HMMA.16816.F32 R36, R12.reuse, R64, R36 ;  /* 0x000000400c24723c */ /* 0x050ff00000001824 */
        /* <DEDUP_REMOVED lines=8> */
[----:B------:R-:W4:Y:S03]  /*10530*/  LDSM.16.M88.4 R60, [R88+0x10900] ;  /* 0x01090000583c783b */ /* 0x000f260000000200 */
[C---:B------:R-:W-:Y:S08]  /*10540*/  HMMA.16816.F32 R44, R24.reuse, R56, R44 ;  /* 0x00000038182c723c */ /* 0x040ff0000000182c */
[C---:B------:R-:W-:Y:S01]  /*10550*/  HMMA.16816.F32 R40, R24.reuse, R58, R40 ;  /* 0x0000003a1828723c */ /* 0x040fe20000001828 */
[----:B------:R-:W1:Y:S07]  /*10560*/  LDSM.16.M88.4 R56, [R88+0x11100] ;  /* 0x011100005838783b */ /* 0x000e6e0000000200 */
[C---:B--2---:R-:W-:Y:S08]  /*10570*/  HMMA.16816.F32 R36, R24.reuse, R52, R36 ;  /* 0x000000341824723c */ /* 0x044ff00000001824 */
[----:B------:R-:W-:Y:S01]  /*10580*/  HMMA.16816.F32 R32, R24, R54, R32 ;  /* 0x000000361820723c */ /* 0x000fe20000001820 */
[----:B------:R-:W-:Y:S07]  /*10590*/  LDSM.16.M88.4 R52, [R88+0x11900] ;  /* 0x011900005834783b */ /* 0x000fee0000000200 */
[C---:B------:R-:W-:Y:S08]  /*105a0*/  HMMA.16816.F32 R16, R80.reuse, R20, R16 ;  /* 0x000000145010723c */ /* 0x040ff00000001810 */
[----:B------:R-:W-:Y:S01]  /*105b0*/  HMMA.16816.F32 R48, R80, R22, R48 ;  /* 0x000000165030723c */ /* 0x000fe20000001830 */
[----:B------:R-:W-:Y:S07]  /*105c0*/  LDSM.16.M88.4 R20, [R6+0x10900] ;  /* 0x010900000614783b */ /* 0x000fee0000000200 */
[C---:B---3--:R-:W-:Y:S08]  /*105d0*/  HMMA.16816.F32 R72, R24.reuse, R28, R72 ;  /* 0x0000001c1848723c */ /* 0x048ff00000001848 */
[----:B------:R-:W-:Y:S01]  /*105e0*/  HMMA.16816.F32 R68, R24, R30, R68 ;  /* 0x0000001e1844723c */ /* 0x000fe20000001844 */
[----:B------:R-:W-:Y:S04]  /*105f0*/  LDSM.16.M88.4 R28, [R185+0x8000] ;  /* 0x00800000b91c783b */ /* 0x000fe80000000200 */
[----:B------:R-:W2:Y:S03]  /*10600*/  LDSM.16.M88.4 R24, [R6+0x10100] ;  /* 0x010100000618783b */ /* 0x000ea60000000200 */
[C---:B-1----:R-:W-:Y:S08]  /*10610*/  HMMA.16816.F32 R44, R80.reuse, R12, R44 ;  /* 0x0000000c502c723c */ /* 0x042ff0000000182c */
[C---:B------:R-:W-:Y:S01]  /*10620*/  HMMA.16816.F32 R40, R80.reuse, R14, R40 ;  /* 0x0000000e5028723c */ /* 0x040fe20000001828 */
[----:B------:R-:W-:Y:S07]  /*10630*/  LDSM.16.M88.4 R12, [R184+0x8000] ;  /* 0x00800000b80c783b */ /* 0x000fee0000000200 */
[----:B------:R-:W-:Y:S08]  /*10640*/  HMMA.16816.F32 R36, R80, R8, R36 ;  /* 0x000000085024723c */ /* 0x000ff00000001824 */
[----:B------:R-:W-:Y:S08]  /*10650*/  HMMA.16816.F32 R16, R64, R84, R16 ;  /* 0x000000544010723c */ /* 0x000ff00000001810 */
[----:B------:R-:W-:Y:S01]  /*10660*/  HMMA.16816.F32 R32, R80, R10, R32 ;  /* 0x0000000a5020723c */ /* 0x000fe20000001820 */
[----:B------:R-:W1:Y:S07]  /*10670*/  LDSM.16.M88.4 R8, [R5+0x10100] ;  /* 0x010100000508783b */ /* 0x000e6e0000000200 */
[----:B------:R-:W-:Y:S08]  /*10680*/  HMMA.16816.F32 R48, R64, R86, R48 ;  /* 0x000000564030723c */ /* 0x000ff00000001830 */
[C---:B------:R-:W-:Y:S08]  /*10690*/  HMMA.16816.F32 R72, R80.reuse, R76, R72 ;  /* 0x0000004c5048723c */ /* 0x040ff00000001848 */
[----:B------:R-:W-:Y:S08]  /*106a0*/  HMMA.16816.F32 R68, R80, R78, R68 ;  /* 0x0000004e5044723c */ /* 0x000ff00000001844 */
[C---:B----4-:R-:W-:Y:S08]  /*106b0*/  HMMA.16816.F32 R44, R64.reuse, R60, R44 ;  /* 0x0000003c402c723c */ /* 0x050ff0000000182c */
[C---:B------:R-:W-:Y:S01]  /*106c0*/  HMMA.16816.F32 R40, R64.reuse, R62, R40 ;  /* 0x0000003e4028723c */ /* 0x040fe20000001828 */
[----:B------:R-:W3:Y:S07]  /*106d0*/  LDSM.16.M88.4 R60, [R6+0x11100] ;  /* 0x01110000063c783b */ /* 0x000eee0000000200 */
[----:B------:R-:W-:Y:S08]  /*106e0*/  HMMA.16816.F32 R36, R64, R56, R36 ;  /* 0x000000384024723c */ /* 0x000ff00000001824 */
[----:B--2---:R-:W-:Y:S08]  /*106f0*/  HMMA.16816.F32 R16, R28, R24, R16 ;  /* 0x000000181c10723c */ /* 0x004ff00000001810 */
[----:B------:R-:W-:Y:S01]  /*10700*/  HMMA.16816.F32 R32, R64, R58, R32 ;  /* 0x0000003a4020723c */ /* 0x000fe20000001820 */
[----:B------:R2:W4:Y:S07]  /*10710*/  LDSM.16.M88.4 R56, [R6+0x11900] ;  /* 0x011900000638783b */ /* 0x00052e0000000200 */
[----:B------:R-:W-:Y:S01]  /*10720*/  HMMA.16816.F32 R48, R28, R26, R48 ;  /* 0x0000001a1c30723c */ /* 0x000fe20000001830 */
[----:B------:R-:W-:Y:S07]  /*10730*/  LDSM.16.M88.4 R24, [R5+0x11100] ;  /* 0x011100000518783b */ /* 0x000fee0000000200 */
[C---:B------:R-:W-:Y:S01]  /*10740*/  HMMA.16816.F32 R76, R64.reuse, R52, R72 ;  /* 0x00000034404c723c */ /* 0x040fe20000001848 */
[----:B------:R-:W2:Y:S07]  /*10750*/  LDSM.16.M88.4 R72, [R5+0x10900] ;  /* 0x010900000548783b */ /* 0x000eae0000000200 */
[----:B------:R-:W-:Y:S08]  /*10760*/  HMMA.16816.F32 R68, R64, R54, R68 ;  /* 0x000000364044723c */ /* 0x000ff00000001844 */
[C---:B-1----:R-:W-:Y:S08]  /*10770*/  HMMA.16816.F32 R16, R12.reuse, R8, R16 ;  /* 0x000000080c10723c */ /* 0x042ff00000001810 */
[----:B------:R-:W-:Y:S01]  /*10780*/  HMMA.16816.F32 R48, R12, R10, R48 ;  /* 0x0000000a0c30723c */ /* 0x000fe20000001830 */
[----:B------:R1:W4:Y:S07]  /*10790*/  LDSM.16.M88.4 R8, [R5+0x11900] ;  /* 0x011900000508783b */ /* 0x00032e0000000200 */
[C---:B------:R-:W-:Y:S08]  /*107a0*/  HMMA.16816.F32 R44, R28.reuse, R20, R44 ;  /* 0x000000141c2c723c */ /* 0x040ff0000000182c */
[----:B------:R-:W-:Y:S01]  /*107b0*/  HMMA.16816.F32 R40, R28, R22, R40 ;  /* 0x000000161c28723c */ /* 0x000fe20000001828 */
[----:B--2---:R-:W-:-:S02]  /*107c0*/  FMUL.FTZ R6, R16, c[0x0][0x320] ;  /* 0x0000c80010067a20 */ /* 0x004fc40000410000 */
[----:B------:R-:W-:Y:S02]  /*107d0*/  FMUL.FTZ R16, R18, c[0x0][0x320] ;  /* 0x0000c80012107a20 */ /* 0x000fe40000410000 */
[----:B------:R-:W-:Y:S02]  /*107e0*/  FMUL.FTZ R17, R17, c[0x0][0x320] ;  /* 0x0000c80011117a20 */ /* 0x000fe40000410000 */
[----:B------:R-:W2:Y:S01]  /*107f0*/  MUFU.TANH R6, R6 ;  /* 0x0000000600067308 */ /* 0x000ea20000002400 */
[----:B---3--:R-:W-:Y:S01]  /*10800*/  HMMA.16816.F32 R36, R28, R60, R36 ;  /* 0x0000003c1c24723c */ /* 0x008fe20000001824 */
[----:B------:R-:W-:Y:S02]  /*10810*/  FMUL.FTZ R18, R48, c[0x0][0x320] ;  /* 0x0000c80030127a20 */ /* 0x000fe40000410000 */
[----:B-1----:R-:W-:-:S04]  /*10820*/  FMUL.FTZ R5, R49, c[0x0][0x320] ;  /* 0x0000c80031057a20 */ /* 0x002fc80000410000 */
[----:B------:R-:W1:Y:S01]  /*10830*/  MUFU.TANH R17, R17 ;  /* 0x0000001100117308 */ /* 0x000e620000002400 */
[C---:B------:R-:W-:Y:S07]  /*10840*/  HMMA.16816.F32 R32, R28.reuse, R62, R32 ;  /* 0x0000003e1c20723c */ /* 0x040fee0000001820 */
[----:B------:R-:W3:Y:S01]  /*10850*/  MUFU.TANH R16, R16 ;  /* 0x0000001000107308 */ /* 0x000ee20000002400 */
[C---:B----4-:R-:W-:Y:S07]  /*10860*/  HMMA.16816.F32 R76, R28.reuse, R56, R76 ;  /* 0x000000381c4c723c */ /* 0x050fee000000184c */
[----:B------:R-:W4:Y:S01]  /*10870*/  MUFU.TANH R18, R18 ;  /* 0x0000001200127308 */ /* 0x000f220000002400 */
[----:B------:R-:W-:Y:S07]  /*10880*/  HMMA.16816.F32 R68, R28, R58, R68 ;  /* 0x0000003a1c44723c */ /* 0x000fee0000001844 */
[----:B------:R-:W1:Y:S01]  /*10890*/  MUFU.TANH R5, R5 ;  /* 0x0000000500057308 */ /* 0x000e620000002400 */
[C---:B------:R-:W-:Y:S08]  /*108a0*/  HMMA.16816.F32 R44, R12.reuse, R72, R44 ;  /* 0x000000480c2c723c */ /* 0x040ff0000000182c */
[C---:B------:R-:W-:Y:S08]  /*108b0*/  HMMA.16816.F32 R40, R12.reuse, R74, R40 ;  /* 0x0000004a0c28723c */ /* 0x040ff00000001828 */
[C---:B------:R-:W-:Y:S08]  /*108c0*/  HMMA.16816.F32 R36, R12.reuse, R24, R36 ;  /* 0x000000180c24723c */ /* 0x040ff00000001824 */
[----:B------:R-:W-:Y:S01]  /*108d0*/  HMMA.16816.F32 R32, R12, R26, R32 ;  /* 0x0000001a0c20723c */ /* 0x000fe20000001820 */
[----:B------:R-:W-:-:S02]  /*108e0*/  FMUL.FTZ R23, R44, c[0x0][0x320] ;  /* 0x0000c8002c177a20 */ /* 0x000fc40000410000 */
[----:B------:R-:W-:-:S04]  /*108f0*/  FMUL.FTZ R22, R45, c[0x0][0x320] ;  /* 0x0000c8002d167a20 */ /* 0x000fc80000410000 */
[----:B------:R-:W1:Y:S01]  /*10900*/  MUFU.TANH R23, R23 ;  /* 0x0000001700177308 */ /* 0x000e620000002400 */
[----:B------:R-:W-:Y:S01]  /*10910*/  HMMA.16816.F32 R76, R12, R8, R76 ;  /* 0x000000080c4c723c */ /* 0x000fe2000000184c */
[----:B------:R-:W-:-:S06]  /*10920*/  FMUL.FTZ R40, R40, c[0x0][0x320] ;  /* 0x0000c80028287a20 */ /* 0x000fcc0000410000 */
[----:B------:R-:W-:Y:S01]  /*10930*/  FMUL.FTZ R9, R41, c[0x0][0x320] ;  /* 0x0000c80029097a20 */ /* 0x000fe20000410000 */
[----:B------:R-:W-:Y:S01]  /*10940*/  HMMA.16816.F32 R68, R12, R10, R68 ;  /* 0x0000000a0c44723c */ /* 0x000fe20000001844 */
[----:B------:R-:W1:Y:S01]  /*10950*/  SHFL.IDX PT, R10, R0, RZ, 0x1c1f ;  /* 0x001c1fff000a7589 */ /* 0x000e6200000e0000 */
[----:B------:R-:W-:Y:S01]  /*10960*/  FMUL.FTZ R36, R36, c[0x0][0x320] ;  /* 0x0000c80024247a20 */ /* 0x000fe20000410000 */
[----:B------:R-:W1:Y:S01]  /*10970*/  MUFU.TANH R22, R22 ;  /* 0x0000001600167308 */ /* 0x000e620000002400 */
[----:B------:R-:W-:-:S03]  /*10980*/  FMUL.FTZ R37, R37, c[0x0][0x320] ;  /* 0x0000c80025257a20 */ /* 0x000fc60000410000 */
[C---:B------:R-:W-:Y:S01]  /*10990*/  IADD3 R11, R7.reuse, c[0x0][0x328], RZ ;  /* 0x0000ca00070b7a10 */ /* 0x040fe20007ffe0ff */
[----:B------:R-:W-:Y:S01]  /*109a0*/  FMUL.FTZ R32, R32, c[0x0][0x320] ;  /* 0x0000c80020207a20 */ /* 0x000fe20000410000 */
[----:B------:R-:W-:Y:S01]  /*109b0*/  IADD3 R7, R7, UR4, RZ ;  /* 0x0000000407077c10 */ /* 0x000fe2000fffe0ff */
[----:B------:R-:W-:Y:S01]  /*109c0*/  FMUL.FTZ R33, R33, c[0x0][0x320] ;  /* 0x0000c80021217a20 */ /* 0x000fe20000410000 */
[----:B------:R2:W2:Y:S05]  /*109d0*/  MUFU.TANH R8, R40 ;  /* 0x0000002800087308 */ /* 0x0004aa0000002400 */
[----:B------:R-:W-:Y:S02]  /*109e0*/  FMUL.FTZ R76, R76, c[0x0][0x320] ;  /* 0x0000c8004c4c7a20 */ /* 0x000fe40000410000 */
[----:B------:R-:W-:Y:S01]  /*109f0*/  FMUL.FTZ R77, R77, c[0x0][0x320] ;  /* 0x0000c8004d4d7a20 */ /* 0x000fe20000410000 */
[----:B------:R-:W2:Y:S05]  /*10a00*/  MUFU.TANH R9, R9 ;  /* 0x0000000900097308 */ /* 0x000eaa0000002400 */
[----:B------:R-:W-:Y:S01]  /*10a10*/  FMUL.FTZ R68, R68, c[0x0][0x320] ;  /* 0x0000c80044447a20 */ /* 0x000fe20000410000 */
[----:B-1----:R-:W-:Y:S01]  /*10a20*/  IADD3 R13, R7, R10, RZ ;  /* 0x0000000a070d7210 */ /* 0x002fe20007ffe0ff */
[----:B------:R-:W-:Y:S01]  /*10a30*/  FMUL.FTZ R69, R69, c[0x0][0x320] ;  /* 0x0000c80045457a20 */ /* 0x000fe20000410000 */
[----:B------:R1:W1:Y:S01]  /*10a40*/  MUFU.TANH R162, R36 ;  /* 0x0000002400a27308 */ /* 0x0002620000002400 */
[----:B------:R-:W-:-:S05]  /*10a50*/  IMAD.IADD R15, R11, 0x1, R10 ;  /* 0x000000010b0f7824 */ /* 0x000fca00078e020a */
[----:B------:R-:W-:Y:S02]  /*10a60*/  IMNMX R15, R15, R2, PT ;  /* 0x000000020f0f7217 */ /* 0x000fe40003800200 */
[----:B------:R1:W1:Y:S08]  /*10a70*/  MUFU.TANH R168, R32 ;  /* 0x0000002000a87308 */ /* 0x0002700000002400 */
[----:B------:R1:W1:Y:S08]  /*10a80*/  MUFU.TANH R164, R33 ;  /* 0x0000002100a47308 */ /* 0x0002700000002400 */
[----:B------:R1:W1:Y:S08]  /*10a90*/  MUFU.TANH R174, R76 ;  /* 0x0000004c00ae7308 */ /* 0x0002700000002400 */
[----:B------:R1:W1:Y:S08]  /*10aa0*/  MUFU.TANH R172, R77 ;  /* 0x0000004d00ac7308 */ /* 0x0002700000002400 */
[----:B------:R1:W1:Y:S08]  /*10ab0*/  MUFU.TANH R142, R68 ;  /* 0x00000044008e7308 */ /* 0x0002700000002400 */
[----:B------:R1:W1:Y:S08]  /*10ac0*/  MUFU.TANH R140, R69 ;  /* 0x00000045008c7308 */ /* 0x0002700000002400 */
[----:B------:R1:W1:Y:S01]  /*10ad0*/  MUFU.TANH R170, R37 ;  /* 0x0000002500aa7308 */ /* 0x0002620000002400 */
        /* <DEDUP_REMOVED lines=12> */
.L_x_1159:
[----:B------:R-:W-:-:S04]  /*10ba0*/  MOV R10, 0x1 ;  /* 0x00000001000a7802 */ /* 0x000fc80000000f00 */
[----:B------:R-:W-:-:S13]  /*10bb0*/  ISETP.NE.AND P0, PT, R10, c[0x0][0x32c], PT ;  /* 0x0000cb000a007a0c */ /* 0x000fda0003f05270 */
[----:B------:R-:W-:-:S05]  /*10bc0*/  @P0 IMAD.HI.U32 R10, R12, c[0x0][0x330], RZ ;  /* 0x0000cc000c0a0a27 */ /* 0x000fca00078e00ff */
[----:B------:R-:W-:Y:S02]  /*10bd0*/  @P0 SHF.R.U32.HI R12, RZ, c[0x0][0x334], R10 ;  /* 0x0000cd00ff0c0a19 */ /* 0x000fe4000001160a */
.L_x_1160:
[----:B------:R-:W-:Y:S05]  /*10be0*/  BSYNC B0 ;  /* 0x0000000000007941 */ /* 0x000fea0003800000 */
.L_x_1158:
[----:B------:R-:W-:-:S04]  /*10bf0*/  IMAD R12, R12, c[0x0][0x32c], -R145 ;  /* 0x0000cb000c0c7a24 */ /* 0x000fc800078e0a91 */
[----:B------:R-:W-:-:S05]  /*10c00*/  IMAD.IADD R12, R12, 0x1, -R207 ;  /* 0x000000010c0c7824 */ /* 0x000fca00078e0acf */
[----:B------:R-:W-:Y:S02]  /*10c10*/  IADD3 R10, R12, c[0x0][0x32c], RZ ;  /* 0x0000cb000c0a7a10 */ /* 0x000fe40007ffe0ff */
[----:B------:R-:W-:Y:S02]  /*10c20*/  IMNMX R13, R13, R12, !PT ;  /* 0x0000000c0d0d7217 */ /* 0x000fe40007800200 */
[----:B------:R-:W-:Y:S02]  /*10c30*/  IMNMX R15, R15, R10, PT ;  /* 0x0000000a0f0f7217 */ /* 0x000fe40003800200 */
.L_x_1157:
[----:B--234-:R-:W-:Y:S01]  /*10c40*/  ISETP.GT.AND P1, PT, R147, RZ, PT ;  /* 0x000000ff9300720c */ /* 0x01cfe20003f24270 */
[----:B------:R-:W-:Y:S02]  /*10c50*/  FMUL.FTZ R39, R39, c[0x0][0x320] ;  /* 0x0000c80027277a20 */ /* 0x000fe40000410000 */
[----:B------:R-:W-:Y:S01]  /*10c60*/  FMUL.FTZ R34, R34, c[0x0][0x320] ;  /* 0x0000c80022227a20 */ /* 0x000fe20000410000 */
        /* <DEDUP_REMOVED lines=10> */
[----:B------:R-:W-:Y:S01]  /*10d10*/  FMUL.FTZ R38, R38, c[0x0][0x320] ;  /* 0x0000c80026267a20 */ /* 0x000fe20000410000 */
[----:B------:R2:W4:Y:S02]  /*10d20*/  MUFU.TANH R179, R34 ;  /* 0x0000002200b37308 */ /* 0x0005240000002400 */
        /* <DEDUP_REMOVED lines=12> */
[----:B------:R-:W-:Y:S01]  /*10df0*/  FMUL.FTZ R5, R51, c[0x0][0x320] ;  /* 0x0000c80033057a20 */ /* 0x000fe20000410000 */
[----:B------:R-:W-:Y:S01]  /*10e00*/  ISETP.GT.AND P0, PT, R13, 0x10, P1 ;  /* 0x000000100d00780c */ /* 0x000fe20000f04270 */
[----:B------:R2:W1:Y:S03]  /*10e10*/  MUFU.TANH R173, R78 ;  /* 0x0000004e00ad7308 */ /* 0x0004660000002400 */
[----:B------:R-:W-:-:S04]  /*10e20*/  ISETP.LT.OR P0, PT, R15, 0x11, P0 ;  /* 0x000000110f00780c */ /* 0x000fc80000701670 */
[----:B------:R-:W-:Y:S01]  /*10e30*/  FSEL R12, R23, -INF , !P0 ;  /* 0xff800000170c7808 */ /* 0x000fe20004000000 */
[----:B------:R-:W-:Y:S01]  /*10e40*/  FMUL.FTZ R23, R50, c[0x0][0x320] ;  /* 0x0000c80032177a20 */ /* 0x000fe20000410000 */
[----:B------:R-:W-:Y:S01]  /*10e50*/  ISETP.GT.AND P0, PT, R13, 0x11, P1 ;  /* 0x000000110d00780c */ /* 0x000fe20000f04270 */
[----:B------:R-:W1:Y:S03]  /*10e60*/  MUFU.TANH R5, R5 ;  /* 0x0000000500057308 */ /* 0x000e660000002400 */
[----:B------:R-:W-:-:S04]  /*10e70*/  ISETP.LT.OR P0, PT, R15, 0x12, P0 ;  /* 0x000000120f00780c */ /* 0x000fc80000701670 */
[----:B------:R-:W-:Y:S01]  /*10e80*/  FSEL R10, R22, -INF , !P0 ;  /* 0xff800000160a7808 */ /* 0x000fe20004000000 */
[----:B------:R2:W1:Y:S01]  /*10e90*/  MUFU.TANH R143, R79 ;  /* 0x0000004f008f7308 */ /* 0x0004620000002400 */
[----:B------:R-:W-:Y:S01]  /*10ea0*/  ISETP.GT.AND P0, PT, R13, 0x18, P1 ;  /* 0x000000180d00780c */ /* 0x000fe20000f04270 */
[----:B------:R-:W5:Y:S03]  /*10eb0*/  SHFL.IDX PT, R22, R0, 0x1, 0x1c1f ;  /* 0x003c1f0000167f89 */ /* 0x000f6600000e0000 */
[----:B------:R-:W-:-:S03]  /*10ec0*/  ISETP.LT.OR P0, PT, R15, 0x19, P0 ;  /* 0x000000190f00780c */ /* 0x000fc60000701670 */
[----:B------:R-:W1:Y:S01]  /*10ed0*/  MUFU.TANH R19, R19 ;  /* 0x0000001300137308 */ /* 0x000e620000002400 */
        /* <DEDUP_REMOVED lines=8> */
[----:B------:R-:W-:Y:S01]  /*10f60*/  ISETP.LT.OR P0, PT, R15, 0x21, P0 ;  /* 0x000000210f00780c */ /* 0x000fe20000701670 */
[--C-:B-----5:R-:W-:Y:S02]  /*10f70*/  IMAD.IADD R11, R11, 0x1, R22.reuse ;  /* 0x000000010b0b7824 */ /* 0x120fe400078e0216 */
[----:B------:R-:W-:Y:S01]  /*10f80*/  IMAD.IADD R0, R7, 0x1, R22 ;  /* 0x0000000107007824 */ /* 0x000fe200078e0216 */
[----:B-1----:R-:W-:Y:S02]  /*10f90*/  FSEL R162, R162, -INF , !P0 ;  /* 0xff800000a2a27808 */ /* 0x002fe40004000000 */
[----:B------:R-:W-:Y:S01]  /*10fa0*/  ISETP.GT.AND P0, PT, R13, 0x21, P1 ;  /* 0x000000210d00780c */ /* 0x000fe20000f04270 */
[----:B------:R-:W1:Y:S01]  /*10fb0*/  MUFU.TANH R9, R9 ;  /* 0x0000000900097308 */ /* 0x000e620000002400 */
[----:B------:R-:W-:Y:S02]  /*10fc0*/  IMNMX R2, R11, R2, PT ;  /* 0x000000020b027217 */ /* 0x000fe40003800200 */
        /* <DEDUP_REMOVED lines=20> */
[----:B------:R-:W-:-:S03]  /*11110*/  FMUL.FTZ R13, R47, c[0x0][0x320] ;  /* 0x0000c8002f0d7a20 */ /* 0x000fc60000410000 */
[----:B------:R-:W-:Y:S01]  /*11120*/  ISETP.LT.OR P0, PT, R15, 0x3a, P0 ;  /* 0x0000003a0f00780c */ /* 0x000fe20000701670 */
[----:B------:R-:W-:Y:S02]  /*11130*/  FMUL.FTZ R15, R46, c[0x0][0x320] ;  /* 0x0000c8002e0f7a20 */ /* 0x000fe40000410000 */
[----:B------:R-:W1:Y:S01]  /*11140*/  MUFU.TANH R13, R13 ;  /* 0x0000000d000d7308 */ /* 0x000e620000002400 */
[----:B------:R-:W-:-:S07]  /*11150*/  FSEL R140, R140, -INF , !P0 ;  /* 0xff8000008c8c7808 */ /* 0x000fce0004000000 */
[----:B------:R-:W1:Y:S01]  /*11160*/  MUFU.TANH R15, R15 ;  /* 0x0000000f000f7308 */ /* 0x000e620000002400 */
        /* <DEDUP_REMOVED lines=12> */
.L_x_1163:
[----:B------:R-:W-:-:S04]  /*11230*/  MOV R7, 0x1 ;  /* 0x0000000100077802 */ /* 0x000fc80000000f00 */
[----:B------:R-:W-:-:S13]  /*11240*/  ISETP.NE.AND P0, PT, R7, c[0x0][0x32c], PT ;  /* 0x0000cb0007007a0c */ /* 0x000fda0003f05270 */
[----:B------:R-:W-:-:S05]  /*11250*/  @P0 IMAD.HI.U32 R7, R22, c[0x0][0x330], RZ ;  /* 0x0000cc0016070a27 */ /* 0x000fca00078e00ff */
[----:B------:R-:W-:Y:S02]  /*11260*/  @P0 SHF.R.U32.HI R22, RZ, c[0x0][0x334], R7 ;  /* 0x0000cd00ff160a19 */ /* 0x000fe40000011607 */
.L_x_1164:
[----:B------:R-:W-:Y:S05]  /*11270*/  BSYNC B0 ;  /* 0x0000000000007941 */ /* 0x000fea0003800000 */
.L_x_1162:
[----:B------:R-:W-:-:S04]  /*11280*/  IMAD R22, R22, c[0x0][0x32c], -R145 ;  /* 0x0000cb0016167a24 */ /* 0x000fc800078e0a91 */
[----:B------:R-:W-:-:S05]  /*11290*/  IMAD.IADD R11, R22, 0x1, -R207 ;  /* 0x00000001160b7824 */ /* 0x000fca00078e0acf */
[----:B------:R-:W-:Y:S02]  /*112a0*/  IADD3 R7, R11, c[0x0][0x32c], RZ ;  /* 0x0000cb000b077a10 */ /* 0x000fe40007ffe0ff */
[----:B------:R-:W-:Y:S02]  /*112b0*/  IMNMX R0, R0, R11, !PT ;  /* 0x0000000b00007217 */ /* 0x000fe40007800200 */
[----:B------:R-:W-:Y:S02]  /*112c0*/  IMNMX R2, R2, R7, PT ;  /* 0x0000000702027217 */ /* 0x000fe40003800200 */
.L_x_1161:
[----:B--234-:R-:W-:Y:S01]  /*112d0*/  ISETP.GT.AND P0, PT, R0, 0x1, P1 ;  /* 0x000000010000780c */ /* 0x01cfe20000f04270 */
        /* <DEDUP_REMOVED lines=11> */
[----:B-1----:R-:W-:Y:S02]  /*11390*/  FSEL R7, R23, -INF , !P0 ;  /* 0xff80000017077808 */ /* 0x002fe40004000000 */
[----:B------:R-:W-:-:S04]  /*113a0*/  ISETP.GT.AND P0, PT, R0, 0x9, P1 ;  /* 0x000000090000780c */ /* 0x000fc80000f04270 */
[----:B------:R-:W-:Y:S01]  /*113b0*/  ISETP.LT.OR P0, PT, R2, 0xa, P0 ;  /* 0x0000000a0200780c */ /* 0x000fe20000701670 */
        /* <DEDUP_REMOVED lines=29> */
[----:B------:R-:W-:Y:S01]  /*11590*/  ISETP.LT.OR P0, PT, R2, 0x21, P0 ;  /* 0x000000210200780c */ /* 0x000fe20000701670 */
[----:B------:R-:W-:Y:S01]  /*115a0*/  LDSM.16.MT88.4 R32, [R134+0x900] ;  /* 0x000900008620783b */ /* 0x000fe20000004200 */
[----:B------:R-:W-:Y:S02]  /*115b0*/  FMNMX.FTZ R19, R12, R19, !PT ;  /* 0x000000130c137209 */ /* 0x000fe40007810000 */
[----:B------:R-:W-:Y:S01]  /*115c0*/  FSEL R181, R181, -INF , !P0 ;  /* 0xff800000b5b57808 */ /* 0x000fe20004000000 */
[----:B------:R-:W-:Y:S01]  /*115d0*/  LDSM.16.MT88.4 R28, [R160+0x900] ;  /* 0x00090000a01c783b */ /* 0x000fe20000004200 */
[----:B------:R-:W-:Y:S02]  /*115e0*/  ISETP.GT.AND P0, PT, R0, 0x21, P1 ;  /* 0x000000210000780c */ /* 0x000fe40000f04270 */
[----:B------:R-:W-:Y:S01]  /*115f0*/  FMNMX.FTZ R19, R10, R19, !PT ;  /* 0x000000130a137209 */ /* 0x000fe20007810000 */
[----:B------:R-:W-:Y:S01]  /*11600*/  LDSM.16.MT88.4 R24, [R169+0x2900] ;  /* 0x00290000a918783b */ /* 0x000fe20000004200 */
[----:B------:R-:W-:-:S02]  /*11610*/  ISETP.LT.OR P0, PT, R2, 0x22, P0 ;  /* 0x000000220200780c */ /* 0x000fc40000701670 */
[----:B------:R-:W-:Y:S02]  /*11620*/  FMNMX.FTZ R19, R8, R19, !PT ;  /* 0x0000001308137209 */ /* 0x000fe40007810000 */
[----:B------:R-:W-:Y:S02]  /*11630*/  FSEL R171, R171, -INF , !P0 ;  /* 0xff800000abab7808 */ /* 0x000fe40004000000 */
[----:B------:R-:W-:Y:S02]  /*11640*/  ISETP.GT.AND P0, PT, R0, 0x28, P1 ;  /* 0x000000280000780c */ /* 0x000fe40000f04270 */
        /* <DEDUP_REMOVED lines=9> */
[----:B------:R-:W-:Y:S02]  /*116e0*/  ISETP.GT.AND P0, PT, R0, 0x30, P1 ;  /* 0x000000300000780c */ /* 0x000fe40000f04270 */
[----:B------:R-:W-:Y:S02]  /*116f0*/  FMNMX.FTZ R19, R164, R19, !PT ;  /* 0x00000013a4137209 */ /* 0x000fe40007810000 */
[----:B------:R-:W-:Y:S02]  /*11700*/  ISETP.LT.OR P0, PT, R2, 0x31, P0 ;  /* 0x000000310200780c */ /* 0x000fe40000701670 */
[----:B------:R-:W-:Y:S02]  /*11710*/  FMNMX.FTZ R19, R174, R19, !PT ;  /* 0x00000013ae137209 */ /* 0x000fe40007810000 */
[----:B------:R-:W-:Y:S02]  /*11720*/  FSEL R173, R173, -INF , !P0 ;  /* 0xff800000adad7808 */ /* 0x000fe40004000000 */
[----:B------:R-:W-:-:S02]  /*11730*/  ISETP.GT.AND P0, PT, R0, 0x31, P1 ;  /* 0x000000310000780c */ /* 0x000fc40000f04270 */
[----:B------:R-:W-:Y:S02]  /*11740*/  FMNMX.FTZ R19, R172, R19, !PT ;  /* 0x00000013ac137209 */ /* 0x000fe40007810000 */
[----:B------:R-:W-:Y:S02]  /*11750*/  ISETP.LT.OR P0, PT, R2, 0x32, P0 ;  /* 0x000000320200780c */ /* 0x000fe40000701670 */
[----:B------:R-:W-:Y:S02]  /*11760*/  FMNMX.FTZ R19, R142, R19, !PT ;  /* 0x000000138e137209 */ /* 0x000fe40007810000 */
        /* <DEDUP_REMOVED lines=11> */
[----:B------:R-:W-:Y:S01]  /*11820*/  ISETP.LT.OR P0, PT, R2, 0x3a, P0 ;  /* 0x0000003a0200780c */ /* 0x000fe20000701670 */
[----:B------:R-:W1:Y:S01]  /*11830*/  SHFL.BFLY PT, R19, R0, 0x2, 0x1f ;  /* 0x0c401f0000137f89 */ /* 0x000e6200000e0000 */
[----:B------:R-:W-:-:S02]  /*11840*/  FMNMX.FTZ R22, R5, R22, !PT ;  /* 0x0000001605167209 */ /* 0x000fc40007810000 */
[----:B------:R-:W-:Y:S02]  /*11850*/  FSEL R167, R167, -INF , !P0 ;  /* 0xff800000a7a77808 */ /* 0x000fe40004000000 */
        /* <DEDUP_REMOVED lines=14> */
[----:B-1----:R-:W-:-:S03]  /*11940*/  FMNMX.FTZ R2, R19, R2, !PT ;  /* 0x0000000213027209 */ /* 0x002fc60007810000 */
[----:B------:R-:W1:Y:S01]  /*11950*/  SHFL.BFLY PT, R19, R22, 0x2, 0x1f ;  /* 0x0c401f0016137f89 */ /* 0x000e6200000e0000 */
        /* <DEDUP_REMOVED lines=21> */
[--C-:B------:R-:W-:Y:S02]  /*11ab0*/  FFMA.FTZ R174, R174, c[0x0][0x2d0], -R177.reuse ;  /* 0x0000b400aeae7a23 */ /* 0x100fe400000108b1 */
[----:B------:R-:W-:-:S05]  /*11ac0*/  FFMA.FTZ R209, R140, c[0x0][0x2d0], -R177 ;  /* 0x0000b4008cd17a23 */ /* 0x000fca00000108b1 */
        /* <DEDUP_REMOVED lines=14> */
[--C-:B------:R-:W-:Y:S02]  /*11bb0*/  FFMA.FTZ R158, R17, c[0x0][0x2d0], -R166.reuse ;  /* 0x0000b400119e7a23 */ /* 0x100fe400000108a6 */
[--C-:B------:R-:W-:Y:S01]  /*11bc0*/  FFMA.FTZ R161, R7, c[0x0][0x2d0], -R166.reuse ;  /* 0x0000b40007a17a23 */ /* 0x100fe200000108a6 */
[----:B------:R-:W-:Y:S01]  /*11bd0*/  LDSM.16.MT88.4 R16, [R134+0x2900] ;  /* 0x002900008610783b */ /* 0x000fe20000004200 */
[--C-:B------:R-:W-:Y:S02]  /*11be0*/  FFMA.FTZ R152, R5, c[0x0][0x2d0], -R166.reuse ;  /* 0x0000b40005987a23 */ /* 0x100fe400000108a6 */
[--C-:B------:R-:W-:Y:S01]  /*11bf0*/  FFMA.FTZ R146, R11, c[0x0][0x2d0], -R166.reuse ;  /* 0x0000b4000b927a23 */ /* 0x100fe200000108a6 */
[----:B------:R-:W1:Y:S01]  /*11c00*/  LDSM.16.MT88.4 R4, [R4+0x4100] ;  /* 0x004100000404783b */ /* 0x000e620000004200 */
[----:B------:R-:W-:Y:S01]  /*11c10*/  MUFU.EX2 R159, R159 ;  /* 0x0000009f009f7308 */ /* 0x000fe20000000800 */
[----:B------:R-:W-:-:S02]  /*11c20*/  FFMA.FTZ R3, R9, c[0x0][0x2d0], -R166 ;  /* 0x0000b40009037a23 */ /* 0x000fc400000108a6 */
[----:B------:R-:W2:Y:S01]  /*11c30*/  LDSM.16.MT88.4 R8, [R135+0x2900] ;  /* 0x002900008708783b */ /* 0x000ea20000004200 */
[--C-:B------:R-:W-:Y:S02]  /*11c40*/  FFMA.FTZ R153, R15, c[0x0][0x2d0], -R166.reuse ;  /* 0x0000b4000f997a23 */ /* 0x100fe400000108a6 */
[--C-:B------:R-:W-:Y:S02]  /*11c50*/  FFMA.FTZ R148, R13, c[0x0][0x2d0], -R166.reuse ;  /* 0x0000b4000d947a23 */ /* 0x100fe400000108a6 */
[----:B------:R-:W3:Y:S01]  /*11c60*/  MUFU.EX2 R158, R158 ;  /* 0x0000009e009e7308 */ /* 0x000ee20000000800 */
[----:B------:R-:W4:Y:S01]  /*11c70*/  LDSM.16.MT88.4 R12, [R160+0x2900] ;  /* 0x00290000a00c783b */ /* 0x000f220000004200 */
[--C-:B------:R-:W-:Y:S02]  /*11c80*/  FFMA.FTZ R168, R181, c[0x0][0x2d0], -R166.reuse ;  /* 0x0000b400b5a87a23 */ /* 0x100fe400000108a6 */
[--C-:B------:R-:W-:Y:S02]  /*11c90*/  FFMA.FTZ R171, R171, c[0x0][0x2d0], -R166.reuse ;  /* 0x0000b400abab7a23 */ /* 0x100fe400000108a6 */
[----:B------:R-:W-:-:S02]  /*11ca0*/  FFMA.FTZ R170, R179, c[0x0][0x2d0], -R166 ;  /* 0x0000b400b3aa7a23 */ /* 0x000fc400000108a6 */
[----:B------:R-:W-:Y:S01]  /*11cb0*/  MUFU.EX2 R161, R161 ;  /* 0x000000a100a17308 */ /* 0x000fe20000000800 */
[--C-:B------:R-:W-:Y:S02]  /*11cc0*/  FFMA.FTZ R175, R175, c[0x0][0x2d0], -R166.reuse ;  /* 0x0000b400afaf7a23 */ /* 0x100fe400000108a6 */
[--C-:B------:R-:W-:Y:S02]  /*11cd0*/  FFMA.FTZ R179, R172, c[0x0][0x2d0], -R177.reuse ;  /* 0x0000b400acb37a23 */ /* 0x100fe400000108b1 */
[----:B------:R-:W-:Y:S02]  /*11ce0*/  FFMA.FTZ R172, R142, c[0x0][0x2d0], -R177 ;  /* 0x0000b4008eac7a23 */ /* 0x000fe400000108b1 */
[--C-:B------:R-:W-:Y:S01]  /*11cf0*/  FFMA.FTZ R173, R173, c[0x0][0x2d0], -R166.reuse ;  /* 0x0000b400adad7a23 */ /* 0x100fe200000108a6 */
[----:B------:R-:W5:Y:S01]  /*11d00*/  MUFU.EX2 R152, R152 ;  /* 0x0000009800987308 */ /* 0x000f620000000800 */
[----:B---3--:R-:W-:Y:S01]  /*11d10*/  F2FP.PACK_AB R97, R158, R159 ;  /* 0x0000009f9e61723e */ /* 0x008fe200000000ff */
[----:B------:R-:W-:-:S02]  /*11d20*/  FFMA.FTZ R176, R143, c[0x0][0x2d0], -R166 ;  /* 0x0000b4008fb07a23 */ /* 0x000fc400000108a6 */
[--C-:B------:R-:W-:Y:S02]  /*11d30*/  FFMA.FTZ R177, R141, c[0x0][0x2d0], -R166.reuse ;  /* 0x0000b4008db17a23 */ /* 0x100fe400000108a6 */
[----:B------:R-:W-:Y:S01]  /*11d40*/  FFMA.FTZ R208, R167, c[0x0][0x2d0], -R166 ;  /* 0x0000b400a7d07a23 */ /* 0x000fe200000108a6 */
[----:B------:R-:W-:Y:S01]  /*11d50*/  LDSM.16.MT88.4 R140, [R169+0x3900] ;  /* 0x00390000a98c783b */ /* 0x000fe20000004200 */
[----:B------:R-:W-:Y:S01]  /*11d60*/  MUFU.EX2 R144, R144 ;  /* 0x0000009000907308 */ /* 0x000fe20000000800 */
[----:B------:R-:W-:Y:S01]  /*11d70*/  FADD.FTZ R158, R159, R158 ;  /* 0x0000009e9f9e7221 */ /* 0x000fe20000010000 */
[----:B-----5:R-:W-:-:S06]  /*11d80*/  F2FP.PACK_AB R99, R152, R161 ;  /* 0x000000a19863723e */ /* 0x020fcc00000000ff */
        /* <DEDUP_REMOVED lines=200> */
[----:B------:R-:W-:Y:S02]  /*12a10*/  LOP3.LUT R14, R14, 0xf, RZ, 0xc0, !PT ;  /* 0x0000000f0e0e7812 */ /* 0x000fe400078ec0ff */
[----:B------:R-:W-:Y:S01]  /*12a20*/  ISETP.GE.AND P6, PT, R204, c[0x0][0x1d4], PT ;  /* 0x00007500cc007a0c */ /* 0x000fe20003fc6270 */
        /* <DEDUP_REMOVED lines=50> */
.L_x_1165:
[----:B------:R-:W-:Y:S01]  /*12d50*/  ULDC.64 UR4, c[0x0][0x2c8] ;  /* 0x0000b20000047ab9 */ /* 0x000fe20000000a00 */
[----:B------:R-:W-:Y:S01]  /*12d60*/  IMAD.IADD R3, R194, 0x1, -R197 ;  /* 0x00000001c2037824 */ /* 0x000fe200078e0ac5 */
[----:B------:R-:W-:Y:S01]  /*12d70*/  UIMAD.WIDE.U32 UR22, UR15, UR4, URZ ;  /* 0x000000040f1672a5 */ /* 0x000fe2000f8e003f */
[----:B------:R-:W0:Y:S01]  /*12d80*/  LDGDEPBAR ;  /* 0x00000000000079af */ /* 0x000e220000000000 */
[----:B------:R-:W-:-:S05]  /*12d90*/  IADD3 R217, R147, -0x2, RZ ;  /* 0xfffffffe93d97810 */ /* 0x000fca0007ffe0ff */
[----:B------:R-:W-:Y:S02]  /*12da0*/  @UP2 UMOV UR13, UR23 ;  /* 0x00000017000d2c82 */ /* 0x000fe40008000000 */
        /* <DEDUP_REMOVED lines=14> */
.L_x_1167:
[----:B------:R-:W-:-:S04]  /*12e90*/  MOV R3, 0x1 ;  /* 0x0000000100037802 */ /* 0x000fc80000000f00 */
[----:B------:R-:W-:-:S13]  /*12ea0*/  ISETP.NE.AND P0, PT, R3, c[0x0][0x32c], PT ;  /* 0x0000cb0003007a0c */ /* 0x000fda0003f05270 */
[----:B------:R-:W-:-:S05]  /*12eb0*/  @P0 IMAD.HI.U32 R3, R4, c[0x0][0x330], RZ ;  /* 0x0000cc0004030a27 */ /* 0x000fca00078e00ff */
[----:B------:R-:W-:Y:S02]  /*12ec0*/  @P0 SHF.R.U32.HI R4, RZ, c[0x0][0x334], R3 ;  /* 0x0000cd00ff040a19 */ /* 0x000fe40000011603 */
.L_x_1168:
[----:B------:R-:W-:-:S05]  /*12ed0*/  MOV R3, c[0x0][0x32c] ;  /* 0x0000cb0000037a02 */ /* 0x000fca0000000f00 */
[----:B------:R-:W-:-:S05]  /*12ee0*/  IMAD R4, R4, R3, c[0x0][0x32c] ;  /* 0x0000cb0004047624 */ /* 0x000fca00078e0203 */
[----:B------:R-:W-:-:S04]  /*12ef0*/  IMNMX R5, R5, R4, PT ;  /* 0x0000000405057217 */ /* 0x000fc80003800200 */
.L_x_1166:
        /* <DEDUP_REMOVED lines=11> */
[----:B------:R-:W-:Y:S01]  /*12fb0*/  MOV R132, R2 ;  /* 0x0000000200847202 */ /* 0x000fe20000000f00 */
[----:B------:R-:W-:Y:S01]  /*12fc0*/  IMAD.SHL.U32 R216, R192, 0x2, RZ ;  /* 0x00000002c0d87824 */ /* 0x000fe200078e00ff */
[----:B------:R-:W-:Y:S01]  /*12fd0*/  SEL R186, R186, 0xffffffe0, !P1 ;  /* 0xffffffe0baba7807 */ /* 0x000fe20004800000 */
[----:B------:R-:W-:Y:S02]  /*12fe0*/  ULDC UR13, c[0x0][0x324] ;  /* 0x0000c900000d7ab9 */ /* 0x000fe40000000800 */
[----:B------:R-:W-:Y:S02]  /*12ff0*/  UMOV UR15, URZ ;  /* 0x0000003f000f7c82 */ /* 0x000fe40008000000 */
[----:B------:R-:W-:-:S02]  /*13000*/  ULOP3.LUT UR13, URZ, UR13, URZ, 0x33, !UPT ;  /* 0x0000000d3f0d7292 */ /* 0x000fc4000f8e333f */
[----:B------:R-:W-:Y:S02]  /*13010*/  UMOV UR5, 0x1 ;  /* 0x0000000100057882 */ /* 0x000fe40000000000 */
.L_x_1180:
[----:B------:R-:W-:Y:S04]  /*13020*/  DEPBAR.LE SB0, 0x2 ;  /* 0x000080800000791a */ /* 0x000fe80000000000 */
[----:B------:R-:W-:Y:S01]  /*13030*/  BAR.SYNC.DEFER_BLOCKING 0x0 ;  /* 0x0000000000007b1d */ /* 0x000fe20000010000 */
[----:B------:R-:W-:Y:S01]  /*13040*/  UIMAD UR4, UR5, 0x6000, URZ ;  /* 0x00006000050478a4 */ /* 0x000fe2000f8e023f */
[----:B------:R-:W-:Y:S05]  /*13050*/  ISETP.GE.AND P0, PT, R198, R217, PT ;  /* 0x000000d9c600720c */ /* 0x000fea0003f06270 */
[----:B-1----:R-:W-:Y:S05]  /*13060*/  IADD3 R133, R189, UR4, RZ ;  /* 0x00000004bd857c10 */ /* 0x002fea000fffe0ff */
[----:B------:R-:W-:Y:S01]  /*13070*/  IMAD.IADD R190, R186, 0x1, R133 ;  /* 0x00000001babe7824 */ /* 0x000fe200078e0285 */
[----:B------:R1:W2:Y:S04]  /*13080*/  LDSM.16.M88.4 R136, [R191] ;  /* 0x00000000bf88783b */ /* 0x0002a80000000200 */
        /* <DEDUP_REMOVED lines=15> */
[----:B------:R-:W-:Y:S01]  /*13180*/  SHF.L.U64.HI R8, R192, 0x1, R213 ;  /* 0x00000001c0087819 */ /* 0x000fe200000102d5 */
[----:B------:R-:W-:Y:S01]  /*13190*/  IMAD R2, R2, c[0x0][0x218], RZ ;  /* 0x0000860002027a24 */ /* 0x000fe200078e02ff */
[----:B------:R-:W-:Y:S01]  /*131a0*/  LOP3.LUT R11, R11, 0xf, RZ, 0xc0, !PT ;  /* 0x0000000f0b0b7812 */ /* 0x000fe200078ec0ff */
[----:B------:R-:W-:Y:S01]  /*131b0*/  IMAD R7, R202, c[0x0][0x20c], R7 ;  /* 0x00008300ca077a24 */ /* 0x000fe200078e0207 */
[----:B------:R-:W-:Y:S01]  /*131c0*/  ISETP.GE.AND P2, PT, R204, c[0x0][0x1d4], PT ;  /* 0x00007500cc007a0c */ /* 0x000fe20003f46270 */
[----:B------:R-:W-:Y:S02]  /*131d0*/  IMAD R2, R201, c[0x0][0x21c], R2 ;  /* 0x00008700c9027a24 */ /* 0x000fe400078e0202 */
[----:B------:R-:W-:Y:S01]  /*131e0*/  IMAD.IADD R5, R5, 0x1, R7 ;  /* 0x0000000105057824 */ /* 0x000fe200078e0207 */
[C---:B------:R-:W-:Y:S01]  /*131f0*/  SHF.L.U64.HI R7, R214.reuse, 0x1, R211 ;  /* 0x00000001d6077819 */ /* 0x040fe200000102d3 */
[----:B------:R-:W-:Y:S02]  /*13200*/  IMAD.SHL.U32 R6, R214, 0x2, RZ ;  /* 0x00000002d6067824 */ /* 0x000fe400078e00ff */
[----:B------:R-:W-:Y:S05]  /*13210*/  IMAD.WIDE.U32 R4, R201, c[0x0][0x218], R4 ;  /* 0x00008600c9047a25 */ /* 0x000fea00078e0004 */
[----:B------:R-:W-:Y:S02]  /*13220*/  IADD3 R0, P0, R4, UR18, RZ ;  /* 0x0000001204007c10 */ /* 0x000fe4000ff1e0ff */
[C---:B------:R-:W-:Y:S02]  /*13230*/  SHF.L.U64.HI R4, R210.reuse, 0x1, R215 ;  /* 0x00000001d2047819 */ /* 0x040fe400000102d7 */
[----:B------:R-:W-:Y:S01]  /*13240*/  IADD3.X R5, R5, UR7, R2, P0, !PT ;  /* 0x0000000705057c10 */ /* 0x000fe200087fe402 */
[----:B------:R-:W-:Y:S01]  /*13250*/  IMAD.SHL.U32 R2, R210, 0x2, RZ ;  /* 0x00000002d2027824 */ /* 0x000fe200078e00ff */
[C---:B------:R-:W-:Y:S04]  /*13260*/  LEA R10, P0, R0.reuse, c[0x0][0x1f8], 0x1 ;  /* 0x00007e00000a7a11 */ /* 0x040fe800078008ff */
[----:B------:R-:W-:Y:S01]  /*13270*/  LEA.HI.X R9, R0, c[0x0][0x1fc], R5, 0x1, P0 ;  /* 0x00007f0000097a11 */ /* 0x000fe200000f0c05 */
[----:B------:R-:W5:Y:S01]  /*13280*/  SHFL.IDX PT, R13, R10, 0x1, 0x181f ;  /* 0x00381f000a0d7f89 */ /* 0x000f6200000e0000 */
[----:B------:R-:W-:Y:S02]  /*13290*/  SEL R5, RZ, 0x10, P5 ;  /* 0x00000010ff057807 */ /* 0x000fe40002800000 */
[----:B------:R-:W-:Y:S01]  /*132a0*/  SEL R0, RZ, 0x10, P4 ;  /* 0x00000010ff007807 */ /* 0x000fe20002000000 */
[----:B------:R-:W4:Y:S01]  /*132b0*/  SHFL.IDX PT, R15, R9, 0x1, 0x181f ;  /* 0x00381f00090f7f89 */ /* 0x000f2200000e0000 */
[----:B------:R-:W-:Y:S02]  /*132c0*/  IADD3 R18, -R5, 0x10, RZ ;  /* 0x0000001005127810 */ /* 0x000fe40007ffe1ff */
[----:B------:R-:W-:Y:S01]  /*132d0*/  IADD3 R16, -R0, 0x10, RZ ;  /* 0x0000001000107810 */ /* 0x000fe20007ffe1ff */
[----:B------:R-:W-:Y:S01]  /*132e0*/  SHFL.IDX PT, R9, R9, RZ, 0x181f ;  /* 0x00181fff09097589 */ /* 0x000fe200000e0000 */
[----:B------:R-:W-:Y:S02]  /*132f0*/  LOP3.LUT R18, R18, 0xf, RZ, 0xc0, !PT ;  /* 0x0000000f12127812 */ /* 0x000fe400078ec0ff */
[----:B------:R-:W-:Y:S02]  /*13300*/  LOP3.LUT R16, R16, 0xf, RZ, 0xc0, !PT ;  /* 0x0000000f10107812 */ /* 0x000fe400078ec0ff */
[----:B-----5:R-:W-:Y:S04]  /*13310*/  IADD3 R18, P1, P0, R18, R13, R6 ;  /* 0x0000000d12127210 */ /* 0x020fe8000783e006 */
[--C-:B----4-:R-:W-:Y:S02]  /*13320*/  IADD3.X R19, RZ, R15, R7.reuse, P1, P0 ;  /* 0x0000000fff137210 */ /* 0x110fe40000fe0407 */
[----:B------:R-:W-:Y:S04]  /*13330*/  IADD3 R16, P1, P0, R16, R13, R2 ;  /* 0x0000000d10107210 */ /* 0x000fe8000783e002 */
[----:B------:R-:W-:Y:S02]  /*13340*/  IADD3.X R17, RZ, R15, R4, P1, P0 ;  /* 0x0000000fff117210 */ /* 0x000fe40000fe0404 */
[----:B------:R-:W-:Y:S02]  /*13350*/  IADD3 R12, P1, P0, R11, R13, R216 ;  /* 0x0000000d0b0c7210 */ /* 0x000fe4000783e0d8 */
[----:B------:R-:W4:Y:S02]  /*13360*/  SHFL.IDX PT, R11, R10, RZ, 0x181f ;  /* 0x00181fff0a0b7589 */ /* 0x000f2400000e0000 */
[----:B------:R-:W-:Y:S02]  /*13370*/  IADD3.X R13, RZ, R15, R8, P1, P0 ;  /* 0x0000000fff0d7210 */ /* 0x000fe40000fe0408 */
[----:B----4-:R-:W-:Y:S05]  /*13380*/  IADD3 R14, P0, R11, R6, RZ ;  /* 0x000000060b0e7210 */ /* 0x010fea0007f1e0ff */
[----:B------:R-:W-:Y:S01]  /*13390*/  IMAD.X R15, R9, 0x1, R7, P0 ;  /* 0x00000001090f7824 */ /* 0x000fe200000e0607 */
[----:B------:R-:W-:Y:S01]  /*133a0*/  IADD3 R20, P0, R11, R2, RZ ;  /* 0x000000020b147210 */ /* 0x000fe20007f1e0ff */
[----:B------:R-:W-:Y:S04]  /*133b0*/  IMAD.U32 R7, RZ, RZ, UR15 ;  /* 0x0000000fff077e24 */ /* 0x000fe8000f8e00ff */
[----:B------:R-:W-:Y:S01]  /*133c0*/  IMAD.X R21, R9, 0x1, R4, P0 ;  /* 0x0000000109157824 */ /* 0x000fe200000e0604 */
[----:B------:R-:W-:Y:S05]  /*133d0*/  IADD3 R22, P0, R11, R216, RZ ;  /* 0x000000d80b167210 */ /* 0x000fea0007f1e0ff */
[----:B------:R-:W-:Y:S01]  /*133e0*/  IMAD.X R23, R9, 0x1, R8, P0 ;  /* 0x0000000109177824 */ /* 0x000fe200000e0608 */
[----:B------:R-:W-:Y:S01]  /*133f0*/  ISETP.NE.U32.AND P0, PT, R5, RZ, PT ;  /* 0x000000ff0500720c */ /* 0x000fe20003f05070 */
[----:B------:R-:W-:Y:S05]  /*13400*/  IMAD R5, R7, 0x6000, R200 ;  /* 0x0000600007057824 */ /* 0x000fea00078e02c8 */
        /* <DEDUP_REMOVED lines=10> */
.L_x_1170:
        /* <DEDUP_REMOVED lines=12> */
[----:B------:R-:W-:Y:S02]  /*13570*/  SHF.L.U32 R220, R217, 0x6, RZ ;  /* 0x00000006d9dc7819 */ /* 0x000fe400000006ff */
        /* <DEDUP_REMOVED lines=135> */
[C---:B------:R-:W-:Y:S07]  /*13df0*/  HMMA.16816.F32 R8, R172.reuse, R182, R8 ;  /* 0x000000b6ac08723c */ /* 0x040fee0000001808 */
[----:B------:R-:W-:Y:S01]  /*13e00*/  MOV R182, R206 ;  /* 0x000000ce00b67202 */ /* 0x000fe20000000f00 */
        /* <DEDUP_REMOVED lines=40> */
[----:B------:R-:W-:Y:S01]  /*14090*/  @P0 IMAD.HI.U32 R32, R206, c[0x0][0x2c8], RZ ;  /* 0x0000b200ce200a27 */ /* 0x000fe200078e00ff */
[----:B------:R-:W-:Y:S03]  /*140a0*/  PLOP3.LUT P0, PT, PT, PT, UP2, 0x80, 0x0 ;  /* 0x000000000000781c */ /* 0x000fe60003f0f028 */
[----:B------:R-:W-:Y:S01]  /*140b0*/  FMUL.FTZ R175, R29, c[0x0][0x320] ;  /* 0x0000c8001daf7a20 */ /* 0x000fe20000410000 */
[----:B------:R-:W1:Y:S01]  /*140c0*/  MUFU.TANH R158, R158 ;  /* 0x0000009e009e7308 */ /* 0x000e620000002400 */
[----:B------:R-:W-:Y:S02]  /*140d0*/  FMUL.FTZ R174, R30, c[0x0][0x320] ;  /* 0x0000c8001eae7a20 */ /* 0x000fe40000410000 */
[----:B------:R-:W-:Y:S02]  /*140e0*/  FMUL.FTZ R172, R31, c[0x0][0x320] ;  /* 0x0000c8001fac7a20 */ /* 0x000fe40000410000 */
[----:B------:R-:W-:Y:S02]  /*140f0*/  FMUL.FTZ R183, R33, c[0x0][0x320] ;  /* 0x0000c80021b77a20 */ /* 0x000fe40000410000 */
[----:B------:R-:W-:Y:S01]  /*14100*/  FMUL.FTZ R33, R34, c[0x0][0x320] ;  /* 0x0000c80022217a20 */ /* 0x000fe20000410000 */
[----:B------:R-:W-:Y:S02]  /*14110*/  IADD3 R34, -R207, 0x1, -R220 ;  /* 0x00000001cf227810 */ /* 0x000fe40007ffe9dc */
[----:B------:R-:W1:Y:S01]  /*14120*/  MUFU.TANH R161, R161 ;  /* 0x000000a100a17308 */ /* 0x000e620000002400 */
[----:B------:R-:W-:Y:S01]  /*14130*/  @P0 SHF.R.U32.HI R182, RZ, c[0x0][0x2cc], R32 ;  /* 0x0000b300ffb60a19 */ /* 0x000fe20000011620 */
[----:B------:R-:W-:Y:S01]  /*14140*/  FMUL.FTZ R32, R35, c[0x0][0x320] ;  /* 0x0000c80023207a20 */ /* 0x000fe20000410000 */
[----:B------:R-:W-:Y:S03]  /*14150*/  IADD3 R34, -R197, R34, R194 ;  /* 0x00000022c5227210 */ /* 0x000fe60007ffe1c2 */
[----:B------:R-:W5:Y:S01]  /*14160*/  SHFL.IDX PT, R173, R182, RZ, 0x1c1f ;  /* 0x001c1fffb6ad7589 */ /* 0x000f6200000e0000 */
[C---:B------:R-:W-:Y:S02]  /*14170*/  IADD3 R35, R34.reuse, c[0x0][0x328], RZ ;  /* 0x0000ca0022237a10 */ /* 0x040fe40007ffe0ff */
[----:B------:R-:W-:Y:S01]  /*14180*/  IADD3 R34, R34, UR13, RZ ;  /* 0x0000000d22227c10 */ /* 0x000fe2000fffe0ff */
[----:B------:R-:W1:Y:S10]  /*14190*/  MUFU.TANH R163, R163 ;  /* 0x000000a300a37308 */ /* 0x000e740000002400 */
        /* <DEDUP_REMOVED lines=38> */
.L_x_1173:
[----:B------:R-:W-:Y:S04]  /*14400*/  MOV R0, 0x1 ;  /* 0x0000000100007802 */ /* 0x000fe80000000f00 */
[----:B------:R-:W-:Y:S11]  /*14410*/  ISETP.NE.AND P0, PT, R0, c[0x0][0x32c], PT ;  /* 0x0000cb0000007a0c */ /* 0x000ff60003f05270 */
[----:B------:R-:W-:Y:S02]  /*14420*/  @!UPT UIADD3 URZ, URZ, URZ, URZ ;  /* 0x0000003f3f3ff290 */ /* 0x000fe4000fffe03f */
[----:B------:R-:W-:Y:S05]  /*14430*/  @P0 IMAD.HI.U32 R0, R5, c[0x0][0x330], RZ ;  /* 0x0000cc0005000a27 */ /* 0x000fea00078e00ff */
[----:B------:R-:W-:Y:S02]  /*14440*/  @P0 SHF.R.U32.HI R5, RZ, c[0x0][0x334], R0 ;  /* 0x0000cd00ff050a19 */ /* 0x000fe40000011600 */
.L_x_1174:
[----:B------:R-:W-:Y:S05]  /*14450*/  BSYNC B0 ;  /* 0x0000000000007941 */ /* 0x000fea0003800000 */
.L_x_1172:
[----:B------:R-:W-:Y:S04]  /*14460*/  IMAD R4, R5, c[0x0][0x32c], -R220 ;  /* 0x0000cb0005047a24 */ /* 0x000fe800078e0adc */
[----:B------:R-:W-:Y:S05]  /*14470*/  IMAD.IADD R4, R4, 0x1, -R207 ;  /* 0x0000000104047824 */ /* 0x000fea00078e0acf */
[----:B------:R-:W-:Y:S02]  /*14480*/  IADD3 R0, R4, c[0x0][0x32c], RZ ;  /* 0x0000cb0004007a10 */ /* 0x000fe40007ffe0ff */
[----:B------:R-:W-:Y:S02]  /*14490*/  IMNMX R219, R219, R4, !PT ;  /* 0x00000004dbdb7217 */ /* 0x000fe40007800200 */
[----:B------:R-:W-:Y:S02]  /*144a0*/  IMNMX R221, R221, R0, PT ;  /* 0x00000000dddd7217 */ /* 0x000fe40003800200 */
.L_x_1171:
[----:B--234-:R-:W-:Y:S01]  /*144b0*/  ISETP.GT.AND P1, PT, R217, -0x1, PT ;  /* 0xffffffffd900780c */ /* 0x01cfe20003f24270 */
        /* <DEDUP_REMOVED lines=65> */
.L_x_1177:
[----:B------:R-:W-:Y:S04]  /*148d0*/  MOV R0, 0x1 ;  /* 0x0000000100007802 */ /* 0x000fe80000000f00 */
[----:B------:R-:W-:Y:S11]  /*148e0*/  ISETP.NE.AND P0, PT, R0, c[0x0][0x32c], PT ;  /* 0x0000cb0000007a0c */ /* 0x000ff60003f05270 */
[----:B------:R-:W-:Y:S02]  /*148f0*/  @!UPT UIADD3 URZ, URZ, URZ, URZ ;  /* 0x0000003f3f3ff290 */ /* 0x000fe4000fffe03f */
[----:B------:R-:W-:Y:S05]  /*14900*/  @P0 IMAD.HI.U32 R0, R13, c[0x0][0x330], RZ ;  /* 0x0000cc000d000a27 */ /* 0x000fea00078e00ff */
[----:B------:R-:W-:Y:S02]  /*14910*/  @P0 SHF.R.U32.HI R13, RZ, c[0x0][0x334], R0 ;  /* 0x0000cd00ff0d0a19 */ /* 0x000fe40000011600 */
.L_x_1178:
[----:B------:R-:W-:Y:S05]  /*14920*/  BSYNC B0 ;  /* 0x0000000000007941 */ /* 0x000fea0003800000 */
.L_x_1176:
[----:B------:R-:W-:Y:S04]  /*14930*/  IMAD R220, R13, c[0x0][0x32c], -R220 ;  /* 0x0000cb000ddc7a24 */ /* 0x000fe800078e0adc */
[----:B------:R-:W-:Y:S05]  /*14940*/  IMAD.IADD R13, R220, 0x1, -R207 ;  /* 0x00000001dc0d7824 */ /* 0x000fea00078e0acf */
[----:B------:R-:W-:Y:S02]  /*14950*/  IADD3 R0, R13, c[0x0][0x32c], RZ ;  /* 0x0000cb000d007a10 */ /* 0x000fe40007ffe0ff */
[----:B------:R-:W-:Y:S02]  /*14960*/  IMNMX R34, R34, R13, !PT ;  /* 0x0000000d22227217 */ /* 0x000fe40007800200 */
[----:B------:R-:W-:Y:S02]  /*14970*/  IMNMX R35, R35, R0, PT ;  /* 0x0000000023237217 */ /* 0x000fe40003800200 */
.L_x_1175:
        /* <DEDUP_REMOVED lines=82> */
[----:B------:R-:W-:Y:S04]  /*14ea0*/  FSEL R144, R32, -INF , !P0 ;  /* 0xff80000020907808 */ /* 0x000fe80004000000 */
[----:B------:R-:W-:Y:S05]  /*14eb0*/  FMNMX.FTZ R15, R144, R19, !PT ;  /* 0x00000013900f7209 */ /* 0x000fea0007810000 */
[----:B------:R-:W2:Y:S01]  /*14ec0*/  SHFL.BFLY PT, R0, R15, 0x2, 0x1f ;  /* 0x0c401f000f007f89 */ /* 0x000ea200000e0000 */
[----:B-1----:R-:W-:Y:S07]  /*14ed0*/  FMNMX.FTZ R4, R13, R4, !PT ;  /* 0x000000040d047209 */ /* 0x002fee0007810000 */
[----:B------:R-:W1:Y:S01]  /*14ee0*/  SHFL.BFLY PT, R17, R4, 0x1, 0x1f ;  /* 0x0c201f0004117f89 */ /* 0x000e6200000e0000 */
[----:B--2---:R-:W-:Y:S07]  /*14ef0*/  FMNMX.FTZ R13, R15, R0, !PT ;  /* 0x000000000f0d7209 */ /* 0x004fee0007810000 */
[----:B------:R-:W2:Y:S01]  /*14f00*/  SHFL.BFLY PT, R0, R13, 0x1, 0x1f ;  /* 0x0c201f000d007f89 */ /* 0x000ea200000e0000 */
[----:B-1----:R-:W-:Y:S02]  /*14f10*/  FMNMX.FTZ R2, R4, R17, !PT ;  /* 0x0000001104027209 */ /* 0x002fe40007810000 */
[----:B------:R-:W-:Y:S02]  /*14f20*/  IADD3 R17, R134, UR4, RZ ;  /* 0x0000000486117c10 */ /* 0x000fe4000fffe0ff */
[C---:B------:R-:W-:Y:S01]  /*14f30*/  FSETP.NEU.FTZ.AND P0, PT, R2.reuse, -INF , PT ;  /* 0xff8000000200780b */ /* 0x040fe20003f1d000 */
[----:B------:R-:W-:Y:S01]  /*14f40*/  FMUL.FTZ R152, R2, c[0x0][0x2d0] ;  /* 0x0000b40002987a20 */ /* 0x000fe20000410000 */
[----:B------:R-:W-:Y:S04]  /*14f50*/  IADD3 R164, R188, R17, RZ ;  /* 0x00000011bca47210 */ /* 0x000fe80007ffe0ff */
[----:B------:R-:W-:Y:S05]  /*14f60*/  FSEL R152, R152, RZ, P0 ;  /* 0x000000ff98987208 */ /* 0x000fea0000000000 */
[--C-:B------:R-:W-:Y:S01]  /*14f70*/  FFMA.FTZ R165, R5, c[0x0][0x2d0], -R152.reuse ;  /* 0x0000b40005a57a23 */ /* 0x100fe20000010898 */
[----:B------:R-:W-:Y:S01]  /*14f80*/  FSEL R5, R2, RZ, P0 ;  /* 0x000000ff02057208 */ /* 0x000fe20000000000 */
[--C-:B------:R-:W-:Y:S02]  /*14f90*/  FFMA.FTZ R167, R11, c[0x0][0x2d0], -R152.reuse ;  /* 0x0000b4000ba77a23 */ /* 0x100fe40000010898 */
[----:B------:R-:W-:Y:S01]  /*14fa0*/  FFMA.FTZ R166, R9, c[0x0][0x2d0], -R152 ;  /* 0x0000b40009a67a23 */ /* 0x000fe20000010898 */
[----:B--2---:R-:W-:Y:S01]  /*14fb0*/  FMNMX.FTZ R0, R13, R0, !PT ;  /* 0x000000000d007209 */ /* 0x004fe20007810000 */
[----:B------:R-:W-:Y:S01]  /*14fc0*/  FADD.FTZ R4, -R5, R132 ;  /* 0x0000008405047221 */ /* 0x000fe20000010100 */
        /* <DEDUP_REMOVED lines=10> */
[----:B------:R-:W-:Y:S01]  /*15070*/  MUFU.EX2 R167, R167 ;  /* 0x000000a700a77308 */ /* 0x000fe20000000800 */
[----:B------:R-:W-:Y:S01]  /*15080*/  FADD.FTZ R4, -R4, R3 ;  /* 0x0000000304047221 */ /* 0x000fe20000010100 */
[----:B------:R-:W-:Y:S01]  /*15090*/  IADD3 R133, R188, R5, RZ ;  /* 0x00000005bc857210 */ /* 0x000fe20007ffe0ff */
[--C-:B------:R-:W-:Y:S02]  /*150a0*/  FFMA.FTZ R171, R12, c[0x0][0x2d0], -R145.reuse ;  /* 0x0000b4000cab7a23 */ /* 0x100fe40000010891 */
[----:B------:R-:W1:Y:S01]  /*150b0*/  LDSM.16.MT88.4 R12, [R135+UR4+0x100] ;  /* 0x00010004870c783b */ /* 0x000e620008004200 */
[--C-:B------:R-:W-:Y:S02]  /*150c0*/  FFMA.FTZ R170, R10, c[0x0][0x2d0], -R145.reuse ;  /* 0x0000b4000aaa7a23 */ /* 0x100fe40000010891 */
[--C-:B------:R-:W-:Y:S02]  /*150d0*/  FFMA.FTZ R169, R8, c[0x0][0x2d0], -R145.reuse ;  /* 0x0000b40008a97a23 */ /* 0x100fe40000010891 */
[--C-:B------:R-:W-:Y:S01]  /*150e0*/  FFMA.FTZ R172, R6, c[0x0][0x2d0], -R145.reuse ;  /* 0x0000b40006ac7a23 */ /* 0x100fe20000010891 */
[----:B------:R-:W2:Y:S01]  /*150f0*/  MUFU.EX2 R132, R132 ;  /* 0x0000008400847308 */ /* 0x000ea20000000800 */
[----:B------:R-:W-:Y:S01]  /*15100*/  FMUL.FTZ R3, R4, c[0x0][0x2d0] ;  /* 0x0000b40004037a20 */ /* 0x000fe20000410000 */
[----:B------:R-:W3:Y:S01]  /*15110*/  LDSM.16.MT88.4 R20, [R133+0x100] ;  /* 0x000100008514783b */ /* 0x000ee20000004200 */
[--C-:B------:R-:W-:Y:S02]  /*15120*/  FFMA.FTZ R176, R141, c[0x0][0x2d0], -R152.reuse ;  /* 0x0000b4008db07a23 */ /* 0x100fe40000010898 */
[--C-:B------:R-:W-:Y:S02]  /*15130*/  FFMA.FTZ R177, R162, c[0x0][0x2d0], -R145.reuse ;  /* 0x0000b400a2b17a23 */ /* 0x100fe40000010891 */
[--C-:B------:R-:W-:Y:S02]  /*15140*/  FFMA.FTZ R179, R142, c[0x0][0x2d0], -R145.reuse ;  /* 0x0000b4008eb37a23 */ /* 0x100fe40000010891 */
[--C-:B------:R-:W-:Y:S01]  /*15150*/  FFMA.FTZ R180, R140, c[0x0][0x2d0], -R145.reuse ;  /* 0x0000b4008cb47a23 */ /* 0x100fe20000010891 */
[----:B------:R-:W4:Y:S01]  /*15160*/  MUFU.EX2 R3, R3 ;  /* 0x0000000300037308 */ /* 0x000f220000000800 */
[----:B------:R-:W-:Y:S01]  /*15170*/  LDSM.16.MT88.4 R140, [R134+UR4+0x2900] ;  /* 0x00290004868c783b */ /* 0x000fe20008004200 */
[--C-:B------:R-:W-:Y:S02]  /*15180*/  FFMA.FTZ R181, R161, c[0x0][0x2d0], -R152.reuse ;  /* 0x0000b400a1b57a23 */ /* 0x100fe40000010898 */
[--C-:B------:R-:W-:Y:S02]  /*15190*/  FFMA.FTZ R182, R159, c[0x0][0x2d0], -R152.reuse ;  /* 0x0000b4009fb67a23 */ /* 0x100fe40000010898 */
[--C-:B------:R-:W-:Y:S02]  /*151a0*/  FFMA.FTZ R183, R157, c[0x0][0x2d0], -R152.reuse ;  /* 0x0000b4009db77a23 */ /* 0x100fe40000010898 */
[--C-:B------:R-:W-:Y:S02]  /*151b0*/  FFMA.FTZ R190, R155, c[0x0][0x2d0], -R152.reuse ;  /* 0x0000b4009bbe7a23 */ /* 0x100fe40000010898 */
[----:B------:R-:W5:Y:S01]  /*151c0*/  MUFU.EX2 R166, R166 ;  /* 0x000000a600a67308 */ /* 0x000f620000000800 */
[--C-:B------:R-:W-:Y:S02]  /*151d0*/  FFMA.FTZ R219, R160, c[0x0][0x2d0], -R145.reuse ;  /* 0x0000b400a0db7a23 */ /* 0x100fe40000010891 */
[----:B------:R-:W-:Y:S01]  /*151e0*/  LDSM.16.MT88.4 R160, [R135+UR4+0x5900] ;  /* 0x0059000487a0783b */ /* 0x000fe20008004200 */
[C---:B--2---:R-:W-:Y:S02]  /*151f0*/  FMUL.FTZ R4, R132.reuse, R128 ;  /* 0x0000008084047220 */ /* 0x044fe40000410000 */
[C---:B------:R-:W-:Y:S02]  /*15200*/  FMUL.FTZ R5, R132.reuse, R129 ;  /* 0x0000008184057220 */ /* 0x040fe40000410000 */
[C---:B------:R-:W-:Y:S02]  /*15210*/  FMUL.FTZ R8, R132.reuse, R124 ;  /* 0x0000007c84087220 */ /* 0x040fe40000410000 */
        /* <DEDUP_REMOVED lines=9> */
[----:B------:R-:W-:Y:S01]  /*152b0*/  FMUL.FTZ R17, R132, R117 ;  /* 0x0000007584117220 */ /* 0x000fe20000410000 */
[----:B-----5:R-:W-:Y:S01]  /*152c0*/  F2FP.PACK_AB R136, R166, R167 ;  /* 0x000000a7a688723e */ /* 0x020fe200000000ff */
[C---:B------:R-:W-:Y:S02]  /*152d0*/  FMUL.FTZ R18, R3.reuse, R118 ;  /* 0x0000007603127220 */ /* 0x040fe40000410000 */
[C---:B------:R-:W-:Y:S02]  /*152e0*/  FMUL.FTZ R19, R3.reuse, R119 ;  /* 0x0000007703137220 */ /* 0x040fe40000410000 */
[C---:B------:R-:W-:Y:S01]  /*152f0*/  FMUL.FTZ R24, R132.reuse, R108 ;  /* 0x0000006c84187220 */ /* 0x040fe20000410000 */
[----:B------:R-:W4:Y:S01]  /*15300*/  MUFU.EX2 R170, R170 ;  /* 0x000000aa00aa7308 */ /* 0x000f220000000800 */
[----:B------:R-:W-:Y:S01]  /*15310*/  LDSM.16.MT88.4 R116, [R134+UR4+0x900] ;  /* 0x000900048674783b */ /* 0x000fe20008004200 */
[----:B------:R-:W-:Y:S01]  /*15320*/  FMUL.FTZ R25, R132, R109 ;  /* 0x0000006d84197220 */ /* 0x000fe20000410000 */
        /* <DEDUP_REMOVED lines=10> */
[----:B------:R-:W2:Y:S01]  /*153d0*/  MUFU.EX2 R172, R172 ;  /* 0x000000ac00ac7308 */ /* 0x000ea20000000800 */
        /* <DEDUP_REMOVED lines=12> */
[--C-:B------:R-:W-:Y:S02]  /*154a0*/  FFMA.FTZ R229, R146, c[0x0][0x2d0], -R145.reuse ;  /* 0x0000b40092e57a23 */ /* 0x100fe40000010891 */
[C---:B------:R-:W-:Y:S01]  /*154b0*/  FMUL.FTZ R36, R132.reuse, R36 ;  /* 0x0000002484247220 */ /* 0x040fe20000410000 */
[----:B------:R-:W-:Y:S01]  /*154c0*/  LDSM.16.MT88.4 R148, [R133+0x3900] ;  /* 0x003900008594783b */ /* 0x000fe20000004200 */
[----:B------:R-:W-:Y:S01]  /*154d0*/  FMUL.FTZ R37, R132, R37 ;  /* 0x0000002584257220 */ /* 0x000fe20000410000 */
[----:B------:R-:W-:Y:S01]  /*154e0*/  MUFU.EX2 R175, R175 ;  /* 0x000000af00af7308 */ /* 0x000fe20000000800 */
[----:B--2---:R-:W-:Y:S01]  /*154f0*/  F2FP.PACK_AB R139, R172, R169 ;  /* 0x000000a9ac8b723e */ /* 0x004fe200000000ff */
[C---:B------:R-:W-:Y:S02]  /*15500*/  FMUL.FTZ R38, R3.reuse, R38 ;  /* 0x0000002603267220 */ /* 0x040fe40000410000 */
[C---:B------:R-:W-:Y:S02]  /*15510*/  FMUL.FTZ R39, R3.reuse, R39 ;  /* 0x0000002703277220 */ /* 0x040fe40000410000 */
[C---:B------:R-:W-:Y:S02]  /*15520*/  FMUL.FTZ R40, R132.reuse, R40 ;  /* 0x0000002884287220 */ /* 0x040fe40000410000 */
[C---:B-1----:R-:W-:Y:S02]  /*15530*/  HMMA.16816.F32 R4, R136.reuse, R12, R4 ;  /* 0x0000000c8804723c */ /* 0x042fe40000001804 */
[----:B------:R-:W-:Y:S03]  /*15540*/  MUFU.EX2 R176, R176 ;  /* 0x000000b000b07308 */ /* 0x000fe60000000800 */
        /* <DEDUP_REMOVED lines=23> */
[----:B------:R-:W2:Y:S01]  /*156c0*/  LDSM.16.MT88.4 R112, [R135+UR4+0x2100] ;  /* 0x002100048770783b */ /* 0x000ea20008004200 */
        /* <DEDUP_REMOVED lines=13> */
[----:B------:R-:W3:Y:S01]  /*157a0*/  LDSM.16.MT88.4 R104, [R133+0x2100] ;  /* 0x002100008568783b */ /* 0x000ee20000004200 */
[C---:B------:R-:W-:Y:S01]  /*157b0*/  FMUL.FTZ R53, R132.reuse, R53 ;  /* 0x0000003584357220 */ /* 0x040fe20000410000 */
[----:B------:R-:W-:Y:S01]  /*157c0*/  MUFU.EX2 R190, R190 ;  /* 0x000000be00be7308 */ /* 0x000fe20000000800 */
[C---:B------:R-:W-:Y:S02]  /*157d0*/  FMUL.FTZ R54, R3.reuse, R54 ;  /* 0x0000003603367220 */ /* 0x040fe40000410000 */
[C---:B-1----:R-:W-:Y:S03]  /*157e0*/  HMMA.16816.F32 R28, R136.reuse, R120, R28 ;  /* 0x00000078881c723c */ /* 0x042fe6000000181c */
        /* <DEDUP_REMOVED lines=8> */
[C---:B--2---:R-:W-:Y:S04]  /*15870*/  HMMA.16816.F32 R36, R136.reuse, R112, R36 ;  /* 0x000000708824723c */ /* 0x044fe80000001824 */
        /* <DEDUP_REMOVED lines=9> */
[C---:B---3--:R-:W-:Y:S03]  /*15910*/  HMMA.16816.F32 R44, R136.reuse, R104, R44 ;  /* 0x00000068882c723c */ /* 0x048fe6000000182c */
[C---:B------:R-:W-:Y:S02]  /*15920*/  FMUL.FTZ R65, R132.reuse, R65 ;  /* 0x0000004184417220 */ /* 0x040fe40000410000 */
[C---:B------:R-:W-:Y:S03]  /*15930*/  FMUL.FTZ R66, R3.reuse, R66 ;  /* 0x0000004203427220 */ /* 0x040fe60000410000 */
[----:B------:R-:W-:Y:S01]  /*15940*/  MUFU.EX2 R222, R222 ;  /* 0x000000de00de7308 */ /* 0x000fe20000000800 */
[C---:B------:R-:W-:Y:S01]  /*15950*/  FMUL.FTZ R67, R3.reuse, R67 ;  /* 0x0000004303437220 */ /* 0x040fe20000410000 */
[C---:B------:R-:W-:Y:S01]  /*15960*/  HMMA.16816.F32 R48, R136.reuse, R106, R48 ;  /* 0x0000006a8830723c */ /* 0x040fe20000001830 */
[----:B------:R-:W1:Y:S02]  /*15970*/  LDSM.16.MT88.4 R104, [R135+UR4+0x4100] ;  /* 0x004100048768783b */ /* 0x000e640008004200 */
[C---:B------:R-:W-:Y:S02]  /*15980*/  FMUL.FTZ R68, R132.reuse, R68 ;  /* 0x0000004484447220 */ /* 0x040fe40000410000 */
[C---:B------:R-:W-:Y:S03]  /*15990*/  FMUL.FTZ R69, R132.reuse, R69 ;  /* 0x0000004584457220 */ /* 0x040fe60000410000 */
[C---:B------:R-:W-:Y:S01]  /*159a0*/  HMMA.16816.F32 R52, R136.reuse, R100, R52 ;  /* 0x000000648834723c */ /* 0x040fe20000001834 */
[----:B------:R-:W-:Y:S03]  /*159b0*/  MUFU.EX2 R223, R223 ;  /* 0x000000df00df7308 */ /* 0x000fe60000000800 */
        /* <DEDUP_REMOVED lines=12> */
[----:B------:R-:W3:Y:S03]  /*15a80*/  LDSM.16.MT88.4 R108, [R134+UR4+0x4100] ;  /* 0x00410004866c783b */ /* 0x000ee60008004200 */
[C---:B------:R-:W-:Y:S02]  /*15a90*/  FMUL.FTZ R84, R132.reuse, R84 ;  /* 0x0000005484547220 */ /* 0x040fe40000410000 */
[C---:B------:R-:W-:Y:S01]  /*15aa0*/  FMUL.FTZ R85, R132.reuse, R85 ;  /* 0x0000005584557220 */ /* 0x040fe20000410000 */
[----:B------:R-:W-:Y:S01]  /*15ab0*/  MUFU.EX2 R227, R227 ;  /* 0x000000e300e37308 */ /* 0x000fe20000000800 */
[C---:B------:R-:W-:Y:S01]  /*15ac0*/  FMUL.FTZ R86, R3.reuse, R86 ;  /* 0x0000005603567220 */ /* 0x040fe20000410000 */
[C---:B-1----:R-:W-:Y:S03]  /*15ad0*/  HMMA.16816.F32 R68, R136.reuse, R104, R68 ;  /* 0x000000688844723c */ /* 0x042fe60000001844 */
[----:B------:R-:W-:Y:S02]  /*15ae0*/  FMUL.FTZ R87, R3, R87 ;  /* 0x0000005703577220 */ /* 0x000fe40000410000 */
[--C-:B------:R-:W-:Y:S02]  /*15af0*/  FFMA.FTZ R173, R173, c[0x0][0x2d0], -R152.reuse ;  /* 0x0000b400adad7a23 */ /* 0x100fe40000010898 */
[----:B------:R-:W-:Y:S01]  /*15b00*/  FFMA.FTZ R152, R147, c[0x0][0x2d0], -R152 ;  /* 0x0000b40093987a23 */ /* 0x000fe20000010898 */
[C---:B------:R-:W-:Y:S01]  /*15b10*/  HMMA.16816.F32 R72, R136.reuse, R106, R72 ;  /* 0x0000006a8848723c */ /* 0x040fe20000001848 */
[----:B------:R-:W1:Y:S01]  /*15b20*/  LDSM.16.MT88.4 R104, [R164+0x4100] ;  /* 0x00410000a468783b */ /* 0x000e620000004200 */
[----:B------:R-:W-:Y:S02]  /*15b30*/  MUFU.EX2 R228, R228 ;  /* 0x000000e400e47308 */ /* 0x000fe40000000800 */
[C---:B------:R-:W-:Y:S02]  /*15b40*/  FMUL.FTZ R76, R132.reuse, R76 ;  /* 0x0000004c844c7220 */ /* 0x040fe40000410000 */
[----:B------:R-:W-:Y:S02]  /*15b50*/  FMUL.FTZ R77, R132, R77 ;  /* 0x0000004d844d7220 */ /* 0x000fe40000410000 */
[C---:B------:R-:W-:Y:S04]  /*15b60*/  FMUL.FTZ R78, R3.reuse, R78 ;  /* 0x0000004e034e7220 */ /* 0x040fe80000410000 */
[C---:B------:R-:W-:Y:S01]  /*15b70*/  FMUL.FTZ R79, R3.reuse, R79 ;  /* 0x0000004f034f7220 */ /* 0x040fe20000410000 */
[----:B------:R4:W-:Y:S01]  /*15b80*/  MUFU.EX2 R226, R152 ;  /* 0x0000009800e27308 */ /* 0x0009e20000000800 */
[--C-:B------:R-:W-:Y:S02]  /*15b90*/  FFMA.FTZ R178, R178, c[0x0][0x2d0], -R145.reuse ;  /* 0x0000b400b2b27a23 */ /* 0x100fe40000010891 */
[----:B------:R-:W-:Y:S02]  /*15ba0*/  FFMA.FTZ R145, R144, c[0x0][0x2d0], -R145 ;  /* 0x0000b40090917a23 */ /* 0x000fe40000010891 */
[C---:B------:R-:W-:Y:S01]  /*15bb0*/  FMUL.FTZ R88, R132.reuse, R88 ;  /* 0x0000005884587220 */ /* 0x040fe20000410000 */
[C---:B--2---:R-:W-:Y:S03]  /*15bc0*/  HMMA.16816.F32 R76, R136.reuse, R100, R76 ;  /* 0x00000064884c723c */ /* 0x044fe6000000184c */
[C---:B------:R-:W-:Y:S01]  /*15bd0*/  FMUL.FTZ R80, R132.reuse, R80 ;  /* 0x0000005084507220 */ /* 0x040fe20000410000 */
[----:B------:R-:W2:Y:S01]  /*15be0*/  MUFU.EX2 R173, R173 ;  /* 0x000000ad00ad7308 */ /* 0x000ea20000000800 */
[C---:B------:R-:W-:Y:S02]  /*15bf0*/  FMUL.FTZ R81, R132.reuse, R81 ;  /* 0x0000005184517220 */ /* 0x040fe40000410000 */
[C---:B------:R-:W-:Y:S02]  /*15c00*/  FMUL.FTZ R82, R3.reuse, R82 ;  /* 0x0000005203527220 */ /* 0x040fe40000410000 */
[C---:B------:R-:W-:Y:S03]  /*15c10*/  FMUL.FTZ R83, R3.reuse, R83 ;  /* 0x0000005303537220 */ /* 0x040fe60000410000 */
[C---:B------:R-:W-:Y:S02]  /*15c20*/  FMUL.FTZ R89, R132.reuse, R89 ;  /* 0x0000005984597220 */ /* 0x040fe40000410000 */
[----:B------:R5:W-:Y:S01]  /*15c30*/  MUFU.EX2 R230, R145 ;  /* 0x0000009100e67308 */ /* 0x000be20000000800 */
[C---:B------:R-:W-:Y:S01]  /*15c40*/  FMUL.FTZ R90, R3.reuse, R90 ;  /* 0x0000005a035a7220 */ /* 0x040fe20000410000 */
[C---:B------:R-:W-:Y:S01]  /*15c50*/  HMMA.16816.F32 R80, R136.reuse, R102, R80 ;  /* 0x000000668850723c */ /* 0x040fe20000001850 */
[----:B----4-:R-:W-:Y:S02]  /*15c60*/  LDSM.16.MT88.4 R152, [R134+UR4+0x3900] ;  /* 0x003900048698783b */ /* 0x010fe40008004200 */
[C---:B------:R-:W-:Y:S02]  /*15c70*/  FMUL.FTZ R91, R3.reuse, R91 ;  /* 0x0000005b035b7220 */ /* 0x040fe40000410000 */
[C---:B------:R-:W-:Y:S02]  /*15c80*/  FMUL.FTZ R92, R132.reuse, R92 ;  /* 0x0000005c845c7220 */ /* 0x040fe40000410000 */
[----:B------:R-:W-:Y:S01]  /*15c90*/  FMUL.FTZ R93, R132, R93 ;  /* 0x0000005d845d7220 */ /* 0x000fe20000410000 */
[C---:B---3--:R-:W-:Y:S01]  /*15ca0*/  HMMA.16816.F32 R84, R136.reuse, R108, R84 ;  /* 0x0000006c8854723c */ /* 0x048fe20000001854 */
[----:B------:R-:W3:Y:S03]  /*15cb0*/  MUFU.EX2 R178, R178 ;  /* 0x000000b200b27308 */ /* 0x000ee60000000800 */
[C---:B------:R-:W-:Y:S01]  /*15cc0*/  FMUL.FTZ R94, R3.reuse, R94 ;  /* 0x0000005e035e7220 */ /* 0x040fe20000410000 */
[----:B--2---:R-:W-:Y:S01]  /*15cd0*/  F2FP.PACK_AB R100, R174, R173 ;  /* 0x000000adae64723e */ /* 0x004fe200000000ff */
[C---:B------:R-:W-:Y:S01]  /*15ce0*/  FMUL.FTZ R95, R3.reuse, R95 ;  /* 0x0000005f035f7220 */ /* 0x040fe20000410000 */
[----:B------:R-:W-:Y:S01]  /*15cf0*/  F2FP.PACK_AB R102, R176, R175 ;  /* 0x000000afb066723e */ /* 0x000fe200000000ff */
[C---:B------:R-:W-:Y:S01]  /*15d00*/  HMMA.16816.F32 R88, R136.reuse, R110, R88 ;  /* 0x0000006e8858723c */ /* 0x040fe20000001858 */
[----:B------:R-:W2:Y:S02]  /*15d10*/  LDSM.16.MT88.4 R108, [R133+0x900] ;  /* 0x00090000856c783b */ /* 0x000ea40000004200 */
[----:B------:R-:W4:Y:S01]  /*15d20*/  MUFU.EX2 R229, R229 ;  /* 0x000000e500e57308 */ /* 0x000f220000000800 */
[----:B------:R-:W-:Y:S01]  /*15d30*/  FMUL.FTZ R96, R132, R96 ;  /* 0x0000006084607220 */ /* 0x000fe20000410000 */
[----:B------:R-:W-:Y:S01]  /*15d40*/  F2FP.PACK_AB R103, R180, R179 ;  /* 0x000000b3b467723e */ /* 0x000fe200000000ff */
[C---:B------:R-:W-:Y:S02]  /*15d50*/  FMUL.FTZ R97, R132.reuse, R97 ;  /* 0x0000006184617220 */ /* 0x040fe40000410000 */
[C---:B-1----:R-:W-:Y:S01]  /*15d60*/  HMMA.16816.F32 R92, R136.reuse, R104, R92 ;  /* 0x00000068885c723c */ /* 0x042fe2000000185c */
[----:B-----5:R-:W-:Y:S03]  /*15d70*/  LDSM.16.MT88.4 R144, [R135+UR4+0x3900] ;  /* 0x003900048790783b */ /* 0x020fe60008004200 */
[C---:B------:R-:W-:Y:S02]  /*15d80*/  FMUL.FTZ R98, R3.reuse, R98 ;  /* 0x0000006203627220 */ /* 0x040fe40000410000 */
[----:B------:R-:W-:Y:S02]  /*15d90*/  FMUL.FTZ R99, R3, R99 ;  /* 0x0000006303637220 */ /* 0x000fe40000410000 */
[----:B------:R-:W-:Y:S01]  /*15da0*/  FFMA.FTZ R167, R132, R209, R167 ;  /* 0x000000d184a77223 */ /* 0x000fe200000100a7 */
[----:B---3--:R-:W-:Y:S03]  /*15db0*/  F2FP.PACK_AB R101, R177, R178 ;  /* 0x000000b2b165723e */ /* 0x008fe600000000ff */
[----:B------:R-:W-:Y:S01]  /*15dc0*/  FFMA.FTZ R171, R3, R208, R171 ;  /* 0x000000d003ab7223 */ /* 0x000fe200000100ab */
[----:B------:R-:W-:Y:S01]  /*15dd0*/  HMMA.16816.F32 R96, R136, R106, R96 ;  /* 0x0000006a8860723c */ /* 0x000fe20000001860 */
[----:B------:R-:W1:Y:S02]  /*15de0*/  LDSM.16.MT88.4 R104, [R164+0x2900] ;  /* 0x00290000a468783b */ /* 0x000e640000004200 */
[----:B------:R-:W-:Y:S01]  /*15df0*/  IADD3 R3, R217, -0x2, RZ ;  /* 0xfffffffed9037810 */ /* 0x000fe20007ffe0ff */
[----:B------:R-:W-:Y:S02]  /*15e00*/  FADD.FTZ R166, R166, R167 ;  /* 0x000000a7a6a67221 */ /* 0x000fe40000010000 */
[----:B------:R-:W-:Y:S01]  /*15e10*/  FADD.FTZ R170, R170, R171 ;  /* 0x000000abaaaa7221 */ /* 0x000fe20000010000 */
[----:B------:R-:W-:Y:S01]  /*15e20*/  F2FP.PACK_AB R136, R224, R223 ;  /* 0x000000dfe088723e */ /* 0x000fe200000000ff */
[C---:B------:R-:W-:Y:S05]  /*15e30*/  HMMA.16816.F32 R4, R100.reuse, R112, R4 ;  /* 0x000000706404723c */ /* 0x040fea0000001804 */
[----:B------:R-:W-:Y:S01]  /*15e40*/  F2FP.PACK_AB R138, R226, R225 ;  /* 0x000000e1e28a723e */ /* 0x000fe200000000ff */
[----:B------:R-:W-:Y:S01]  /*15e50*/  FADD.FTZ R165, R165, R166 ;  /* 0x000000a6a5a57221 */ /* 0x000fe20000010000 */
[----:B------:R-:W-:Y:S01]  /*15e60*/  F2FP.PACK_AB R137, R228, R227 ;  /* 0x000000e3e489723e */ /* 0x000fe200000000ff */
[C---:B------:R-:W-:Y:S01]  /*15e70*/  HMMA.16816.F32 R8, R100.reuse, R114, R8 ;  /* 0x000000726408723c */ /* 0x040fe20000001808 */
[----:B------:R-:W-:Y:S02]  /*15e80*/  LDSM.16.MT88.4 R112, [R133+0x4900] ;  /* 0x004900008570783b */ /* 0x000fe40000004200 */
[----:B------:R-:W-:Y:S01]  /*15e90*/  ISETP.GE.AND P0, PT, R3, R198, PT ;  /* 0x000000c60300720c */ /* 0x000fe20003f06270 */
[----:B------:R-:W-:Y:S01]  /*15ea0*/  FADD.FTZ R169, R169, R170 ;  /* 0x000000aaa9a97221 */ /* 0x000fe20000010000 */
[----:B----4-:R-:W-:Y:S01]  /*15eb0*/  F2FP.PACK_AB R139, R230, R229 ;  /* 0x000000e5e68b723e */ /* 0x010fe200000000ff */
        /* <DEDUP_REMOVED lines=124> */
[----:B------:R-:W-:Y:S01]  /*16680*/  IMAD.SHL.U32 R3, R217, 0x40, RZ ;  /* 0x00000040d9037824 */ /* 0x000fe200078e00ff */
[----:B------:R-:W-:Y:S01]  /*16690*/  IADD3 R13, -R212, 0x10, RZ ;  /* 0x00000010d40d7810 */ /* 0x000fe20007ffe1ff */
[----:B------:R-:W-:Y:S01]  /*166a0*/  IMAD.MOV.U32 R201, RZ, RZ, RZ ;  /* 0x000000ffffc97224 */ /* 0x000fe200078e00ff */
[C---:B------:R-:W-:Y:S01]  /*166b0*/  SHF.L.U64.HI R9, R210.reuse, 0x1, R215 ;  /* 0x00000001d2097819 */ /* 0x040fe200000102d7 */
[----:B------:R-:W-:Y:S01]  /*166c0*/  IMAD.SHL.U32 R8, R210, 0x2, RZ ;  /* 0x00000002d2087824 */ /* 0x000fe200078e00ff */
[----:B------:R-:W-:Y:S02]  /*166d0*/  IADD3 R3, R205, R3, R196 ;  /* 0x00000003cd037210 */ /* 0x000fe40007ffe0c4 */
[----:B------:R-:W-:Y:S02]  /*166e0*/  LOP3.LUT R13, R13, 0xf, RZ, 0xc0, !PT ;  /* 0x0000000f0d0d7812 */ /* 0x000fe400078ec0ff */
[----:B------:R-:W-:Y:S05]  /*166f0*/  IADD3 R202, R3, -0x80, RZ ;  /* 0xffffff8003ca7810 */ /* 0x000fea0007ffe0ff */
[----:B------:R-:W-:Y:S04]  /*16700*/  @P2 IMAD.HI.U32 R6, R202, c[0x0][0x2bc], RZ ;  /* 0x0000af00ca062a27 */ /* 0x000fe800078e00ff */
[----:B------:R-:W-:Y:S01]  /*16710*/  IMAD.MOV.U32 R3, RZ, RZ, R202 ;  /* 0x000000ffff037224 */ /* 0x000fe200078e00ca */
[----:B------:R-:W-:Y:S02]  /*16720*/  @P2 SHF.R.U32.HI R3, RZ, c[0x0][0x2c0], R6 ;  /* 0x0000b000ff032a19 */ /* 0x000fe40000011606 */
[----:B------:R-:W-:Y:S02]  /*16730*/  ISETP.GE.AND P2, PT, R204, c[0x0][0x1d4], PT ;  /* 0x00007500cc007a0c */ /* 0x000fe40003f46270 */
[C---:B------:R-:W-:Y:S04]  /*16740*/  @!P3 IADD3 R7, P0, R3.reuse, UR16, RZ ;  /* 0x000000100307bc10 */ /* 0x040fe8000ff1e0ff */
[----:B------:R-:W-:Y:S01]  /*16750*/  @!P3 LEA.HI.X.SX32 R6, R3, UR6, 0x1, P0 ;  /* 0x000000060306bc11 */ /* 0x000fe200080f0eff */
[----:B------:R-:W-:Y:S01]  /*16760*/  IMAD.MOV R3, RZ, RZ, -R3 ;  /* 0x000000ffff037224 */ /* 0x000fe200078e0a03 */
[----:B------:R-:W-:Y:S03]  /*16770*/  @!P3 LEA R4, P0, R7, c[0x0][0x2a0], 0x2 ;  /* 0x0000a8000704ba11 */ /* 0x000fe600078010ff */
[----:B------:R-:W-:Y:S01]  /*16780*/  IMAD R202, R3, c[0x0][0x2b8], R202 ;  /* 0x0000ae0003ca7a24 */ /* 0x000fe200078e02ca */
[----:B------:R-:W-:Y:S02]  /*16790*/  @!P3 LEA.HI.X R5, R7, c[0x0][0x2a4], R6, 0x2, P0 ;  /* 0x0000a9000705ba11 */ /* 0x000fe400000f1406 */
[----:B------:R-:W-:Y:S02]  /*167a0*/  SEL R6, RZ, 0x10, P4 ;  /* 0x00000010ff067807 */ /* 0x000fe40002000000 */
[----:B------:R-:W-:Y:S01]  /*167b0*/  SHF.R.S32.HI R3, RZ, 0x1f, R202 ;  /* 0x0000001fff037819 */ /* 0x000fe200000114ca */
[----:B------:R1:W2:Y:S01]  /*167c0*/  @!P3 LDG.E R201, [R4.64] ;  /* 0x0000000a04c9b981 */ /* 0x0002a2000c1e1900 */
[----:B------:R-:W-:Y:S02]  /*167d0*/  IADD3 R17, -R6, 0x10, RZ ;  /* 0x0000001006117810 */ /* 0x000fe40007ffe1ff */
[----:B------:R-:W-:Y:S01]  /*167e0*/  SHF.L.U64.HI R7, R214, 0x1, R211 ;  /* 0x00000001d6077819 */ /* 0x000fe200000102d3 */
[----:B------:R-:W-:Y:S01]  /*167f0*/  IMAD R3, R3, c[0x0][0x1e0], RZ ;  /* 0x0000780003037a24 */ /* 0x000fe200078e02ff */
[----:B------:R-:W-:Y:S03]  /*16800*/  LOP3.LUT R17, R17, 0xf, RZ, 0xc0, !PT ;  /* 0x0000000f11117812 */ /* 0x000fe600078ec0ff */
        /* <DEDUP_REMOVED lines=9> */
[C---:B------:R-:W-:Y:S02]  /*168a0*/  LEA R11, P0, R4.reuse, c[0x0][0x1c8], 0x1 ;  /* 0x00007200040b7a11 */ /* 0x040fe400078008ff */
[----:B------:R-:W-:Y:S02]  /*168b0*/  SEL R5, RZ, 0x10, P5 ;  /* 0x00000010ff057807 */ /* 0x000fe40002800000 */
[----:B------:R-:W-:Y:S01]  /*168c0*/  LEA.HI.X R10, R4, c[0x0][0x1cc], R3, 0x1, P0 ;  /* 0x00007300040a7a11 */ /* 0x000fe200000f0c03 */
[----:B------:R-:W1:Y:S01]  /*168d0*/  SHFL.IDX PT, R12, R11, 0x1, 0x181f ;  /* 0x00381f000b0c7f89 */ /* 0x000e6200000e0000 */
[----:B------:R-:W-:Y:S01]  /*168e0*/  IMAD.SHL.U32 R3, R214, 0x2, RZ ;  /* 0x00000002d6037824 */ /* 0x000fe200078e00ff */
[----:B------:R-:W-:Y:S02]  /*168f0*/  SHF.L.U64.HI R4, R192, 0x1, R213 ;  /* 0x00000001c0047819 */ /* 0x000fe400000102d5 */
[----:B------:R-:W2:Y:S01]  /*16900*/  SHFL.IDX PT, R14, R10, 0x1, 0x181f ;  /* 0x00381f000a0e7f89 */ /* 0x000ea200000e0000 */
[----:B------:R-:W-:Y:S03]  /*16910*/  IADD3 R18, -R5, 0x10, RZ ;  /* 0x0000001005127810 */ /* 0x000fe60007ffe1ff */
[----:B------:R-:W3:Y:S01]  /*16920*/  SHFL.IDX PT, R11, R11, RZ, 0x181f ;  /* 0x00181fff0b0b7589 */ /* 0x000ee200000e0000 */
[----:B------:R-:W-:Y:S03]  /*16930*/  LOP3.LUT R18, R18, 0xf, RZ, 0xc0, !PT ;  /* 0x0000000f12127812 */ /* 0x000fe600078ec0ff */
[----:B------:R-:W4:Y:S01]  /*16940*/  SHFL.IDX PT, R10, R10, RZ, 0x181f ;  /* 0x00181fff0a0a7589 */ /* 0x000f2200000e0000 */
[----:B-1----:R-:W-:Y:S04]  /*16950*/  IADD3 R18, P1, P0, R18, R12, R3 ;  /* 0x0000000c12127210 */ /* 0x002fe8000783e003 */
[----:B--2---:R-:W-:Y:S02]  /*16960*/  IADD3.X R19, RZ, R14, R7, P1, P0 ;  /* 0x0000000eff137210 */ /* 0x004fe40000fe0407 */
[----:B------:R-:W-:Y:S04]  /*16970*/  IADD3 R16, P1, P0, R17, R12, R8 ;  /* 0x0000000c11107210 */ /* 0x000fe8000783e008 */
[----:B------:R-:W-:Y:S02]  /*16980*/  IADD3.X R17, RZ, R14, R9, P1, P0 ;  /* 0x0000000eff117210 */ /* 0x000fe40000fe0409 */
[----:B------:R-:W-:Y:S04]  /*16990*/  IADD3 R12, P1, P0, R13, R12, R216 ;  /* 0x0000000c0d0c7210 */ /* 0x000fe8000783e0d8 */
[--C-:B------:R-:W-:Y:S02]  /*169a0*/  IADD3.X R13, RZ, R14, R4.reuse, P1, P0 ;  /* 0x0000000eff0d7210 */ /* 0x100fe40000fe0404 */
[C---:B---3--:R-:W-:Y:S05]  /*169b0*/  IADD3 R14, P0, R11.reuse, R3, RZ ;  /* 0x000000030b0e7210 */ /* 0x048fea0007f1e0ff */
[----:B----4-:R-:W-:Y:S01]  /*169c0*/  IMAD.X R15, R10, 0x1, R7, P0 ;  /* 0x000000010a0f7824 */ /* 0x010fe200000e0607 */
[C---:B------:R-:W-:Y:S01]  /*169d0*/  IADD3 R20, P0, R11.reuse, R8, RZ ;  /* 0x000000080b147210 */ /* 0x040fe20007f1e0ff */
[----:B------:R-:W-:Y:S04]  /*169e0*/  IMAD.U32 R8, RZ, RZ, UR15 ;  /* 0x0000000fff087e24 */ /* 0x000fe8000f8e00ff */
[----:B------:R-:W-:Y:S02]  /*169f0*/  IMAD R8, R8, 0x3000, R203 ;  /* 0x0000300008087824 */ /* 0x000fe400078e02cb */
        /* <DEDUP_REMOVED lines=15> */
.L_x_1179:
        /* <DEDUP_REMOVED lines=9> */
.L_x_1169:
[----:B------:R-:W-:Y:S01]  /*16b80*/  ULEA UR4, UR12, 0x7f, 0x7 ;  /* 0x0000007f0c047891 */ /* 0x000fe2000f8e383f */
[----:B------:R-:W-:-:S02]  /*16b90*/  ISETP.GE.AND P0, PT, R195, 0x1, PT ;  /* 0x00000001c300780c */ /* 0x000fc40003f06270 */
[----:B------:R-:W-:Y:S01]  /*16ba0*/  ULDC.64 UR12, c[0x0][0x2c8] ;  /* 0x0000b200000c7ab9 */ /* 0x000fe20000000a00 */
[----:B------:R-:W-:Y:S01]  /*16bb0*/  IADD3 R5, R194, 0x1, -R197 ;  /* 0x00000001c2057810 */ /* 0x000fe20007ffe8c5 */
[----:B------:R-:W-:-:S04]  /*16bc0*/  UIMAD.WIDE.U32 UR22, UR4, UR12, URZ ;  /* 0x0000000c041672a5 */ /* 0x000fc8000f8e003f */
        /* <DEDUP_REMOVED lines=13> */
.L_x_1182:
[----:B------:R-:W-:-:S04]  /*16ca0*/  MOV R3, 0x1 ;  /* 0x0000000100037802 */ /* 0x000fc80000000f00 */
[----:B------:R-:W-:-:S13]  /*16cb0*/  ISETP.NE.AND P0, PT, R3, c[0x0][0x32c], PT ;  /* 0x0000cb0003007a0c */ /* 0x000fda0003f05270 */
[----:B------:R-:W-:-:S05]  /*16cc0*/  @P0 IMAD.HI.U32 R3, R5, c[0x0][0x330], RZ ;  /* 0x0000cc0005030a27 */ /* 0x000fca00078e00ff */
[----:B------:R-:W-:-:S05]  /*16cd0*/  @P0 SHF.R.U32.HI R5, RZ, c[0x0][0x334], R3 ;  /* 0x0000cd00ff050a19 */ /* 0x000fca0000011603 */
.L_x_1183:
[----:B------:R-:W-:-:S05]  /*16ce0*/  IMAD R5, R5, c[0x0][0x32c], RZ ;  /* 0x0000cb0005057a24 */ /* 0x000fca00078e02ff */
[----:B------:R-:W-:-:S04]  /*16cf0*/  IMNMX R4, R4, R5, !PT ;  /* 0x0000000504047217 */ /* 0x000fc80007800200 */
.L_x_1181:
[----:B------:R-:W-:-:S04]  /*16d00*/  IADD3 R4, R4, 0x3f, RZ ;  /* 0x0000003f04047810 */ /* 0x000fc80007ffe0ff */
[----:B------:R-:W-:-:S04]  /*16d10*/  SHF.R.S32.HI R3, RZ, 0x1f, R4 ;  /* 0x0000001fff037819 */ /* 0x000fc80000011404 */
[----:B------:R-:W-:-:S04]  /*16d20*/  LEA.HI R3, R3, R4, RZ, 0x6 ;  /* 0x0000000403037211 */ /* 0x000fc800078f30ff */
[----:B------:R-:W-:-:S04]  /*16d30*/  SHF.R.S32.HI R3, RZ, 0x6, R3 ;  /* 0x00000006ff037819 */ /* 0x000fc80000011403 */
[----:B------:R-:W-:-:S04]  /*16d40*/  IMNMX R226, R198, R3, !PT ;  /* 0x00000003c6e27217 */ /* 0x000fc80007800200 */
[----:B------:R-:W-:-:S13]  /*16d50*/  ISETP.GE.AND P0, PT, R217, R226, PT ;  /* 0x000000e2d900720c */ /* 0x000fda0003f06270 */
[----:B------:R-:W-:Y:S05]  /*16d60*/  @!P0 BRA `(.L_x_1184) ;  /* 0x000030e000008947 */ /* 0x000fea0003800000 */
[----:B------:R-:W2:Y:S01]  /*16d70*/  S2R R3, SR_TID.X ;  /* 0x0000000000037919 */ /* 0x000ea20000002100 */
[----:B------:R-:W-:Y:S01]  /*16d80*/  IMAD.MOV.U32 R186, RZ, RZ, 0x20 ;  /* 0x00000020ffba7424 */ /* 0x000fe200078e00ff */
[C---:B------:R-:W-:Y:S01]  /*16d90*/  SHF.L.U64.HI R224, R214.reuse, 0x1, R211 ;  /* 0x00000001d6e07819 */ /* 0x040fe200000102d3 */
[----:B-1----:R-:W-:Y:S01]  /*16da0*/  IMAD.MOV.U32 R133, RZ, RZ, R2 ;  /* 0x000000ffff857224 */ /* 0x002fe200078e0002 */
[----:B------:R-:W-:Y:S01]  /*16db0*/  SEL R222, RZ, 0x10, P5 ;  /* 0x00000010ffde7807 */ /* 0x000fe20002800000 */
[----:B------:R-:W-:Y:S01]  /*16dc0*/  IMAD.SHL.U32 R223, R214, 0x2, RZ ;  /* 0x00000002d6df7824 */ /* 0x000fe200078e00ff */
[C---:B------:R-:W-:Y:S01]  /*16dd0*/  SHF.L.U64.HI R221, R210.reuse, 0x1, R215 ;  /* 0x00000001d2dd7819 */ /* 0x040fe200000102d7 */
[----:B------:R-:W-:Y:S01]  /*16de0*/  IMAD.SHL.U32 R220, R210, 0x2, RZ ;  /* 0x00000002d2dc7824 */ /* 0x000fe200078e00ff */
[----:B------:R-:W-:Y:S01]  /*16df0*/  SEL R219, RZ, 0x10, P4 ;  /* 0x00000010ffdb7807 */ /* 0x000fe20002000000 */
[C---:B------:R-:W-:Y:S01]  /*16e00*/  IMAD.SHL.U32 R216, R192.reuse, 0x2, RZ ;  /* 0x00000002c0d87824 */ /* 0x040fe200078e00ff */
[----:B------:R-:W-:-:S02]  /*16e10*/  SHF.L.U64.HI R218, R192, 0x1, R213 ;  /* 0x00000001c0da7819 */ /* 0x000fc400000102d5 */
[----:B--2---:R-:W-:-:S04]  /*16e20*/  SHF.R.S32.HI R4, RZ, 0x1f, R3 ;  /* 0x0000001fff047819 */ /* 0x004fc80000011403 */
[----:B------:R-:W-:-:S04]  /*16e30*/  LEA.HI R4, R4, R3, RZ, 0x3 ;  /* 0x0000000304047211 */ /* 0x000fc800078f18ff */
[----:B------:R-:W-:-:S05]  /*16e40*/  LOP3.LUT R4, R4, 0xfffffff8, RZ, 0xc0, !PT ;  /* 0xfffffff804047812 */ /* 0x000fca00078ec0ff */
[----:B------:R-:W-:Y:S02]  /*16e50*/  IMAD.IADD R4, R3, 0x1, -R4 ;  /* 0x0000000103047824 */ /* 0x000fe400078e0a04 */
[----:B------:R-:W-:-:S03]  /*16e60*/  IMAD.MOV.U32 R3, RZ, RZ, R0 ;  /* 0x000000ffff037224 */ /* 0x000fc600078e0000 */
[----:B------:R-:W-:-:S04]  /*16e70*/  LOP3.LUT P0, RZ, R4, 0x2, RZ, 0xc0, !PT ;  /* 0x0000000204ff7812 */ /* 0x000fc8000780c0ff */
[----:B------:R-:W-:Y:S02]  /*16e80*/  SEL R186, R186, 0xffffffe0, !P0 ;  /* 0xffffffe0baba7807 */ /* 0x000fe40004000000 */
.L_x_1187:
[----:B------:R-:W-:Y:S04]  /*16e90*/  DEPBAR.LE SB0, 0x2 ;  /* 0x000080800000791a */ /* 0x000fe80000000000 */
[----:B------:R-:W-:Y:S01]  /*16ea0*/  BAR.SYNC.DEFER_BLOCKING 0x0 ;  /* 0x0000000000007b1d */ /* 0x000fe20000010000 */
[----:B------:R-:W-:Y:S01]  /*16eb0*/  UIMAD UR4, UR5, 0x6000, URZ ;  /* 0x00006000050478a4 */ /* 0x000fe2000f8e023f */
[----:B------:R-:W-:Y:S02]  /*16ec0*/  ISETP.GE.AND P0, PT, R198, R217, PT ;  /* 0x000000d9c600720c */ /* 0x000fe40003f06270 */
[----:B------:R-:W-:Y:S03]  /*16ed0*/  ISETP.GE.AND P2, PT, R204, c[0x0][0x1d4], PT ;  /* 0x00007500cc007a0c */ /* 0x000fe60003f46270 */
[----:B------:R-:W-:Y:S05]  /*16ee0*/  IADD3 R180, R189, UR4, RZ ;  /* 0x00000004bdb47c10 */ /* 0x000fea000fffe0ff */
        /* <DEDUP_REMOVED lines=23> */
[----:B------:R-:W-:Y:S01]  /*17060*/  IMAD.IADD R7, R7, 0x1, R9 ;  /* 0x0000000107077824 */ /* 0x000fe200078e0209 */
[----:B------:R-:W-:Y:S03]  /*17070*/  IADD3 R9, -R212, 0x10, RZ ;  /* 0x00000010d4097810 */ /* 0x000fe60007ffe1ff */
[----:B------:R-:W-:Y:S01]  /*17080*/  IMAD.WIDE.U32 R6, R201, c[0x0][0x218], R6 ;  /* 0x00008600c9067a25 */ /* 0x000fe200078e0006 */
[----:B------:R-:W-:Y:S04]  /*17090*/  LOP3.LUT R9, R9, 0xf, RZ, 0xc0, !PT ;  /* 0x0000000f09097812 */ /* 0x000fe800078ec0ff */
[----:B------:R-:W-:Y:S04]  /*170a0*/  IADD3 R4, P0, R6, UR18, RZ ;  /* 0x0000001206047c10 */ /* 0x000fe8000ff1e0ff */
[----:B------:R-:W-:Y:S02]  /*170b0*/  IADD3.X R5, R7, UR7, R5, P0, !PT ;  /* 0x0000000707057c10 */ /* 0x000fe400087fe405 */
[C---:B------:R-:W-:Y:S04]  /*170c0*/  LEA R2, P0, R4.reuse, c[0x0][0x1f8], 0x1 ;  /* 0x00007e0004027a11 */ /* 0x040fe800078008ff */
[----:B------:R-:W-:Y:S01]  /*170d0*/  LEA.HI.X R0, R4, c[0x0][0x1fc], R5, 0x1, P0 ;  /* 0x00007f0004007a11 */ /* 0x000fe200000f0c05 */
[----:B------:R-:W5:Y:S04]  /*170e0*/  SHFL.IDX PT, R8, R2, 0x1, 0x181f ;  /* 0x00381f0002087f89 */ /* 0x000f6800000e0000 */
[----:B------:R-:W4:Y:S04]  /*170f0*/  SHFL.IDX PT, R5, R0, 0x1, 0x181f ;  /* 0x00381f0000057f89 */ /* 0x000f2800000e0000 */
[----:B------:R-:W-:Y:S01]  /*17100*/  SHFL.IDX PT, R7, R0, RZ, 0x181f ;  /* 0x00181fff00077589 */ /* 0x000fe200000e0000 */
[-C--:B-----5:R-:W-:Y:S04]  /*17110*/  IADD3 R14, P1, P0, R14, R8.reuse, R223 ;  /* 0x000000080e0e7210 */ /* 0x0a0fe8000783e0df */
[-C--:B----4-:R-:W-:Y:S02]  /*17120*/  IADD3.X R15, RZ, R5.reuse, R224, P1, P0 ;  /* 0x00000005ff0f7210 */ /* 0x090fe40000fe04e0 */
[-C--:B------:R-:W-:Y:S04]  /*17130*/  IADD3 R10, P1, P0, R11, R8.reuse, R220 ;  /* 0x000000080b0a7210 */ /* 0x080fe8000783e0dc */
[-CC-:B------:R-:W-:Y:S02]  /*17140*/  IADD3.X R11, RZ, R5.reuse, R221.reuse, P1, P0 ;  /* 0x00000005ff0b7210 */ /* 0x180fe40000fe04dd */
[----:B------:R-:W-:Y:S04]  /*17150*/  IADD3 R8, P1, P0, R9, R8, R216 ;  /* 0x0000000809087210 */ /* 0x000fe8000783e0d8 */
[----:B------:R-:W-:Y:S02]  /*17160*/  IADD3.X R9, RZ, R5, R218, P1, P0 ;  /* 0x00000005ff097210 */ /* 0x000fe40000fe04da */
[----:B------:R-:W4:Y:S02]  /*17170*/  SHFL.IDX PT, R5, R2, RZ, 0x181f ;  /* 0x00181fff02057589 */ /* 0x000f2400000e0000 */
[----:B----4-:R-:W-:Y:S05]  /*17180*/  IADD3 R22, P0, R5, R223, RZ ;  /* 0x000000df05167210 */ /* 0x010fea0007f1e0ff */
[----:B------:R-:W-:Y:S01]  /*17190*/  IMAD.X R23, R7, 0x1, R224, P0 ;  /* 0x0000000107177824 */ /* 0x000fe200000e06e0 */
[----:B------:R-:W-:Y:S05]  /*171a0*/  IADD3 R20, P0, R5, R220, RZ ;  /* 0x000000dc05147210 */ /* 0x000fea0007f1e0ff */
[----:B------:R-:W-:Y:S01]  /*171b0*/  IMAD.X R21, R7, 0x1, R221, P0 ;  /* 0x0000000107157824 */ /* 0x000fe200000e06dd */
        /* <DEDUP_REMOVED lines=15> */
.L_x_1185:
        /* <DEDUP_REMOVED lines=659> */
[----:B------:R-:W-:Y:S01]  /*19be0*/  LOP3.LUT R9, R9, 0xf, RZ, 0xc0, !PT ;  /* 0x0000000f09097812 */ /* 0x000fe200078ec0ff */
[----:B------:R-:W-:Y:S02]  /*19bf0*/  IMAD.U32 R4, RZ, RZ, UR15 ;  /* 0x0000000fff047e24 */ /* 0x000fe4000f8e00ff */
[----:B------:R-:W2:Y:S02]  /*19c00*/  SHFL.IDX PT, R7, R5, 0x1, 0x181f ;  /* 0x00381f0005077f89 */ /* 0x000ea400000e0000 */
[----:B------:R-:W-:Y:S02]  /*19c10*/  IMAD R4, R4, 0x3000, R203 ;  /* 0x0000300004047824 */ /* 0x000fe400078e02cb */
[----:B------:R-:W3:Y:S04]  /*19c20*/  SHFL.IDX PT, R3, R3, RZ, 0x181f ;  /* 0x00181fff03037589 */ /* 0x000ee800000e0000 */
[----:B------:R-:W4:Y:S01]  /*19c30*/  SHFL.IDX PT, R5, R5, RZ, 0x181f ;  /* 0x00181fff05057589 */ /* 0x000f2200000e0000 */
[-C--:B-1----:R-:W-:Y:S04]  /*19c40*/  IADD3 R10, P1, P0, R10, R6.reuse, R223 ;  /* 0x000000060a0a7210 */ /* 0x082fe8000783e0df */
[-C--:B--2---:R-:W-:Y:S02]  /*19c50*/  IADD3.X R11, RZ, R7.reuse, R224, P1, P0 ;  /* 0x00000007ff0b7210 */ /* 0x084fe40000fe04e0 */
[-C--:B------:R-:W-:Y:S04]  /*19c60*/  IADD3 R8, P1, P0, R9, R6.reuse, R220 ;  /* 0x0000000609087210 */ /* 0x080fe8000783e0dc */
[-CC-:B------:R-:W-:Y:S02]  /*19c70*/  IADD3.X R9, RZ, R7.reuse, R221.reuse, P1, P0 ;  /* 0x00000007ff097210 */ /* 0x180fe40000fe04dd */
[----:B------:R-:W-:Y:S04]  /*19c80*/  IADD3 R6, P1, P0, R13, R6, R216 ;  /* 0x000000060d067210 */ /* 0x000fe8000783e0d8 */
[----:B------:R-:W-:Y:S02]  /*19c90*/  IADD3.X R7, RZ, R7, R218, P1, P0 ;  /* 0x00000007ff077210 */ /* 0x000fe40000fe04da */
[----:B---3--:R-:W-:Y:S05]  /*19ca0*/  IADD3 R14, P0, R3, R223, RZ ;  /* 0x000000df030e7210 */ /* 0x008fea0007f1e0ff */
[----:B----4-:R-:W-:Y:S01]  /*19cb0*/  IMAD.X R15, R5, 0x1, R224, P0 ;  /* 0x00000001050f7824 */ /* 0x010fe200000e06e0 */
[----:B------:R-:W-:Y:S05]  /*19cc0*/  IADD3 R12, P0, R3, R220, RZ ;  /* 0x000000dc030c7210 */ /* 0x000fea0007f1e0ff */
        /* <DEDUP_REMOVED lines=15> */
.L_x_1186:
        /* <DEDUP_REMOVED lines=9> */
.L_x_1184:
[----:B------:R-:W-:-:S13]  /*19e50*/  ISETP.GE.AND P0, PT, R217, R198, PT ;  /* 0x000000c6d900720c */ /* 0x000fda0003f06270 */
[----:B------:R-:W-:Y:S05]  /*19e60*/  @!P0 BRA `(.L_x_1188) ;  /* 0x00003a5000008947 */ /* 0x000fea0003800000 */
[----:B------:R-:W2:Y:S01]  /*19e70*/  S2R R4, SR_TID.X ;  /* 0x0000000000047919 */ /* 0x000ea20000002100 */
[----:B------:R-:W-:Y:S01]  /*19e80*/  IMAD.MOV.U32 R190, RZ, RZ, 0x40 ;  /* 0x00000040ffbe7424 */ /* 0x000fe200078e00ff */
[C---:B------:R-:W-:Y:S01]  /*19e90*/  SHF.L.U64.HI R211, R214.reuse, 0x1, R211 ;  /* 0x00000001d6d37819 */ /* 0x040fe200000102d3 */
[----:B------:R-:W-:Y:S01]  /*19ea0*/  IMAD.SHL.U32 R214, R214, 0x2, RZ ;  /* 0x00000002d6d67824 */ /* 0x000fe200078e00ff */
[C---:B------:R-:W-:Y:S01]  /*19eb0*/  SHF.L.U64.HI R215, R210.reuse, 0x1, R215 ;  /* 0x00000001d2d77819 */ /* 0x040fe200000102d7 */
[----:B------:R-:W-:Y:S01]  /*19ec0*/  IMAD.SHL.U32 R210, R210, 0x2, RZ ;  /* 0x00000002d2d27824 */ /* 0x000fe200078e00ff */
[C---:B------:R-:W-:Y:S01]  /*19ed0*/  SHF.L.U64.HI R213, R192.reuse, 0x1, R213 ;  /* 0x00000001c0d57819 */ /* 0x040fe200000102d5 */
[----:B------:R-:W-:Y:S01]  /*19ee0*/  IMAD.SHL.U32 R193, R192, 0x2, RZ ;  /* 0x00000002c0c17824 */ /* 0x000fe200078e00ff */
[----:B------:R-:W-:Y:S01]  /*19ef0*/  ULDC UR12, c[0x0][0x324] ;  /* 0x0000c900000c7ab9 */ /* 0x000fe20000000800 */
[----:B------:R-:W-:Y:S01]  /*19f00*/  IMAD.MOV.U32 R132, RZ, RZ, R2 ;  /* 0x000000ffff847224 */ /* 0x000fe200078e0002 */
[----:B------:R-:W-:Y:S01]  /*19f10*/  ULOP3.LUT UR12, URZ, UR12, URZ, 0x33, !UPT ;  /* 0x0000000c3f0c7292 */ /* 0x000fe2000f8e333f */
[----:B--2---:R-:W-:-:S04]  /*19f20*/  SHF.R.S32.HI R3, RZ, 0x1f, R4 ;  /* 0x0000001fff037819 */ /* 0x004fc80000011404 */
[----:B------:R-:W-:-:S04]  /*19f30*/  LEA.HI R3, R3, R4, RZ, 0x3 ;  /* 0x0000000403037211 */ /* 0x000fc800078f18ff */
[----:B------:R-:W-:-:S05]  /*19f40*/  LOP3.LUT R3, R3, 0xfffffff8, RZ, 0xc0, !PT ;  /* 0xfffffff803037812 */ /* 0x000fca00078ec0ff */
[----:B------:R-:W-:-:S05]  /*19f50*/  IMAD.IADD R3, R4, 0x1, -R3 ;  /* 0x0000000104037824 */ /* 0x000fca00078e0a03 */
[----:B------:R-:W-:Y:S01]  /*19f60*/  LOP3.LUT P0, RZ, R3, 0x4, RZ, 0xc0, !PT ;  /* 0x0000000403ff7812 */ /* 0x000fe2000780c0ff */
[----:B------:R-:W-:-:S03]  /*19f70*/  IMAD.MOV.U32 R3, RZ, RZ, R0 ;  /* 0x000000ffff037224 */ /* 0x000fc600078e0000 */
[----:B------:R-:W-:Y:S02]  /*19f80*/  SEL R190, R190, 0xffffffc0, !P0 ;  /* 0xffffffc0bebe7807 */ /* 0x000fe40004000000 */
.L_x_1199:
[----:B------:R-:W-:Y:S04]  /*19f90*/  DEPBAR.LE SB0, 0x2 ;  /* 0x000080800000791a */ /* 0x000fe80000000000 */
[----:B------:R-:W-:Y:S01]  /*19fa0*/  BAR.SYNC.DEFER_BLOCKING 0x0 ;  /* 0x0000000000007b1d */ /* 0x000fe20000010000 */
[----:B------:R-:W-:Y:S01]  /*19fb0*/  UIMAD UR4, UR5, 0x6000, URZ ;  /* 0x00006000050478a4 */ /* 0x000fe2000f8e023f */
[----:B------:R-:W-:Y:S05]  /*19fc0*/  ISETP.GE.AND P0, PT, R198, R217, PT ;  /* 0x000000d9c600720c */ /* 0x000fea0003f06270 */
[----:B------:R-:W-:Y:S05]  /*19fd0*/  IADD3 R165, R189, UR4, RZ ;  /* 0x00000004bda57c10 */ /* 0x000fea000fffe0ff */
[----:B-1----:R-:W-:Y:S01]  /*19fe0*/  IMAD.IADD R133, R186, 0x1, R165 ;  /* 0x00000001ba857824 */ /* 0x002fe200078e02a5 */
        /* <DEDUP_REMOVED lines=14> */
[----:B------:R-:W-:Y:S01]  /*1a0d0*/  ISETP.GE.AND P1, PT, R204, c[0x0][0x1d4], PT ;  /* 0x00007500cc007a0c */ /* 0x000fe20003f26270 */
[----:B------:R-:W-:Y:S02]  /*1a0e0*/  IMAD R5, R5, c[0x0][0x208], RZ ;  /* 0x0000820005057a24 */ /* 0x000fe400078e02ff */
[----:B------:R-:W-:Y:S02]  /*1a0f0*/  IMAD R2, R2, c[0x0][0x218], RZ ;  /* 0x0000860002027a24 */ /* 0x000fe400078e02ff */
[----:B------:R-:W-:Y:S02]  /*1a100*/  IMAD R5, R202, c[0x0][0x20c], R5 ;  /* 0x00008300ca057a24 */ /* 0x000fe400078e0205 */
[----:B------:R-:W-:Y:S02]  /*1a110*/  IMAD R2, R201, c[0x0][0x21c], R2 ;  /* 0x00008700c9027a24 */ /* 0x000fe400078e0202 */
[----:B------:R-:W-:Y:S01]  /*1a120*/  IMAD.IADD R9, R9, 0x1, R5 ;  /* 0x0000000109097824 */ /* 0x000fe200078e0205 */
[----:B------:R-:W-:Y:S03]  /*1a130*/  MOV R5, UR15 ;  /* 0x0000000f00057c02 */ /* 0x000fe60008000f00 */
[----:B------:R-:W-:Y:S05]  /*1a140*/  IMAD.WIDE.U32 R8, R201, c[0x0][0x218], R8 ;  /* 0x00008600c9087a25 */ /* 0x000fea00078e0008 */
[----:B------:R-:W-:Y:S04]  /*1a150*/  IADD3 R0, P0, R8, UR18, RZ ;  /* 0x0000001208007c10 */ /* 0x000fe8000ff1e0ff */
[----:B------:R-:W-:Y:S02]  /*1a160*/  IADD3.X R9, R9, UR7, R2, P0, !PT ;  /* 0x0000000709097c10 */ /* 0x000fe400087fe402 */
[C---:B------:R-:W-:Y:S04]  /*1a170*/  LEA R4, P0, R0.reuse, c[0x0][0x1f8], 0x1 ;  /* 0x00007e0000047a11 */ /* 0x040fe800078008ff */
[----:B------:R-:W-:Y:S01]  /*1a180*/  LEA.HI.X R6, R0, c[0x0][0x1fc], R9, 0x1, P0 ;  /* 0x00007f0000067a11 */ /* 0x000fe200000f0c09 */
[----:B------:R-:W5:Y:S04]  /*1a190*/  SHFL.IDX PT, R11, R4, RZ, 0x181f ;  /* 0x00181fff040b7589 */ /* 0x000f6800000e0000 */
[----:B------:R-:W4:Y:S04]  /*1a1a0*/  SHFL.IDX PT, R2, R6, RZ, 0x181f ;  /* 0x00181fff06027589 */ /* 0x000f2800000e0000 */
[----:B------:R-:W3:Y:S04]  /*1a1b0*/  SHFL.IDX PT, R7, R4, 0x1, 0x181f ;  /* 0x00381f0004077f89 */ /* 0x000ee800000e0000 */
[----:B------:R-:W2:Y:S01]  /*1a1c0*/  SHFL.IDX PT, R0, R6, 0x1, 0x181f ;  /* 0x00381f0006007f89 */ /* 0x000ea200000e0000 */
[C---:B-----5:R-:W-:Y:S05]  /*1a1d0*/  IADD3 R14, P0, R11.reuse, R214, RZ ;  /* 0x000000d60b0e7210 */ /* 0x060fea0007f1e0ff */
[C---:B----4-:R-:W-:Y:S01]  /*1a1e0*/  IMAD.X R15, R2.reuse, 0x1, R211, P0 ;  /* 0x00000001020f7824 */ /* 0x050fe200000e06d3 */
[C---:B------:R-:W-:Y:S05]  /*1a1f0*/  IADD3 R12, P0, R11.reuse, R210, RZ ;  /* 0x000000d20b0c7210 */ /* 0x040fea0007f1e0ff */
[C---:B------:R-:W-:Y:S01]  /*1a200*/  IMAD.X R13, R2.reuse, 0x1, R215, P0 ;  /* 0x00000001020d7824 */ /* 0x040fe200000e06d7 */
[-C--:B------:R-:W-:Y:S05]  /*1a210*/  IADD3 R10, P0, R11, R193.reuse, RZ ;  /* 0x000000c10b0a7210 */ /* 0x080fea0007f1e0ff */
[----:B------:R-:W-:Y:S01]  /*1a220*/  IMAD.X R11, R2, 0x1, R213, P0 ;  /* 0x00000001020b7824 */ /* 0x000fe200000e06d5 */
[----:B---3--:R-:W-:Y:S01]  /*1a230*/  IADD3 R8, P0, R7, R214, RZ ;  /* 0x000000d607087210 */ /* 0x008fe20007f1e0ff */
[----:B------:R-:W-:Y:S04]  /*1a240*/  IMAD R2, R5, 0x6000, R200 ;  /* 0x0000600005027824 */ /* 0x000fe800078e02c8 */
[C---:B--2---:R-:W-:Y:S01]  /*1a250*/  IMAD.X R9, R0.reuse, 0x1, R211, P0 ;  /* 0x0000000100097824 */ /* 0x044fe200000e06d3 */
        /* <DEDUP_REMOVED lines=10> */
.L_x_1189:
[C---:B--23--:R-:W-:Y:S01]  /*1a300*/  HMMA.16816.F32 R4, R136.reuse, R140, RZ ;  /* 0x0000008c8804723c */ /* 0x04cfe200000018ff */
        /* <DEDUP_REMOVED lines=184> */
[----:B------:R5:W3:Y:S01]  /*1ae90*/  MUFU.TANH R159, R21 ;  /* 0x00000015009f7308 */ /* 0x000ae20000002400 */
[----:B-1----:R-:W-:Y:S09]  /*1aea0*/  SHF.L.U32 R22, R217, 0x6, RZ ;  /* 0x00000006d9167819 */ /* 0x002ff200000006ff */
[----:B------:R-:W1:Y:S01]  /*1aeb0*/  MUFU.TANH R158, R23 ;  /* 0x00000017009e7308 */ /* 0x000e620000002400 */
[----:B--2---:R-:W-:Y:S04]  /*1aec0*/  IADD3 R20, -R207, 0x1, -R22 ;  /* 0x00000001cf147810 */ /* 0x004fe80007ffe916 */
[----:B------:R-:W-:Y:S05]  /*1aed0*/  IADD3 R20, -R197, R20, R194 ;  /* 0x00000014c5147210 */ /* 0x000fea0007ffe1c2 */
[----:B------:R2:W1:Y:S01]  /*1aee0*/  MUFU.TANH R157, R24 ;  /* 0x00000018009d7308 */ /* 0x0004620000002400 */
[C---:B----4-:R-:W-:Y:S03]  /*1aef0*/  HMMA.16816.F32 R28, R176.reuse, R8, R28 ;  /* 0x00000008b01c723c */ /* 0x050fe6000000181c */
[C---:B-----5:R-:W-:Y:S02]  /*1af00*/  IADD3 R21, R20.reuse, c[0x0][0x328], RZ ;  /* 0x0000ca0014157a10 */ /* 0x060fe40007ffe0ff */
[----:B------:R-:W-:Y:S04]  /*1af10*/  IADD3 R20, R20, UR12, RZ ;  /* 0x0000000c14147c10 */ /* 0x000fe8000fffe0ff */
        /* <DEDUP_REMOVED lines=9> */
[----:B------:R-:W2:Y:S01]  /*1afb0*/  SHFL.IDX PT, R9, R10, RZ, 0x1c1f ;  /* 0x001c1fff0a097589 */ /* 0x000ea200000e0000 */
[----:B------:R-:W-:Y:S02]  /*1afc0*/  FMUL.FTZ R28, R28, c[0x0][0x320] ;  /* 0x0000c8001c1c7a20 */ /* 0x000fe40000410000 */
[----:B------:R-:W-:Y:S02]  /*1afd0*/  FMUL.FTZ R29, R29, c[0x0][0x320] ;  /* 0x0000c8001d1d7a20 */ /* 0x000fe40000410000 */
[----:B------:R-:W-:Y:S02]  /*1afe0*/  FMUL.FTZ R19, R33, c[0x0][0x320] ;  /* 0x0000c80021137a20 */ /* 0x000fe40000410000 */
[----:B------:R-:W-:Y:S02]  /*1aff0*/  FMUL.FTZ R18, R34, c[0x0][0x320] ;  /* 0x0000c80022127a20 */ /* 0x000fe40000410000 */
[----:B------:R-:W1:Y:S01]  /*1b000*/  MUFU.TANH R147, R147 ;  /* 0x0000009300937308 */ /* 0x000e620000002400 */
[----:B------:R-:W-:Y:S02]  /*1b010*/  FMUL.FTZ R17, R35, c[0x0][0x320] ;  /* 0x0000c80023117a20 */ /* 0x000fe40000410000 */
[----:B------:R-:W-:Y:S02]  /*1b020*/  FMUL.FTZ R30, R30, c[0x0][0x320] ;  /* 0x0000c8001e1e7a20 */ /* 0x000fe40000410000 */
[----:B------:R-:W-:Y:S05]  /*1b030*/  FMUL.FTZ R32, R32, c[0x0][0x320] ;  /* 0x0000c80020207a20 */ /* 0x000fea0000410000 */
[----:B------:R-:W1:Y:S01]  /*1b040*/  MUFU.TANH R173, R173 ;  /* 0x000000ad00ad7308 */ /* 0x000e620000002400 */
[-C--:B--2---:R-:W-:Y:S02]  /*1b050*/  IADD3 R24, R21, R9.reuse, RZ ;  /* 0x0000000915187210 */ /* 0x084fe40007ffe0ff */
[----:B------:R-:W-:Y:S07]  /*1b060*/  IADD3 R23, R20, R9, RZ ;  /* 0x0000000914177210 */ /* 0x000fee0007ffe0ff */
[----:B------:R-:W2:Y:S10]  /*1b070*/  MUFU.TANH R12, R12 ;  /* 0x0000000c000c7308 */ /* 0x000eb40000002400 */
        /* <DEDUP_REMOVED lines=30> */
.L_x_1192:
[----:B------:R-:W-:Y:S04]  /*1b260*/  MOV R4, 0x1 ;  /* 0x0000000100047802 */ /* 0x000fe80000000f00 */
[----:B------:R-:W-:Y:S11]  /*1b270*/  ISETP.NE.AND P0, PT, R4, c[0x0][0x32c], PT ;  /* 0x0000cb0004007a0c */ /* 0x000ff60003f05270 */
[----:B------:R-:W-:Y:S02]  /*1b280*/  @!UPT UIADD3 URZ, URZ, URZ, URZ ;  /* 0x0000003f3f3ff290 */ /* 0x000fe4000fffe03f */
[----:B------:R-:W-:Y:S05]  /*1b290*/  @P0 IMAD.HI.U32 R4, R5, c[0x0][0x330], RZ ;  /* 0x0000cc0005040a27 */ /* 0x000fea00078e00ff */
[----:B------:R-:W-:Y:S02]  /*1b2a0*/  @P0 SHF.R.U32.HI R5, RZ, c[0x0][0x334], R4 ;  /* 0x0000cd00ff050a19 */ /* 0x000fe40000011604 */
.L_x_1193:
[----:B------:R-:W-:Y:S05]  /*1b2b0*/  BSYNC B0 ;  /* 0x0000000000007941 */ /* 0x000fea0003800000 */
.L_x_1191:
[----:B------:R-:W-:Y:S04]  /*1b2c0*/  IMAD R4, R5, c[0x0][0x32c], -R22 ;  /* 0x0000cb0005047a24 */ /* 0x000fe800078e0a16 */
[----:B------:R-:W-:Y:S05]  /*1b2d0*/  IMAD.IADD R4, R4, 0x1, -R207 ;  /* 0x0000000104047824 */ /* 0x000fea00078e0acf */
[----:B------:R-:W-:Y:S02]  /*1b2e0*/  IADD3 R5, R4, c[0x0][0x32c], RZ ;  /* 0x0000cb0004057a10 */ /* 0x000fe40007ffe0ff */
[----:B------:R-:W-:Y:S02]  /*1b2f0*/  IMNMX R23, R23, R4, !PT ;  /* 0x0000000417177217 */ /* 0x000fe40007800200 */
[----:B------:R-:W-:Y:S02]  /*1b300*/  IMNMX R24, R24, R5, PT ;  /* 0x0000000518187217 */ /* 0x000fe40003800200 */
.L_x_1190:
        /* <DEDUP_REMOVED lines=12> */
[----:B-1----:R-:W-:Y:S02]  /*1b3d0*/  FSEL R5, R147, -INF , !P0 ;  /* 0xff80000093057808 */ /* 0x002fe40004000000 */
        /* <DEDUP_REMOVED lines=53> */
.L_x_1196:
[----:B------:R-:W-:Y:S04]  /*1b730*/  MOV R6, 0x1 ;  /* 0x0000000100067802 */ /* 0x000fe80000000f00 */
[----:B------:R-:W-:Y:S11]  /*1b740*/  ISETP.NE.AND P0, PT, R6, c[0x0][0x32c], PT ;  /* 0x0000cb0006007a0c */ /* 0x000ff60003f05270 */
[----:B------:R-:W-:Y:S02]  /*1b750*/  @!UPT UIADD3 URZ, URZ, URZ, URZ ;  /* 0x0000003f3f3ff290 */ /* 0x000fe4000fffe03f */
[----:B------:R-:W-:Y:S05]  /*1b760*/  @P0 IMAD.HI.U32 R6, R15, c[0x0][0x330], RZ ;  /* 0x0000cc000f060a27 */ /* 0x000fea00078e00ff */
[----:B------:R-:W-:Y:S02]  /*1b770*/  @P0 SHF.R.U32.HI R15, RZ, c[0x0][0x334], R6 ;  /* 0x0000cd00ff0f0a19 */ /* 0x000fe40000011606 */
.L_x_1197:
[----:B------:R-:W-:Y:S05]  /*1b780*/  BSYNC B0 ;  /* 0x0000000000007941 */ /* 0x000fea0003800000 */
.L_x_1195:
[----:B------:R-:W-:Y:S04]  /*1b790*/  IMAD R22, R15, c[0x0][0x32c], -R22 ;  /* 0x0000cb000f167a24 */ /* 0x000fe800078e0a16 */
[----:B------:R-:W-:Y:S05]  /*1b7a0*/  IMAD.IADD R15, R22, 0x1, -R207 ;  /* 0x00000001160f7824 */ /* 0x000fea00078e0acf */
[----:B------:R-:W-:Y:S02]  /*1b7b0*/  IADD3 R6, R15, c[0x0][0x32c], RZ ;  /* 0x0000cb000f067a10 */ /* 0x000fe40007ffe0ff */
[----:B------:R-:W-:Y:S02]  /*1b7c0*/  IMNMX R4, R4, R15, !PT ;  /* 0x0000000f04047217 */ /* 0x000fe40007800200 */
[----:B------:R-:W-:Y:S02]  /*1b7d0*/  IMNMX R21, R21, R6, PT ;  /* 0x0000000615157217 */ /* 0x000fe40003800200 */
.L_x_1194:
        /* <DEDUP_REMOVED lines=140> */
[----:B------:R-:W-:Y:S01]  /*1c0a0*/  FMUL.FTZ R25, R132, R109 ;  /* 0x0000006d84197220 */ /* 0x000fe20000410000 */
        /* <DEDUP_REMOVED lines=26> */
[C---:B------:R-:W-:Y:S01]  /*1c250*/  FMUL.FTZ R34, R3.reuse, R102 ;  /* 0x0000006603227220 */ /* 0x040fe20000410000 */
[----:B--2---:R-:W-:Y:S01]  /*1c260*/  F2FP.PACK_AB R137, R170, R171 ;  /* 0x000000abaa89723e */ /* 0x004fe200000000ff */
[C---:B------:R-:W-:Y:S02]  /*1c270*/  FMUL.FTZ R35, R3.reuse, R103 ;  /* 0x0000006703237220 */ /* 0x040fe40000410000 */
[--C-:B------:R-:W-:Y:S03]  /*1c280*/  FFMA.FTZ R221, R154, c[0x0][0x2d0], -R145.reuse ;  /* 0x0000b4009add7a23 */ /* 0x100fe60000010891 */
[----:B------:R-:W-:Y:S01]  /*1c290*/  LDSM.16.MT88.4 R100, [R134+UR4+0x2100] ;  /* 0x002100048664783b */ /* 0x000fe20008004200 */
[--C-:B------:R-:W-:Y:S01]  /*1c2a0*/  FFMA.FTZ R222, R150, c[0x0][0x2d0], -R145.reuse ;  /* 0x0000b40096de7a23 */ /* 0x100fe20000010891 */
[----:B------:R-:W-:Y:S01]  /*1c2b0*/  MUFU.EX2 R174, R174 ;  /* 0x000000ae00ae7308 */ /* 0x000fe20000000800 */
[--C-:B------:R-:W-:Y:S02]  /*1c2c0*/  FFMA.FTZ R227, R148, c[0x0][0x2d0], -R145.reuse ;  /* 0x0000b40094e37a23 */ /* 0x100fe40000010891 */
[--C-:B------:R-:W-:Y:S02]  /*1c2d0*/  FFMA.FTZ R224, R146, c[0x0][0x2d0], -R145.reuse ;  /* 0x0000b40092e07a23 */ /* 0x100fe40000010891 */
[C---:B------:R-:W-:Y:S01]  /*1c2e0*/  FMUL.FTZ R36, R132.reuse, R36 ;  /* 0x0000002484247220 */ /* 0x040fe20000410000 */
[----:B------:R-:W-:Y:S01]  /*1c2f0*/  LDSM.16.MT88.4 R116, [R134+UR4+0x900] ;  /* 0x000900048674783b */ /* 0x000fe20008004200 */
[----:B------:R-:W-:Y:S02]  /*1c300*/  FMUL.FTZ R37, R132, R37 ;  /* 0x0000002584257220 */ /* 0x000fe40000410000 */
[C---:B------:R-:W-:Y:S01]  /*1c310*/  FMUL.FTZ R38, R3.reuse, R38 ;  /* 0x0000002603267220 */ /* 0x040fe20000410000 */
[----:B------:R-:W-:Y:S01]  /*1c320*/  MUFU.EX2 R175, R175 ;  /* 0x000000af00af7308 */ /* 0x000fe20000000800 */
[C---:B------:R-:W-:Y:S01]  /*1c330*/  FMUL.FTZ R39, R3.reuse, R39 ;  /* 0x0000002703277220 */ /* 0x040fe20000410000 */
[----:B---3--:R-:W-:Y:S02]  /*1c340*/  F2FP.PACK_AB R139, R172, R169 ;  /* 0x000000a9ac8b723e */ /* 0x008fe400000000ff */
[----:B------:R-:W-:Y:S01]  /*1c350*/  LDSM.16.MT88.4 R124, [R135+UR4+0x2900] ;  /* 0x00290004877c783b */ /* 0x000fe20008004200 */
[C---:B------:R-:W-:Y:S02]  /*1c360*/  FMUL.FTZ R40, R132.reuse, R40 ;  /* 0x0000002884287220 */ /* 0x040fe40000410000 */
[C---:B------:R-:W-:Y:S02]  /*1c370*/  FMUL.FTZ R41, R132.reuse, R41 ;  /* 0x0000002984297220 */ /* 0x040fe40000410000 */
[C---:B------:R-:W-:Y:S01]  /*1c380*/  FMUL.FTZ R42, R3.reuse, R42 ;  /* 0x0000002a032a7220 */ /* 0x040fe20000410000 */
[C---:B-1----:R-:W-:Y:S01]  /*1c390*/  HMMA.16816.F32 R4, R136.reuse, R12, R4 ;  /* 0x0000000c8804723c */ /* 0x042fe20000001804 */
[----:B------:R-:W-:Y:S01]  /*1c3a0*/  MUFU.EX2 R176, R176 ;  /* 0x000000b000b07308 */ /* 0x000fe20000000800 */
[----:B------:R-:W-:Y:S03]  /*1c3b0*/  LDSM.16.MT88.4 R148, [R133+0x3900] ;  /* 0x003900008594783b */ /* 0x000fe60000004200 */
[C---:B------:R-:W-:Y:S02]  /*1c3c0*/  FMUL.FTZ R43, R3.reuse, R43 ;  /* 0x0000002b032b7220 */ /* 0x040fe40000410000 */
[C---:B------:R-:W-:Y:S01]  /*1c3d0*/  FMUL.FTZ R12, R132.reuse, R120 ;  /* 0x00000078840c7220 */ /* 0x040fe20000410000 */
[C---:B------:R-:W-:Y:S02]  /*1c3e0*/  HMMA.16816.F32 R8, R136.reuse, R14, R8 ;  /* 0x0000000e8808723c */ /* 0x040fe40000001808 */
[----:B------:R-:W-:Y:S01]  /*1c3f0*/  LDSM.16.MT88.4 R160, [R135+UR4+0x5900] ;  /* 0x0059000487a0783b */ /* 0x000fe20008004200 */
        /* <DEDUP_REMOVED lines=9> */
[C---:B----4-:R-:W-:Y:S03]  /*1c490*/  HMMA.16816.F32 R12, R136.reuse, R20, R12 ;  /* 0x00000014880c723c */ /* 0x050fe6000000180c */
        /* <DEDUP_REMOVED lines=79> */
[----:B------:R-:W-:Y:S01]  /*1c990*/  FFMA.FTZ R145, R144, c[0x0][0x2d0], -R145 ;  /* 0x0000b40090917a23 */ /* 0x000fe20000010891 */
[C---:B------:R-:W-:Y:S01]  /*1c9a0*/  HMMA.16816.F32 R72, R136.reuse, R106, R72 ;  /* 0x0000006a8848723c */ /* 0x040fe20000001848 */
[----:B------:R-:W1:Y:S03]  /*1c9b0*/  LDSM.16.MT88.4 R104, [R164+0x4100] ;  /* 0x00410000a468783b */ /* 0x000e660000004200 */
[C---:B------:R-:W-:Y:S02]  /*1c9c0*/  FMUL.FTZ R76, R132.reuse, R76 ;  /* 0x0000004c844c7220 */ /* 0x040fe40000410000 */
[C---:B------:R-:W-:Y:S01]  /*1c9d0*/  FMUL.FTZ R77, R132.reuse, R77 ;  /* 0x0000004d844d7220 */ /* 0x040fe20000410000 */
[----:B------:R-:W4:Y:S01]  /*1c9e0*/  MUFU.EX2 R173, R173 ;  /* 0x000000ad00ad7308 */ /* 0x000f220000000800 */
[C---:B------:R-:W-:Y:S04]  /*1c9f0*/  FMUL.FTZ R78, R3.reuse, R78 ;  /* 0x0000004e034e7220 */ /* 0x040fe80000410000 */
[C---:B------:R-:W-:Y:S02]  /*1ca00*/  FMUL.FTZ R79, R3.reuse, R79 ;  /* 0x0000004f034f7220 */ /* 0x040fe40000410000 */
[C---:B------:R-:W-:Y:S02]  /*1ca10*/  FMUL.FTZ R88, R132.reuse, R88 ;  /* 0x0000005884587220 */ /* 0x040fe40000410000 */
[C---:B------:R-:W-:Y:S01]  /*1ca20*/  FMUL.FTZ R89, R132.reuse, R89 ;  /* 0x0000005984597220 */ /* 0x040fe20000410000 */
[----:B------:R5:W-:Y:S01]  /*1ca30*/  MUFU.EX2 R225, R152 ;  /* 0x0000009800e17308 */ /* 0x000be20000000800 */
[C---:B------:R-:W-:Y:S01]  /*1ca40*/  FMUL.FTZ R90, R3.reuse, R90 ;  /* 0x0000005a035a7220 */ /* 0x040fe20000410000 */
[C---:B--2---:R-:W-:Y:S03]  /*1ca50*/  HMMA.16816.F32 R76, R136.reuse, R100, R76 ;  /* 0x00000064884c723c */ /* 0x044fe6000000184c */
[C---:B------:R-:W-:Y:S02]  /*1ca60*/  FMUL.FTZ R80, R132.reuse, R80 ;  /* 0x0000005084507220 */ /* 0x040fe40000410000 */
[----:B------:R-:W-:Y:S02]  /*1ca70*/  FMUL.FTZ R81, R132, R81 ;  /* 0x0000005184517220 */ /* 0x000fe40000410000 */
[C---:B------:R-:W-:Y:S01]  /*1ca80*/  FMUL.FTZ R82, R3.reuse, R82 ;  /* 0x0000005203527220 */ /* 0x040fe20000410000 */
[----:B------:R-:W2:Y:S01]  /*1ca90*/  MUFU.EX2 R178, R178 ;  /* 0x000000b200b27308 */ /* 0x000ea20000000800 */
        /* <DEDUP_REMOVED lines=11> */
[----:B------:R-:W-:Y:S01]  /*1cb50*/  FMUL.FTZ R96, R132, R96 ;  /* 0x0000006084607220 */ /* 0x000fe20000410000 */
[----:B------:R-:W-:Y:S01]  /*1cb60*/  F2FP.PACK_AB R102, R176, R175 ;  /* 0x000000afb066723e */ /* 0x000fe200000000ff */
[----:B------:R-:W-:Y:S01]  /*1cb70*/  FMUL.FTZ R97, R132, R97 ;  /* 0x0000006184617220 */ /* 0x000fe20000410000 */
[----:B------:R-:W-:Y:S01]  /*1cb80*/  F2FP.PACK_AB R103, R180, R179 ;  /* 0x000000b3b467723e */ /* 0x000fe200000000ff */
[C---:B------:R-:W-:Y:S01]  /*1cb90*/  HMMA.16816.F32 R88, R136.reuse, R110, R88 ;  /* 0x0000006e8858723c */ /* 0x040fe20000001858 */
[----:B------:R-:W3:Y:S01]  /*1cba0*/  LDSM.16.MT88.4 R108, [R133+0x900] ;  /* 0x00090000856c783b */ /* 0x000ee20000004200 */
[----:B------:R-:W5:Y:S02]  /*1cbb0*/  MUFU.EX2 R224, R224 ;  /* 0x000000e000e07308 */ /* 0x000f640000000800 */
[----:B------:R-:W-:Y:S01]  /*1cbc0*/  FMUL.FTZ R98, R3, R98 ;  /* 0x0000006203627220 */ /* 0x000fe20000410000 */
[----:B--2---:R-:W-:Y:S01]  /*1cbd0*/  F2FP.PACK_AB R101, R177, R178 ;  /* 0x000000b2b165723e */ /* 0x004fe200000000ff */
[C---:B------:R-:W-:Y:S02]  /*1cbe0*/  FMUL.FTZ R99, R3.reuse, R99 ;  /* 0x0000006303637220 */ /* 0x040fe40000410000 */
[C---:B-1----:R-:W-:Y:S01]  /*1cbf0*/  HMMA.16816.F32 R92, R136.reuse, R104, R92 ;  /* 0x00000068885c723c */ /* 0x042fe2000000185c */
[----:B----4-:R-:W-:Y:S03]  /*1cc00*/  LDSM.16.MT88.4 R144, [R135+UR4+0x3900] ;  /* 0x003900048790783b */ /* 0x010fe60008004200 */
[----:B------:R-:W-:Y:S02]  /*1cc10*/  FFMA.FTZ R167, R132, R209, R167 ;  /* 0x000000d184a77223 */ /* 0x000fe400000100a7 */
[----:B------:R-:W-:Y:S02]  /*1cc20*/  FFMA.FTZ R171, R3, R208, R171 ;  /* 0x000000d003ab7223 */ /* 0x000fe400000100ab */
[----:B------:R-:W-:Y:S01]  /*1cc30*/  HMMA.16816.F32 R96, R136, R106, R96 ;  /* 0x0000006a8860723c */ /* 0x000fe20000001860 */
[----:B------:R-:W1:Y:S03]  /*1cc40*/  LDSM.16.MT88.4 R104, [R164+0x2900] ;  /* 0x00290000a468783b */ /* 0x000e660000004200 */
        /* <DEDUP_REMOVED lines=9> */
[----:B-----5:R-:W-:Y:S01]  /*1cce0*/  F2FP.PACK_AB R139, R229, R224 ;  /* 0x000000e0e58b723e */ /* 0x020fe200000000ff */
[----:B------:R-:W-:Y:S02]  /*1ccf0*/  FADD.FTZ R168, R168, R165 ;  /* 0x000000a5a8a87221 */ /* 0x000fe40000010000 */
[----:B------:R-:W-:Y:S01]  /*1cd00*/  FADD.FTZ R169, R169, R170 ;  /* 0x000000aaa9a97221 */ /* 0x000fe20000010000 */
[C---:B---3--:R-:W-:Y:S04]  /*1cd10*/  HMMA.16816.F32 R12, R100.reuse, R108, R12 ;  /* 0x0000006c640c723c */ /* 0x048fe8000000180c */
[----:B------:R-:W-:Y:S02]  /*1cd20*/  FADD.FTZ R173, R173, R168 ;  /* 0x000000a8adad7221 */ /* 0x000fe40000010000 */
[----:B------:R-:W-:Y:S02]  /*1cd30*/  FADD.FTZ R169, R172, R169 ;  /* 0x000000a9aca97221 */ /* 0x000fe40000010000 */
[----:B------:R-:W-:Y:S01]  /*1cd40*/  FADD.FTZ R174, R174, R173 ;  /* 0x000000adaeae7221 */ /* 0x000fe20000010000 */
[C---:B------:R-:W-:Y:S01]  /*1cd50*/  HMMA.16816.F32 R16, R100.reuse, R110, R16 ;  /* 0x0000006e6410723c */ /* 0x040fe20000001810 */
[----:B------:R-:W2:Y:S02]  /*1cd60*/  LDSM.16.MT88.4 R108, [R135+UR4+0x4900] ;  /* 0x00490004876c783b */ /* 0x000ea40008004200 */
[----:B------:R-:W-:Y:S02]  /*1cd70*/  FADD.FTZ R178, R178, R169 ;  /* 0x000000a9b2b27221 */ /* 0x000fe40000010000 */
[----:B------:R-:W-:Y:S03]  /*1cd80*/  FADD.FTZ R175, R175, R174 ;  /* 0x000000aeafaf7221 */ /* 0x000fe60000010000 */
[C---:B------:R-:W-:Y:S04]  /*1cd90*/  HMMA.16816.F32 R20, R100.reuse, R116, R20 ;  /* 0x000000746414723c */ /* 0x040fe80000001814 */
[----:B------:R-:W-:Y:S02]  /*1cda0*/  FADD.FTZ R178, R177, R178 ;  /* 0x000000b2b1b27221 */ /* 0x000fe40000010000 */
[----:B------:R-:W-:Y:S02]  /*1cdb0*/  FADD.FTZ R176, R176, R175 ;  /* 0x000000afb0b07221 */ /* 0x000fe40000010000 */
[C---:B------:R-:W-:Y:S01]  /*1cdc0*/  HMMA.16816.F32 R24, R100.reuse, R118, R24 ;  /* 0x000000766418723c */ /* 0x040fe20000001818 */
[----:B------:R-:W-:Y:S03]  /*1cdd0*/  LDSM.16.MT88.4 R116, [R164+0x4900] ;  /* 0x00490000a474783b */ /* 0x000fe60000004200 */
[----:B------:R-:W-:Y:S04]  /*1cde0*/  FADD.FTZ R179, R179, R178 ;  /* 0x000000b2b3b37221 */ /* 0x000fe80000010000 */
        /* <DEDUP_REMOVED lines=42> */
[----:B------:R-:W-:Y:S01]  /*1d090*/  IADD3 R3, R217, -0x2, RZ ;  /* 0xfffffffed9037810 */ /* 0x000fe20007ffe0ff */
[----:B------:R-:W-:Y:S02]  /*1d0a0*/  FADD.FTZ R221, R221, R216 ;  /* 0x000000d8dddd7221 */ /* 0x000fe40000010000 */
[----:B------:R-:W-:Y:S01]  /*1d0b0*/  FADD.FTZ R223, R223, R218 ;  /* 0x000000dadfdf7221 */ /* 0x000fe20000010000 */
[C---:B------:R-:W-:Y:S03]  /*1d0c0*/  HMMA.16816.F32 R12, R100.reuse, R120, R12 ;  /* 0x00000078640c723c */ /* 0x040fe6000000180c */
[----:B------:R-:W-:Y:S01]  /*1d0d0*/  ISETP.GE.AND P0, PT, R3, R198, PT ;  /* 0x000000c60300720c */ /* 0x000fe20003f06270 */
[----:B------:R-:W-:Y:S02]  /*1d0e0*/  FADD.FTZ R222, R222, R221 ;  /* 0x000000dddede7221 */ /* 0x000fe40000010000 */
[----:B------:R-:W-:Y:S02]  /*1d0f0*/  FADD.FTZ R220, R220, R223 ;  /* 0x000000dfdcdc7221 */ /* 0x000fe40000010000 */
[C---:B------:R-:W-:Y:S04]  /*1d100*/  HMMA.16816.F32 R16, R100.reuse, R122, R16 ;  /* 0x0000007a6410723c */ /* 0x040fe80000001810 */
[----:B------:R-:W-:Y:S02]  /*1d110*/  FADD.FTZ R227, R227, R222 ;  /* 0x000000dee3e37221 */ /* 0x000fe40000010000 */
[----:B------:R-:W-:Y:S02]  /*1d120*/  FADD.FTZ R209, R225, R220 ;  /* 0x000000dce1d17221 */ /* 0x000fe40000010000 */
[C---:B---3--:R-:W-:Y:S04]  /*1d130*/  HMMA.16816.F32 R20, R100.reuse, R112, R20 ;  /* 0x000000706414723c */ /* 0x048fe80000001814 */
[----:B------:R-:W-:Y:S04]  /*1d140*/  FADD.FTZ R208, R224, R227 ;  /* 0x000000e3e0d07221 */ /* 0x000fe80000010000 */
[C---:B------:R-:W-:Y:S01]  /*1d150*/  HMMA.16816.F32 R24, R100.reuse, R114, R24 ;  /* 0x000000726418723c */ /* 0x040fe20000001818 */
[----:B------:R-:W3:Y:S03]  /*1d160*/  LDSM.16.MT88.4 R112, [R164+0x3100] ;  /* 0x00310000a470783b */ /* 0x000ee60000004200 */
[----:B------:R-:W-:Y:S04]  /*1d170*/  FADD.FTZ R208, R229, R208 ;  /* 0x000000d0e5d07221 */ /* 0x000fe80000010000 */
        /* <DEDUP_REMOVED lines=53> */
[----:B------:R-:W-:Y:S01]  /*1d4d0*/  IMAD.SHL.U32 R3, R217, 0x40, RZ ;  /* 0x00000040d9037824 */ /* 0x000fe200078e00ff */
[----:B------:R-:W-:Y:S01]  /*1d4e0*/  ISETP.NE.AND P2, PT, R199, 0x1, PT ;  /* 0x00000001c700780c */ /* 0x000fe20003f45270 */
[----:B------:R-:W-:Y:S03]  /*1d4f0*/  IMAD.MOV.U32 R201, RZ, RZ, RZ ;  /* 0x000000ffffc97224 */ /* 0x000fe600078e00ff */
[----:B------:R-:W-:Y:S04]  /*1d500*/  IADD3 R3, R205, R3, R196 ;  /* 0x00000003cd037210 */ /* 0x000fe80007ffe0c4 */
        /* <DEDUP_REMOVED lines=26> */
[----:B------:R-:W-:Y:S03]  /*1d6b0*/  IMAD.U32 R4, RZ, RZ, UR15 ;  /* 0x0000000fff047e24 */ /* 0x000fe6000f8e00ff */
[----:B------:R-:W2:Y:S01]  /*1d6c0*/  SHFL.IDX PT, R8, R5, RZ, 0x181f ;  /* 0x00181fff05087589 */ /* 0x000ea200000e0000 */
[----:B------:R-:W-:Y:S03]  /*1d6d0*/  IMAD R4, R4, 0x3000, R203 ;  /* 0x0000300004047824 */ /* 0x000fe600078e02cb */
[----:B------:R3:W-:Y:S04]  /*1d6e0*/  SHFL.IDX PT, R6, R5, 0x1, 0x181f ;  /* 0x00381f0005067f89 */ /* 0x0007e800000e0000 */
[----:B------:R-:W4:Y:S01]  /*1d6f0*/  SHFL.IDX PT, R3, R7, 0x1, 0x181f ;  /* 0x00381f0007037f89 */ /* 0x000f2200000e0000 */
[C---:B-1----:R-:W-:Y:S05]  /*1d700*/  IADD3 R14, P0, R11.reuse, R214, RZ ;  /* 0x000000d60b0e7210 */ /* 0x042fea0007f1e0ff */
[----:B--2---:R-:W-:Y:S01]  /*1d710*/  IMAD.X R15, R8, 0x1, R211, P0 ;  /* 0x00000001080f7824 */ /* 0x004fe200000e06d3 */
[C---:B------:R-:W-:Y:S02]  /*1d720*/  IADD3 R12, P0, R11.reuse, R210, RZ ;  /* 0x000000d20b0c7210 */ /* 0x040fe40007f1e0ff */
[----:B---3--:R-:W-:Y:S02]  /*1d730*/  SHF.L.U32 R5, R4, 0x1, RZ ;  /* 0x0000000104057819 */ /* 0x008fe400000006ff */
[C---:B------:R-:W-:Y:S02]  /*1d740*/  IADD3.X R13, R8.reuse, R215, RZ, P0, !PT ;  /* 0x000000d7080d7210 */ /* 0x040fe400007fe4ff */
[-C--:B------:R-:W-:Y:S01]  /*1d750*/  IADD3 R10, P0, R11, R193.reuse, RZ ;  /* 0x000000c10b0a7210 */ /* 0x080fe20007f1e0ff */
[----:B------:R1:W-:Y:S04]  /*1d760*/  LDGSTS.E.BYPASS.LTC128B.128 [R5+0xc100], [R14.64], !P5 ;  /* 0x0c1000000e057fae */ /* 0x0003e8000e901d4a */
[----:B------:R1:W-:Y:S01]  /*1d770*/  LDGSTS.E.BYPASS.LTC128B.128 [R5+0xe100], [R12.64], !P4 ;  /* 0x0e1000000c057fae */ /* 0x0003e2000e101d4a */
[----:B------:R-:W-:Y:S01]  /*1d780*/  IMAD.X R11, R8, 0x1, R213, P0 ;  /* 0x00000001080b7824 */ /* 0x000fe200000e06d5 */
[C---:B----4-:R-:W-:Y:S04]  /*1d790*/  IADD3 R8, P0, R3.reuse, R214, RZ ;  /* 0x000000d603087210 */ /* 0x050fe80007f1e0ff */
[----:B------:R1:W-:Y:S01]  /*1d7a0*/  LDGSTS.E.BYPASS.LTC128B.128 [R5+0x10100], [R10.64], !P2 ;  /* 0x101000000a057fae */ /* 0x0003e2000d101d4a */
[C---:B------:R-:W-:Y:S01]  /*1d7b0*/  IMAD.X R9, R6.reuse, 0x1, R211, P0 ;  /* 0x0000000106097824 */ /* 0x040fe200000e06d3 */
[C---:B------:R-:W-:Y:S04]  /*1d7c0*/  IADD3 R16, P0, R3.reuse, R210, RZ ;  /* 0x000000d203107210 */ /* 0x040fe80007f1e0ff */
[----:B------:R1:W-:Y:S01]  /*1d7d0*/  LDGSTS.E.BYPASS.LTC128B.128 [R5+0xd100], [R8.64], !P5 ;  /* 0x0d10000008057fae */ /* 0x0003e2000e901d4a */
[C---:B------:R-:W-:Y:S01]  /*1d7e0*/  IMAD.X R17, R6.reuse, 0x1, R215, P0 ;  /* 0x0000000106117824 */ /* 0x040fe200000e06d7 */
[----:B------:R-:W-:Y:S04]  /*1d7f0*/  IADD3 R18, P0, R3, R193, RZ ;  /* 0x000000c103127210 */ /* 0x000fe80007f1e0ff */
[----:B------:R1:W-:Y:S01]  /*1d800*/  LDGSTS.E.BYPASS.LTC128B.128 [R5+0xf100], [R16.64], !P4 ;  /* 0x0f10000010057fae */ /* 0x0003e2000e101d4a */
[----:B------:R-:W-:Y:S05]  /*1d810*/  IMAD.X R19, R6, 0x1, R213, P0 ;  /* 0x0000000106137824 */ /* 0x000fea00000e06d5 */
[----:B------:R1:W-:Y:S03]  /*1d820*/  LDGSTS.E.BYPASS.LTC128B.128 [R5+0x11100], [R18.64], !P2 ;  /* 0x1110000012057fae */ /* 0x0003e6000d101d4a */
.L_x_1198:
        /* <DEDUP_REMOVED lines=9> */
.L_x_1188:
[----:B------:R-:W2:Y:S01]  /*1d8c0*/  SHFL.BFLY PT, R4, R209, 0x2, 0x1f ;  /* 0x0c401f00d1047f89 */ /* 0x000ea200000e0000 */
[----:B-1----:R-:W-:-:S02]  /*1d8d0*/  MOV R11, 0xff800000 ;  /* 0xff800000000b7802 */ /* 0x002fc40000000f00 */
[----:B------:R-:W-:Y:S01]  /*1d8e0*/  PLOP3.LUT P2, PT, PT, PT, PT, 0x8, 0x0 ;  /* 0x000000000000781c */ /* 0x000fe20003f4e170 */
[----:B------:R-:W1:Y:S01]  /*1d8f0*/  SHFL.BFLY PT, R3, R208, 0x2, 0x1f ;  /* 0x0c401f00d0037f89 */ /* 0x000e6200000e0000 */
[----:B--2---:R-:W-:Y:S02]  /*1d900*/  FADD.FTZ R7, R4, R209 ;  /* 0x000000d104077221 */ /* 0x004fe40000010000 */
[----:B------:R-:W-:Y:S01]  /*1d910*/  CS2R R4, SRZ ;  /* 0x0000000000047805 */ /* 0x000fe2000001ff00 */
[----:B-1----:R-:W-:Y:S02]  /*1d920*/  FADD.FTZ R8, R3, R208 ;  /* 0x000000d003087221 */ /* 0x002fe40000010000 */
[----:B------:R-:W1:Y:S04]  /*1d930*/  SHFL.BFLY PT, R6, R7, 0x1, 0x1f ;  /* 0x0c201f0007067f89 */ /* 0x000e6800000e0000 */
[----:B------:R-:W2:Y:S01]  /*1d940*/  SHFL.BFLY PT, R3, R8, 0x1, 0x1f ;  /* 0x0c201f0008037f89 */ /* 0x000ea200000e0000 */
[----:B-1----:R-:W-:-:S02]  /*1d950*/  FADD.FTZ R6, R7, R6 ;  /* 0x0000000607067221 */ /* 0x002fc40000010000 */
[----:B--2---:R-:W-:-:S03]  /*1d960*/  FADD.FTZ R3, R3, R8 ;  /* 0x0000000803037221 */ /* 0x004fc60000010000 */
[----:B------:R-:W-:Y:S02]  /*1d970*/  FSETP.NE.FTZ.AND P1, PT, R6, RZ, PT ;  /* 0x000000ff0600720b */ /* 0x000fe40003f35000 */
[----:B------:R-:W-:-:S11]  /*1d980*/  FSETP.NE.FTZ.AND P0, PT, R3, RZ, PT ;  /* 0x000000ff0300720b */ /* 0x000fd60003f15000 */
[----:B------:R-:W1:Y:S01]  /*1d990*/  @P1 MUFU.RCP R5, R6 ;  /* 0x0000000600051308 */ /* 0x000e620000001000 */
[----:B------:R-:W-:Y:S02]  /*1d9a0*/  @P1 MOV R14, 0x3f317218 ;  /* 0x3f317218000e1802 */ /* 0x000fe40000000f00 */
[----:B------:R-:W-:-:S05]  /*1d9b0*/  @P0 MOV R15, 0x3f317218 ;  /* 0x3f317218000f0802 */ /* 0x000fca0000000f00 */
[----:B------:R-:W2:Y:S01]  /*1d9c0*/  @P1 MUFU.LG2 R6, R6 ;  /* 0x0000000600061308 */ /* 0x000ea20000000c00 */
[----:B------:R-:W-:-:S07]  /*1d9d0*/  @P0 FMUL.FTZ R15, R15, c[0x0][0x2d0] ;  /* 0x0000b4000f0f0a20 */ /* 0x000fce0000410000 */
[----:B------:R-:W3:Y:S01]  /*1d9e0*/  @P0 MUFU.LG2 R12, R3 ;  /* 0x00000003000c0308 */ /* 0x000ee20000000c00 */
[C---:B-1----:R-:W-:Y:S02]  /*1d9f0*/  FMUL.FTZ R128, R5.reuse, R128 ;  /* 0x0000008005807220 */ /* 0x042fe40000410000 */
[C---:B------:R-:W-:Y:S02]  /*1da00*/  FMUL.FTZ R129, R5.reuse, R129 ;  /* 0x0000008105817220 */ /* 0x040fe40000410000 */
[C---:B------:R-:W-:Y:S02]  /*1da10*/  FMUL.FTZ R124, R5.reuse, R124 ;  /* 0x0000007c057c7220 */ /* 0x040fe40000410000 */
[----:B------:R-:W-:Y:S01]  /*1da20*/  FMUL.FTZ R125, R5, R125 ;  /* 0x0000007d057d7220 */ /* 0x000fe20000410000 */
[----:B------:R1:W4:Y:S01]  /*1da30*/  @P0 MUFU.RCP R4, R3 ;  /* 0x0000000300040308 */ /* 0x0003220000001000 */
[----:B--2---:R-:W-:Y:S02]  /*1da40*/  @P1 FMUL.FTZ R13, R6, 0.69314718246459960938 ;  /* 0x3f317218060d1820 */ /* 0x004fe40000410000 */
[----:B------:R-:W-:-:S02]  /*1da50*/  @P1 FMUL.FTZ R6, R14, c[0x0][0x2d0] ;  /* 0x0000b4000e061a20 */ /* 0x000fc40000410000 */
        /* <DEDUP_REMOVED lines=96> */
.L_x_1104:
[----:B------:R-:W-:Y:S01]  /*1e060*/  USHF.R.S32.HI UR12, URZ, 0x1f, UR8 ;  /* 0x0000001f3f0c7899 */ /* 0x000fe20008011408 */
[----:B------:R-:W-:Y:S05]  /*1e070*/  @P2 BRA `(.L_x_1200) ;  /* 0x000017e000002947 */ /* 0x000fea0003800000 */
[----:B------:R-:W1:Y:S01]  /*1e080*/  S2R R0, SR_TID.X ;  /* 0x0000000000007919 */ /* 0x000e620000002100 */
[----:B------:R-:W-:Y:S01]  /*1e090*/  F2FP.PACK_AB R7, R8, R7 ;  /* 0x000000070807723e */ /* 0x000fe200000000ff */
[----:B------:R-:W-:Y:S01]  /*1e0a0*/  IMAD.MOV.U32 R8, RZ, RZ, 0x20 ;  /* 0x00000020ff087424 */ /* 0x000fe200078e00ff */
[----:B------:R-:W-:Y:S01]  /*1e0b0*/  F2FP.PACK_AB R96, R5, R96 ;  /* 0x000000600560723e */ /* 0x000fe200000000ff */
[----:B------:R-:W-:Y:S01]  /*1e0c0*/  BAR.SYNC.DEFER_BLOCKING 0x1, 0x100 ;  /* 0x0044000000007b1d */ /* 0x000fe20000010000 */
[----:B------:R-:W-:-:S02]  /*1e0d0*/  F2FP.PACK_AB R128, R129, R128 ;  /* 0x000000808180723e */ /* 0x000fc400000000ff */
[----:B------:R-:W-:Y:S02]  /*1e0e0*/  F2FP.PACK_AB R130, R131, R130 ;  /* 0x000000828382723e */ /* 0x000fe400000000ff */
        /* <DEDUP_REMOVED lines=35> */
[----:B------:R-:W-:Y:S01]  /*1e320*/  ISETP.NE.U32.AND P0, PT, R14, 0x1, PT ;  /* 0x000000010e00780c */ /* 0x000fe20003f05070 */
[----:B------:R-:W-:Y:S01]  /*1e330*/  IMAD.U32 R14, RZ, RZ, UR4 ;  /* 0x00000004ff0e7e24 */ /* 0x000fe2000f8e00ff */
        /* <DEDUP_REMOVED lines=17> */
[--C-:B------:R-:W-:Y:S01]  /*1e450*/  IMAD.IADD R21, R8, 0x1, R5.reuse ;  /* 0x0000000108157824 */ /* 0x100fe200078e0205 */
[----:B------:R-:W-:Y:S01]  /*1e460*/  SEL R6, R6, 0xffffffc0, !P2 ;  /* 0xffffffc006067807 */ /* 0x000fe20005000000 */
[----:B------:R-:W-:Y:S01]  /*1e470*/  STS [R5], R124 ;  /* 0x0000007c05007388 */ /* 0x000fe20000000800 */
[----:B------:R-:W-:Y:S02]  /*1e480*/  F2FP.PACK_AB R46, R47, R46 ;  /* 0x0000002e2f2e723e */ /* 0x000fe400000000ff */
        /* <DEDUP_REMOVED lines=8> */
[----:B------:R-:W-:-:S02]  /*1e510*/  F2FP.PACK_AB R52, R53, R52 ;  /* 0x000000343534723e */ /* 0x000fc400000000ff */
[----:B------:R-:W-:Y:S01]  /*1e520*/  STS [R15+0x480], R122 ;  /* 0x0004807a0f007388 */ /* 0x000fe20000000800 */
[----:B------:R-:W-:Y:S02]  /*1e530*/  F2FP.PACK_AB R54, R55, R54 ;  /* 0x000000363736723e */ /* 0x000fe400000000ff */
        /* <DEDUP_REMOVED lines=30> */
[----:B------:R-:W-:Y:S01]  /*1e720*/  PLOP3.LUT P0, PT, PT, PT, UP1, 0x80, 0x0 ;  /* 0x000000000000781c */ /* 0x000fe20003f0f018 */
        /* <DEDUP_REMOVED lines=34> */
[----:B------:R-:W-:Y:S01]  /*1e950*/  BAR.SYNC.DEFER_BLOCKING 0x1, 0x100 ;  /* 0x0044000000007b1d */ /* 0x000fe20000010000 */
[----:B------:R-:W-:-:S04]  /*1e960*/  UISETP.NE.U32.AND UP0, UPT, URZ, UR4, UPT ;  /* 0x000000043f00728c */ /* 0x000fc8000bf05070 */
[----:B------:R-:W-:Y:S01]  /*1e970*/  UISETP.NE.AND.EX UP0, UPT, URZ, UR5, UPT, UP0 ;  /* 0x000000053f00728c */ /* 0x000fe2000bf05300 */
[----:B--2---:R-:W2:Y:S02]  /*1e980*/  @P0 LDG.E R6, [R14.64] ;  /* 0x0000000a0e060981 */ /* 0x004ea4000c1e1900 */
        /* <DEDUP_REMOVED lines=9> */
[----:B--2---:R-:W1:Y:S02]  /*1ea20*/  @P0 R2UR UR5, R6 ;  /* 0x00000000060503c2 */ /* 0x004e6400000e0000 */
[----:B-1----:R-:W-:Y:S02]  /*1ea30*/  @UP1 USHF.R.S32.HI UR4, URZ, 0x1f, UR5 ;  /* 0x0000001f3f041899 */ /* 0x002fe40008011405 */
[----:B------:R-:W-:-:S05]  /*1ea40*/  @UP1 UMOV UR16, UR5 ;  /* 0x0000000500101c82 */ /* 0x000fca0008000000 */
[----:B------:R-:W-:Y:S01]  /*1ea50*/  @UP1 UMOV UR17, UR4 ;  /* 0x0000000400111c82 */ /* 0x000fe20008000000 */
[----:B------:R-:W-:Y:S05]  /*1ea60*/  @P1 BRA `(.L_x_1201) ;  /* 0x0000004000001947 */ /* 0x000fea0003800000 */
[----:B----4-:R-:W-:Y:S05]  /*1ea70*/  @!P0 BRA `(.L_x_1201) ;  /* 0x0000003000008947 */ /* 0x010fea0003800000 */
[----:B-----5:R-:W2:Y:S04]  /*1ea80*/  LDG.E R5, [R14.64] ;  /* 0x0000000a0e057981 */ /* 0x020ea8000c1e1900 */
[----:B------:R-:W2:Y:S02]  /*1ea90*/  LDG.E R6, [R14.64+0x4] ;  /* 0x0000040a0e067981 */ /* 0x000ea4000c1e1900 */
[----:B--2---:R-:W-:Y:S02]  /*1eaa0*/  IADD3 R5, -R5, R6, RZ ;  /* 0x0000000605057210 */ /* 0x004fe40007ffe1ff */
.L_x_1201:
[----:B----4-:R-:W-:Y:S01]  /*1eab0*/  SHF.R.S32.HI R7, RZ, 0x1f, R2 ;  /* 0x0000001fff077819 */ /* 0x010fe20000011402 */
[----:B------:R-:W1:Y:S01]  /*1eac0*/  S2R R57, SR_CTAID.X ;  /* 0x0000000000397919 */ /* 0x000e620000002500 */
[----:B------:R-:W-:Y:S01]  /*1ead0*/  LOP3.LUT R9, R4, 0xffffffe0, RZ, 0xc0, !PT ;  /* 0xffffffe004097812 */ /* 0x000fe200078ec0ff */
[----:B------:R-:W-:Y:S01]  /*1eae0*/  IMAD.MOV.U32 R4, RZ, RZ, c[0x0][0x4e8] ;  /* 0x00013a00ff047624 */ /* 0x000fe200078e00ff */
[----:B------:R-:W-:Y:S01]  /*1eaf0*/  LEA.HI R7, R7, R2, RZ, 0x3 ;  /* 0x0000000207077211 */ /* 0x000fe200078f18ff */
[----:B------:R-:W-:Y:S01]  /*1eb00*/  ULDC.64 UR4, c[0x0][0x3a0] ;  /* 0x0000e80000047ab9 */ /* 0x000fe20000000a00 */
[----:B------:R-:W-:Y:S01]  /*1eb10*/  LEA.HI R8, R13, R0, RZ, 0x3 ;  /* 0x000000000d087211 */ /* 0x000fe200078f18ff */
        /* <DEDUP_REMOVED lines=17> */
[----:B------:R-:W-:Y:S01]  /*1ec30*/  LOP3.LUT R19, R8, 0xfffffff8, RZ, 0xc0, !PT ;  /* 0xfffffff808137812 */ /* 0x000fe200078ec0ff */
[----:B------:R-:W-:Y:S01]  /*1ec40*/  USHF.R.S32.HI UR16, URZ, 0x1f, UR9 ;  /* 0x0000001f3f107899 */ /* 0x000fe20008011409 */
[----:B------:R-:W-:Y:S01]  /*1ec50*/  LEA.HI R13, R13, R0, RZ, 0x6 ;  /* 0x000000000d0d7211 */ /* 0x000fe200078f30ff */
[----:B------:R-:W-:Y:S01]  /*1ec60*/  IMAD R2, R2, 0x10, R7 ;  /* 0x0000001002027824 */ /* 0x000fe200078e0207 */
[----:B------:R-:W-:Y:S01]  /*1ec70*/  UIMAD UR13, UR12, UR6, URZ ;  /* 0x000000060c0d72a4 */ /* 0x000fe2000f8e023f */
[----:B------:R-:W-:Y:S01]  /*1ec80*/  IMAD.IADD R19, R0, 0x1, -R19 ;  /* 0x0000000100137824 */ /* 0x000fe200078e0a13 */
[----:B------:R-:W-:Y:S01]  /*1ec90*/  USEL UR16, UR16, URZ, !UP1 ;  /* 0x0000003f10107287 */ /* 0x000fe2000c800000 */
[----:B------:R-:W-:Y:S01]  /*1eca0*/  IMAD R4, R17, 0x8, R2 ;  /* 0x0000000811047824 */ /* 0x000fe200078e0202 */
[----:B------:R-:W-:Y:S01]  /*1ecb0*/  UIMAD.WIDE.U32 UR14, UR8, UR6, UR14 ;  /* 0x00000006080e72a5 */ /* 0x000fe2000f8e000e */
[----:B------:R-:W-:Y:S01]  /*1ecc0*/  SHF.R.S32.HI R8, RZ, 0x3, R8 ;  /* 0x00000003ff087819 */ /* 0x000fe20000011408 */
[----:B------:R-:W-:Y:S01]  /*1ecd0*/  UIMAD UR13, UR8, UR7, UR13 ;  /* 0x00000007080d72a4 */ /* 0x000fe2000f8e020d */
[----:B------:R-:W-:Y:S01]  /*1ece0*/  IMAD.SHL.U32 R13, R13, 0x8, RZ ;  /* 0x000000080d0d7824 */ /* 0x000fe200078e00ff */
[----:B-1----:R-:W-:Y:S01]  /*1ecf0*/  LEA R4, R57, R4, 0x7 ;  /* 0x0000000439047211 */ /* 0x002fe200078e38ff */
[----:B------:R-:W-:Y:S01]  /*1ed00*/  ULDC.64 UR6, c[0x0][0x498] ;  /* 0x0001260000067ab9 */ /* 0x000fe20000000a00 */
[----:B------:R-:W-:Y:S01]  /*1ed10*/  BSSY B0, `(.L_x_1202) ;  /* 0x000006c000007945 */ /* 0x000fe20003800000 */
[----:B------:R-:W-:-:S02]  /*1ed20*/  USEL UR9, UR9, URZ, !UP1 ;  /* 0x0000003f09097287 */ /* 0x000fc4000c800000 */
[----:B------:R-:W-:Y:S01]  /*1ed30*/  @P1 IMAD.HI.U32 R6, R4, c[0x0][0x4ec], RZ ;  /* 0x00013b0004061a27 */ /* 0x000fe200078e00ff */
[----:B------:R-:W-:Y:S02]  /*1ed40*/  UIMAD UR20, UR16, UR6, URZ ;  /* 0x00000006101472a4 */ /* 0x000fe4000f8e023f */
[----:B------:R-:W-:Y:S01]  /*1ed50*/  UIADD3 UR15, UR15, UR13, URZ ;  /* 0x0000000d0f0f7290 */ /* 0x000fe2000fffe03f */
[----:B------:R-:W-:Y:S01]  /*1ed60*/  IMAD.MOV.U32 R16, RZ, RZ, R4 ;  /* 0x000000ffff107224 */ /* 0x000fe200078e0004 */
[----:B------:R-:W-:Y:S01]  /*1ed70*/  @P1 SHF.R.U32.HI R16, RZ, c[0x0][0x4f0], R6 ;  /* 0x00013c00ff101a19 */ /* 0x000fe20000011606 */
[----:B------:R-:W-:Y:S02]  /*1ed80*/  UIMAD UR7, UR9, UR7, UR20 ;  /* 0x00000007090772a4 */ /* 0x000fe4000f8e0214 */
[----:B------:R-:W-:Y:S02]  /*1ed90*/  UIMAD.WIDE.U32 UR14, UR9, UR6, UR14 ;  /* 0x00000006090e72a5 */ /* 0x000fe4000f8e000e */
[----:B------:R-:W-:Y:S01]  /*1eda0*/  IMAD.MOV R7, RZ, RZ, -R16 ;  /* 0x000000ffff077224 */ /* 0x000fe200078e0a10 */
[----:B------:R-:W-:Y:S01]  /*1edb0*/  ULDC.64 UR4, c[0x0][0x3e8] ;  /* 0x0000fa0000047ab9 */ /* 0x000fe20000000a00 */
[----:B------:R-:W-:Y:S01]  /*1edc0*/  IMAD.U32 R0, RZ, RZ, UR7 ;  /* 0x00000007ff007e24 */ /* 0x000fe2000f8e00ff */
[----:B------:R-:W-:Y:S01]  /*1edd0*/  UIMAD UR12, UR12, UR4, URZ ;  /* 0x000000040c0c72a4 */ /* 0x000fe2000f8e023f */
[----:B------:R-:W-:Y:S01]  /*1ede0*/  IMAD R4, R7, c[0x0][0x4e8], R4 ;  /* 0x00013a0007047a24 */ /* 0x000fe200078e0204 */
[----:B------:R-:W-:Y:S01]  /*1edf0*/  SHF.R.S32.HI R7, RZ, 0x1f, R16 ;  /* 0x0000001fff077819 */ /* 0x000fe20000011410 */
[----:B------:R-:W-:Y:S01]  /*1ee00*/  UIADD3 UR19, UR19, UR17, URZ ;  /* 0x0000001113137290 */ /* 0x000fe2000fffe03f */
[----:B------:R-:W-:Y:S01]  /*1ee10*/  IADD3 R16, P0, R16, UR14, RZ ;  /* 0x0000000e10107c10 */ /* 0x000fe2000ff1e0ff */
[----:B------:R-:W-:Y:S01]  /*1ee20*/  UIMAD UR5, UR8, UR5, UR12 ;  /* 0x00000005080572a4 */ /* 0x000fe2000f8e020c */
[----:B------:R-:W-:Y:S01]  /*1ee30*/  SHF.R.S32.HI R9, RZ, 0x1f, R4 ;  /* 0x0000001fff097819 */ /* 0x000fe20000011404 */
[----:B------:R-:W-:Y:S01]  /*1ee40*/  UIMAD.WIDE.U32 UR18, UR8, UR4, UR18 ;  /* 0x00000004081272a5 */ /* 0x000fe2000f8e0012 */
[----:B------:R-:W-:Y:S01]  /*1ee50*/  IADD3.X R17, R7, UR15, R0, P0, !PT ;  /* 0x0000000f07117c10 */ /* 0x000fe200087fe400 */
[----:B------:R-:W-:Y:S01]  /*1ee60*/  IMAD.SHL.U32 R7, R8, 0x40, RZ ;  /* 0x0000004008077824 */ /* 0x000fe200078e00ff */
[----:B------:R-:W-:Y:S01]  /*1ee70*/  LEA R0, R19, R8, 0x5 ;  /* 0x0000000813007211 */ /* 0x000fe200078e28ff */
[----:B------:R-:W-:Y:S01]  /*1ee80*/  IMAD R9, R9, c[0x0][0x488], RZ ;  /* 0x0001220009097a24 */ /* 0x000fe200078e02ff */
[----:B------:R-:W-:Y:S01]  /*1ee90*/  ULDC.64 UR6, c[0x0][0x3f0] ;  /* 0x0000fc0000067ab9 */ /* 0x000fe20000000a00 */
[----:B------:R-:W-:Y:S01]  /*1eea0*/  IMAD.WIDE.U32 R16, R4, c[0x0][0x488], R16 ;  /* 0x0001220004107a25 */ /* 0x000fe200078e0010 */
[----:B------:R-:W-:Y:S01]  /*1eeb0*/  LOP3.LUT R7, R7, 0x1c0, RZ, 0xc0, !PT ;  /* 0x000001c007077812 */ /* 0x000fe200078ec0ff */
[----:B------:R-:W-:-:S02]  /*1eec0*/  UIMAD UR16, UR16, UR6, URZ ;  /* 0x00000006101072a4 */ /* 0x000fc4000f8e023f */
        /* <DEDUP_REMOVED lines=10> */
[----:B------:R-:W-:Y:S01]  /*1ef70*/  IMAD.MOV.U32 R6, RZ, RZ, R15 ;  /* 0x000000ffff067224 */ /* 0x000fe200078e000f */
[----:B------:R-:W-:Y:S01]  /*1ef80*/  @P1 SHF.R.U32.HI R6, RZ, c[0x0][0x4f0], R12 ;  /* 0x00013c00ff061a19 */ /* 0x000fe2000001160c */
[----:B------:R-:W-:Y:S01]  /*1ef90*/  IMAD.SHL.U32 R0, R19, 0x8, RZ ;  /* 0x0000000813007824 */ /* 0x000fe200078e00ff */
[----:B------:R-:W-:Y:S01]  /*1efa0*/  LEA.HI.X R9, R16, c[0x0][0x454], R9, 0x2, P0 ;  /* 0x0001150010097a11 */ /* 0x000fe200000f1409 */
[----:B------:R-:W-:Y:S01]  /*1efb0*/  SHFL.IDX PT, R34, R10, 0x1, 0x1c1f ;  /* 0x003c1f000a227f89 */ /* 0x000fe200000e0000 */
[----:B------:R-:W-:Y:S01]  /*1efc0*/  UIADD3 UR7, UR19, UR7, URZ ;  /* 0x0000000713077290 */ /* 0x000fe2000fffe03f */
[----:B------:R-:W-:Y:S01]  /*1efd0*/  IMAD.MOV R32, RZ, RZ, -R6 ;  /* 0x000000ffff207224 */ /* 0x000fe200078e0a06 */
[----:B------:R-:W-:Y:S01]  /*1efe0*/  LOP3.LUT R7, R7, 0x38, R0, 0xf8, !PT ;  /* 0x0000003807077812 */ /* 0x000fe200078ef800 */
[----:B------:R-:W1:Y:S01]  /*1eff0*/  SHFL.IDX PT, R49, R9, RZ, 0x1c1f ;  /* 0x001c1fff09317589 */ /* 0x000e6200000e0000 */
[----:B------:R-:W-:Y:S01]  /*1f000*/  MOV R16, UR18 ;  /* 0x0000001200107c02 */ /* 0x000fe20008000f00 */
[----:B------:R-:W-:Y:S01]  /*1f010*/  IMAD R32, R32, c[0x0][0x4e8], R15 ;  /* 0x00013a0020207a24 */ /* 0x000fe200078e020f */
[----:B------:R-:W-:Y:S01]  /*1f020*/  LOP3.LUT R4, R7, R4, RZ, 0x3c, !PT ;  /* 0x0000000407047212 */ /* 0x000fe200078e3cff */
[----:B------:R2:W3:Y:S01]  /*1f030*/  SHFL.IDX PT, R35, R9, 0x1, 0x1c1f ;  /* 0x003c1f0009237f89 */ /* 0x0004e200000e0000 */
[----:B------:R-:W-:Y:S01]  /*1f040*/  IMAD R15, R57, 0x80, R2 ;  /* 0x00000080390f7824 */ /* 0x000fe200078e0202 */
[----:B------:R-:W-:Y:S01]  /*1f050*/  SHF.R.S32.HI R7, RZ, 0x1f, R6 ;  /* 0x0000001fff077819 */ /* 0x000fe20000011406 */
[----:B-----5:R-:W-:Y:S01]  /*1f060*/  IMAD R2, R5, c[0x0][0x4e8], RZ ;  /* 0x00013a0005027a24 */ /* 0x020fe200078e02ff */
[----:B------:R-:W-:Y:S01]  /*1f070*/  LOP3.LUT R4, R4, 0x7ffffe00, R13, 0xf8, !PT ;  /* 0x7ffffe0004047812 */ /* 0x000fe200078ef80d */
        /* <DEDUP_REMOVED lines=9> */
[----:B------:R-:W-:Y:S02]  /*1f110*/  IMAD.SHL.U32 R58, R4, 0x2, RZ ;  /* 0x00000002043a7824 */ /* 0x000fe400078e00ff */
[----:B------:R-:W-:Y:S01]  /*1f120*/  IMAD R57, R57, 0x80, R8 ;  /* 0x0000008039397824 */ /* 0x000fe200078e0208 */
[----:B------:R-:W-:Y:S01]  /*1f130*/  IADD3 R17, R17, R7, RZ ;  /* 0x0000000711117210 */ /* 0x000fe20007ffe0ff */
[----:B-1----:R1:W-:Y:S01]  /*1f140*/  @!P1 ST.E [R48.64], R3 ;  /* 0x0000000330009985 */ /* 0x0023e2000c10190a */
[----:B--2---:R-:W-:-:S03]  /*1f150*/  IMAD R9, R6, c[0x0][0x3d8], RZ ;  /* 0x0000f60006097a24 */ /* 0x004fc600078e02ff */
[----:B---3--:R1:W-:Y:S01]  /*1f160*/  @!P0 ST.E [R34.64], R11 ;  /* 0x0000000b22008985 */ /* 0x0083e2000c10190a */
[C---:B------:R-:W-:Y:S02]  /*1f170*/  IMAD R9, R32.reuse, c[0x0][0x3dc], R9 ;  /* 0x0000f70020097a24 */ /* 0x040fe400078e0209 */
[----:B------:R-:W-:Y:S01]  /*1f180*/  IMAD.WIDE.U32 R32, R32, c[0x0][0x3d8], R16 ;  /* 0x0000f60020207a25 */ /* 0x000fe200078e0010 */
[----:B------:R1:W2:Y:S03]  /*1f190*/  LDS.128 R44, [R58+0x1080] ;  /* 0x001080003a2c7984 */ /* 0x0002a60000000c00 */
[----:B------:R-:W-:Y:S01]  /*1f1a0*/  IMAD.IADD R9, R33, 0x1, R9 ;  /* 0x0000000121097824 */ /* 0x000fe200078e0209 */
[----:B------:R1:W3:Y:S01]  /*1f1b0*/  LDS.128 R40, [R58+0x2080] ;  /* 0x002080003a287984 */ /* 0x0002e20000000c00 */
[----:B------:R-:W-:-:S03]  /*1f1c0*/  LEA R56, P0, R32, c[0x0][0x380], 0x1 ;  /* 0x0000e00020387a11 */ /* 0x000fc600078008ff */
[----:B------:R1:W4:Y:S01]  /*1f1d0*/  LDS.128 R36, [R58+0x3080] ;  /* 0x003080003a247984 */ /* 0x0003220000000c00 */
[----:B------:R-:W-:Y:S02]  /*1f1e0*/  LEA.HI.X R55, R32, c[0x0][0x384], R9, 0x1, P0 ;  /* 0x0000e10020377a11 */ /* 0x000fe400000f0c09 */
[----:B------:R-:W-:Y:S01]  /*1f1f0*/  ISETP.GE.AND P0, PT, R57, R2, PT ;  /* 0x000000023900720c */ /* 0x000fe20003f06270 */
        /* <DEDUP_REMOVED lines=29> */
.L_x_1203:
[----:B--2---:R-:W-:Y:S05]  /*1f3d0*/  BSYNC B0 ;  /* 0x0000000000007941 */ /* 0x004fea0003800000 */
.L_x_1202:
[----:B-1----:R-:W-:Y:S01]  /*1f3e0*/  IADD3 R3, R57, 0x20, RZ ;  /* 0x0000002039037810 */ /* 0x002fe20007ffe0ff */
[----:B------:R1:W2:Y:S01]  /*1f3f0*/  SHFL.IDX PT, R33, R55, 0x1, 0x181f ;  /* 0x00381f0037217f89 */ /* 0x0002a200000e0000 */
        /* <DEDUP_REMOVED lines=21> */
.L_x_1205:
[----:B------:R-:W-:Y:S05]  /*1f550*/  BSYNC B0 ;  /* 0x0000000000007941 */ /* 0x000fea0003800000 */
.L_x_1204:
        /* <DEDUP_REMOVED lines=23> */
.L_x_1207:
[----:B------:R-:W-:Y:S05]  /*1f6d0*/  BSYNC B0 ;  /* 0x0000000000007941 */ /* 0x000fea0003800000 */
.L_x_1206:
        /* <DEDUP_REMOVED lines=24> */
.L_x_1200:
        /* <DEDUP_REMOVED lines=10> */
[----:B------:R-:W3:Y:S01]  /*1f900*/  @P0 LDG.E R0, [R6.64] ;  /* 0x0000000a06000981 */ /* 0x000ee2000c1e1900 */
        /* <DEDUP_REMOVED lines=11> */
[----:B---3--:R-:W3:Y:S02]  /*1f9c0*/  @P0 R2UR UR5, R0 ;  /* 0x00000000000503c2 */ /* 0x008ee400000e0000 */
[----:B---3--:R-:W-:Y:S02]  /*1f9d0*/  @UP1 USHF.R.S32.HI UR4, URZ, 0x1f, UR5 ;  /* 0x0000001f3f041899 */ /* 0x008fe40008011405 */
[----:B------:R-:W-:-:S05]  /*1f9e0*/  @UP1 UMOV UR14, UR5 ;  /* 0x00000005000e1c82 */ /* 0x000fca0008000000 */
[----:B------:R-:W-:Y:S01]  /*1f9f0*/  @UP1 UMOV UR15, UR4 ;  /* 0x00000004000f1c82 */ /* 0x000fe20008000000 */
[----:B------:R-:W-:Y:S05]  /*1fa00*/  @P1 BRA `(.L_x_1208) ;  /* 0x0000004000001947 */ /* 0x000fea0003800000 */
[----:B-1----:R-:W-:Y:S05]  /*1fa10*/  @!P0 BRA `(.L_x_1208) ;  /* 0x0000003000008947 */ /* 0x002fea0003800000 */
[----:B-----5:R-:W3:Y:S04]  /*1fa20*/  LDG.E R3, [R6.64] ;  /* 0x0000000a06037981 */ /* 0x020ee8000c1e1900 */
[----:B------:R-:W3:Y:S02]  /*1fa30*/  LDG.E R0, [R6.64+0x4] ;  /* 0x0000040a06007981 */ /* 0x000ee4000c1e1900 */
[----:B---3--:R-:W-:Y:S02]  /*1fa40*/  IADD3 R3, -R3, R0, RZ ;  /* 0x0000000003037210 */ /* 0x008fe40007ffe1ff */
.L_x_1208:
        /* <DEDUP_REMOVED lines=17> */
[----:B--2---:R-:W-:Y:S02]  /*1fb60*/  UMOV UR16, UR14 ;  /* 0x0000000e00107c82 */ /* 0x004fe40008000000 */
        /* <DEDUP_REMOVED lines=25> */
.L_x_1210:
[----:B------:R-:W-:Y:S05]  /*1fd00*/  BSYNC B0 ;  /* 0x0000000000007941 */ /* 0x000fea0003800000 */
.L_x_1209:
        /* <DEDUP_REMOVED lines=8> */
[----:B--2---:R-:W-:Y:S01]  /*1fd90*/  UIMAD.WIDE.U32 UR16, UR14, UR4, URZ ;  /* 0x000000040e1072a5 */ /* 0x004fe2000f8e003f */
        /* <DEDUP_REMOVED lines=61> */
.L_x_1212:
[----:B------:R-:W-:Y:S05]  /*20170*/  BSYNC B0 ;  /* 0x0000000000007941 */ /* 0x000fea0003800000 */
.L_x_1211:
        /* <DEDUP_REMOVED lines=21> */
.L_x_1214:
[----:B------:R-:W-:Y:S05]  /*202d0*/  BSYNC B0 ;  /* 0x0000000000007941 */ /* 0x000fea0003800000 */
.L_x_1213:
        /* <DEDUP_REMOVED lines=21> */
.L_x_1216:
[----:B------:R-:W-:Y:S05]  /*20430*/  BSYNC B0 ;  /* 0x0000000000007941 */ /* 0x000fea0003800000 */
.L_x_1215:
        /* <DEDUP_REMOVED lines=22> */
.L_x_1217:
        /* <DEDUP_REMOVED lines=14> */
.L_x_1510:


//--------------------- .text._ZN7cutlass13device_kernelIN5flash19enable_sm80_to_sm89INS1_16FlashAttnFwdSm80INS1_25CollectiveMainloopFwdSm80ILi8ELi2ELb0EN4cute5tupleIJNS5_1CILi128EEENS7_ILi64EEENS7_ILi192EEEEEELi192ENS_6half_tEfNS_4arch4Sm80ELb1ELb0ELb1ELb0ELb1ELb0ELb1ELb0EEENS1_21CollectiveEpilogueFwdINS6_IJS8_SA_S9_EEENS6_IJNS7_ILi1EEESI_SI_EEESC_SE_Li256ELb0ELb1ELb0ELb0EEENS1_30DynamicPersistentTileSchedulerILi256ELi256ELb0ELb1ELb0EEEEEEEEEvNT_6ParamsE --------------------------
	.section	.text._ZN7cutlass13device_kernelIN5flash19enable_sm80_to_sm89INS1_16FlashAttnFwdSm80INS1_25CollectiveMainloopFwdSm80ILi8ELi2ELb0EN4cute5tupleIJNS5_1CILi128EEENS7_ILi64EEENS7_ILi192EEEEEELi192ENS_6half_tEfNS_4arch4Sm80ELb1ELb0ELb1ELb0ELb1ELb0ELb1ELb0EEENS1_21CollectiveEpilogueFwdINS6_IJS8_SA_S9_EEENS6_IJNS7_ILi1EEESI_SI_EEESC_SE_Li256ELb0ELb1ELb0ELb0EEENS1_30DynamicPersistentTileSchedulerILi256ELi256ELb0ELb1ELb0EEEEEEEEEvNT_6ParamsE,"ax",@progbits
	.sectioninfo	@"SHI_REGISTERS=255"
	.align	128
.text._ZN7cutlass13device_kernelIN5flash19enable_sm80_to_sm89INS1_16FlashAttnFwdSm80INS1_25CollectiveMainloopFwdSm80ILi8ELi2ELb0EN4cute5tupleIJNS5_1CILi128EEENS7_ILi64EEENS7_ILi192EEEEEELi192ENS_6half_tEfNS_4arch4Sm80ELb1ELb0ELb1ELb0ELb1ELb0ELb1ELb0EEENS1_21CollectiveEpilogueFwdINS6_IJS8_SA_S9_EEENS6_IJNS7_ILi1EEESI_SI_EEESC_SE_Li256ELb0ELb1ELb0ELb0EEENS1_30DynamicPersistentTileSchedulerILi256ELi256ELb0ELb1ELb0EEEEEEEEEvNT_6ParamsE:
        .type           _ZN7cutlass13device_kernelIN5flash19enable_sm80_to_sm89INS1_16FlashAttnFwdSm80INS1_25CollectiveMainloopFwdSm80ILi8ELi2ELb0EN4cute5tupleIJNS5_1CILi128EEENS7_ILi64EEENS7_ILi192EEEEEELi192ENS_6half_tEfNS_4arch4Sm80ELb1ELb0ELb1ELb0ELb1ELb0ELb1ELb0EEENS1_21CollectiveEpilogueFwdINS6_IJS8_SA_S9_EEENS6_IJNS7_ILi1EEESI_SI_EEESC_SE_Li256ELb0ELb1ELb0ELb0EEENS1_30DynamicPersistentTileSchedulerILi256ELi256ELb0ELb1ELb0EEEEEEEEEvNT_6ParamsE,@function
        .size           _ZN7cutlass13device_kernelIN5flash19enable_sm80_to_sm89INS1_16FlashAttnFwdSm80INS1_25CollectiveMainloopFwdSm80ILi8ELi2ELb0EN4cute5tupleIJNS5_1CILi128EEENS7_ILi64EEENS7_ILi192EEEEEELi192ENS_6half_tEfNS_4arch4Sm80ELb1ELb0ELb1ELb0ELb1ELb0ELb1ELb0EEENS1_21CollectiveEpilogueFwdINS6_IJS8_SA_S9_EEENS6_IJNS7_ILi1EEESI_SI_EEESC_SE_Li256ELb0ELb1ELb0ELb0EEENS1_30DynamicPersistentTileSchedulerILi256ELi256ELb0ELb1ELb0EEEEEEEEEvNT_6ParamsE,(.L_x_1511 - _ZN7cutlass13device_kernelIN5flash19enable_sm80_to_sm89INS1_16FlashAttnFwdSm80INS1_25CollectiveMainloopFwdSm80ILi8ELi2ELb0EN4cute5tupleIJNS5_1CILi128EEENS7_ILi64EEENS7_ILi192EEEEEELi192ENS_6half_tEfNS_4arch4Sm80ELb1ELb0ELb1ELb0ELb1ELb0ELb1ELb0EEENS1_21CollectiveEpilogueFwdINS6_IJS8_SA_S9_EEENS6_IJNS7_ILi1EEESI_SI_EEESC_SE_Li256ELb0ELb1ELb0ELb0EEENS1_30DynamicPersistentTileSchedulerILi256ELi256ELb0ELb1ELb0EEEEEEEEEvNT_6ParamsE)
        .other          _ZN7cutlass13device_kernelIN5flash19enable_sm80_to_sm89INS1_16FlashAttnFwdSm80INS1_25CollectiveMainloopFwdSm80ILi8ELi2ELb0EN4cute5tupleIJNS5_1CILi128EEENS7_ILi64EEENS7_ILi192EEEEEELi192ENS_6half_tEfNS_4arch4Sm80ELb1ELb0ELb1ELb0ELb1ELb0ELb1ELb0EEENS1_21CollectiveEpilogueFwdINS6_IJS8_SA_S9_EEENS6_IJNS7_ILi1EEESI_SI_EEESC_SE_Li256ELb0ELb1ELb0ELb0EEENS1_30DynamicPersistentTileSchedulerILi256ELi256ELb0ELb1ELb0EEEEEEEEEvNT_6ParamsE,@"STO_CUDA_ENTRY STV_DEFAULT"
_ZN7cutlass13device_kernelIN5flash19enable_sm80_to_sm89INS1_16FlashAttnFwdSm80INS1_25CollectiveMainloopFwdSm80ILi8ELi2ELb0EN4cute5tupleIJNS5_1CILi128EEENS7_ILi64EEENS7_ILi192EEEEEELi192ENS_6half_tEfNS_4arch4Sm80ELb1ELb0ELb1ELb0ELb1ELb0ELb1ELb0EEENS1_21CollectiveEpilogueFwdINS6_IJS8_SA_S9_EEENS6_IJNS7_ILi1EEESI_SI_EEESC_SE_Li256ELb0ELb1ELb0ELb0EEENS1_30DynamicPersistentTileSchedulerILi256ELi256ELb0ELb1ELb0EEEEEEEEEvNT_6ParamsE:
        /* <DEDUP_REMOVED lines=13> */
[----:B------:R-:W-:Y:S02]  /*00d0*/  ULDC.64 UR6, c[0x0][0x118] ;  /* 0x0000460000067ab9 */ /* 0x000fe40000000a00 */
[CC--:B------:R-:W-:Y:S02]  /*00e0*/  LEA.HI R2, R16.reuse, R20.reuse, RZ, 0x4 ;  /* 0x0000001410027211 */ /* 0x0c0fe400078f20ff */
[----:B------:R-:W-:Y:S02]  /*00f0*/  LEA.HI R8, R16, R20, RZ, 0x3 ;  /* 0x0000001410087211 */ /* 0x000fe400078f18ff */
[----:B------:R-:W-:Y:S02]  /*0100*/  SHF.R.S32.HI R3, RZ, 0x4, R2 ;  /* 0x00000004ff037819 */ /* 0x000fe40000011402 */
[----:B------:R-:W-:-:S02]  /*0110*/  SHF.R.S32.HI R250, RZ, 0x3, R8 ;  /* 0x00000003fffa7819 */ /* 0x000fc40000011408 */
[----:B------:R-:W-:Y:S02]  /*0120*/  LEA.HI R0, R2, R3, RZ, 0x1 ;  /* 0x0000000302007211 */ /* 0x000fe400078f08ff */
[----:B------:R-:W-:Y:S02]  /*0130*/  LEA.HI R12, R16, R20, RZ, 0x2 ;  /* 0x00000014100c7211 */ /* 0x000fe400078f10ff */
[----:B------:R-:W-:Y:S02]  /*0140*/  LOP3.LUT R0, R0, 0xfffffffe, RZ, 0xc0, !PT ;  /* 0xfffffffe00007812 */ /* 0x000fe400078ec0ff */
[--C-:B------:R-:W-:Y:S02]  /*0150*/  SHF.R.S32.HI R9, RZ, 0x2, R12.reuse ;  /* 0x00000002ff097819 */ /* 0x100fe4000001140c */
[----:B------:R-:W-:Y:S01]  /*0160*/  SHF.R.S32.HI R4, RZ, 0x1f, R12 ;  /* 0x0000001fff047819 */ /* 0x000fe2000001140c */
[----:B------:R-:W-:Y:S01]  /*0170*/  IMAD.IADD R14, R3, 0x1, -R0 ;  /* 0x00000001030e7824 */ /* 0x000fe200078e0a00 */
[----:B------:R-:W-:-:S02]  /*0180*/  LOP3.LUT R3, R8, 0xfffffff8, RZ, 0xc0, !PT ;  /* 0xfffffff808037812 */ /* 0x000fc400078ec0ff */
[----:B------:R-:W-:Y:S01]  /*0190*/  LOP3.LUT R0, R2, 0xfffffff0, RZ, 0xc0, !PT ;  /* 0xfffffff002007812 */ /* 0x000fe200078ec0ff */
[----:B------:R-:W-:Y:S01]  /*01a0*/  IMAD.SHL.U32 R2, R250, 0x40, RZ ;  /* 0x00000040fa027824 */ /* 0x000fe200078e00ff */
[----:B------:R-:W-:Y:S01]  /*01b0*/  LEA.HI R7, R16, R20, RZ, 0x5 ;  /* 0x0000001410077211 */ /* 0x000fe200078f28ff */
[----:B------:R-:W-:Y:S01]  /*01c0*/  IMAD.IADD R218, R20, 0x1, -R3 ;  /* 0x0000000114da7824 */ /* 0x000fe200078e0a03 */
[----:B------:R-:W-:Y:S01]  /*01d0*/  LEA.HI R3, R4, R9, RZ, 0x3 ;  /* 0x0000000904037211 */ /* 0x000fe200078f18ff */
[----:B------:R-:W-:Y:S01]  /*01e0*/  IMAD.IADD R0, R20, 0x1, -R0 ;  /* 0x0000000114007824 */ /* 0x000fe200078e0a00 */
[----:B------:R-:W-:Y:S01]  /*01f0*/  LOP3.LUT R2, R2, 0x1c0, RZ, 0xc0, !PT ;  /* 0x000001c002027812 */ /* 0x000fe200078ec0ff */
[C---:B------:R-:W-:Y:S01]  /*0200*/  IMAD.SHL.U32 R200, R218.reuse, 0x8, RZ ;  /* 0x00000008dac87824 */ /* 0x040fe200078e00ff */
[----:B------:R-:W-:Y:S01]  /*0210*/  LOP3.LUT R3, R3, 0xfffffff8, RZ, 0xc0, !PT ;  /* 0xfffffff803037812 */ /* 0x000fe200078ec0ff */
[C---:B------:R-:W-:Y:S01]  /*0220*/  IMAD.SHL.U32 R5, R218.reuse, 0x40, RZ ;  /* 0x00000040da057824 */ /* 0x040fe200078e00ff */
[----:B------:R-:W-:Y:S01]  /*0230*/  SHF.R.S32.HI R6, RZ, 0x1f, R0 ;  /* 0x0000001fff067819 */ /* 0x000fe20000011400 */
[----:B------:R-:W-:Y:S01]  /*0240*/  IMAD R219, R218, 0x20, R250 ;  /* 0x00000020dadb7824 */ /* 0x000fe200078e02fa */
[----:B------:R-:W-:Y:S01]  /*0250*/  SHF.R.U32.HI R4, RZ, 0x3, R2 ;  /* 0x00000003ff047819 */ /* 0x000fe20000011602 */
[----:B------:R-:W-:Y:S01]  /*0260*/  IMAD.IADD R9, R9, 0x1, -R3 ;  /* 0x0000000109097824 */ /* 0x000fe200078e0a03 */
[----:B------:R-:W-:-:S02]  /*0270*/  LOP3.LUT R2, R2, 0x38, R200, 0xf8, !PT ;  /* 0x0000003802027812 */ /* 0x000fc400078ef8c8 */
[----:B------:R-:W-:Y:S02]  /*0280*/  LEA.HI R11, R6, R0, RZ, 0x3 ;  /* 0x00000000060b7211 */ /* 0x000fe400078f18ff */
[----:B------:R-:W-:Y:S02]  /*0290*/  LOP3.LUT R13, R2, R4, RZ, 0x3c, !PT ;  /* 0x00000004020d7212 */ /* 0x000fe400078e3cff */
[----:B------:R-:W-:Y:S02]  /*02a0*/  LOP3.LUT R4, R11, 0xfffffff8, RZ, 0xc0, !PT ;  /* 0xfffffff80b047812 */ /* 0x000fe400078ec0ff */
[----:B------:R-:W-:Y:S02]  /*02b0*/  LOP3.LUT R2, R5, 0x1c0, RZ, 0xc0, !PT ;  /* 0x000001c005027812 */ /* 0x000fe400078ec0ff */
[----:B------:R-:W-:Y:S01]  /*02c0*/  LOP3.LUT R3, R9, 0x1, RZ, 0xc0, !PT ;  /* 0x0000000109037812 */ /* 0x000fe200078ec0ff */
[----:B------:R-:W-:Y:S01]  /*02d0*/  IMAD.IADD R10, R0, 0x1, -R4 ;  /* 0x00000001000a7824 */ /* 0x000fe200078e0a04 */
[----:B------:R-:W-:-:S02]  /*02e0*/  LOP3.LUT R5, R2, 0x8, R8, 0xf8, !PT ;  /* 0x0000000802057812 */ /* 0x000fc400078ef808 */
[----:B------:R-:W-:Y:S02]  /*02f0*/  LOP3.LUT R0, R7, 0xffffffe0, RZ, 0xc0, !PT ;  /* 0xffffffe007007812 */ /* 0x000fe400078ec0ff */
[----:B------:R-:W-:Y:S02]  /*0300*/  SHF.R.U32.HI R2, RZ, 0x3, R2 ;  /* 0x00000003ff027819 */ /* 0x000fe40000011602 */
[--C-:B------:R-:W-:Y:S01]  /*0310*/  SHF.R.S32.HI R6, RZ, 0x5, R7.reuse ;  /* 0x00000005ff067819 */ /* 0x100fe20000011407 */
[----:B------:R-:W-:Y:S01]  /*0320*/  IMAD.IADD R19, R20, 0x1, -R0 ;  /* 0x0000000114137824 */ /* 0x000fe200078e0a00 */
[----:B------:R-:W-:Y:S02]  /*0330*/  LOP3.LUT R15, R5, R2, RZ, 0x3c, !PT ;  /* 0x00000002050f7212 */ /* 0x000fe400078e3cff */
[----:B------:R-:W-:Y:S01]  /*0340*/  SHF.R.S32.HI R2, RZ, 0x1f, R7 ;  /* 0x0000001fff027819 */ /* 0x000fe20000011407 */
[----:B------:R-:W-:Y:S01]  /*0350*/  IMAD.SHL.U32 R7, R14, 0x8, RZ ;  /* 0x000000080e077824 */ /* 0x000fe200078e00ff */
[----:B------:R-:W-:-:S02]  /*0360*/  ISETP.NE.U32.AND P3, PT, R3, 0x1, PT ;  /* 0x000000010300780c */ /* 0x000fc40003f65070 */
[----:B------:R-:W-:Y:S02]  /*0370*/  LOP3.LUT R3, R12, 0xfffffffc, RZ, 0xc0, !PT ;  /* 0xfffffffc0c037812 */ /* 0x000fe400078ec0ff */
[----:B------:R-:W-:Y:S01]  /*0380*/  LEA.HI R0, R2, R6, RZ, 0x3 ;  /* 0x0000000602007211 */ /* 0x000fe200078f18ff */
[----:B------:R-:W-:Y:S01]  /*0390*/  IMAD.SHL.U32 R2, R10, 0x40, RZ ;  /* 0x000000400a027824 */ /* 0x000fe200078e00ff */
[----:B------:R-:W-:Y:S02]  /*03a0*/  SHF.R.S32.HI R12, RZ, 0x1f, R19 ;  /* 0x0000001fff0c7819 */ /* 0x000fe40000011413 */
[----:B------:R-:W-:Y:S01]  /*03b0*/  LOP3.LUT R4, R0, 0xffffff8, RZ, 0xc0, !PT ;  /* 0x0ffffff800047812 */ /* 0x000fe200078ec0ff */
[----:B------:R-:W-:Y:S01]  /*03c0*/  IMAD.IADD R0, R20, 0x1, -R3 ;  /* 0x0000000114007824 */ /* 0x000fe200078e0a03 */
[----:B------:R-:W-:Y:S02]  /*03d0*/  LEA.HI R12, R12, R19, RZ, 0x2 ;  /* 0x000000130c0c7211 */ /* 0x000fe400078f10ff */
[----:B------:R-:W-:Y:S01]  /*03e0*/  LEA.HI R8, R16, R20, RZ, 0x6 ;  /* 0x0000001410087211 */ /* 0x000fe200078f30ff */
[----:B------:R-:W-:Y:S01]  /*03f0*/  IMAD.IADD R4, R6, 0x1, -R4 ;  /* 0x0000000106047824 */ /* 0x000fe200078e0a04 */
[----:B------:R-:W-:-:S02]  /*0400*/  LOP3.LUT R2, R2, 0x1c0, RZ, 0xc0, !PT ;  /* 0x000001c002027812 */ /* 0x000fc400078ec0ff */
[----:B------:R-:W-:Y:S01]  /*0410*/  SHF.R.S32.HI R3, RZ, 0x2, R12 ;  /* 0x00000002ff037819 */ /* 0x000fe2000001140c */
[----:B------:R-:W-:Y:S01]  /*0420*/  IMAD.SHL.U32 R8, R8, 0x8, RZ ;  /* 0x0000000808087824 */ /* 0x000fe200078e00ff */
[----:B------:R-:W-:Y:S02]  /*0430*/  LOP3.LUT R7, R2, 0x8, R7, 0xf8, !PT ;  /* 0x0000000802077812 */ /* 0x000fe400078ef807 */
[----:B------:R-:W-:Y:S01]  /*0440*/  SHF.R.U32.HI R5, RZ, 0x3, R2 ;  /* 0x00000003ff057819 */ /* 0x000fe20000011602 */
[----:B------:R-:W-:Y:S01]  /*0450*/  IMAD R18, R4, 0x10, R3 ;  /* 0x0000001004127824 */ /* 0x000fe200078e0203 */
[----:B------:R-:W-:Y:S01]  /*0460*/  LEA.HI R2, R0, R0, RZ, 0x1 ;  /* 0x0000000000027211 */ /* 0x000fe200078f08ff */
[----:B------:R-:W-:Y:S01]  /*0470*/  IMAD.SHL.U32 R3, R9, 0x40, RZ ;  /* 0x0000004009037824 */ /* 0x000fe200078e00ff */
[----:B------:R-:W-:Y:S02]  /*0480*/  LOP3.LUT R13, R13, 0x7ffffe00, R8, 0xf8, !PT ;  /* 0x7ffffe000d0d7812 */ /* 0x000fe400078ef808 */
[----:B------:R-:W-:Y:S01]  /*0490*/  LOP3.LUT R8, R7, R5, RZ, 0x3c, !PT ;  /* 0x0000000507087212 */ /* 0x000fe200078e3cff */
[----:B------:R-:W-:Y:S01]  /*04a0*/  IMAD.SHL.U32 R5, R6, 0x400, RZ ;  /* 0x0000040006057824 */ /* 0x000fe200078e00ff */
[----:B------:R-:W-:Y:S01]  /*04b0*/  LOP3.LUT R2, R2, 0x1ffffffe, RZ, 0xc0, !PT ;  /* 0x1ffffffe02027812 */ /* 0x000fe200078ec0ff */
[----:B------:R-:W-:Y:S01]  /*04c0*/  IMAD.SHL.U32 R7, R11, 0x40, RZ ;  /* 0x000000400b077824 */ /* 0x000fe200078e00ff */
[----:B------:R-:W-:Y:S01]  /*04d0*/  LOP3.LUT R6, R3, 0x1c0, RZ, 0xc0, !PT ;  /* 0x000001c003067812 */ /* 0x000fe200078ec0ff */
[C---:B------:R-:W-:Y:S01]  /*04e0*/  IMAD R4, R0.reuse, 0x2, R5 ;  /* 0x0000000200047824 */ /* 0x040fe200078e0205 */
[----:B------:R-:W-:Y:S01]  /*04f0*/  R2P PR, R9, 0x6 ;  /* 0x0000000609007804 */ /* 0x000fe20000000000 */
[----:B------:R-:W-:Y:S01]  /*0500*/  IMAD.IADD R9, R0, 0x1, -R2 ;  /* 0x0000000100097824 */ /* 0x000fe200078e0a02 */
[----:B------:R-:W-:Y:S01]  /*0510*/  LEA.HI R2, R6, R6, RZ, 0x1d ;  /* 0x0000000606027211 */ /* 0x000fe200078fe8ff */
[----:B------:R-:W-:Y:S01]  /*0520*/  STL [R1+0x38], R18 ;  /* 0x0000381201007387 */ /* 0x000fe20000100800 */
[----:B------:R-:W-:Y:S01]  /*0530*/  LOP3.LUT R3, R7, 0xfffffe00, RZ, 0xc0, !PT ;  /* 0xfffffe0007037812 */ /* 0x000fe200078ec0ff */
[----:B------:R-:W-:Y:S01]  /*0540*/  IMAD R0, R14, 0x200, R15 ;  /* 0x000002000e007824 */ /* 0x000fe200078e020f */
[----:B------:R-:W-:Y:S01]  /*0550*/  SHF.R.S32.HI R6, RZ, 0x1f, R200 ;  /* 0x0000001fff067819 */ /* 0x000fe200000114c8 */
[----:B------:R-:W-:Y:S01]  /*0560*/  IMAD.IADD R7, R4, 0x1, R2 ;  /* 0x0000000104077824 */ /* 0x000fe200078e0202 */
[----:B------:R-:W-:Y:S01]  /*0570*/  LEA.HI R4, R16, R20, RZ, 0x7 ;  /* 0x0000001410047211 */ /* 0x000fe200078f38ff */
[----:B------:R-:W-:Y:S01]  /*0580*/  STL [R1+0x8], R17 ;  /* 0x0000081101007387 */ /* 0x000fe20000100800 */
[----:B------:R-:W-:Y:S01]  /*0590*/  IADD3 R213, R200, 0x40, RZ ;  /* 0x00000040c8d57810 */ /* 0x000fe20007ffe0ff */
[----:B------:R-:W-:Y:S01]  /*05a0*/  IMAD.SHL.U32 R221, R13, 0x2, RZ ;  /* 0x000000020ddd7824 */ /* 0x000fe200078e00ff */
[----:B------:R-:W-:-:S02]  /*05b0*/  SHF.R.S32.HI R4, RZ, 0x7, R4 ;  /* 0x00000007ff047819 */ /* 0x000fc40000011404 */
[----:B------:R-:W-:Y:S02]  /*05c0*/  LOP3.LUT R4, R12, 0x7ffffffc, RZ, 0xc0, !PT ;  /* 0x7ffffffc0c047812 */ /* 0x000fe400078ec0ff */
[----:B------:R-:W-:Y:S02]  /*05d0*/  IADD3 R214, R200, 0x80, RZ ;  /* 0x00000080c8d67810 */ /* 0x000fe40007ffe0ff */
[-C--:B------:R-:W-:Y:S01]  /*05e0*/  IADD3 R2, R8, R3.reuse, R5 ;  /* 0x0000000308027210 */ /* 0x080fe20007ffe005 */
[----:B------:R-:W-:Y:S01]  /*05f0*/  IMAD.IADD R6, R19, 0x1, -R4 ;  /* 0x0000000113067824 */ /* 0x000fe200078e0a04 */
[C---:B------:R-:W-:Y:S02]  /*0600*/  LOP3.LUT P0, RZ, R10.reuse, 0x2, RZ, 0xc0, !PT ;  /* 0x000000020aff7812 */ /* 0x040fe4000780c0ff */
[----:B------:R-:W-:Y:S01]  /*0610*/  LOP3.LUT P4, RZ, R10, 0x4, RZ, 0xc0, !PT ;  /* 0x000000040aff7812 */ /* 0x000fe2000788c0ff */
[----:B------:R-:W-:Y:S01]  /*0620*/  IMAD.SHL.U32 R6, R6, 0x2, RZ ;  /* 0x0000000206067824 */ /* 0x000fe200078e00ff */
[----:B------:R-:W-:Y:S01]  /*0630*/  LOP3.LUT R3, R8, R3, RZ, 0xfc, !PT ;  /* 0x0000000308037212 */ /* 0x000fe200078efcff */
[----:B------:R-:W-:Y:S01]  /*0640*/  IMAD.MOV.U32 R8, RZ, RZ, 0x40 ;  /* 0x00000040ff087424 */ /* 0x000fe200078e00ff */
[----:B------:R-:W-:-:S02]  /*0650*/  SHF.R.S32.HI R5, RZ, 0x1f, R213 ;  /* 0x0000001fff057819 */ /* 0x000fc400000114d5 */
[----:B------:R-:W-:Y:S01]  /*0660*/  SHF.R.S32.HI R10, RZ, 0x1f, R214 ;  /* 0x0000001fff0a7819 */ /* 0x000fe200000114d6 */
[----:B------:R1:W-:Y:S01]  /*0670*/  STL [R1], R6 ;  /* 0x0000000601007387 */ /* 0x0003e20000100800 */
[----:B------:R-:W-:Y:S02]  /*0680*/  SEL R5, R193, 0xffffffe0, !P1 ;  /* 0xffffffe0c1057807 */ /* 0x000fe40004800000 */
[----:B------:R-:W-:Y:S02]  /*0690*/  LEA R10, R7, 0x80, 0x1 ;  /* 0x00000080070a7811 */ /* 0x000fe400078e08ff */
[----:B------:R-:W-:Y:S02]  /*06a0*/  SEL R4, R8, 0xffffffc0, !P2 ;  /* 0xffffffc008047807 */ /* 0x000fe40005000000 */
[----:B------:R-:W-:Y:S01]  /*06b0*/  LEA R194, R0, 0xc100, 0x1 ;  /* 0x0000c10000c27811 */ /* 0x000fe200078e08ff */
[----:B------:R-:W-:Y:S01]  /*06c0*/  IMAD.IADD R7, R10, 0x1, R5 ;  /* 0x000000010a077824 */ /* 0x000fe200078e0205 */
[----:B------:R-:W-:Y:S01]  /*06d0*/  SEL R0, R8, 0xffffffc0, !P4 ;  /* 0xffffffc008007807 */ /* 0x000fe20006000000 */
[----:B------:R-:W-:Y:S01]  /*06e0*/  IMAD.IADD R8, R10, 0x1, R4 ;  /* 0x000000010a087824 */ /* 0x000fe200078e0204 */
[----:B------:R-:W-:-:S02]  /*06f0*/  LEA R187, R2, 0x18100, 0x1 ;  /* 0x0001810002bb7811 */ /* 0x000fc400078e08ff */
[----:B------:R-:W-:Y:S02]  /*0700*/  SEL R193, R193, 0xffffffe0, !P0 ;  /* 0xffffffe0c1c17807 */ /* 0x000fe40004000000 */
[----:B------:R-:W-:Y:S01]  /*0710*/  LEA R195, R3, 0x100, 0x1 ;  /* 0x0000010003c37811 */ /* 0x000fe200078e08ff */
[--C-:B------:R-:W-:Y:S01]  /*0720*/  IMAD.IADD R190, R187, 0x1, R0.reuse ;  /* 0x00000001bbbe7824 */ /* 0x100fe200078e0200 */
[----:B------:R-:W-:Y:S01]  /*0730*/  IADD3 R233, R221, 0xc100, RZ ;  /* 0x0000c100dde97810 */ /* 0x000fe20007ffe0ff */
[----:B------:R-:W-:Y:S01]  /*0740*/  IMAD.IADD R188, R187, 0x1, R193 ;  /* 0x00000001bbbc7824 */ /* 0x000fe200078e02c1 */
[----:B------:R-:W-:Y:S01]  /*0750*/  IADD3 R232, R221, 0x100, RZ ;  /* 0x00000100dde87810 */ /* 0x000fe20007ffe0ff */
[----:B------:R-:W-:Y:S02]  /*0760*/  IMAD.IADD R196, R0, 0x1, R195 ;  /* 0x0000000100c47824 */ /* 0x000fe400078e02c3 */
[----:B------:R-:W-:Y:S02]  /*0770*/  IMAD.IADD R189, R188, 0x1, R0 ;  /* 0x00000001bcbd7824 */ /* 0x000fe400078e0200 */
[----:B-1----:R-:W-:-:S05]  /*0780*/  IMAD R6, R9, 0x8, R18 ;  /* 0x0000000809067824 */ /* 0x002fca00078e0212 */
[----:B------:R1:W-:Y:S04]  /*0790*/  STL [R1+0x30], R6 ;  /* 0x0000300601007387 */ /* 0x0003e80000100800 */
[----:B------:R-:W-:Y:S04]  /*07a0*/  STL [R1+0xc], R10 ;  /* 0x00000c0a01007387 */ /* 0x000fe80000100800 */
[----:B------:R2:W-:Y:S04]  /*07b0*/  STL [R1+0x18], R7 ;  /* 0x0000180701007387 */ /* 0x0005e80000100800 */
[----:B------:R-:W-:Y:S01]  /*07c0*/  STL [R1+0x28], R8 ;  /* 0x0000280801007387 */ /* 0x000fe20000100800 */
[----:B-1----:R-:W-:-:S02]  /*07d0*/  IADD3 R6, R10, -0x10, RZ ;  /* 0xfffffff00a067810 */ /* 0x002fc40007ffe0ff */
[----:B------:R-:W-:-:S05]  /*07e0*/  @P3 IADD3 R6, R10, 0x10, RZ ;  /* 0x000000100a063810 */ /* 0x000fca0007ffe0ff */
[----:B------:R-:W-:Y:S01]  /*07f0*/  IMAD.IADD R5, R5, 0x1, R6 ;  /* 0x0000000105057824 */ /* 0x000fe200078e0206 */
[----:B------:R-:W-:Y:S01]  /*0800*/  STL [R1+0x10], R6 ;  /* 0x0000100601007387 */ /* 0x000fe20000100800 */
[----:B--2---:R-:W-:Y:S02]  /*0810*/  IMAD.IADD R7, R7, 0x1, R4 ;  /* 0x0000000107077824 */ /* 0x004fe400078e0204 */
[----:B------:R-:W-:Y:S02]  /*0820*/  IMAD.IADD R2, R4, 0x1, R6 ;  /* 0x0000000104027824 */ /* 0x000fe400078e0206 */
[----:B------:R-:W-:Y:S01]  /*0830*/  IMAD.IADD R3, R5, 0x1, R4 ;  /* 0x0000000105037824 */ /* 0x000fe200078e0204 */
[----:B------:R-:W-:Y:S04]  /*0840*/  STL [R1+0x24], R7 ;  /* 0x0000240701007387 */ /* 0x000fe80000100800 */
[----:B------:R-:W-:Y:S04]  /*0850*/  STL [R1+0x14], R5 ;  /* 0x0000140501007387 */ /* 0x000fe80000100800 */
[----:B------:R1:W-:Y:S04]  /*0860*/  STL [R1+0x20], R2 ;  /* 0x0000200201007387 */ /* 0x0003e80000100800 */
[----:B------:R2:W-:Y:S01]  /*0870*/  STL [R1+0x1c], R3 ;  /* 0x00001c0301007387 */ /* 0x0005e20000100800 */
[----:B-1----:R-:W-:-:S04]  /*0880*/  IMAD.IADD R2, R193, 0x1, R195 ;  /* 0x00000001c1027824 */ /* 0x002fc800078e02c3 */
[----:B------:R-:W-:Y:S02]  /*0890*/  IMAD.IADD R2, R0, 0x1, R2 ;  /* 0x0000000100027824 */ /* 0x000fe400078e0202 */
[----:B------:R-:W-:-:S03]  /*08a0*/  IMAD.IADD R0, R193, 0x1, R196 ;  /* 0x00000001c1007824 */ /* 0x000fc600078e02c4 */
[----:B------:R2:W-:Y:S04]  /*08b0*/  STL [R1+0x2c], R2 ;  /* 0x00002c0201007387 */ /* 0x0005e80000100800 */
.L_x_1298:
[----:B------:R-:W3:Y:S01]  /*08c0*/  LDL R4, [R1+0x8] ;  /* 0x0000080001047983 */ /* 0x000ee20000100800 */
[----:B------:R-:W-:Y:S01]  /*08d0*/  IMAD.MOV.U32 R0, RZ, RZ, c[0x0][0x560] ;  /* 0x00015800ff007624 */ /* 0x000fe200078e00ff */
[----:B------:R-:W-:Y:S01]  /*08e0*/  YIELD ;  /* 0x0000000000007946 */ /* 0x000fe20003800000 */
[----:B------:R-:W-:Y:S03]  /*08f0*/  BSSY B0, `(.L_x_1218) ;  /* 0x0000016000007945 */ /* 0x000fe60003800000 */
[----:B------:R-:W-:-:S13]  /*0900*/  ISETP.NE.AND P0, PT, R0, 0x1, PT ;  /* 0x000000010000780c */ /* 0x000fda0003f05270 */
[----:B---3--:R-:W-:Y:S01]  /*0910*/  @P0 IMAD.HI.U32 R0, R4, c[0x0][0x564], RZ ;  /* 0x0001590004000a27 */ /* 0x008fe200078e00ff */
[----:B--2---:R-:W-:-:S04]  /*0920*/  MOV R3, R4 ;  /* 0x0000000400037202 */ /* 0x004fc80000000f00 */
        /* <DEDUP_REMOVED lines=12> */
.L_x_1219:
[----:B------:R-:W-:-:S04]  /*09f0*/  MOV R0, c[0x0][0x554] ;  /* 0x0001550000007a02 */ /* 0x000fc80000000f00 */
[----:B------:R-:W-:Y:S02]  /*0a00*/  ISETP.NE.AND P0, PT, R0, 0x1, PT ;  /* 0x000000010000780c */ /* 0x000fe40003f05270 */
[----:B------:R-:W-:-:S11]  /*0a10*/  MOV R0, R2 ;  /* 0x0000000200007202 */ /* 0x000fd60000000f00 */
[----:B------:R-:W-:-:S05]  /*0a20*/  @P0 IMAD.HI.U32 R4, R2, c[0x0][0x558], RZ ;  /* 0x0001560002040a27 */ /* 0x000fca00078e00ff */
[----:B------:R-:W-:-:S05]  /*0a30*/  @P0 SHF.R.U32.HI R0, RZ, c[0x0][0x55c], R4 ;  /* 0x00015700ff000a19 */ /* 0x000fca0000011604 */
[----:B------:R-:W-:Y:S02]  /*0a40*/  IMAD R4, R0, c[0x0][0x554], RZ ;  /* 0x0001550000047a24 */ /* 0x000fe400078e02ff */
.L_x_1220:
[----:B------:R-:W-:Y:S05]  /*0a50*/  BSYNC B0 ;  /* 0x0000000000007941 */ /* 0x000fea0003800000 */
.L_x_1218:
        /* <DEDUP_REMOVED lines=25> */
[----:B------:R2:W-:Y:S01]  /*0bf0*/  STL [R1+0x4], R36 ;  /* 0x0000042401007387 */ /* 0x0005e20000100800 */
[----:B------:R-:W-:Y:S01]  /*0c00*/  IMAD.MOV.U32 R86, RZ, RZ, RZ ;  /* 0x000000ffff567224 */ /* 0x000fe200078e00ff */
[----:B------:R-:W-:Y:S01]  /*0c10*/  CS2R R84, SRZ ;  /* 0x0000000000547805 */ /* 0x000fe2000001ff00 */
[----:B------:R-:W-:Y:S01]  /*0c20*/  CS2R R8, SRZ ;  /* 0x0000000000087805 */ /* 0x000fe2000001ff00 */
[----:B------:R-:W-:Y:S01]  /*0c30*/  IMAD.MOV.U32 R82, RZ, RZ, RZ ;  /* 0x000000ffff527224 */ /* 0x000fe200078e00ff */
[----:B------:R-:W-:Y:S01]  /*0c40*/  CS2R R10, SRZ ;  /* 0x00000000000a7805 */ /* 0x000fe2000001ff00 */
[----:B------:R-:W-:Y:S01]  /*0c50*/  MOV R80, RZ ;  /* 0x000000ff00507202 */ /* 0x000fe20000000f00 */
[----:B------:R-:W-:Y:S01]  /*0c60*/  IMAD.MOV.U32 R78, RZ, RZ, RZ ;  /* 0x000000ffff4e7224 */ /* 0x000fe200078e00ff */
[----:B------:R-:W-:Y:S01]  /*0c70*/  CS2R R12, SRZ ;  /* 0x00000000000c7805 */ /* 0x000fe2000001ff00 */
[----:B------:R-:W-:Y:S01]  /*0c80*/  IMAD.MOV.U32 R76, RZ, RZ, RZ ;  /* 0x000000ffff4c7224 */ /* 0x000fe200078e00ff */
[----:B------:R-:W-:Y:S01]  /*0c90*/  MOV R74, RZ ;  /* 0x000000ff004a7202 */ /* 0x000fe20000000f00 */
[----:B------:R-:W-:Y:S01]  /*0ca0*/  CS2R R14, SRZ ;  /* 0x00000000000e7805 */ /* 0x000fe2000001ff00 */
[----:B------:R-:W-:Y:S01]  /*0cb0*/  IMAD.MOV.U32 R72, RZ, RZ, RZ ;  /* 0x000000ffff487224 */ /* 0x000fe200078e00ff */
[----:B-1----:R-:W-:Y:S01]  /*0cc0*/  MOV R2, c[0x0][0x2c4] ;  /* 0x0000b10000027a02 */ /* 0x002fe20000000f00 */
[----:B------:R-:W-:Y:S01]  /*0cd0*/  IMAD.MOV.U32 R70, RZ, RZ, RZ ;  /* 0x000000ffff467224 */ /* 0x000fe200078e00ff */
[----:B------:R-:W-:Y:S01]  /*0ce0*/  CS2R R16, SRZ ;  /* 0x0000000000107805 */ /* 0x000fe2000001ff00 */
        /* <DEDUP_REMOVED lines=30> */
[----:B------:R-:W-:Y:S01]  /*0ed0*/  CS2R R32, SRZ ;  /* 0x0000000000207805 */ /* 0x000fe2000001ff00 */
        /* <DEDUP_REMOVED lines=9> */
[----:B------:R-:W-:Y:S01]  /*0f70*/  IMAD.MOV.U32 R130, RZ, RZ, RZ ;  /* 0x000000ffff827224 */ /* 0x000fe200078e00ff */
[----:B------:R-:W-:Y:S01]  /*0f80*/  CS2R R4, SRZ ;  /* 0x0000000000047805 */ /* 0x000fe2000001ff00 */
[----:B------:R-:W-:Y:S01]  /*0f90*/  CS2R R128, SRZ ;  /* 0x0000000000807805 */ /* 0x000fe2000001ff00 */
[----:B------:R-:W-:Y:S01]  /*0fa0*/  IMNMX R197, R0, R2, PT ;  /* 0x0000000200c57217 */ /* 0x000fe20003800200 */
[----:B------:R-:W-:Y:S01]  /*0fb0*/  IMAD.MOV.U32 R126, RZ, RZ, RZ ;  /* 0x000000ffff7e7224 */ /* 0x000fe200078e00ff */
[----:B------:R-:W-:Y:S01]  /*0fc0*/  PRMT R0, RZ, 0x7610, R0 ;  /* 0x00007610ff007816 */ /* 0x000fe20000000000 */
[----:B------:R-:W-:Y:S01]  /*0fd0*/  CS2R R124, SRZ ;  /* 0x00000000007c7805 */ /* 0x000fe2000001ff00 */
[----:B------:R-:W-:Y:S01]  /*0fe0*/  ISETP.GE.AND P0, PT, R197, 0x1, PT ;  /* 0x00000001c500780c */ /* 0x000fe20003f06270 */
[----:B------:R-:W-:Y:S01]  /*0ff0*/  CS2R R122, SRZ ;  /* 0x00000000007a7805 */ /* 0x000fe2000001ff00 */
[----:B------:R-:W-:Y:S01]  /*1000*/  MOV R37, RZ ;  /* 0x000000ff00257202 */ /* 0x000fe20000000f00 */
[----:B------:R-:W-:Y:S01]  /*1010*/  CS2R R120, SRZ ;  /* 0x0000000000787805 */ /* 0x000fe2000001ff00 */
[----:B------:R-:W-:Y:S01]  /*1020*/  MOV R41, RZ ;  /* 0x000000ff00297202 */ /* 0x000fe20000000f00 */
[----:B------:R-:W-:Y:S01]  /*1030*/  IMAD.MOV.U32 R118, RZ, RZ, RZ ;  /* 0x000000ffff767224 */ /* 0x000fe200078e00ff */
[----:B------:R-:W-:Y:S01]  /*1040*/  CS2R R116, SRZ ;  /* 0x0000000000747805 */ /* 0x000fe2000001ff00 */
[----:B------:R-:W-:Y:S01]  /*1050*/  CS2R R114, SRZ ;  /* 0x0000000000727805 */ /* 0x000fe2000001ff00 */
[----:B------:R-:W-:Y:S01]  /*1060*/  CS2R R112, SRZ ;  /* 0x0000000000707805 */ /* 0x000fe2000001ff00 */
[----:B------:R-:W-:Y:S01]  /*1070*/  MOV R45, RZ ;  /* 0x000000ff002d7202 */ /* 0x000fe20000000f00 */
[----:B------:R-:W-:Y:S01]  /*1080*/  IMAD.MOV.U32 R110, RZ, RZ, RZ ;  /* 0x000000ffff6e7224 */ /* 0x000fe200078e00ff */
[----:B------:R-:W-:Y:S01]  /*1090*/  CS2R R108, SRZ ;  /* 0x00000000006c7805 */ /* 0x000fe2000001ff00 */
[----:B------:R-:W-:Y:S01]  /*10a0*/  CS2R R106, SRZ ;  /* 0x00000000006a7805 */ /* 0x000fe2000001ff00 */
[----:B------:R-:W-:Y:S01]  /*10b0*/  CS2R R104, SRZ ;  /* 0x0000000000687805 */ /* 0x000fe2000001ff00 */
[----:B------:R-:W-:Y:S01]  /*10c0*/  MOV R49, RZ ;  /* 0x000000ff00317202 */ /* 0x000fe20000000f00 */
[----:B------:R-:W-:Y:S05]  /*10d0*/  @!P0 BRA `(.L_x_1221) ;  /* 0x0000b91000008947 */ /* 0x000fea0003800000 */
[----:B--2---:R-:W-:-:S04]  /*10e0*/  ISETP.NE.U32.AND P1, PT, RZ, c[0x0][0x340], PT ;  /* 0x0000d000ff007a0c */ /* 0x004fc80003f25070 */
        /* <DEDUP_REMOVED lines=38> */
.L_x_1299:
[----:B------:R-:W-:Y:S05]  /*1350*/  BRA.DIV ~URZ, `(.L_x_1223) ;  /* 0x0000d5b27f007947 */ /* 0x000fea000b800000 */
[----:B------:R3:W4:Y:S02]  /*1360*/  SHFL.IDX PT, R0, R11, RZ, 0x181f ;  /* 0x00181fff0b007589 */ /* 0x00072400000e0000 */
.L_x_1300:
[----:B---3--:R-:W3:Y:S01]  /*1370*/  LDL R2, [R1+0x4] ;  /* 0x0000040001027983 */ /* 0x008ee20000100800 */
[----:B------:R-:W-:Y:S01]  /*1380*/  MOV R13, c[0x0][0x2c4] ;  /* 0x0000b100000d7a02 */ /* 0x000fe20000000f00 */
[----:B------:R-:W-:Y:S04]  /*1390*/  BSSY B0, `(.L_x_1224) ;  /* 0x0000014000007945 */ /* 0x000fe80003800000 */
[----:B------:R-:W-:Y:S01]  /*13a0*/  IMAD R13, R13, c[0x0][0x168], RZ ;  /* 0x00005a000d0d7a24 */ /* 0x000fe200078e02ff */
[----:B---3--:R-:W-:-:S04]  /*13b0*/  IADD3 R10, R250, R2, RZ ;  /* 0x00000002fa0a7210 */ /* 0x008fc80007ffe0ff */
        /* <DEDUP_REMOVED lines=17> */
.L_x_1225:
[----:B------:R-:W-:Y:S05]  /*14d0*/  BSYNC B0 ;  /* 0x0000000000007941 */ /* 0x000fea0003800000 */
.L_x_1224:
[----:B------:R-:W-:Y:S05]  /*14e0*/  BRA.DIV ~URZ, `(.L_x_1226) ;  /* 0x0000d4927f007947 */ /* 0x000fea000b800000 */
[----:B--2---:R2:W3:Y:S04]  /*14f0*/  SHFL.IDX PT, R8, R9, 0x1, 0x181f ;  /* 0x00381f0009087f89 */ /* 0x0044e800000e0000 */
[----:B----4-:R2:W4:Y:S02]  /*1500*/  SHFL.IDX PT, R0, R11, 0x1, 0x181f ;  /* 0x00381f000b007f89 */ /* 0x01052400000e0000 */
.L_x_1301:
        /* <DEDUP_REMOVED lines=10> */
[-C--:B---3--:R-:W-:Y:S02]  /*15b0*/  LEA.HI.X R7, R200, R8.reuse, R17, 0x1, P2 ;  /* 0x00000008c8077211 */ /* 0x088fe400010f0c11 */
        /* <DEDUP_REMOVED lines=8> */
.L_x_1228:
[----:B------:R-:W-:Y:S05]  /*1640*/  BSYNC B0 ;  /* 0x0000000000007941 */ /* 0x000fea0003800000 */
.L_x_1227:
[----:B------:R-:W-:Y:S05]  /*1650*/  BRA.DIV ~URZ, `(.L_x_1229) ;  /* 0x0000d3f27f007947 */ /* 0x000fea000b800000 */
[----:B---3--:R3:W1:Y:S02]  /*1660*/  SHFL.IDX PT, R8, R9, 0x2, 0x181f ;  /* 0x00581f0009087f89 */ /* 0x00866400000e0000 */
.L_x_1302:
[----:B------:R-:W-:Y:S05]  /*1670*/  BRA.DIV ~URZ, `(.L_x_1230) ;  /* 0x0000d4427f007947 */ /* 0x000fea000b800000 */
[----:B----4-:R4:W2:Y:S02]  /*1680*/  SHFL.IDX PT, R0, R11, 0x2, 0x181f ;  /* 0x00581f000b007f89 */ /* 0x0108a400000e0000 */
.L_x_1303:
[----:B------:R-:W-:Y:S01]  /*1690*/  IADD3 R2, R10, 0x40, RZ ;  /* 0x000000400a027810 */ /* 0x000fe20007ffe0ff */
[----:B------:R-:W-:Y:S03]  /*16a0*/  BSSY B0, `(.L_x_1231) ;  /* 0x0000012000007945 */ /* 0x000fe60003800000 */
[----:B------:R-:W-:-:S13]  /*16b0*/  ISETP.GE.AND P0, PT, R2, R13, PT ;  /* 0x0000000d0200720c */ /* 0x000fda0003f06270 */
[----:B------:R-:W-:Y:S05]  /*16c0*/  @P0 BRA `(.L_x_1232) ;  /* 0x000000f000000947 */ /* 0x000fea0003800000 */
[-C--:B--2---:R-:W-:Y:S02]  /*16d0*/  LEA R6, P2, R200, R0.reuse, 0x1 ;  /* 0x00000000c8067211 */ /* 0x084fe400078408ff */
        /* <DEDUP_REMOVED lines=14> */
.L_x_1232:
[----:B------:R-:W-:Y:S05]  /*17c0*/  BSYNC B0 ;  /* 0x0000000000007941 */ /* 0x000fea0003800000 */
.L_x_1231:
[----:B------:R-:W-:Y:S05]  /*17d0*/  BRA.DIV ~URZ, `(.L_x_1233) ;  /* 0x0000d3527f007947 */ /* 0x000fea000b800000 */
[----:B-1----:R1:W3:Y:S04]  /*17e0*/  SHFL.IDX PT, R8, R9, 0x3, 0x181f ;  /* 0x00781f0009087f89 */ /* 0x0022e800000e0000 */
[----:B--2---:R1:W2:Y:S02]  /*17f0*/  SHFL.IDX PT, R0, R11, 0x3, 0x181f ;  /* 0x00781f000b007f89 */ /* 0x0042a400000e0000 */
.L_x_1304:
[----:B------:R-:W-:Y:S01]  /*1800*/  IADD3 R2, R10, 0x60, RZ ;  /* 0x000000600a027810 */ /* 0x000fe20007ffe0ff */
[----:B-----5:R-:W-:Y:S01]  /*1810*/  IMAD.WIDE.U32 R224, R12, c[0x0][0x2b0], RZ ;  /* 0x0000ac000ce07a25 */ /* 0x020fe200078e00ff */
[----:B------:R-:W-:-:S02]  /*1820*/  SHF.R.S32.HI R18, RZ, 0x1f, R200 ;  /* 0x0000001fff127819 */ /* 0x000fc400000114c8 */
[----:B------:R-:W-:Y:S02]  /*1830*/  ISETP.GE.AND P2, PT, R2, R13, PT ;  /* 0x0000000d0200720c */ /* 0x000fe40003f46270 */
[----:B------:R-:W-:Y:S02]  /*1840*/  SHF.R.S32.HI R16, RZ, 0x1f, R213 ;  /* 0x0000001fff107819 */ /* 0x000fe400000114d5 */
[----:B------:R-:W-:-:S09]  /*1850*/  SHF.R.S32.HI R20, RZ, 0x1f, R214 ;  /* 0x0000001fff147819 */ /* 0x000fd200000114d6 */
[CC--:B--2---:R-:W-:Y:S02]  /*1860*/  @!P2 LEA R6, P0, R200.reuse, R0.reuse, 0x1 ;  /* 0x00000000c806a211 */ /* 0x0c4fe400078008ff */
[C---:B------:R-:W-:Y:S02]  /*1870*/  @!P2 LEA R4, P1, R213.reuse, R0, 0x1 ;  /* 0x00000000d504a211 */ /* 0x040fe400078208ff */
[----:B---3--:R-:W-:Y:S02]  /*1880*/  @!P2 LEA.HI.X R7, R200, R8, R18, 0x1, P0 ;  /* 0x00000008c807a211 */ /* 0x008fe400000f0c12 */
        /* <DEDUP_REMOVED lines=18> */
[----:B--2---:R-:W-:Y:S01]  /*19b0*/  IMAD R2, R197, 0x40, R219 ;  /* 0x00000040c5027824 */ /* 0x004fe200078e02db */
[----:B------:R-:W-:Y:S01]  /*19c0*/  ISETP.NE.AND P3, PT, R0, 0x1, PT ;  /* 0x000000010000780c */ /* 0x000fe20003f65270 */
[----:B------:R-:W-:Y:S02]  /*19d0*/  IMAD R15, R15, c[0x0][0x1d0], RZ ;  /* 0x000074000f0f7a24 */ /* 0x000fe400078e02ff */
[----:B------:R-:W-:Y:S01]  /*19e0*/  IMAD.MOV.U32 R198, RZ, RZ, RZ ;  /* 0x000000ffffc67224 */ /* 0x000fe200078e00ff */
[----:B------:R-:W-:-:S04]  /*19f0*/  IADD3 R2, R2, -0x40, RZ ;  /* 0xffffffc002027810 */ /* 0x000fc80007ffe0ff */
[C---:B------:R-:W-:Y:S01]  /*1a00*/  ISETP.GE.AND P1, PT, R2.reuse, R15, PT ;  /* 0x0000000f0200720c */ /* 0x040fe20003f26270 */
[----:B------:R-:W-:-:S03]  /*1a10*/  IMAD.IADD R2, R2, 0x1, R228 ;  /* 0x0000000102027824 */ /* 0x000fc600078e02e4 */
[----:B------:R-:W-:Y:S01]  /*1a20*/  ISETP.GT.OR P1, PT, R219, 0x3f, P1 ;  /* 0x0000003fdb00780c */ /* 0x000fe20000f24670 */
[----:B------:R-:W-:-:S04]  /*1a30*/  @P3 IMAD.HI.U32 R3, R2, c[0x0][0x2bc], RZ ;  /* 0x0000af0002033a27 */ /* 0x000fc800078e00ff */
[----:B------:R-:W-:Y:S01]  /*1a40*/  IMAD.MOV.U32 R0, RZ, RZ, R2 ;  /* 0x000000ffff007224 */ /* 0x000fe200078e0002 */
[----:B------:R-:W-:-:S07]  /*1a50*/  @P3 SHF.R.U32.HI R0, RZ, c[0x0][0x2c0], R3 ;  /* 0x0000b000ff003a19 */ /* 0x000fce0000011603 */
[----:B------:R-:W-:-:S04]  /*1a60*/  @!P1 IADD3 R3, P0, R0, R224, RZ ;  /* 0x000000e000039210 */ /* 0x000fc80007f1e0ff */
[----:B------:R-:W-:Y:S02]  /*1a70*/  @!P1 LEA.HI.X.SX32 R5, R0, R230, 0x1, P0 ;  /* 0x000000e600059211 */ /* 0x000fe400000f0eff */
[----:B------:R-:W-:-:S04]  /*1a80*/  @!P1 LEA R4, P0, R3, c[0x0][0x2a0], 0x2 ;  /* 0x0000a80003049a11 */ /* 0x000fc800078010ff */
[----:B------:R-:W-:-:S05]  /*1a90*/  @!P1 LEA.HI.X R5, R3, c[0x0][0x2a4], R5, 0x2, P0 ;  /* 0x0000a90003059a11 */ /* 0x000fca00000f1405 */
[----:B------:R2:W3:Y:S01]  /*1aa0*/  @!P1 LDG.E R198, [R4.64] ;  /* 0x0000000604c69981 */ /* 0x0004e2000c1e1900 */
[----:B------:R-:W-:Y:S01]  /*1ab0*/  IMAD.MOV R0, RZ, RZ, -R0 ;  /* 0x000000ffff007224 */ /* 0x000fe200078e0a00 */
[----:B------:R-:W-:Y:S01]  /*1ac0*/  BSSY B0, `(.L_x_1234) ;  /* 0x00000b2000007945 */ /* 0x000fe20003800000 */
[----:B------:R-:W-:-:S04]  /*1ad0*/  IMAD.WIDE.U32 R222, R252, c[0x0][0x1e8], RZ ;  /* 0x00007a00fcde7a25 */ /* 0x000fc800078e00ff */
[----:B------:R-:W-:Y:S02]  /*1ae0*/  IMAD R199, R0, c[0x0][0x2b8], R2 ;  /* 0x0000ae0000c77a24 */ /* 0x000fe400078e0202 */
[----:B------:R-:W-:-:S03]  /*1af0*/  IMAD.WIDE.U32 R226, R252, c[0x0][0x210], RZ ;  /* 0x00008400fce27a25 */ /* 0x000fc600078e00ff */
[----:B------:R-:W-:Y:S01]  /*1b00*/  SHF.R.S32.HI R6, RZ, 0x1f, R199 ;  /* 0x0000001fff067819 */ /* 0x000fe200000114c7 */
[----:B------:R-:W-:-:S04]  /*1b10*/  IMAD.WIDE.U32 R2, R199, c[0x0][0x1e0], RZ ;  /* 0x00007800c7027a25 */ /* 0x000fc800078e00ff */
[----:B------:R-:W-:Y:S02]  /*1b20*/  IMAD R0, R6, c[0x0][0x1e0], RZ ;  /* 0x0000780006007a24 */ /* 0x000fe400078e02ff */
[----:B------:R-:W-:Y:S02]  /*1b30*/  IMAD.SHL.U32 R17, R200, 0x2, RZ ;  /* 0x00000002c8117824 */ /* 0x000fe400078e00ff */
[----:B------:R-:W-:Y:S02]  /*1b40*/  IMAD R0, R199, c[0x0][0x1e4], R0 ;  /* 0x00007900c7007a24 */ /* 0x000fe400078e0200 */
[----:B------:R-:W-:Y:S02]  /*1b50*/  IMAD.SHL.U32 R19, R214, 0x2, RZ ;  /* 0x00000002d6137824 */ /* 0x000fe400078e00ff */
[----:B------:R-:W-:Y:S01]  /*1b60*/  IMAD.IADD R3, R3, 0x1, R0 ;  /* 0x0000000103037824 */ /* 0x000fe200078e0200 */
[----:B--2---:R-:W-:Y:S01]  /*1b70*/  LEA R5, R197, 0xffffffc0, 0x6 ;  /* 0xffffffc0c5057811 */ /* 0x004fe200078e30ff */
[----:B------:R-:W-:-:S04]  /*1b80*/  IMAD R0, R14, c[0x0][0x1e8], RZ ;  /* 0x00007a000e007a24 */ /* 0x000fc800078e02ff */
[----:B------:R-:W-:Y:S02]  /*1b90*/  IMAD R0, R252, c[0x0][0x1ec], R0 ;  /* 0x00007b00fc007a24 */ /* 0x000fe400078e0200 */
[----:B------:R-:W-:Y:S02]  /*1ba0*/  IMAD.IADD R104, R15, 0x1, -R5 ;  /* 0x000000010f687824 */ /* 0x000fe400078e0a05 */
[----:B------:R-:W-:Y:S02]  /*1bb0*/  IMAD.IADD R229, R223, 0x1, R0 ;  /* 0x00000001dfe57824 */ /* 0x000fe400078e0200 */
[----:B------:R-:W-:-:S05]  /*1bc0*/  IMAD.IADD R13, R104, 0x1, -R250 ;  /* 0x00000001680d7824 */ /* 0x000fca00078e0afa */
[----:B------:R-:W-:-:S13]  /*1bd0*/  ISETP.GE.AND P6, PT, R13, 0x1, PT ;  /* 0x000000010d00780c */ /* 0x000fda0003fc6270 */
[----:B------:R-:W-:Y:S02]  /*1be0*/  @P6 ISETP.GE.AND P1, PT, R200, c[0x0][0x1d4], PT ;  /* 0x00007500c8006a0c */ /* 0x000fe40003f26270 */
[----:B------:R-:W-:Y:S02]  /*1bf0*/  @P6 ISETP.GE.AND P5, PT, R213, c[0x0][0x1d4], PT ;  /* 0x00007500d5006a0c */ /* 0x000fe40003fa6270 */
[----:B------:R-:W-:Y:S02]  /*1c00*/  @P6 ISETP.GE.AND P2, PT, R214, c[0x0][0x1d4], PT ;  /* 0x00007500d6006a0c */ /* 0x000fe40003f46270 */
[----:B-1-34-:R-:W-:Y:S01]  /*1c10*/  SHF.R.S32.HI R11, RZ, 0x1f, R198 ;  /* 0x0000001fff0b7819 */ /* 0x01afe200000114c6 */
[----:B------:R-:W-:-:S04]  /*1c20*/  IMAD.WIDE.U32 R2, R198, c[0x0][0x1f0], R2 ;  /* 0x00007c00c6027a25 */ /* 0x000fc800078e0002 */
[C---:B------:R-:W-:Y:S01]  /*1c30*/  IMAD R4, R11.reuse, c[0x0][0x1f0], RZ ;  /* 0x00007c000b047a24 */ /* 0x040fe200078e02ff */
[----:B------:R-:W-:Y:S01]  /*1c40*/  IADD3 R0, P0, R2, R222, RZ ;  /* 0x000000de02007210 */ /* 0x000fe20007f1e0ff */
[----:B------:R-:W-:Y:S02]  /*1c50*/  IMAD R11, R11, c[0x0][0x218], RZ ;  /* 0x000086000b0b7a24 */ /* 0x000fe400078e02ff */
[C---:B------:R-:W-:Y:S02]  /*1c60*/  IMAD R4, R198.reuse, c[0x0][0x1f4], R4 ;  /* 0x00007d00c6047a24 */ /* 0x040fe400078e0204 */
[----:B------:R-:W-:-:S03]  /*1c70*/  IMAD R11, R198, c[0x0][0x21c], R11 ;  /* 0x00008700c60b7a24 */ /* 0x000fc600078e020b */
[----:B------:R-:W-:Y:S01]  /*1c80*/  IADD3.X R2, R229, R3, R4, P0, !PT ;  /* 0x00000003e5027210 */ /* 0x000fe200007fe404 */
[----:B------:R-:W-:Y:S01]  /*1c90*/  IMAD R4, R6, c[0x0][0x208], RZ ;  /* 0x0000820006047a24 */ /* 0x000fe200078e02ff */
[----:B------:R-:W-:Y:S01]  /*1ca0*/  LEA R9, P0, R0, c[0x0][0x1c8], 0x1 ;  /* 0x0000720000097a11 */ /* 0x000fe200078008ff */
[----:B------:R-:W-:Y:S01]  /*1cb0*/  IMAD R6, R14, c[0x0][0x210], RZ ;  /* 0x000084000e067a24 */ /* 0x000fe200078e02ff */
[----:B------:R-:W-:Y:S01]  /*1cc0*/  SHF.L.U64.HI R14, R200, 0x1, R18 ;  /* 0x00000001c80e7819 */ /* 0x000fe20000010212 */
[C---:B------:R-:W-:Y:S01]  /*1cd0*/  IMAD R5, R199.reuse, c[0x0][0x20c], R4 ;  /* 0x00008300c7057a24 */ /* 0x040fe200078e0204 */
[----:B------:R-:W-:Y:S01]  /*1ce0*/  LEA.HI.X R10, R0, c[0x0][0x1cc], R2, 0x1, P0 ;  /* 0x00007300000a7a11 */ /* 0x000fe200000f0c02 */
[----:B------:R-:W-:Y:S01]  /*1cf0*/  IMAD.WIDE.U32 R2, R199, c[0x0][0x208], RZ ;  /* 0x00008200c7027a25 */ /* 0x000fe200078e00ff */
[----:B------:R-:W1:Y:S03]  /*1d00*/  SHFL.IDX PT, R0, R9, RZ, 0x181f ;  /* 0x00181fff09007589 */ /* 0x000e6600000e0000 */
[----:B------:R-:W-:Y:S01]  /*1d10*/  IMAD.IADD R3, R3, 0x1, R5 ;  /* 0x0000000103037824 */ /* 0x000fe200078e0205 */
[----:B------:R-:W2:Y:S01]  /*1d20*/  SHFL.IDX PT, R8, R10, RZ, 0x181f ;  /* 0x00181fff0a087589 */ /* 0x000ea200000e0000 */
[----:B------:R-:W-:-:S02]  /*1d30*/  IMAD R6, R252, c[0x0][0x214], R6 ;  /* 0x00008500fc067a24 */ /* 0x000fc400078e0206 */
[----:B------:R-:W-:Y:S01]  /*1d40*/  IMAD.WIDE.U32 R2, R198, c[0x0][0x218], R2 ;  /* 0x00008600c6027a25 */ /* 0x000fe200078e0002 */
[----:B------:R-:W3:Y:S03]  /*1d50*/  SHFL.IDX PT, R9, R9, 0x1, 0x181f ;  /* 0x00381f0009097f89 */ /* 0x000ee600000e0000 */
[----:B------:R-:W-:Y:S01]  /*1d60*/  IMAD.IADD R231, R227, 0x1, R6 ;  /* 0x00000001e3e77824 */ /* 0x000fe200078e0206 */
[----:B------:R-:W4:Y:S01]  /*1d70*/  SHFL.IDX PT, R10, R10, 0x1, 0x181f ;  /* 0x00381f000a0a7f89 */ /* 0x000f2200000e0000 */
[----:B-1----:R-:W-:-:S04]  /*1d80*/  @P6 LEA R4, P0, R200, R0, 0x1 ;  /* 0x00000000c8046211 */ /* 0x002fc800078008ff */
[----:B--2---:R-:W-:Y:S02]  /*1d90*/  @P6 LEA.HI.X R5, R200, R8, R18, 0x1, P0 ;  /* 0x00000008c8056211 */ /* 0x004fe400000f0c12 */
[----:B------:R-:W-:-:S03]  /*1da0*/  @P6 LEA R6, P0, R213, R0, 0x1 ;  /* 0x00000000d5066211 */ /* 0x000fc600078008ff */
[----:B------:R1:W-:Y:S01]  /*1db0*/  @P6 LDGSTS.E.BYPASS.LTC128B.128 [R221+0xc100], [R4.64], !P1 ;  /* 0x0c10000004dd6fae */ /* 0x0003e2000c901d46 */
[----:B------:R-:W-:-:S05]  /*1dc0*/  @P6 LEA.HI.X R7, R213, R8, R16, 0x1, P0 ;  /* 0x00000008d5076211 */ /* 0x000fca00000f0c10 */
[----:B------:R3:W-:Y:S01]  /*1dd0*/  @P6 LDGSTS.E.BYPASS.LTC128B.128 [R221+0xe100], [R6.64], !P5 ;  /* 0x0e10000006dd6fae */ /* 0x0007e2000e901d46 */
[----:B-1----:R-:W-:Y:S02]  /*1de0*/  @P6 LEA R4, P1, R214, R0, 0x1 ;  /* 0x00000000d6046211 */ /* 0x002fe400078208ff */
[----:B------:R-:W-:Y:S02]  /*1df0*/  IADD3 R0, P0, R2, R226, RZ ;  /* 0x000000e202007210 */ /* 0x000fe40007f1e0ff */
[----:B------:R-:W-:Y:S02]  /*1e00*/  @P6 LEA.HI.X R5, R214, R8, R20, 0x1, P1 ;  /* 0x00000008d6056211 */ /* 0x000fe400008f0c14 */
[----:B------:R-:W-:Y:S02]  /*1e10*/  ISETP.GE.AND P1, PT, R13, 0x21, PT ;  /* 0x000000210d00780c */ /* 0x000fe40003f26270 */
[----:B------:R-:W-:Y:S01]  /*1e20*/  IADD3.X R2, R231, R3, R11, P0, !PT ;  /* 0x00000003e7027210 */ /* 0x000fe200007fe40b */
[----:B------:R1:W-:Y:S01]  /*1e30*/  @P6 LDGSTS.E.BYPASS.LTC128B.128 [R221+0x10100], [R4.64], !P2 ;  /* 0x1010000004dd6fae */ /* 0x0003e2000d101d46 */
[----:B------:R-:W-:-:S04]  /*1e40*/  LEA R12, P0, R0, c[0x0][0x1f8], 0x1 ;  /* 0x00007e00000c7a11 */ /* 0x000fc800078008ff */
[----:B------:R-:W-:Y:S01]  /*1e50*/  LEA.HI.X R15, R0, c[0x0][0x1fc], R2, 0x1, P0 ;  /* 0x00007f00000f7a11 */ /* 0x000fe200000f0c02 */
[----:B------:R-:W2:Y:S04]  /*1e60*/  SHFL.IDX PT, R8, R12, RZ, 0x181f ;  /* 0x00181fff0c087589 */ /* 0x000ea800000e0000 */
[C---:B---3--:R-:W-:Y:S01]  /*1e70*/  @P1 LEA R6, P0, R200.reuse, R9, 0x1 ;  /* 0x00000009c8061211 */ /* 0x048fe200078008ff */
[----:B------:R-:W3:Y:S01]  /*1e80*/  SHFL.IDX PT, R11, R15, RZ, 0x181f ;  /* 0x00181fff0f0b7589 */ /* 0x000ee200000e0000 */
[C---:B------:R-:W-:Y:S02]  /*1e90*/  @P1 ISETP.GE.AND P5, PT, R200.reuse, c[0x0][0x1d4], PT ;  /* 0x00007500c8001a0c */ /* 0x040fe40003fa6270 */
[C---:B------:R-:W-:Y:S01]  /*1ea0*/  @P1 ISETP.GE.AND P2, PT, R213.reuse, c[0x0][0x1d4], PT ;  /* 0x00007500d5001a0c */ /* 0x040fe20003f46270 */
[----:B------:R-:W5:Y:S01]  /*1eb0*/  SHFL.IDX PT, R0, R12, 0x1, 0x181f ;  /* 0x00381f000c007f89 */ /* 0x000f6200000e0000 */
[----:B----4-:R-:W-:Y:S01]  /*1ec0*/  @P1 LEA.HI.X R7, R200, R10, R18, 0x1, P0 ;  /* 0x0000000ac8071211 */ /* 0x010fe200000f0c12 */
[----:B------:R-:W-:Y:S01]  /*1ed0*/  IMAD.SHL.U32 R18, R213, 0x2, RZ ;  /* 0x00000002d5127824 */ /* 0x000fe200078e00ff */
[----:B------:R-:W-:-:S07]  /*1ee0*/  @P1 ISETP.GE.AND P0, PT, R214, c[0x0][0x1d4], PT ;  /* 0x00007500d6001a0c */ /* 0x000fce0003f06270 */
[----:B------:R5:W-:Y:S01]  /*1ef0*/  @P1 LDGSTS.E.BYPASS.LTC128B.128 [R221+0xd100], [R6.64], !P5 ;  /* 0x0d10000006dd1fae */ /* 0x000be2000e901d46 */
[----:B------:R-:W-:Y:S02]  /*1f00*/  ISETP.GE.AND P5, PT, R200, c[0x0][0x1d4], PT ;  /* 0x00007500c8007a0c */ /* 0x000fe40003fa6270 */
[----:B-1----:R-:W-:-:S04]  /*1f10*/  @P1 LEA R4, P6, R213, R9, 0x1 ;  /* 0x00000009d5041211 */ /* 0x002fc800078c08ff */
[CCC-:B------:R-:W-:Y:S02]  /*1f20*/  @P1 LEA.HI.X R5, R213.reuse, R10.reuse, R16.reuse, 0x1, P6 ;  /* 0x0000000ad5051211 */ /* 0x1c0fe400030f0c10 */
[C---:B------:R-:W-:Y:S02]  /*1f30*/  @P1 LEA R2, P6, R214.reuse, R9, 0x1 ;  /* 0x00000009d6021211 */ /* 0x040fe400078c08ff */
[C---:B------:R-:W-:Y:S01]  /*1f40*/  SHF.L.U64.HI R16, R213.reuse, 0x1, R16 ;  /* 0x00000001d5107819 */ /* 0x040fe20000010210 */
[----:B------:R2:W-:Y:S01]  /*1f50*/  @P1 LDGSTS.E.BYPASS.LTC128B.128 [R221+0xf100], [R4.64], !P2 ;  /* 0x0f10000004dd1fae */ /* 0x0005e2000d101d46 */
[----:B------:R-:W-:Y:S02]  /*1f60*/  @P1 LEA.HI.X R3, R214, R10, R20, 0x1, P6 ;  /* 0x0000000ad6031211 */ /* 0x000fe400030f0c14 */
[----:B------:R-:W-:Y:S01]  /*1f70*/  ISETP.GE.AND P2, PT, R213, c[0x0][0x1d4], PT ;  /* 0x00007500d5007a0c */ /* 0x000fe20003f46270 */
[----:B------:R1:W4:Y:S01]  /*1f80*/  SHFL.IDX PT, R10, R15, 0x1, 0x181f ;  /* 0x00381f000f0a7f89 */ /* 0x00032200000e0000 */
[----:B------:R-:W-:-:S02]  /*1f90*/  ISETP.LT.OR P6, PT, R13, 0x1, P5 ;  /* 0x000000010d00780c */ /* 0x000fc40002fc1670 */
[C---:B------:R-:W-:Y:S01]  /*1fa0*/  ISETP.LT.OR P5, PT, R13.reuse, 0x21, P5 ;  /* 0x000000210d00780c */ /* 0x040fe20002fa1670 */
[----:B------:R4:W-:Y:S01]  /*1fb0*/  @P1 LDGSTS.E.BYPASS.LTC128B.128 [R221+0x11100], [R2.64], !P0 ;  /* 0x1110000002dd1fae */ /* 0x0009e2000c101d46 */
[C---:B------:R-:W-:Y:S02]  /*1fc0*/  ISETP.LT.OR P1, PT, R13.reuse, 0x1, P2 ;  /* 0x000000010d00780c */ /* 0x040fe40001721670 */
[----:B------:R-:W-:Y:S01]  /*1fd0*/  ISETP.LT.OR P2, PT, R13, 0x21, P2 ;  /* 0x000000210d00780c */ /* 0x000fe20001741670 */
[----:B------:R-:W0:Y:S01]  /*1fe0*/  LDGDEPBAR ;  /* 0x00000000000079af */ /* 0x000e220000000000 */
[----:B--2---:R-:W-:Y:S02]  /*1ff0*/  IADD3 R4, P0, R8, R17, RZ ;  /* 0x0000001108047210 */ /* 0x004fe40007f1e0ff */
[----:B-1----:R-:W-:-:S03]  /*2000*/  SHF.L.U64.HI R15, R214, 0x1, R20 ;  /* 0x00000001d60f7819 */ /* 0x002fc60000010214 */
[----:B---3--:R-:W-:Y:S01]  /*2010*/  IMAD.X R5, R11, 0x1, R14, P0 ;  /* 0x000000010b057824 */ /* 0x008fe200000e060e */
[----:B----4-:R-:W-:-:S04]  /*2020*/  IADD3 R2, P0, R8, R18, RZ ;  /* 0x0000001208027210 */ /* 0x010fc80007f1e0ff */
[----:B------:R1:W-:Y:S01]  /*2030*/  LDGSTS.E.BYPASS.LTC128B.128 [R221+0x100], [R4.64], !P6 ;  /* 0x0010000004dd7fae */ /* 0x0003e2000f101d46 */
[----:B------:R-:W-:Y:S01]  /*2040*/  IADD3 R8, P6, R8, R19, RZ ;  /* 0x0000001308087210 */ /* 0x000fe20007fde0ff */
[----:B------:R-:W-:Y:S01]  /*2050*/  IMAD.X R3, R11, 0x1, R16, P0 ;  /* 0x000000010b037824 */ /* 0x000fe200000e0610 */
[----:B-----5:R-:W-:-:S03]  /*2060*/  IADD3 R6, P0, R0, R17, RZ ;  /* 0x0000001100067210 */ /* 0x020fc60007f1e0ff */
[----:B------:R-:W-:Y:S01]  /*2070*/  IMAD.X R9, R11, 0x1, R15, P6 ;  /* 0x000000010b097824 */ /* 0x000fe200030e060f */
[----:B------:R2:W-:Y:S01]  /*2080*/  LDGSTS.E.BYPASS.LTC128B.128 [R221+0x2100], [R2.64], !P1 ;  /* 0x0210000002dd7fae */ /* 0x0005e2000c901d46 */
[----:B------:R-:W-:Y:S01]  /*2090*/  ISETP.GE.AND P1, PT, R214, c[0x0][0x1d4], PT ;  /* 0x00007500d6007a0c */ /* 0x000fe20003f26270 */
[----:B------:R-:W-:-:S03]  /*20a0*/  IMAD.X R7, R10, 0x1, R14, P0 ;  /* 0x000000010a077824 */ /* 0x000fc600000e060e */
[C---:B------:R-:W-:Y:S02]  /*20b0*/  ISETP.LT.OR P6, PT, R13.reuse, 0x1, P1 ;  /* 0x000000010d00780c */ /* 0x040fe40000fc1670 */
[----:B------:R-:W-:-:S11]  /*20c0*/  ISETP.LT.OR P1, PT, R13, 0x21, P1 ;  /* 0x000000210d00780c */ /* 0x000fd60000f21670 */
[----:B------:R3:W-:Y:S01]  /*20d0*/  LDGSTS.E.BYPASS.LTC128B.128 [R221+0x4100], [R8.64], !P6 ;  /* 0x0410000008dd7fae */ /* 0x0007e2000f101d46 */
[----:B-1----:R-:W-:-:S03]  /*20e0*/  IADD3 R4, P0, R0, R18, RZ ;  /* 0x0000001200047210 */ /* 0x002fc60007f1e0ff */
[----:B------:R3:W-:Y:S02]  /*20f0*/  LDGSTS.E.BYPASS.LTC128B.128 [R221+0x1100], [R6.64], !P5 ;  /* 0x0110000006dd7fae */ /* 0x0007e4000e901d46 */
[----:B------:R-:W-:Y:S01]  /*2100*/  IMAD.X R5, R10, 0x1, R16, P0 ;  /* 0x000000010a057824 */ /* 0x000fe200000e0610 */
[----:B--2---:R-:W-:-:S04]  /*2110*/  IADD3 R2, P0, R0, R19, RZ ;  /* 0x0000001300027210 */ /* 0x004fc80007f1e0ff */
[----:B------:R3:W-:Y:S01]  /*2120*/  LDGSTS.E.BYPASS.LTC128B.128 [R221+0x3100], [R4.64], !P2 ;  /* 0x0310000004dd7fae */ /* 0x0007e2000d101d46 */
[----:B------:R-:W-:Y:S01]  /*2130*/  ISETP.GT.AND P2, PT, R219, 0x3f, PT ;  /* 0x0000003fdb00780c */ /* 0x000fe20003f44270 */
[----:B------:R-:W-:-:S05]  /*2140*/  IMAD.X R3, R10, 0x1, R15, P0 ;  /* 0x000000010a037824 */ /* 0x000fca00000e060f */
[----:B------:R3:W-:Y:S01]  /*2150*/  LDGSTS.E.BYPASS.LTC128B.128 [R221+0x5100], [R2.64], !P1 ;  /* 0x0510000002dd7fae */ /* 0x0007e2000c901d46 */
[----:B------:R-:W-:-:S03]  /*2160*/  ISETP.GE.AND P1, PT, R197, 0x2, PT ;  /* 0x00000002c500780c */ /* 0x000fc60003f26270 */
[----:B------:R-:W0:Y:S10]  /*2170*/  LDGDEPBAR ;  /* 0x00000000000079af */ /* 0x000e340000000000 */
[----:B------:R-:W-:Y:S05]  /*2180*/  @!P1 BRA `(.L_x_1235) ;  /* 0x0000045000009947 */ /* 0x000fea0003800000 */
[----:B---3--:R-:W-:Y:S01]  /*2190*/  IMAD R2, R197, 0x40, R228 ;  /* 0x00000040c5027824 */ /* 0x008fe200078e02e4 */
[----:B------:R-:W-:-:S04]  /*21a0*/  MOV R198, RZ ;  /* 0x000000ff00c67202 */ /* 0x000fc80000000f00 */
        /* <DEDUP_REMOVED lines=26> */
.L_x_1305:
[----:B------:R-:W-:Y:S05]  /*2350*/  BRA.DIV ~URZ, `(.L_x_1237) ;  /* 0x0000c9127f007947 */ /* 0x000fea000b800000 */
[----:B------:R-:W3:Y:S01]  /*2360*/  SHFL.IDX PT, R0, R12, RZ, 0x181f ;  /* 0x00181fff0c007589 */ /* 0x000ee200000e0000 */
[----:B------:R-:W-:-:S04]  /*2370*/  ISETP.GE.AND P6, PT, R200, c[0x0][0x1d4], PT ;  /* 0x00007500c8007a0c */ /* 0x000fc80003fc6270 */
[----:B------:R-:W-:Y:S02]  /*2380*/  SEL R11, RZ, 0x10, P6 ;  /* 0x00000010ff0b7807 */ /* 0x000fe40003000000 */
[C---:B---3--:R-:W-:Y:S02]  /*2390*/  IADD3 R6, P0, R0.reuse, R17, RZ ;  /* 0x0000001100067210 */ /* 0x048fe40007f1e0ff */
[----:B------:R-:W-:-:S03]  /*23a0*/  IADD3 R4, P5, R0, R18, RZ ;  /* 0x0000001200047210 */ /* 0x000fc60007fbe0ff */
[----:B--2---:R-:W-:Y:S01]  /*23b0*/  IMAD.X R7, R8, 0x1, R14, P0 ;  /* 0x0000000108077824 */ /* 0x004fe200000e060e */
[----:B------:R-:W-:Y:S01]  /*23c0*/  IADD3 R2, P0, R0, R19, RZ ;  /* 0x0000001300027210 */ /* 0x000fe20007f1e0ff */
[C---:B------:R-:W-:Y:S01]  /*23d0*/  IMAD.X R5, R8.reuse, 0x1, R16, P5 ;  /* 0x0000000108057824 */ /* 0x040fe200028e0610 */
[----:B------:R-:W-:Y:S01]  /*23e0*/  ISETP.GE.AND P5, PT, R213, c[0x0][0x1d4], PT ;  /* 0x00007500d5007a0c */ /* 0x000fe20003fa6270 */
[----:B------:R-:W2:Y:S02]  /*23f0*/  SHFL.IDX PT, R0, R12, 0x1, 0x181f ;  /* 0x00381f000c007f89 */ /* 0x000ea400000e0000 */
[----:B------:R-:W-:Y:S01]  /*2400*/  IMAD.X R3, R8, 0x1, R15, P0 ;  /* 0x0000000108037824 */ /* 0x000fe200000e060f */
[----:B------:R-:W-:Y:S01]  /*2410*/  ISETP.GE.AND P0, PT, R214, c[0x0][0x1d4], PT ;  /* 0x00007500d6007a0c */ /* 0x000fe20003f06270 */
[----:B------:R-:W-:Y:S01]  /*2420*/  @!PT LDS RZ, [RZ] ;  /* 0x00000000fffff984 */ /* 0x000fe20000000800 */
[----:B------:R3:W-:Y:S01]  /*2430*/  LDGSTS.E.BYPASS.LTC128B.128 [R221+0x12100], [R6.64], !P6 ;  /* 0x1210000006dd7fae */ /* 0x0007e2000f101d46 */
[----:B------:R-:W-:-:S03]  /*2440*/  SEL R10, RZ, 0x10, P5 ;  /* 0x00000010ff0a7807 */ /* 0x000fc60002800000 */
[----:B------:R4:W1:Y:S04]  /*2450*/  SHFL.IDX PT, R8, R9, 0x1, 0x181f ;  /* 0x00381f0009087f89 */ /* 0x00086800000e0000 */
[----:B------:R3:W-:Y:S04]  /*2460*/  LDGSTS.E.BYPASS.LTC128B.128 [R221+0x14100], [R4.64], !P5 ;  /* 0x1410000004dd7fae */ /* 0x0007e8000e901d46 */
[----:B------:R3:W-:Y:S01]  /*2470*/  LDGSTS.E.BYPASS.LTC128B.128 [R221+0x16100], [R2.64], !P0 ;  /* 0x1610000002dd7fae */ /* 0x0007e2000c101d46 */
[----:B-1--4-:R-:W-:-:S03]  /*2480*/  SEL R9, RZ, 0x10, P0 ;  /* 0x00000010ff097807 */ /* 0x012fc60000000000 */
.L_x_1306:
[----:B--23--:R-:W-:Y:S02]  /*2490*/  IADD3 R6, -R11, 0x10, RZ ;  /* 0x000000100b067810 */ /* 0x00cfe40007ffe1ff */
[----:B------:R-:W-:-:S02]  /*24a0*/  IADD3 R4, -R10, 0x10, RZ ;  /* 0x000000100a047810 */ /* 0x000fc40007ffe1ff */
[----:B------:R-:W-:Y:S02]  /*24b0*/  LOP3.LUT R6, R6, 0xf, RZ, 0xc0, !PT ;  /* 0x0000000f06067812 */ /* 0x000fe400078ec0ff */
[----:B------:R-:W-:Y:S02]  /*24c0*/  LOP3.LUT R4, R4, 0xf, RZ, 0xc0, !PT ;  /* 0x0000000f04047812 */ /* 0x000fe400078ec0ff */
[----:B------:R-:W-:Y:S02]  /*24d0*/  IADD3 R6, P5, P0, R6, R0, R17 ;  /* 0x0000000006067210 */ /* 0x000fe400078be011 */
[----:B------:R-:W-:Y:S02]  /*24e0*/  IADD3 R2, -R9, 0x10, RZ ;  /* 0x0000001009027810 */ /* 0x000fe40007ffe1ff */
[----:B------:R-:W-:Y:S02]  /*24f0*/  IADD3.X R7, RZ, R8, R14, P5, P0 ;  /* 0x00000008ff077210 */ /* 0x000fe40002fe040e */
[----:B------:R-:W-:-:S02]  /*2500*/  IADD3 R4, P5, P0, R4, R0, R18 ;  /* 0x0000000004047210 */ /* 0x000fc400078be012 */
[----:B------:R-:W-:Y:S02]  /*2510*/  LOP3.LUT R2, R2, 0xf, RZ, 0xc0, !PT ;  /* 0x0000000f02027812 */ /* 0x000fe400078ec0ff */
[----:B------:R-:W-:Y:S02]  /*2520*/  IADD3.X R5, RZ, R8, R16, P5, P0 ;  /* 0x00000008ff057210 */ /* 0x000fe40002fe0410 */
[----:B------:R-:W-:Y:S02]  /*2530*/  IADD3 R2, P5, P0, R2, R0, R19 ;  /* 0x0000000002027210 */ /* 0x000fe400078be013 */
[----:B------:R-:W-:Y:S02]  /*2540*/  ISETP.NE.U32.AND P6, PT, R11, RZ, PT ;  /* 0x000000ff0b00720c */ /* 0x000fe40003fc5070 */
[----:B------:R-:W-:Y:S02]  /*2550*/  IADD3.X R3, RZ, R8, R15, P5, P0 ;  /* 0x00000008ff037210 */ /* 0x000fe40002fe040f */
[----:B------:R-:W-:-:S02]  /*2560*/  ISETP.NE.U32.AND P5, PT, R10, RZ, PT ;  /* 0x000000ff0a00720c */ /* 0x000fc40003fa5070 */
[----:B------:R-:W-:-:S07]  /*2570*/  ISETP.NE.U32.AND P0, PT, R9, RZ, PT ;  /* 0x000000ff0900720c */ /* 0x000fce0003f05070 */
[----:B------:R-:W-:Y:S01]  /*2580*/  @!PT LDS RZ, [RZ] ;  /* 0x00000000fffff984 */ /* 0x000fe20000000800 */
[----:B------:R-:W-:Y:S01]  /*2590*/  @!PT LDS RZ, [RZ] ;  /* 0x00000000fffff984 */ /* 0x000fe20000000800 */
[----:B------:R-:W-:Y:S01]  /*25a0*/  @!PT LDS RZ, [RZ] ;  /* 0x00000000fffff984 */ /* 0x000fe20000000800 */
[----:B------:R1:W-:Y:S04]  /*25b0*/  LDGSTS.E.BYPASS.LTC128B.128.ZFILL [R221+0x13100], [R6.64], P6 ;  /* 0x1310000006dd7fae */ /* 0x0003e8000b141d46 */
[----:B------:R1:W-:Y:S04]  /*25c0*/  LDGSTS.E.BYPASS.LTC128B.128.ZFILL [R221+0x15100], [R4.64], P5 ;  /* 0x1510000004dd7fae */ /* 0x0003e8000a941d46 */
[----:B------:R1:W-:Y:S02]  /*25d0*/  LDGSTS.E.BYPASS.LTC128B.128.ZFILL [R221+0x17100], [R2.64], P0 ;  /* 0x1710000002dd7fae */ /* 0x0003e40008141d46 */
.L_x_1235:
[----:B------:R-:W-:Y:S05]  /*25e0*/  BSYNC B0 ;  /* 0x0000000000007941 */ /* 0x000fea0003800000 */
.L_x_1234:
[----:B------:R-:W0:Y:S01]  /*25f0*/  LDGDEPBAR ;  /* 0x00000000000079af */ /* 0x000e220000000000 */
[----:B------:R-:W-:Y:S01]  /*2600*/  IMAD.MOV.U32 R192, RZ, RZ, 0x20 ;  /* 0x00000020ffc07424 */ /* 0x000fe200078e00ff */
[----:B------:R-:W-:-:S04]  /*2610*/  LOP3.LUT P0, RZ, R218, 0x2, RZ, 0xc0, !PT ;  /* 0x00000002daff7812 */ /* 0x000fc8000780c0ff */
[----:B------:R-:W-:-:S05]  /*2620*/  SEL R192, R192, 0xffffffe0, !P0 ;  /* 0xffffffe0c0c07807 */ /* 0x000fca0004000000 */
[----:B------:R-:W-:Y:S01]  /*2630*/  IMAD.IADD R28, R194, 0x1, R192 ;  /* 0x00000001c21c7824 */ /* 0x000fe200078e02c0 */
[----:B------:R-:W-:-:S04]  /*2640*/  DEPBAR.LE SB0, 0x3 ;  /* 0x000080c00000791a */ /* 0x000fc80000000000 */
[----:B------:R-:W-:-:S04]  /*2650*/  DEPBAR.LE SB0, 0x2 ;  /* 0x000080800000791a */ /* 0x000fc80000000000 */
[----:B------:R-:W-:Y:S01]  /*2660*/  WARPSYNC 0xffffffff ;  /* 0xffffffff00007948 */ /* 0x000fe20003800000 */
[----:B------:R-:W-:Y:S06]  /*2670*/  BAR.SYNC.DEFER_BLOCKING 0x0 ;  /* 0x0000000000007b1d */ /* 0x000fec0000010000 */
[----:B------:R-:W-:Y:S01]  /*2680*/  BSSY B0, `(.L_x_1238) ;  /* 0x000004e000007945 */ /* 0x000fe20003800000 */
[----:B-1-3--:R1:W2:Y:S04]  /*2690*/  LDSM.16.M88.4 R4, [R187] ;  /* 0x00000000bb04783b */ /* 0x00a2a80000000200 */
        /* <DEDUP_REMOVED lines=10> */
[----:B------:R-:W-:Y:S01]  /*2740*/  SHF.R.S32.HI R0, RZ, 0x1f, R199 ;  /* 0x0000001fff007819 */ /* 0x000fe200000114c7 */
[----:B------:R-:W-:Y:S01]  /*2750*/  IMAD.WIDE.U32 R2, R199, c[0x0][0x208], RZ ;  /* 0x00008200c7027a25 */ /* 0x000fe200078e00ff */
[----:B------:R-:W-:-:S02]  /*2760*/  SHF.R.S32.HI R12, RZ, 0x1f, R198 ;  /* 0x0000001fff0c7819 */ /* 0x000fc400000114c6 */
[----:B------:R-:W-:Y:S01]  /*2770*/  SHF.R.S32.HI R13, RZ, 0x1f, R214 ;  /* 0x0000001fff0d7819 */ /* 0x000fe200000114d6 */
[----:B------:R-:W-:Y:S01]  /*2780*/  IMAD R0, R0, c[0x0][0x208], RZ ;  /* 0x0000820000007a24 */ /* 0x000fe200078e02ff */
[----:B------:R-:W-:Y:S01]  /*2790*/  SHF.R.S32.HI R15, RZ, 0x1f, R213 ;  /* 0x0000001fff0f7819 */ /* 0x000fe200000114d5 */
[C---:B------:R-:W-:Y:S01]  /*27a0*/  IMAD.SHL.U32 R31, R214.reuse, 0x2, RZ ;  /* 0x00000002d61f7824 */ /* 0x040fe200078e00ff */
[----:B------:R-:W-:Y:S01]  /*27b0*/  SHF.R.S32.HI R14, RZ, 0x1f, R200 ;  /* 0x0000001fff0e7819 */ /* 0x000fe200000114c8 */
[----:B------:R-:W-:Y:S01]  /*27c0*/  IMAD R0, R199, c[0x0][0x20c], R0 ;  /* 0x00008300c7007a24 */ /* 0x000fe200078e0200 */
[----:B------:R-:W-:Y:S01]  /*27d0*/  SHF.L.U64.HI R23, R214, 0x1, R13 ;  /* 0x00000001d6177819 */ /* 0x000fe2000001020d */
[C---:B------:R-:W-:Y:S01]  /*27e0*/  IMAD.SHL.U32 R30, R213.reuse, 0x2, RZ ;  /* 0x00000002d51e7824 */ /* 0x040fe200078e00ff */
[----:B------:R-:W-:Y:S01]  /*27f0*/  SHF.L.U64.HI R22, R213, 0x1, R15 ;  /* 0x00000001d5167819 */ /* 0x000fe2000001020f */
[----:B------:R-:W-:Y:S01]  /*2800*/  IMAD.IADD R3, R3, 0x1, R0 ;  /* 0x0000000103037824 */ /* 0x000fe200078e0200 */
[----:B------:R-:W-:Y:S01]  /*2810*/  SHF.L.U64.HI R21, R200, 0x1, R14 ;  /* 0x00000001c8157819 */ /* 0x000fe2000001020e */
[----:B------:R-:W-:-:S02]  /*2820*/  IMAD R0, R12, c[0x0][0x218], RZ ;  /* 0x000086000c007a24 */ /* 0x000fc400078e02ff */
[----:B------:R-:W-:-:S04]  /*2830*/  IMAD.WIDE.U32 R2, R198, c[0x0][0x218], R2 ;  /* 0x00008600c6027a25 */ /* 0x000fc800078e0002 */
[----:B------:R-:W-:Y:S01]  /*2840*/  IMAD R12, R198, c[0x0][0x21c], R0 ;  /* 0x00008700c60c7a24 */ /* 0x000fe200078e0200 */
[----:B------:R-:W-:Y:S01]  /*2850*/  IADD3 R0, P0, R226, R2, RZ ;  /* 0x00000002e2007210 */ /* 0x000fe20007f1e0ff */
[----:B------:R-:W-:-:S03]  /*2860*/  IMAD.SHL.U32 R29, R200, 0x2, RZ ;  /* 0x00000002c81d7824 */ /* 0x000fc600078e00ff */
[----:B------:R-:W-:Y:S02]  /*2870*/  IADD3.X R2, R231, R3, R12, P0, !PT ;  /* 0x00000003e7027210 */ /* 0x000fe400007fe40c */
[----:B------:R-:W-:-:S04]  /*2880*/  LEA R20, P0, R0, c[0x0][0x1f8], 0x1 ;  /* 0x00007e0000147a11 */ /* 0x000fc800078008ff */
[----:B------:R-:W-:Y:S01]  /*2890*/  LEA.HI.X R13, R0, c[0x0][0x1fc], R2, 0x1, P0 ;  /* 0x00007f00000d7a11 */ /* 0x000fe200000f0c02 */
[----:B------:R-:W-:Y:S06]  /*28a0*/  BRA.DIV ~URZ, `(.L_x_1240) ;  /* 0x0000c6027f007947 */ /* 0x000fec000b800000 */
[----:B------:R4:W3:Y:S02]  /*28b0*/  SHFL.IDX PT, R12, R13, RZ, 0x181f ;  /* 0x00181fff0d0c7589 */ /* 0x0008e400000e0000 */
.L_x_1307:
[----:B------:R-:W-:Y:S05]  /*28c0*/  BRA.DIV ~URZ, `(.L_x_1241) ;  /* 0x0000c6527f007947 */ /* 0x000fea000b800000 */
[----:B------:R-:W5:Y:S01]  /*28d0*/  SHFL.IDX PT, R0, R20, RZ, 0x181f ;  /* 0x00181fff14007589 */ /* 0x000f6200000e0000 */
[----:B------:R-:W-:Y:S02]  /*28e0*/  ISETP.GE.AND P5, PT, R200, c[0x0][0x1d4], PT ;  /* 0x00007500c8007a0c */ /* 0x000fe40003fa6270 */
[----:B------:R-:W-:Y:S02]  /*28f0*/  ISETP.GE.AND P1, PT, R213, c[0x0][0x1d4], PT ;  /* 0x00007500d5007a0c */ /* 0x000fe40003f26270 */
[----:B------:R-:W-:Y:S02]  /*2900*/  SEL R19, RZ, 0x10, P5 ;  /* 0x00000010ff137807 */ /* 0x000fe40002800000 */
[----:B------:R-:W-:Y:S02]  /*2910*/  SEL R18, RZ, 0x10, P1 ;  /* 0x00000010ff127807 */ /* 0x000fe40000800000 */
[----:B-----5:R-:W-:-:S02]  /*2920*/  IADD3 R14, P0, R0, R29, RZ ;  /* 0x0000001d000e7210 */ /* 0x020fc40007f1e0ff */
[----:B------:R-:W-:-:S03]  /*2930*/  IADD3 R2, P6, R0, R30, RZ ;  /* 0x0000001e00027210 */ /* 0x000fc60007fde0ff */
        /* <DEDUP_REMOVED lines=9> */
[----:B------:R-:W4:Y:S04]  /*29d0*/  SHFL.IDX PT, R0, R20, 0x1, 0x181f ;  /* 0x00381f0014007f89 */ /* 0x000f2800000e0000 */
[----:B------:R3:W-:Y:S04]  /*29e0*/  LDGSTS.E.BYPASS.LTC128B.128 [R221+0xa100], [R16.64], !P0 ;  /* 0x0a10000010dd7fae */ /* 0x0007e8000c101d46 */
[----:B------:R5:W2:Y:S02]  /*29f0*/  SHFL.IDX PT, R12, R13, 0x1, 0x181f ;  /* 0x00381f000d0c7f89 */ /* 0x000aa400000e0000 */
[----:B----45:R-:W-:-:S02]  /*2a00*/  SEL R13, RZ, 0x10, P0 ;  /* 0x00000010ff0d7807 */ /* 0x030fc40000000000 */
.L_x_1308:
[----:B---3--:R-:W-:Y:S02]  /*2a10*/  IADD3 R2, -R19, 0x10, RZ ;  /* 0x0000001013027810 */ /* 0x008fe40007ffe1ff */
[----:B------:R-:W-:-:S02]  /*2a20*/  IADD3 R3, -R18, 0x10, RZ ;  /* 0x0000001012037810 */ /* 0x000fc40007ffe1ff */
[----:B------:R-:W-:Y:S02]  /*2a30*/  LOP3.LUT R2, R2, 0xf, RZ, 0xc0, !PT ;  /* 0x0000000f02027812 */ /* 0x000fe400078ec0ff */
[----:B------:R-:W-:Y:S02]  /*2a40*/  IADD3 R14, -R13, 0x10, RZ ;  /* 0x000000100d0e7810 */ /* 0x000fe40007ffe1ff */
[----:B------:R-:W-:Y:S02]  /*2a50*/  LOP3.LUT R3, R3, 0xf, RZ, 0xc0, !PT ;  /* 0x0000000f03037812 */ /* 0x000fe400078ec0ff */
[-C--:B------:R-:W-:Y:S02]  /*2a60*/  IADD3 R16, P1, P0, R2, R0.reuse, R29 ;  /* 0x0000000002107210 */ /* 0x080fe4000783e01d */
[----:B------:R-:W-:Y:S02]  /*2a70*/  LOP3.LUT R2, R14, 0xf, RZ, 0xc0, !PT ;  /* 0x0000000f0e027812 */ /* 0x000fe400078ec0ff */
[----:B------:R-:W-:-:S02]  /*2a80*/  IADD3 R14, P6, P5, R3, R0, R30 ;  /* 0x00000000030e7210 */ /* 0x000fc40007dde01e */
[----:B--2---:R-:W-:Y:S02]  /*2a90*/  IADD3.X R17, RZ, R12, R21, P1, P0 ;  /* 0x0000000cff117210 */ /* 0x004fe40000fe0415 */
        /* <DEDUP_REMOVED lines=12> */
.L_x_1239:
[----:B------:R-:W-:Y:S05]  /*2b60*/  BSYNC B0 ;  /* 0x0000000000007941 */ /* 0x000fea0003800000 */
.L_x_1238:
[----:B------:R-:W-:Y:S01]  /*2b70*/  IMAD.MOV.U32 R0, RZ, RZ, 0x40 ;  /* 0x00000040ff007424 */ /* 0x000fe200078e00ff */
[----:B------:R-:W-:Y:S01]  /*2b80*/  LOP3.LUT P0, RZ, R218, 0x4, RZ, 0xc0, !PT ;  /* 0x00000004daff7812 */ /* 0x000fe2000780c0ff */
[----:B------:R-:W0:Y:S01]  /*2b90*/  LDGDEPBAR ;  /* 0x00000000000079af */ /* 0x000e220000000000 */
[----:B------:R-:W-:Y:S02]  /*2ba0*/  WARPSYNC 0xffffffff ;  /* 0xffffffff00007948 */ /* 0x000fe40003800000 */
[----:B------:R-:W-:Y:S01]  /*2bb0*/  SEL R191, R0, 0xffffffc0, !P0 ;  /* 0xffffffc000bf7807 */ /* 0x000fe20004000000 */
[C---:B--23--:R-:W-:Y:S01]  /*2bc0*/  HMMA.16816.F32 R12, R4.reuse, R24, RZ ;  /* 0x00000018040c723c */ /* 0x04cfe200000018ff */
[----:B------:R-:W2:Y:S03]  /*2bd0*/  LDL R107, [R1+0x4] ;  /* 0x00000400016b7983 */ /* 0x000ea60000100800 */
[----:B------:R-:W-:Y:S01]  /*2be0*/  IMAD.IADD R2, R194, 0x1, R191 ;  /* 0x00000001c2027824 */ /* 0x000fe200078e02bf */
[----:B------:R-:W2:Y:S03]  /*2bf0*/  LDL R106, [R1+0x30] ;  /* 0x00003000016a7983 */ /* 0x000ea60000100800 */
[C---:B------:R-:W-:Y:S01]  /*2c00*/  HMMA.16816.F32 R16, R4.reuse, R26, RZ ;  /* 0x0000001a0410723c */ /* 0x040fe200000018ff */
[----:B------:R-:W-:Y:S04]  /*2c10*/  LDSM.16.M88.4 R32, [R2] ;  /* 0x000000000220783b */ /* 0x000fe80000000200 */
[----:B------:R-:W-:Y:S03]  /*2c20*/  LDSM.16.M88.4 R88, [R194+0x3800] ;  /* 0x00380000c258783b */ /* 0x000fe60000000200 */
[----:B----4-:R-:W-:Y:S01]  /*2c30*/  HMMA.16816.F32 R20, R4, R36, RZ ;  /* 0x000000240414723c */ /* 0x010fe200000018ff */
[----:B------:R-:W3:Y:S01]  /*2c40*/  LDL R105, [R1] ;  /* 0x0000000001697983 */ /* 0x000ee20000100800 */
[----:B------:R-:W-:-:S03]  /*2c50*/  IADD3 R0, R191, R194, R192 ;  /* 0x000000c2bf007210 */ /* 0x000fc60007ffe0c0 */
[----:B------:R-:W-:Y:S03]  /*2c60*/  LDSM.16.M88.4 R24, [R2+0x800] ;  /* 0x000800000218783b */ /* 0x000fe60000000200 */
[C---:B------:R-:W-:Y:S01]  /*2c70*/  HMMA.16816.F32 R36, R4.reuse, R38, RZ ;  /* 0x000000260424723c */ /* 0x040fe200000018ff */
[----:B------:R-:W-:Y:S04]  /*2c80*/  LDSM.16.M88.4 R72, [R2+0x1800] ;  /* 0x001800000248783b */ /* 0x000fe80000000200 */
[----:B------:R-:W-:Y:S03]  /*2c90*/  LDSM.16.M88.4 R76, [R0] ;  /* 0x00000000004c783b */ /* 0x000fe60000000200 */
[C---:B-1----:R-:W-:Y:S01]  /*2ca0*/  HMMA.16816.F32 R40, R4.reuse, R52, RZ ;  /* 0x000000340428723c */ /* 0x042fe200000018ff */
[----:B------:R-:W-:Y:S04]  /*2cb0*/  LDSM.16.M88.4 R80, [R0+0x800] ;  /* 0x000800000050783b */ /* 0x000fe80000000200 */
[----:B------:R-:W-:Y:S03]  /*2cc0*/  LDSM.16.M88.4 R92, [R0+0x2000] ;  /* 0x00200000005c783b */ /* 0x000fe60000000200 */
[C---:B------:R-:W-:Y:S01]  /*2cd0*/  HMMA.16816.F32 R60, R4.reuse, R56, RZ ;  /* 0x00000038043c723c */ /* 0x040fe200000018ff */
[----:B------:R-:W-:Y:S04]  /*2ce0*/  LDSM.16.M88.4 R100, [R194+0x4000] ;  /* 0x00400000c264783b */ /* 0x000fe80000000200 */
[----:B------:R-:W-:Y:S03]  /*2cf0*/  LDSM.16.M88.4 R96, [R28+0x4000] ;  /* 0x004000001c60783b */ /* 0x000fe60000000200 */
[C---:B------:R-:W-:Y:S01]  /*2d00*/  HMMA.16816.F32 R52, R4.reuse, R54, RZ ;  /* 0x000000360434723c */ /* 0x040fe200000018ff */
[----:B------:R-:W4:Y:S07]  /*2d10*/  LDL R116, [R1+0x2c] ;  /* 0x00002c0001747983 */ /* 0x000f2e0000100800 */
[----:B------:R-:W-:Y:S01]  /*2d20*/  HMMA.16816.F32 R56, R4, R58, RZ ;  /* 0x0000003a0438723c */ /* 0x000fe200000018ff */
[----:B------:R-:W1:Y:S07]  /*2d30*/  LDSM.16.M88.4 R4, [R190] ;  /* 0x00000000be04783b */ /* 0x000e6e0000000200 */
[C---:B------:R-:W-:Y:S01]  /*2d40*/  HMMA.16816.F32 R48, R8.reuse, R44, R12 ;  /* 0x0000002c0830723c */ /* 0x040fe2000000180c */
[----:B------:R-:W-:Y:S07]  /*2d50*/  LDSM.16.M88.4 R12, [R189] ;  /* 0x00000000bd0c783b */ /* 0x000fee0000000200 */
[C---:B------:R-:W-:Y:S08]  /*2d60*/  HMMA.16816.F32 R44, R8.reuse, R46, R16 ;  /* 0x0000002e082c723c */ /* 0x040ff00000001810 */
        /* <DEDUP_REMOVED lines=8> */
[----:B------:R-:W-:Y:S07]  /*2df0*/  LDSM.16.M88.4 R84, [R28+0x2000] ;  /* 0x002000001c54783b */ /* 0x000fee0000000200 */
[C---:B-1----:R-:W-:Y:S08]  /*2e00*/  HMMA.16816.F32 R48, R4.reuse, R32, R48 ;  /* 0x000000200430723c */ /* 0x042ff00000001830 */
[C---:B------:R-:W-:Y:S01]  /*2e10*/  HMMA.16816.F32 R8, R4.reuse, R34, R44 ;  /* 0x000000220408723c */ /* 0x040fe2000000182c */
[----:B------:R-:W1:Y:S04]  /*2e20*/  LDSM.16.M88.4 R32, [R0+0x1000] ;  /* 0x001000000020783b */ /* 0x000e680000000200 */
[----:B------:R-:W-:Y:S03]  /*2e30*/  LDSM.16.M88.4 R44, [R194+0x2000] ;  /* 0x00200000c22c783b */ /* 0x000fe60000000200 */
[C---:B------:R-:W-:Y:S08]  /*2e40*/  HMMA.16816.F32 R60, R4.reuse, R24, R20 ;  /* 0x00000018043c723c */ /* 0x040ff00000001814 */
[C---:B-----5:R-:W-:Y:S08]  /*2e50*/  HMMA.16816.F32 R20, R4.reuse, R64, R36 ;  /* 0x000000400414723c */ /* 0x060ff00000001824 */
[----:B------:R-:W-:Y:S08]  /*2e60*/  HMMA.16816.F32 R36, R4, R72, R52 ;  /* 0x000000480424723c */ /* 0x000ff00000001834 */
[----:B------:R-:W-:Y:S08]  /*2e70*/  HMMA.16816.F32 R52, R12, R76, R48 ;  /* 0x0000004c0c34723c */ /* 0x000ff00000001830 */
[----:B------:R-:W-:Y:S08]  /*2e80*/  HMMA.16816.F32 R24, R4, R26, R16 ;  /* 0x0000001a0418723c */ /* 0x000ff00000001810 */
[----:B------:R-:W-:Y:S01]  /*2e90*/  HMMA.16816.F32 R48, R12, R78, R8 ;  /* 0x0000004e0c30723c */ /* 0x000fe20000001808 */
[----:B------:R-:W5:Y:S04]  /*2ea0*/  LDSM.16.M88.4 R8, [R187+0x4000] ;  /* 0x00400000bb08783b */ /* 0x000f680000000200 */
[----:B------:R-:W-:Y:S03]  /*2eb0*/  LDSM.16.M88.4 R76, [R194+0x3000] ;  /* 0x00300000c24c783b */ /* 0x000fe60000000200 */
[C---:B------:R-:W-:Y:S08]  /*2ec0*/  HMMA.16816.F32 R16, R4.reuse, R66, R40 ;  /* 0x000000420410723c */ /* 0x040ff00000001828 */
[----:B------:R-:W-:Y:S01]  /*2ed0*/  HMMA.16816.F32 R56, R4, R74, R56 ;  /* 0x0000004a0438723c */ /* 0x000fe20000001838 */
[----:B------:R-:W5:Y:S04]  /*2ee0*/  LDSM.16.M88.4 R72, [R194+0x2800] ;  /* 0x00280000c248783b */ /* 0x000f680000000200 */
[----:B------:R-:W2:Y:S03]  /*2ef0*/  LDSM.16.M88.4 R4, [R188+0x4000] ;  /* 0x00400000bc04783b */ /* 0x000ea60000000200 */
[C---:B------:R-:W-:Y:S08]  /*2f00*/  HMMA.16816.F32 R64, R12.reuse, R80, R60 ;  /* 0x000000500c40723c */ /* 0x040ff0000000183c */
[C---:B------:R-:W-:Y:S08]  /*2f10*/  HMMA.16816.F32 R60, R12.reuse, R82, R24 ;  /* 0x000000520c3c723c */ /* 0x040ff00000001818 */
[C---:B-1----:R-:W-:Y:S08]  /*2f20*/  HMMA.16816.F32 R24, R12.reuse, R34, R16 ;  /* 0x000000220c18723c */ /* 0x042ff00000001810 */
[C---:B------:R-:W-:Y:S08]  /*2f30*/  HMMA.16816.F32 R16, R12.reuse, R68, R36 ;  /* 0x000000440c10723c */ /* 0x040ff00000001824 */
[C---:B------:R-:W-:Y:S08]  /*2f40*/  HMMA.16816.F32 R40, R12.reuse, R32, R20 ;  /* 0x000000200c28723c */ /* 0x040ff00000001814 */
[----:B------:R-:W-:Y:S01]  /*2f50*/  HMMA.16816.F32 R20, R12, R70, R56 ;  /* 0x000000460c14723c */ /* 0x000fe20000001838 */
[----:B------:R-:W-:Y:S07]  /*2f60*/  LDSM.16.M88.4 R68, [R2+0x2800] ;  /* 0x002800000244783b */ /* 0x000fee0000000200 */
[C---:B-----5:R-:W-:Y:S01]  /*2f70*/  HMMA.16816.F32 R12, R8.reuse, R44, R52 ;  /* 0x0000002c080c723c */ /* 0x060fe20000001834 */
[----:B------:R-:W1:Y:S07]  /*2f80*/  LDSM.16.M88.4 R52, [R28+0x2800] ;  /* 0x002800001c34783b */ /* 0x000e6e0000000200 */
[C---:B------:R-:W-:Y:S01]  /*2f90*/  HMMA.16816.F32 R32, R8.reuse, R46, R48 ;  /* 0x0000002e0820723c */ /* 0x040fe20000001830 */
[----:B------:R-:W-:Y:S07]  /*2fa0*/  LDSM.16.M88.4 R48, [R28+0x3000] ;  /* 0x003000001c30783b */ /* 0x000fee0000000200 */
[C---:B------:R-:W-:Y:S08]  /*2fb0*/  HMMA.16816.F32 R44, R8.reuse, R72, R64 ;  /* 0x00000048082c723c */ /* 0x040ff00000001840 */
[C---:B------:R-:W-:Y:S01]  /*2fc0*/  HMMA.16816.F32 R56, R8.reuse, R74, R60 ;  /* 0x0000004a0838723c */ /* 0x040fe2000000183c */
[----:B------:R-:W-:Y:S07]  /*2fd0*/  LDSM.16.M88.4 R60, [R2+0x2000] ;  /* 0x00200000023c783b */ /* 0x000fee0000000200 */
[C---:B------:R-:W-:Y:S01]  /*2fe0*/  HMMA.16816.F32 R64, R8.reuse, R88, R16 ;  /* 0x000000580840723c */ /* 0x040fe20000001810 */
[----:B------:R-:W5:Y:S07]  /*2ff0*/  LDSM.16.M88.4 R16, [R190+0x4000] ;  /* 0x00400000be10783b */ /* 0x000f6e0000000200 */
[C---:B------:R-:W-:Y:S08]  /*3000*/  HMMA.16816.F32 R80, R8.reuse, R76, R40 ;  /* 0x0000004c0850723c */ /* 0x040ff00000001828 */
[----:B------:R-:W-:Y:S01]  /*3010*/  HMMA.16816.F32 R72, R8, R78, R24 ;  /* 0x0000004e0848723c */ /* 0x000fe20000001818 */
[----:B------:R-:W-:Y:S01]  /*3020*/  LDSM.16.M88.4 R24, [R189+0x4000] ;  /* 0x00400000bd18783b */ /* 0x000fe20000000200 */
[----:B--2---:R-:W-:-:S03]  /*3030*/  IMAD.IADD R215, R106, 0x1, R107 ;  /* 0x000000016ad77824 */ /* 0x004fc600078e026b */
[----:B------:R-:W-:Y:S03]  /*3040*/  LDSM.16.M88.4 R76, [R2+0x3800] ;  /* 0x00380000024c783b */ /* 0x000fe60000000200 */
[----:B------:R-:W-:Y:S01]  /*3050*/  HMMA.16816.F32 R36, R8, R90, R20 ;  /* 0x0000005a0824723c */ /* 0x000fe20000001814 */
[----:B------:R-:W-:Y:S04]  /*3060*/  LDSM.16.M88.4 R20, [R187+0x8000] ;  /* 0x00800000bb14783b */ /* 0x000fe80000000200 */
[----:B------:R-:W-:Y:S03]  /*3070*/  LDSM.16.M88.4 R88, [R0+0x3800] ;  /* 0x003800000058783b */ /* 0x000fe60000000200 */
[C---:B------:R-:W-:Y:S01]  /*3080*/  HMMA.16816.F32 R8, R4.reuse, R84, R12 ;  /* 0x000000540408723c */ /* 0x040fe2000000180c */
[----:B------:R-:W2:Y:S07]  /*3090*/  LDSM.16.M88.4 R12, [R28+0x3800] ;  /* 0x003800001c0c783b */ /* 0x000eae0000000200 */
[C---:B------:R-:W-:Y:S01]  /*30a0*/  HMMA.16816.F32 R32, R4.reuse, R86, R32 ;  /* 0x000000560420723c */ /* 0x040fe20000001820 */
[----:B------:R-:W3:Y:S07]  /*30b0*/  LDSM.16.M88.4 R84, [R2+0x3000] ;  /* 0x003000000254783b */ /* 0x000eee0000000200 */
[----:B-1----:R-:W-:Y:S08]  /*30c0*/  HMMA.16816.F32 R44, R4, R52, R44 ;  /* 0x00000034042c723c */ /* 0x002ff0000000182c */
[----:B-----5:R-:W-:Y:S08]  /*30d0*/  HMMA.16816.F32 R40, R16, R60, R8 ;  /* 0x0000003c1028723c */ /* 0x020ff00000001808 */
[C---:B------:R-:W-:Y:S08]  /*30e0*/  HMMA.16816.F32 R52, R4.reuse, R54, R56 ;  /* 0x000000360434723c */ /* 0x040ff00000001838 */
[C---:B------:R-:W-:Y:S01]  /*30f0*/  HMMA.16816.F32 R56, R4.reuse, R48, R80 ;  /* 0x000000300438723c */ /* 0x040fe20000001850 */
[----:B------:R-:W1:Y:S07]  /*3100*/  LDSM.16.M88.4 R80, [R0+0x2800] ;  /* 0x002800000050783b */ /* 0x000e6e0000000200 */
[C---:B--2---:R-:W-:Y:S08]  /*3110*/  HMMA.16816.F32 R64, R4.reuse, R12, R64 ;  /* 0x0000000c0440723c */ /* 0x044ff00000001840 */
[C---:B------:R-:W-:Y:S08]  /*3120*/  HMMA.16816.F32 R48, R4.reuse, R50, R72 ;  /* 0x000000320430723c */ /* 0x040ff00000001848 */
[----:B------:R-:W-:Y:S01]  /*3130*/  HMMA.16816.F32 R8, R4, R14, R36 ;  /* 0x0000000e0408723c */ /* 0x000fe20000001824 */
[----:B------:R-:W-:Y:S07]  /*3140*/  LDSM.16.M88.4 R12, [R188+0x8000] ;  /* 0x00800000bc0c783b */ /* 0x000fee0000000200 */
[----:B------:R-:W-:Y:S01]  /*3150*/  HMMA.16816.F32 R4, R16, R62, R32 ;  /* 0x0000003e1004723c */ /* 0x000fe20000001820 */
[----:B------:R-:W-:Y:S07]  /*3160*/  LDSM.16.M88.4 R60, [R194+0x4800] ;  /* 0x00480000c23c783b */ /* 0x000fee0000000200 */
[----:B------:R-:W-:Y:S08]  /*3170*/  HMMA.16816.F32 R32, R24, R92, R40 ;  /* 0x0000005c1820723c */ /* 0x000ff00000001828 */
[C---:B------:R-:W-:Y:S08]  /*3180*/  HMMA.16816.F32 R36, R16.reuse, R68, R44 ;  /* 0x000000441024723c */ /* 0x040ff0000000182c */
[C---:B------:R-:W-:Y:S01]  /*3190*/  HMMA.16816.F32 R40, R16.reuse, R70, R52 ;  /* 0x000000461028723c */ /* 0x040fe20000001834 */
[----:B------:R-:W2:Y:S07]  /*31a0*/  LDSM.16.M88.4 R68, [R0+0x3000] ;  /* 0x003000000044783b */ /* 0x000eae0000000200 */
[C---:B---3--:R-:W-:Y:S08]  /*31b0*/  HMMA.16816.F32 R52, R16.reuse, R84, R56 ;  /* 0x000000541034723c */ /* 0x048ff00000001838 */
[C---:B------:R-:W-:Y:S08]  /*31c0*/  HMMA.16816.F32 R56, R16.reuse, R76, R64 ;  /* 0x0000004c1038723c */ /* 0x040ff00000001840 */
[C---:B------:R-:W-:Y:S01]  /*31d0*/  HMMA.16816.F32 R48, R16.reuse, R86, R48 ;  /* 0x000000561030723c */ /* 0x040fe20000001830 */
[----:B------:R-:W-:Y:S07]  /*31e0*/  LDSM.16.M88.4 R84, [R0+0x4000] ;  /* 0x004000000054783b */ /* 0x000fee0000000200 */
[----:B------:R-:W-:Y:S01]  /*31f0*/  HMMA.16816.F32 R64, R16, R78, R8 ;  /* 0x0000004e1040723c */ /* 0x000fe20000001808 */
[----:B------:R-:W-:Y:S07]  /*3200*/  LDSM.16.M88.4 R8, [R190+0x8000] ;  /* 0x00800000be08783b */ /* 0x000fee0000000200 */
[----:B------:R-:W-:Y:S01]  /*3210*/  HMMA.16816.F32 R16, R24, R94, R4 ;  /* 0x0000005e1810723c */ /* 0x000fe20000001804 */
[----:B------:R-:W3:Y:S07]  /*3220*/  LDSM.16.M88.4 R92, [R2+0x4000] ;  /* 0x00400000025c783b */ /* 0x000eee0000000200 */
[----:B------:R-:W-:Y:S08]  /*3230*/  HMMA.16816.F32 R4, R20, R100, R32 ;  /* 0x000000641404723c */ /* 0x000ff00000001820 */
[C---:B-1----:R-:W-:Y:S08]  /*3240*/  HMMA.16816.F32 R44, R24.reuse, R80, R36 ;  /* 0x00000050182c723c */ /* 0x042ff00000001824 */
[----:B------:R-:W-:Y:S01]  /*3250*/  HMMA.16816.F32 R40, R24, R82, R40 ;  /* 0x000000521828723c */ /* 0x000fe20000001828 */
[----:B------:R-:W1:Y:S07]  /*3260*/  LDSM.16.M88.4 R80, [R194+0x5000] ;  /* 0x00500000c250783b */ /* 0x000e6e0000000200 */
[----:B------:R-:W-:Y:S08]  /*3270*/  HMMA.16816.F32 R16, R20, R102, R16 ;  /* 0x000000661410723c */ /* 0x000ff00000001810 */
[C---:B--2---:R-:W-:Y:S08]  /*3280*/  HMMA.16816.F32 R72, R24.reuse, R68, R52 ;  /* 0x000000441848723c */ /* 0x044ff00000001834 */
[C---:B------:R-:W-:Y:S01]  /*3290*/  HMMA.16816.F32 R52, R24.reuse, R88, R56 ;  /* 0x000000581834723c */ /* 0x040fe20000001838 */
[----:B------:R-:W2:Y:S07]  /*32a0*/  LDSM.16.M88.4 R56, [R194+0x5800] ;  /* 0x00580000c238783b */ /* 0x000eae0000000200 */
[----:B------:R-:W-:Y:S01]  /*32b0*/  HMMA.16816.F32 R76, R24, R70, R48 ;  /* 0x00000046184c723c */ /* 0x000fe20000001830 */
[----:B------:R-:W5:Y:S07]  /*32c0*/  LDSM.16.M88.4 R68, [R28+0x4800] ;  /* 0x004800001c44783b */ /* 0x000f6e0000000200 */
[----:B------:R-:W-:Y:S01]  /*32d0*/  HMMA.16816.F32 R32, R12, R96, R4 ;  /* 0x000000600c20723c */ /* 0x000fe20000001804 */
[----:B------:R-:W1:Y:S07]  /*32e0*/  LDSM.16.M88.4 R4, [R189+0x8000] ;  /* 0x00800000bd04783b */ /* 0x000e6e0000000200 */
[----:B------:R-:W-:Y:S01]  /*32f0*/  HMMA.16816.F32 R36, R24, R90, R64 ;  /* 0x0000005a1824723c */ /* 0x000fe20000001840 */
[----:B------:R-:W2:Y:S07]  /*3300*/  LDSM.16.M88.4 R64, [R28+0x5000] ;  /* 0x005000001c40783b */ /* 0x000eae0000000200 */
[----:B------:R-:W-:Y:S08]  /*3310*/  HMMA.16816.F32 R48, R20, R60, R44 ;  /* 0x0000003c1430723c */ /* 0x000ff0000000182c */
[----:B------:R-:W-:Y:S08]  /*3320*/  HMMA.16816.F32 R16, R12, R98, R16 ;  /* 0x000000620c10723c */ /* 0x000ff00000001810 */
[----:B------:R-:W-:Y:S08]  /*3330*/  HMMA.16816.F32 R44, R20, R62, R40 ;  /* 0x0000003e142c723c */ /* 0x000ff00000001828 */
[----:B---3--:R-:W-:Y:S08]  /*3340*/  HMMA.16816.F32 R24, R8, R92, R32 ;  /* 0x0000005c0818723c */ /* 0x008ff00000001820 */
[C---:B-1----:R-:W-:Y:S01]  /*3350*/  HMMA.16816.F32 R40, R20.reuse, R80, R72 ;  /* 0x000000501428723c */ /* 0x042fe20000001848 */
[----:B------:R-:W1:Y:S07]  /*3360*/  LDSM.16.M88.4 R72, [R2+0x4800] ;  /* 0x004800000248783b */ /* 0x000e6e0000000200 */
[C---:B------:R-:W-:Y:S08]  /*3370*/  HMMA.16816.F32 R76, R20.reuse, R82, R76 ;  /* 0x00000052144c723c */ /* 0x040ff0000000184c */
[C---:B--2---:R-:W-:Y:S08]  /*3380*/  HMMA.16816.F32 R52, R20.reuse, R56, R52 ;  /* 0x000000381434723c */ /* 0x044ff00000001834 */
[----:B------:R-:W-:Y:S01]  /*3390*/  HMMA.16816.F32 R80, R20, R58, R36 ;  /* 0x0000003a1450723c */ /* 0x000fe20000001824 */
[----:B------:R-:W2:Y:S07]  /*33a0*/  LDSM.16.M88.4 R56, [R0+0x4800] ;  /* 0x004800000038783b */ /* 0x000eae0000000200 */
[----:B------:R-:W-:Y:S08]  /*33b0*/  HMMA.16816.F32 R16, R8, R94, R16 ;  /* 0x0000005e0810723c */ /* 0x000ff00000001810 */
[----:B-----5:R-:W-:Y:S01]  /*33c0*/  HMMA.16816.F32 R20, R12, R68, R48 ;  /* 0x000000440c14723c */ /* 0x020fe20000001830 */
[----:B------:R-:W-:Y:S07]  /*33d0*/  LDSM.16.M88.4 R48, [R28+0x5800] ;  /* 0x005800001c30783b */ /* 0x000fee0000000200 */
[----:B------:R-:W-:Y:S08]  /*33e0*/  HMMA.16816.F32 R24, R4, R84, R24 ;  /* 0x000000540418723c */ /* 0x000ff00000001818 */
[----:B------:R-:W-:Y:S01]  /*33f0*/  HMMA.16816.F32 R60, R12, R64, R40 ;  /* 0x000000400c3c723c */ /* 0x000fe20000001828 */
[----:B------:R-:W3:Y:S07]  /*3400*/  LDSM.16.M88.4 R40, [R2+0x5000] ;  /* 0x005000000228783b */ /* 0x000eee0000000200 */
[----:B------:R-:W-:Y:S08]  /*3410*/  HMMA.16816.F32 R36, R4, R86, R16 ;  /* 0x000000560424723c */ /* 0x000ff00000001810 */
[----:B-1----:R-:W-:Y:S01]  /*3420*/  HMMA.16816.F32 R20, R8, R72, R20 ;  /* 0x000000480814723c */ /* 0x002fe20000001814 */
[----:B------:R-:W-:-:S04]  /*3430*/  FMUL.FTZ R3, R24, c[0x0][0x320] ;  /* 0x0000c80018037a20 */ /* 0x000fc80000410000 */
[----:B------:R1:W-:Y:S03]  /*3440*/  MUFU.TANH R69, R3 ;  /* 0x0000000300457308 */ /* 0x0003e60000002400 */
[C---:B------:R-:W-:Y:S08]  /*3450*/  HMMA.16816.F32 R32, R12.reuse, R70, R44 ;  /* 0x000000460c20723c */ /* 0x040ff0000000182c */
[----:B------:R-:W-:Y:S01]  /*3460*/  HMMA.16816.F32 R44, R12, R66, R76 ;  /* 0x000000420c2c723c */ /* 0x000fe2000000184c */
[----:B------:R5:W4:Y:S01]  /*3470*/  LDSM.16.M88.4 R64, [R2+0x5800] ;  /* 0x005800000240783b */ /* 0x000b220000000200 */
[----:B-1----:R-:W-:-:S06]  /*3480*/  FMUL.FTZ R3, R25, c[0x0][0x320] ;  /* 0x0000c80019037a20 */ /* 0x002fcc0000410000 */
[----:B--2---:R-:W-:Y:S01]  /*3490*/  HMMA.16816.F32 R20, R4, R56, R20 ;  /* 0x000000380414723c */ /* 0x004fe20000001814 */
[----:B------:R1:W2:Y:S07]  /*34a0*/  MUFU.TANH R68, R3 ;  /* 0x0000000300447308 */ /* 0x0002ae0000002400 */
[----:B------:R-:W-:Y:S01]  /*34b0*/  HMMA.16816.F32 R16, R8, R74, R32 ;  /* 0x0000004a0810723c */ /* 0x000fe20000001820 */
[----:B-----5:R-:W-:-:S07]  /*34c0*/  FMUL.FTZ R2, R37, c[0x0][0x320] ;  /* 0x0000c80025027a20 */ /* 0x020fce0000410000 */
[----:B---3--:R-:W-:Y:S01]  /*34d0*/  HMMA.16816.F32 R32, R8, R40, R60 ;  /* 0x000000280820723c */ /* 0x008fe2000000183c */
[----:B-1----:R-:W-:Y:S01]  /*34e0*/  FMUL.FTZ R3, R26, c[0x0][0x320] ;  /* 0x0000c8001a037a20 */ /* 0x002fe20000410000 */
[----:B------:R1:W-:Y:S06]  /*34f0*/  MUFU.TANH R56, R2 ;  /* 0x0000000200387308 */ /* 0x0003ec0000002400 */
[----:B------:R-:W-:Y:S02]  /*3500*/  FMUL.FTZ R22, R22, c[0x0][0x320] ;  /* 0x0000c80016167a20 */ /* 0x000fe40000410000 */
[----:B------:R-:W-:Y:S01]  /*3510*/  FMUL.FTZ R23, R23, c[0x0][0x320] ;  /* 0x0000c80017177a20 */ /* 0x000fe20000410000 */
[----:B------:R3:W-:Y:S05]  /*3520*/  MUFU.TANH R71, R3 ;  /* 0x0000000300477308 */ /* 0x0007ea0000002400 */
[----:B------:R-:W-:Y:S01]  /*3530*/  HMMA.16816.F32 R28, R4, R58, R16 ;  /* 0x0000003a041c723c */ /* 0x000fe20000001810 */
[----:B-1----:R-:W-:-:S02]  /*3540*/  FMUL.FTZ R2, R38, c[0x0][0x320] ;  /* 0x0000c80026027a20 */ /* 0x002fc40000410000 */
[----:B------:R-:W-:Y:S05]  /*3550*/  MUFU.TANH R41, R22 ;  /* 0x0000001600297308 */ /* 0x000fea0000002400 */
[----:B------:R-:W-:Y:S01]  /*3560*/  HMMA.16816.F32 R16, R8, R42, R44 ;  /* 0x0000002a0810723c */ /* 0x000fe2000000182c */
[----:B---3--:R-:W-:Y:S02]  /*3570*/  FMUL.FTZ R3, R27, c[0x0][0x320] ;  /* 0x0000c8001b037a20 */ /* 0x008fe40000410000 */
[----:B------:R-:W-:Y:S05]  /*3580*/  MUFU.TANH R44, R23 ;  /* 0x00000017002c7308 */ /* 0x000fea0000002400 */
[C---:B------:R-:W-:Y:S01]  /*3590*/  HMMA.16816.F32 R24, R12.reuse, R48, R52 ;  /* 0x000000300c18723c */ /* 0x040fe20000001834 */
[----:B------:R-:W1:Y:S02]  /*35a0*/  LDSM.16.M88.4 R52, [R0+0x5000] ;  /* 0x005000000034783b */ /* 0x000e640000000200 */
[----:B------:R3:W-:Y:S05]  /*35b0*/  MUFU.TANH R70, R3 ;  /* 0x0000000300467308 */ /* 0x0007ea0000002400 */
[----:B------:R-:W-:Y:S01]  /*35c0*/  HMMA.16816.F32 R12, R12, R50, R80 ;  /* 0x000000320c0c723c */ /* 0x000fe20000001850 */
[----:B------:R-:W-:-:S02]  /*35d0*/  FMUL.FTZ R28, R28, c[0x0][0x320] ;  /* 0x0000c8001c1c7a20 */ /* 0x000fc40000410000 */
[----:B------:R-:W-:Y:S01]  /*35e0*/  FMUL.FTZ R29, R29, c[0x0][0x320] ;  /* 0x0000c8001d1d7a20 */ /* 0x000fe20000410000 */
[----:B------:R5:W-:Y:S01]  /*35f0*/  MUFU.TANH R49, R2 ;  /* 0x0000000200317308 */ /* 0x000be20000002400 */
[----:B------:R-:W-:Y:S02]  /*3600*/  FMUL.FTZ R30, R30, c[0x0][0x320] ;  /* 0x0000c8001e1e7a20 */ /* 0x000fe40000410000 */
[----:B---3--:R-:W-:-:S05]  /*3610*/  FMUL.FTZ R3, R36, c[0x0][0x320] ;  /* 0x0000c80024037a20 */ /* 0x008fca0000410000 */
[----:B------:R-:W-:Y:S04]  /*3620*/  MUFU.TANH R28, R28 ;  /* 0x0000001c001c7308 */ /* 0x000fe80000002400 */
[----:B----4-:R-:W-:Y:S01]  /*3630*/  HMMA.16816.F32 R24, R8, R64, R24 ;  /* 0x000000400818723c */ /* 0x010fe20000001818 */
[----:B-----5:R-:W-:-:S03]  /*3640*/  FMUL.FTZ R2, R39, c[0x0][0x320] ;  /* 0x0000c80027027a20 */ /* 0x020fc60000410000 */
[----:B------:R3:W4:Y:S01]  /*3650*/  MUFU.TANH R57, R3 ;  /* 0x0000000300397308 */ /* 0x0007220000002400 */
[----:B------:R5:W2:Y:S03]  /*3660*/  LDSM.16.M88.4 R36, [R0+0x5800] ;  /* 0x005800000024783b */ /* 0x000aa60000000200 */
[----:B------:R-:W-:Y:S01]  /*3670*/  HMMA.16816.F32 R12, R8, R66, R12 ;  /* 0x00000042080c723c */ /* 0x000fe2000000180c */
[----:B------:R-:W-:-:S04]  /*3680*/  DEPBAR.LE SB0, 0x2 ;  /* 0x000080800000791a */ /* 0x000fc80000000000 */
[----:B------:R4:W-:Y:S02]  /*3690*/  MUFU.TANH R48, R2 ;  /* 0x0000000200307308 */ /* 0x0009e40000002400 */
[----:B------:R-:W-:Y:S01]  /*36a0*/  IMAD.MOV.U32 R9, RZ, RZ, c[0x0][0x2ac] ;  /* 0x0000ab00ff097624 */ /* 0x000fe200078e00ff */
[----:B-1----:R-:W-:Y:S01]  /*36b0*/  HMMA.16816.F32 R32, R4, R52, R32 ;  /* 0x000000340420723c */ /* 0x002fe20000001820 */
[----:B---3--:R-:W-:-:S04]  /*36c0*/  FMUL.FTZ R3, R31, c[0x0][0x320] ;  /* 0x0000c8001f037a20 */ /* 0x008fc80000410000 */
[----:B------:R-:W-:Y:S01]  /*36d0*/  MUFU.TANH R29, R29 ;  /* 0x0000001d001d7308 */ /* 0x000fe20000002400 */
[----:B----4-:R-:W-:-:S07]  /*36e0*/  FMUL.FTZ R2, R20, c[0x0][0x320] ;  /* 0x0000c80014027a20 */ /* 0x010fce0000410000 */
[----:B------:R1:W-:Y:S01]  /*36f0*/  MUFU.TANH R45, R3 ;  /* 0x00000003002d7308 */ /* 0x0003e20000002400 */
[----:B-----5:R-:W-:-:S07]  /*3700*/  IMAD.MOV.U32 R0, RZ, RZ, R215 ;  /* 0x000000ffff007224 */ /* 0x020fce00078e00d7 */
[----:B------:R3:W4:Y:S03]  /*3710*/  MUFU.TANH R40, R2 ;  /* 0x0000000200287308 */ /* 0x0007260000002400 */
[----:B------:R-:W-:Y:S02]  /*3720*/  FMUL.FTZ R32, R32, c[0x0][0x320] ;  /* 0x0000c80020207a20 */ /* 0x000fe40000410000 */
[----:B-1----:R-:W-:-:S04]  /*3730*/  FMUL.FTZ R3, R33, c[0x0][0x320] ;  /* 0x0000c80021037a20 */ /* 0x002fc80000410000 */
[----:B------:R-:W-:Y:S01]  /*3740*/  MUFU.TANH R32, R32 ;  /* 0x0000002000207308 */ /* 0x000fe20000002400 */
[----:B---3--:R-:W-:-:S07]  /*3750*/  FMUL.FTZ R2, R21, c[0x0][0x320] ;  /* 0x0000c80015027a20 */ /* 0x008fce0000410000 */
[----:B------:R-:W-:Y:S01]  /*3760*/  MUFU.TANH R30, R30 ;  /* 0x0000001e001e7308 */ /* 0x000fe20000002400 */
[C---:B------:R-:W-:Y:S07]  /*3770*/  HMMA.16816.F32 R20, R4.reuse, R54, R16 ;  /* 0x000000360414723c */ /* 0x040fee0000001810 */
[----:B------:R1:W3:Y:S01]  /*3780*/  MUFU.TANH R42, R2 ;  /* 0x00000002002a7308 */ /* 0x0002e20000002400 */
[----:B--2---:R-:W-:Y:S07]  /*3790*/  HMMA.16816.F32 R16, R4, R36, R24 ;  /* 0x000000240410723c */ /* 0x004fee0000001818 */
[----:B------:R2:W5:Y:S01]  /*37a0*/  MUFU.TANH R24, R3 ;  /* 0x0000000300187308 */ /* 0x0005620000002400 */
[----:B-1----:R-:W-:-:S05]  /*37b0*/  @P4 IMAD.HI.U32 R2, R215, c[0x0][0x2c8], RZ ;  /* 0x0000b200d7024a27 */ /* 0x002fca00078e00ff */
[----:B------:R-:W-:Y:S01]  /*37c0*/  @P4 SHF.R.U32.HI R0, RZ, c[0x0][0x2cc], R2 ;  /* 0x0000b300ff004a19 */ /* 0x000fe20000011602 */
[----:B------:R-:W-:Y:S01]  /*37d0*/  HMMA.16816.F32 R4, R4, R38, R12 ;  /* 0x000000260404723c */ /* 0x000fe2000000180c */
[----:B--2---:R-:W-:-:S03]  /*37e0*/  IMAD.IADD R3, R104, 0x1, -R105 ;  /* 0x0000000168037824 */ /* 0x004fc600078e0a69 */
[----:B------:R-:W1:Y:S04]  /*37f0*/  SHFL.IDX PT, R8, R0, RZ, 0x1c1f ;  /* 0x001c1fff00087589 */ /* 0x000e6800000e0000 */
[----:B------:R2:W1:Y:S02]  /*3800*/  SHFL.IDX PT, R2, R0, 0x1, 0x1c1f ;  /* 0x003c1f0000027f89 */ /* 0x00046400000e0000 */
[----:B--2---:R-:W-:-:S04]  /*3810*/  IMAD.MOV.U32 R0, RZ, RZ, -0x40 ;  /* 0xffffffc0ff007424 */ /* 0x004fc800078e00ff */
[----:B------:R-:W-:-:S04]  /*3820*/  IMAD R0, R197, R0, 0x41 ;  /* 0x00000041c5007424 */ /* 0x000fc800078e0200 */
[----:B------:R-:W-:Y:S02]  /*3830*/  IMAD R0, R9, c[0x0][0x1d0], R0 ;  /* 0x0000740009007a24 */ /* 0x000fe400078e0200 */
[----:B------:R-:W-:-:S03]  /*3840*/  FMUL.FTZ R9, R20, c[0x0][0x320] ;  /* 0x0000c80014097a20 */ /* 0x000fc60000410000 */
[----:B------:R-:W-:-:S05]  /*3850*/  IADD3 R0, R0, -c[0x0][0x168], -R105 ;  /* 0x80005a0000007a10 */ /* 0x000fca0007ffe869 */
[C---:B-1----:R-:W-:Y:S02]  /*3860*/  IMAD.IADD R8, R0.reuse, 0x1, R8 ;  /* 0x0000000100087824 */ /* 0x042fe400078e0208 */
[----:B------:R-:W-:-:S03]  /*3870*/  IMAD.IADD R0, R0, 0x1, R2 ;  /* 0x0000000100007824 */ /* 0x000fc600078e0202 */
[C---:B------:R-:W-:Y:S02]  /*3880*/  IMNMX R2, R3.reuse, R8, PT ;  /* 0x0000000803027217 */ /* 0x040fe40003800200 */
[----:B------:R-:W-:Y:S01]  /*3890*/  IMNMX R0, R3, R0, PT ;  /* 0x0000000003007217 */ /* 0x000fe20003800200 */
[----:B------:R-:W-:Y:S01]  /*38a0*/  FMUL.FTZ R3, R16, c[0x0][0x320] ;  /* 0x0000c80010037a20 */ /* 0x000fe20000410000 */
[----:B------:R1:W2:Y:S01]  /*38b0*/  MUFU.TANH R20, R9 ;  /* 0x0000000900147308 */ /* 0x0002a20000002400 */
[C---:B------:R-:W-:Y:S01]  /*38c0*/  ISETP.GT.AND P6, PT, R2.reuse, RZ, PT ;  /* 0x000000ff0200720c */ /* 0x040fe20003fc4270 */
[----:B------:R-:W-:Y:S01]  /*38d0*/  FMUL.FTZ R5, R5, c[0x0][0x320] ;  /* 0x0000c80005057a20 */ /* 0x000fe20000410000 */
[----:B------:R-:W-:-:S05]  /*38e0*/  ISETP.GT.AND P5, PT, R2, 0x1, PT ;  /* 0x000000010200780c */ /* 0x000fca0003fa4270 */
[----:B------:R2:W-:Y:S01]  /*38f0*/  MUFU.TANH R14, R3 ;  /* 0x00000003000e7308 */ /* 0x0005e20000002400 */
[----:B------:R-:W-:Y:S01]  /*3900*/  FMUL.FTZ R4, R4, c[0x0][0x320] ;  /* 0x0000c80004047a20 */ /* 0x000fe20000410000 */
[C---:B------:R-:W-:Y:S01]  /*3910*/  ISETP.GT.AND P1, PT, R2.reuse, 0x8, PT ;  /* 0x000000080200780c */ /* 0x040fe20003f24270 */
[----:B-1----:R-:W-:Y:S01]  /*3920*/  FMUL.FTZ R9, R21, c[0x0][0x320] ;  /* 0x0000c80015097a20 */ /* 0x002fe20000410000 */
[----:B------:R-:W-:-:S04]  /*3930*/  ISETP.GT.AND P0, PT, R2, 0x9, PT ;  /* 0x000000090200780c */ /* 0x000fc80003f04270 */
[----:B------:R1:W1:Y:S01]  /*3940*/  MUFU.TANH R15, R9 ;  /* 0x00000009000f7308 */ /* 0x0002620000002400 */
[----:B--2---:R-:W-:Y:S01]  /*3950*/  FMUL.FTZ R3, R17, c[0x0][0x320] ;  /* 0x0000c80011037a20 */ /* 0x004fe20000410000 */
[----:B------:R-:W-:-:S06]  /*3960*/  FSEL R10, R68, -INF , P5 ;  /* 0xff800000440a7808 */ /* 0x000fcc0002800000 */
[----:B------:R-:W2:Y:S01]  /*3970*/  MUFU.TANH R12, R3 ;  /* 0x00000003000c7308 */ /* 0x000ea20000002400 */
[C---:B------:R-:W-:Y:S02]  /*3980*/  ISETP.GT.AND P5, PT, R2.reuse, 0x11, PT ;  /* 0x000000110200780c */ /* 0x040fe40003fa4270 */
[----:B------:R-:W-:Y:S02]  /*3990*/  FSEL R11, R57, -INF , P1 ;  /* 0xff800000390b7808 */ /* 0x000fe40000800000 */
[----:B-1----:R-:W-:Y:S02]  /*39a0*/  FSEL R9, R69, -INF , P6 ;  /* 0xff80000045097808 */ /* 0x002fe40003000000 */
[----:B------:R-:W-:Y:S01]  /*39b0*/  ISETP.GT.AND P6, PT, R2, 0x10, PT ;  /* 0x000000100200780c */ /* 0x000fe20003fc4270 */
[----:B------:R1:W1:Y:S01]  /*39c0*/  MUFU.TANH R8, R4 ;  /* 0x0000000400087308 */ /* 0x0002620000002400 */
[----:B------:R-:W-:Y:S02]  /*39d0*/  FSEL R13, R56, -INF , P0 ;  /* 0xff800000380d7808 */ /* 0x000fe40000000000 */
[----:B------:R-:W-:-:S02]  /*39e0*/  ISETP.GT.AND P1, PT, R2, 0x18, PT ;  /* 0x000000180200780c */ /* 0x000fc40003f24270 */
[----:B------:R-:W-:-:S03]  /*39f0*/  ISETP.GT.AND P0, PT, R2, 0x19, PT ;  /* 0x000000190200780c */ /* 0x000fc60003f04270 */
[----:B------:R-:W1:Y:S01]  /*3a00*/  MUFU.TANH R5, R5 ;  /* 0x0000000500057308 */ /* 0x000e620000002400 */
[----:B----4-:R-:W-:Y:S02]  /*3a10*/  FSEL R43, R40, -INF , P6 ;  /* 0xff800000282b7808 */ /* 0x010fe40003000000 */
[----:B---3--:R-:W-:Y:S02]  /*3a20*/  FSEL R42, R42, -INF , P5 ;  /* 0xff8000002a2a7808 */ /* 0x008fe40002800000 */
[C---:B------:R-:W-:Y:S02]  /*3a30*/  ISETP.GT.AND P6, PT, R2.reuse, 0x20, PT ;  /* 0x000000200200780c */ /* 0x040fe40003fc4270 */
[----:B------:R-:W-:Y:S02]  /*3a40*/  ISETP.GT.AND P5, PT, R2, 0x21, PT ;  /* 0x000000210200780c */ /* 0x000fe40003fa4270 */
[----:B------:R-:W-:Y:S02]  /*3a50*/  FSEL R46, R28, -INF , P1 ;  /* 0xff8000001c2e7808 */ /* 0x000fe40000800000 */
[----:B------:R-:W-:-:S02]  /*3a60*/  FSEL R47, R29, -INF , P0 ;  /* 0xff8000001d2f7808 */ /* 0x000fc40000000000 */
[C---:B------:R-:W-:Y:S02]  /*3a70*/  ISETP.GT.AND P1, PT, R2.reuse, 0x28, PT ;  /* 0x000000280200780c */ /* 0x040fe40003f24270 */
[----:B------:R-:W-:Y:S02]  /*3a80*/  ISETP.GT.AND P0, PT, R2, 0x29, PT ;  /* 0x000000290200780c */ /* 0x000fe40003f04270 */
[----:B------:R-:W-:Y:S02]  /*3a90*/  FSEL R131, R32, -INF , P6 ;  /* 0xff80000020837808 */ /* 0x000fe40003000000 */
[----:B-----5:R-:W-:Y:S01]  /*3aa0*/  FSEL R130, R24, -INF , P5 ;  /* 0xff80000018827808 */ /* 0x020fe20002800000 */
[----:B------:R-:W-:Y:S01]  /*3ab0*/  BAR.SYNC.DEFER_BLOCKING 0x0 ;  /* 0x0000000000007b1d */ /* 0x000fe20000010000 */
[----:B------:R-:W-:Y:S02]  /*3ac0*/  FMNMX.FTZ R101, R9, R10, !PT ;  /* 0x0000000a09657209 */ /* 0x000fe40007810000 */
[----:B------:R-:W-:-:S02]  /*3ad0*/  ISETP.GT.AND P6, PT, R2, 0x30, PT ;  /* 0x000000300200780c */ /* 0x000fc40003fc4270 */
[----:B------:R-:W-:Y:S01]  /*3ae0*/  ISETP.GT.AND P5, PT, R2, 0x31, PT ;  /* 0x000000310200780c */ /* 0x000fe20003fa4270 */
[----:B-1----:R-:W-:Y:S01]  /*3af0*/  FMUL.FTZ R4, R22, c[0x0][0x320] ;  /* 0x0000c80016047a20 */ /* 0x002fe20000410000 */
[----:B------:R-:W-:Y:S02]  /*3b00*/  FSEL R136, R20, -INF , P1 ;  /* 0xff80000014887808 */ /* 0x000fe40000800000 */
[----:B------:R-:W-:Y:S02]  /*3b10*/  FSEL R137, R15, -INF , P0 ;  /* 0xff8000000f897808 */ /* 0x000fe40000000000 */
[----:B------:R-:W-:Y:S02]  /*3b20*/  FMNMX.FTZ R101, R11, R101, !PT ;  /* 0x000000650b657209 */ /* 0x000fe40007810000 */
[C---:B------:R-:W-:Y:S02]  /*3b30*/  ISETP.GT.AND P1, PT, R2.reuse, 0x38, PT ;  /* 0x000000380200780c */ /* 0x040fe40003f24270 */
[----:B------:R-:W-:-:S02]  /*3b40*/  ISETP.GT.AND P0, PT, R2, 0x39, PT ;  /* 0x000000390200780c */ /* 0x000fc40003f04270 */
[----:B------:R-:W-:Y:S02]  /*3b50*/  FSEL R202, R14, -INF , P6 ;  /* 0xff8000000eca7808 */ /* 0x000fe40003000000 */
[----:B--2---:R-:W-:Y:S02]  /*3b60*/  FSEL R212, R12, -INF , P5 ;  /* 0xff8000000cd47808 */ /* 0x004fe40002800000 */
[C---:B------:R-:W-:Y:S02]  /*3b70*/  ISETP.GT.AND P6, PT, R0.reuse, RZ, PT ;  /* 0x000000ff0000720c */ /* 0x040fe40003fc4270 */
[----:B------:R-:W-:Y:S01]  /*3b80*/  ISETP.GT.AND P5, PT, R0, 0x1, PT ;  /* 0x000000010000780c */ /* 0x000fe20003fa4270 */
[----:B------:R-:W-:Y:S01]  /*3b90*/  FMUL.FTZ R20, R6, c[0x0][0x320] ;  /* 0x0000c80006147a20 */ /* 0x000fe20000410000 */
[----:B------:R-:W-:Y:S01]  /*3ba0*/  FMNMX.FTZ R101, R13, R101, !PT ;  /* 0x000000650d657209 */ /* 0x000fe20007810000 */
[----:B------:R-:W-:Y:S01]  /*3bb0*/  FMUL.FTZ R2, R35, c[0x0][0x320] ;  /* 0x0000c80023027a20 */ /* 0x000fe20000410000 */
[----:B------:R-:W-:Y:S01]  /*3bc0*/  FSEL R217, R8, -INF , P1 ;  /* 0xff80000008d97808 */ /* 0x000fe20000800000 */
[----:B------:R1:W-:Y:S01]  /*3bd0*/  MUFU.TANH R6, R4 ;  /* 0x0000000400067308 */ /* 0x0003e20000002400 */
[----:B------:R-:W-:Y:S01]  /*3be0*/  FSEL R220, R5, -INF , P0 ;  /* 0xff80000005dc7808 */ /* 0x000fe20000000000 */
[----:B------:R-:W-:Y:S01]  /*3bf0*/  FMUL.FTZ R21, R7, c[0x0][0x320] ;  /* 0x0000c80007157a20 */ /* 0x000fe20000410000 */
[----:B------:R-:W-:Y:S01]  /*3c00*/  ISETP.GT.AND P1, PT, R0, 0x8, PT ;  /* 0x000000080000780c */ /* 0x000fe20003f24270 */
[----:B------:R-:W-:Y:S01]  /*3c10*/  FMUL.FTZ R3, R34, c[0x0][0x320] ;  /* 0x0000c80022037a20 */ /* 0x000fe20000410000 */
[----:B------:R-:W-:Y:S01]  /*3c20*/  FSEL R5, R70, -INF , P5 ;  /* 0xff80000046057808 */ /* 0x000fe20002800000 */
[----:B------:R-:W-:Y:S01]  /*3c30*/  FMUL.FTZ R18, R18, c[0x0][0x320] ;  /* 0x0000c80012127a20 */ /* 0x000fe20000410000 */
[----:B------:R-:W-:Y:S01]  /*3c40*/  FMNMX.FTZ R101, R43, R101, !PT ;  /* 0x000000652b657209 */ /* 0x000fe20007810000 */
[----:B------:R2:W-:Y:S01]  /*3c50*/  MUFU.TANH R16, R2 ;  /* 0x0000000200107308 */ /* 0x0005e20000002400 */
[----:B------:R-:W-:Y:S01]  /*3c60*/  ISETP.GT.AND P0, PT, R0, 0x9, PT ;  /* 0x000000090000780c */ /* 0x000fe20003f04270 */
[----:B------:R-:W-:Y:S01]  /*3c70*/  FMUL.FTZ R19, R19, c[0x0][0x320] ;  /* 0x0000c80013137a20 */ /* 0x000fe20000410000 */
[----:B------:R-:W-:Y:S01]  /*3c80*/  FSEL R7, R49, -INF , P1 ;  /* 0xff80000031077808 */ /* 0x000fe20000800000 */
[----:B------:R-:W-:Y:S01]  /*3c90*/  IMAD.IADD R139, R193, 0x1, R195 ;  /* 0x00000001c18b7824 */ /* 0x000fe200078e02c3 */
[----:B------:R-:W-:Y:S01]  /*3ca0*/  LDSM.16.MT88.4 R24, [R196+0x2000] ;  /* 0x00200000c418783b */ /* 0x000fe20000004200 */
[----:B-1----:R-:W-:-:S02]  /*3cb0*/  FSEL R4, R71, -INF , P6 ;  /* 0xff80000047047808 */ /* 0x002fc40003000000 */
[----:B------:R-:W-:Y:S01]  /*3cc0*/  MUFU.TANH R12, R20 ;  /* 0x00000014000c7308 */ /* 0x000fe20000002400 */
[----:B------:R-:W-:Y:S01]  /*3cd0*/  FMNMX.FTZ R101, R42, R101, !PT ;  /* 0x000000652a657209 */ /* 0x000fe20007810000 */
[----:B------:R-:W-:Y:S01]  /*3ce0*/  IMAD.IADD R138, R193, 0x1, R196 ;  /* 0x00000001c18a7824 */ /* 0x000fe200078e02c4 */
[----:B------:R-:W-:Y:S01]  /*3cf0*/  ISETP.GT.AND P6, PT, R0, 0x10, PT ;  /* 0x000000100000780c */ /* 0x000fe20003fc4270 */
[----:B------:R-:W-:Y:S01]  /*3d00*/  LDSM.16.MT88.4 R32, [R195] ;  /* 0x00000000c320783b */ /* 0x000fe20000004200 */
[----:B--2---:R-:W-:Y:S02]  /*3d10*/  FMNMX.FTZ R2, R4, R5, !PT ;  /* 0x0000000504027209 */ /* 0x004fe40007810000 */
[----:B------:R-:W-:Y:S01]  /*3d20*/  FSEL R8, R48, -INF , P0 ;  /* 0xff80000030087808 */ /* 0x000fe20000000000 */
[----:B------:R1:W2:Y:S01]  /*3d30*/  MUFU.TANH R17, R3 ;  /* 0x0000000300117308 */ /* 0x0002a20000002400 */
[----:B------:R-:W-:Y:S01]  /*3d40*/  FMNMX.FTZ R2, R7, R2, !PT ;  /* 0x0000000207027209 */ /* 0x000fe20007810000 */
[----:B------:R-:W-:Y:S01]  /*3d50*/  LDSM.16.MT88.4 R36, [R138+0x2000] ;  /* 0x002000008a24783b */ /* 0x000fe20000004200 */
        /* <DEDUP_REMOVED lines=8> */
[----:B------:R-:W-:Y:S01]  /*3de0*/  FMNMX.FTZ R101, R131, R101, !PT ;  /* 0x0000006583657209 */ /* 0x000fe20007810000 */
[----:B-1----:R-:W-:Y:S01]  /*3df0*/  FMUL.FTZ R3, R23, c[0x0][0x320] ;  /* 0x0000c80017037a20 */ /* 0x002fe20000410000 */
[----:B------:R-:W-:Y:S02]  /*3e00*/  ISETP.GT.AND P0, PT, R0, 0x19, PT ;  /* 0x000000190000780c */ /* 0x000fe40003f04270 */
[----:B------:R-:W-:Y:S02]  /*3e10*/  FSEL R44, R30, -INF , P1 ;  /* 0xff8000001e2c7808 */ /* 0x000fe40000800000 */
[----:B------:R-:W-:Y:S02]  /*3e20*/  FMNMX.FTZ R2, R40, R2, !PT ;  /* 0x0000000228027209 */ /* 0x000fe40007810000 */
[----:B------:R-:W-:Y:S01]  /*3e30*/  FMNMX.FTZ R101, R130, R101, !PT ;  /* 0x0000006582657209 */ /* 0x000fe20007810000 */
[----:B------:R-:W1:Y:S01]  /*3e40*/  MUFU.TANH R15, R3 ;  /* 0x00000003000f7308 */ /* 0x000e620000002400 */
[----:B------:R-:W-:Y:S01]  /*3e50*/  ISETP.GT.AND P6, PT, R0, 0x20, PT ;  /* 0x000000200000780c */ /* 0x000fe20003fc4270 */
[----:B------:R-:W-:Y:S01]  /*3e60*/  LDSM.16.MT88.4 R28, [R139] ;  /* 0x000000008b1c783b */ /* 0x000fe20000004200 */
[----:B------:R-:W-:-:S02]  /*3e70*/  FSEL R45, R45, -INF , P0 ;  /* 0xff8000002d2d7808 */ /* 0x000fc40000000000 */
[----:B------:R-:W-:Y:S02]  /*3e80*/  FMNMX.FTZ R2, R44, R2, !PT ;  /* 0x000000022c027209 */ /* 0x000fe40007810000 */
[----:B------:R-:W-:Y:S01]  /*3e90*/  FMNMX.FTZ R101, R136, R101, !PT ;  /* 0x0000006588657209 */ /* 0x000fe20007810000 */
[----:B------:R-:W3:Y:S01]  /*3ea0*/  MUFU.TANH R3, R18 ;  /* 0x0000001200037308 */ /* 0x000ee20000002400 */
[C---:B------:R-:W-:Y:S02]  /*3eb0*/  ISETP.GT.AND P5, PT, R0.reuse, 0x21, PT ;  /* 0x000000210000780c */ /* 0x040fe40003fa4270 */
[----:B--2---:R-:W-:Y:S02]  /*3ec0*/  FSEL R102, R17, -INF , P6 ;  /* 0xff80000011667808 */ /* 0x004fe40003000000 */
[----:B------:R-:W-:Y:S02]  /*3ed0*/  FMNMX.FTZ R2, R45, R2, !PT ;  /* 0x000000022d027209 */ /* 0x000fe40007810000 */
[----:B------:R-:W-:Y:S01]  /*3ee0*/  FMNMX.FTZ R101, R137, R101, !PT ;  /* 0x0000006589657209 */ /* 0x000fe20007810000 */
[----:B------:R2:W4:Y:S01]  /*3ef0*/  MUFU.TANH R14, R19 ;  /* 0x00000013000e7308 */ /* 0x0005220000002400 */
[----:B------:R-:W-:-:S02]  /*3f00*/  ISETP.GT.AND P1, PT, R0, 0x28, PT ;  /* 0x000000280000780c */ /* 0x000fc40003f24270 */
[----:B------:R-:W-:Y:S02]  /*3f10*/  FSEL R103, R16, -INF , P5 ;  /* 0xff80000010677808 */ /* 0x000fe40002800000 */
[----:B------:R-:W-:Y:S02]  /*3f20*/  FMNMX.FTZ R2, R102, R2, !PT ;  /* 0x0000000266027209 */ /* 0x000fe40007810000 */
[----:B------:R-:W-:Y:S02]  /*3f30*/  FMNMX.FTZ R101, R202, R101, !PT ;  /* 0x00000065ca657209 */ /* 0x000fe40007810000 */
[----:B------:R-:W-:Y:S02]  /*3f40*/  ISETP.GT.AND P0, PT, R0, 0x29, PT ;  /* 0x000000290000780c */ /* 0x000fe40003f04270 */
[----:B------:R-:W-:Y:S02]  /*3f50*/  FSEL R128, R6, -INF , P1 ;  /* 0xff80000006807808 */ /* 0x000fe40000800000 */
[----:B------:R-:W-:-:S02]  /*3f60*/  FMNMX.FTZ R2, R103, R2, !PT ;  /* 0x0000000267027209 */ /* 0x000fc40007810000 */
[----:B------:R-:W-:Y:S01]  /*3f70*/  FMNMX.FTZ R101, R212, R101, !PT ;  /* 0x00000065d4657209 */ /* 0x000fe20007810000 */
[----:B------:R5:W4:Y:S01]  /*3f80*/  MUFU.TANH R6, R21 ;  /* 0x0000001500067308 */ /* 0x000b220000002400 */
[----:B------:R-:W-:Y:S01]  /*3f90*/  ISETP.GT.AND P5, PT, R0, 0x30, PT ;  /* 0x000000300000780c */ /* 0x000fe20003fa4270 */
[----:B--2---:R-:W-:Y:S01]  /*3fa0*/  LDSM.16.MT88.4 R16, [R116] ;  /* 0x000000007410783b */ /* 0x004fe20000004200 */
[----:B-1----:R-:W-:Y:S02]  /*3fb0*/  FSEL R129, R15, -INF , P0 ;  /* 0xff8000000f817808 */ /* 0x002fe40000000000 */
[----:B------:R-:W-:Y:S02]  /*3fc0*/  FMNMX.FTZ R2, R128, R2, !PT ;  /* 0x0000000280027209 */ /* 0x000fe40007810000 */
[----:B------:R-:W-:Y:S02]  /*3fd0*/  FMNMX.FTZ R101, R217, R101, !PT ;  /* 0x00000065d9657209 */ /* 0x000fe40007810000 */
[----:B------:R-:W-:-:S02]  /*3fe0*/  ISETP.GT.AND P0, PT, R0, 0x31, PT ;  /* 0x000000310000780c */ /* 0x000fc40003f04270 */
[----:B---3--:R-:W-:Y:S02]  /*3ff0*/  FSEL R185, R3, -INF , P5 ;  /* 0xff80000003b97808 */ /* 0x008fe40002800000 */
[----:B------:R-:W-:Y:S02]  /*4000*/  FMNMX.FTZ R2, R129, R2, !PT ;  /* 0x0000000281027209 */ /* 0x000fe40007810000 */
[----:B------:R-:W-:Y:S01]  /*4010*/  FMNMX.FTZ R101, R220, R101, !PT ;  /* 0x00000065dc657209 */ /* 0x000fe20007810000 */
[----:B-----5:R-:W-:Y:S01]  /*4020*/  LDSM.16.MT88.4 R20, [R196] ;  /* 0x00000000c414783b */ /* 0x020fe20000004200 */
[----:B------:R-:W-:Y:S02]  /*4030*/  ISETP.GT.AND P1, PT, R0, 0x38, PT ;  /* 0x000000380000780c */ /* 0x000fe40003f24270 */
[----:B----4-:R-:W-:Y:S02]  /*4040*/  FSEL R201, R14, -INF , P0 ;  /* 0xff8000000ec97808 */ /* 0x010fe40000000000 */
[----:B------:R-:W-:Y:S01]  /*4050*/  FMNMX.FTZ R2, R185, R2, !PT ;  /* 0x00000002b9027209 */ /* 0x000fe20007810000 */
[----:B------:R-:W1:Y:S01]  /*4060*/  SHFL.BFLY PT, R3, R101, 0x2, 0x1f ;  /* 0x0c401f0065037f89 */ /* 0x000e6200000e0000 */
[----:B------:R-:W-:-:S02]  /*4070*/  ISETP.GT.AND P0, PT, R0, 0x39, PT ;  /* 0x000000390000780c */ /* 0x000fc40003f04270 */
[----:B------:R-:W-:Y:S02]  /*4080*/  FSEL R186, R12, -INF , P1 ;  /* 0xff8000000cba7808 */ /* 0x000fe40000800000 */
[----:B------:R-:W-:Y:S02]  /*4090*/  FMNMX.FTZ R0, R201, R2, !PT ;  /* 0x00000002c9007209 */ /* 0x000fe40007810000 */
[----:B------:R-:W-:Y:S02]  /*40a0*/  FSEL R203, R6, -INF , P0 ;  /* 0xff80000006cb7808 */ /* 0x000fe40000000000 */
        /* <DEDUP_REMOVED lines=11> */
[--C-:B------:R-:W-:Y:S01]  /*4160*/  FFMA.FTZ R3, R9, c[0x0][0x2d0], -R2.reuse ;  /* 0x0000b40009037a23 */ /* 0x100fe20000010802 */
[----:B--2---:R-:W-:Y:S01]  /*4170*/  FMNMX.FTZ R100, R0, R100, !PT ;  /* 0x0000006400647209 */ /* 0x004fe20007810000 */
[----:B------:R-:W-:Y:S02]  /*4180*/  FFMA.FTZ R0, R10, c[0x0][0x2d0], -R2 ;  /* 0x0000b4000a007a23 */ /* 0x000fe40000010802 */
[----:B------:R1:W-:Y:S01]  /*4190*/  MUFU.EX2 R249, R3 ;  /* 0x0000000300f97308 */ /* 0x0003e20000000800 */
[----:B------:R-:W-:-:S07]  /*41a0*/  FSETP.NEU.FTZ.AND P0, PT, R100, -INF , PT ;  /* 0xff8000006400780b */ /* 0x000fce0003f1d000 */
[----:B------:R2:W3:Y:S01]  /*41b0*/  MUFU.EX2 R247, R0 ;  /* 0x0000000000f77308 */ /* 0x0004e20000000800 */
[----:B-1----:R-:W-:-:S07]  /*41c0*/  FFMA.FTZ R3, R11, c[0x0][0x2d0], -R2 ;  /* 0x0000b4000b037a23 */ /* 0x002fce0000010802 */
[----:B------:R1:W-:Y:S01]  /*41d0*/  MUFU.EX2 R246, R3 ;  /* 0x0000000300f67308 */ /* 0x0003e20000000800 */
[----:B--2---:R-:W-:-:S05]  /*41e0*/  FMUL.FTZ R0, R100, c[0x0][0x2d0] ;  /* 0x0000b40064007a20 */ /* 0x004fca0000410000 */
[----:B------:R-:W-:Y:S01]  /*41f0*/  FSEL R0, R0, RZ, P0 ;  /* 0x000000ff00007208 */ /* 0x000fe20000000000 */
[----:B-1----:R-:W-:Y:S02]  /*4200*/  FFMA.FTZ R3, R13, c[0x0][0x2d0], -R2 ;  /* 0x0000b4000d037a23 */ /* 0x002fe40000010802 */
[----:B------:R-:W1:Y:S02]  /*4210*/  LDSM.16.MT88.4 R12, [R195+0x2000] ;  /* 0x00200000c30c783b */ /* 0x000e640000004200 */
[----:B------:R2:W4:Y:S02]  /*4220*/  MUFU.EX2 R248, R3 ;  /* 0x0000000300f87308 */ /* 0x0005240000000800 */
[----:B--2---:R-:W-:-:S06]  /*4230*/  FFMA.FTZ R3, R4, c[0x0][0x2d0], -R0 ;  /* 0x0000b40004037a23 */ /* 0x004fcc0000010800 */
[----:B------:R2:W-:Y:S02]  /*4240*/  MUFU.EX2 R244, R3 ;  /* 0x0000000300f47308 */ /* 0x0005e40000000800 */
[----:B--2---:R-:W-:-:S06]  /*4250*/  FFMA.FTZ R3, R5, c[0x0][0x2d0], -R0 ;  /* 0x0000b40005037a23 */ /* 0x004fcc0000010800 */
[----:B------:R2:W5:Y:S02]  /*4260*/  MUFU.EX2 R243, R3 ;  /* 0x0000000300f37308 */ /* 0x0005640000000800 */
[----:B--2---:R-:W-:-:S06]  /*4270*/  FFMA.FTZ R3, R7, c[0x0][0x2d0], -R0 ;  /* 0x0000b40007037a23 */ /* 0x004fcc0000010800 */
[----:B------:R2:W-:Y:S02]  /*4280*/  MUFU.EX2 R242, R3 ;  /* 0x0000000300f27308 */ /* 0x0005e40000000800 */
[----:B--2---:R-:W-:Y:S02]  /*4290*/  FFMA.FTZ R3, R8, c[0x0][0x2d0], -R0 ;  /* 0x0000b40008037a23 */ /* 0x004fe40000010800 */
[----:B------:R-:W2:Y:S04]  /*42a0*/  LDSM.16.MT88.4 R8, [R139+0x2000] ;  /* 0x002000008b08783b */ /* 0x000ea80000004200 */
[----:B------:R-:W1:Y:S01]  /*42b0*/  MUFU.EX2 R245, R3 ;  /* 0x0000000300f57308 */ /* 0x000e620000000800 */
[----:B---3--:R-:W-:Y:S02]  /*42c0*/  F2FP.PACK_AB R4, R247, R249 ;  /* 0x000000f9f704723e */ /* 0x008fe400000000ff */
[----:B----4-:R-:W-:-:S02]  /*42d0*/  F2FP.PACK_AB R6, R248, R246 ;  /* 0x000000f6f806723e */ /* 0x010fc400000000ff */
[----:B-----5:R-:W-:Y:S02]  /*42e0*/  F2FP.PACK_AB R5, R243, R244 ;  /* 0x000000f4f305723e */ /* 0x020fe400000000ff */
[----:B-1----:R-:W-:Y:S01]  /*42f0*/  F2FP.PACK_AB R7, R245, R242 ;  /* 0x000000f2f507723e */ /* 0x002fe200000000ff */
[----:B------:R-:W-:-:S06]  /*4300*/  FFMA.FTZ R3, R43, c[0x0][0x2d0], -R2 ;  /* 0x0000b4002b037a23 */ /* 0x000fcc0000010802 */
[C---:B------:R-:W-:Y:S08]  /*4310*/  HMMA.16816.F32 R92, R4.reuse, R20, RZ ;  /* 0x00000014045c723c */ /* 0x040ff000000018ff */
[C---:B------:R-:W-:Y:S01]  /*4320*/  HMMA.16816.F32 R88, R4.reuse, R22, RZ ;  /* 0x000000160458723c */ /* 0x040fe200000018ff */
[----:B------:R-:W1:Y:S07]  /*4330*/  LDSM.16.MT88.4 R20, [R195+0x4000] ;  /* 0x00400000c314783b */ /* 0x000e6e0000004200 */
[C---:B------:R-:W-:Y:S08]  /*4340*/  HMMA.16816.F32 R76, R4.reuse, R12, RZ ;  /* 0x0000000c044c723c */ /* 0x040ff000000018ff */
[C---:B------:R-:W-:Y:S01]  /*4350*/  HMMA.16816.F32 R72, R4.reuse, R14, RZ ;  /* 0x0000000e0448723c */ /* 0x040fe200000018ff */
[----:B------:R-:W3:Y:S07]  /*4360*/  LDSM.16.MT88.4 R12, [R196+0x4000] ;  /* 0x00400000c40c783b */ /* 0x000eee0000004200 */
[C---:B--2---:R-:W-:Y:S08]  /*4370*/  HMMA.16816.F32 R64, R4.reuse, R8, RZ ;  /* 0x000000080440723c */ /* 0x044ff000000018ff */
[----:B------:R-:W-:Y:S01]  /*4380*/  HMMA.16816.F32 R68, R4, R10, RZ ;  /* 0x0000000a0444723c */ /* 0x000fe200000018ff */
[----:B------:R1:W2:Y:S01]  /*4390*/  LDSM.16.MT88.4 R8, [R116+0x4000] ;  /* 0x004000007408783b */ /* 0x0002a20000004200 */
[----:B------:R4:W-:Y:S02]  /*43a0*/  MUFU.EX2 R239, R3 ;  /* 0x0000000300ef7308 */ /* 0x0009e40000000800 */
[----:B----4-:R-:W-:-:S06]  /*43b0*/  FFMA.FTZ R3, R42, c[0x0][0x2d0], -R2 ;  /* 0x0000b4002a037a23 */ /* 0x010fcc0000010802 */
[----:B------:R4:W5:Y:S01]  /*43c0*/  MUFU.EX2 R241, R3 ;  /* 0x0000000300f17308 */ /* 0x0009620000000800 */
[----:B------:R-:W-:Y:S01]  /*43d0*/  HMMA.16816.F32 R84, R4, R16, RZ ;  /* 0x000000100454723c */ /* 0x000fe200000018ff */
[----:B----4-:R-:W-:-:S06]  /*43e0*/  FFMA.FTZ R3, R46, c[0x0][0x2d0], -R2 ;  /* 0x0000b4002e037a23 */ /* 0x010fcc0000010802 */
[----:B------:R4:W-:Y:S01]  /*43f0*/  MUFU.EX2 R238, R3 ;  /* 0x0000000300ee7308 */ /* 0x0009e20000000800 */
[----:B------:R-:W-:Y:S01]  /*4400*/  HMMA.16816.F32 R80, R4, R18, RZ ;  /* 0x000000120450723c */ /* 0x000fe200000018ff */
[----:B------:R-:W1:Y:S01]  /*4410*/  LDSM.16.MT88.4 R16, [R139+0x4000] ;  /* 0x004000008b10783b */ /* 0x000e620000004200 */
[----:B----4-:R-:W-:-:S05]  /*4420*/  FFMA.FTZ R3, R47, c[0x0][0x2d0], -R2 ;  /* 0x0000b4002f037a23 */ /* 0x010fca0000010802 */
[----:B------:R4:W-:Y:S01]  /*4430*/  MUFU.EX2 R240, R3 ;  /* 0x0000000300f07308 */ /* 0x0009e20000000800 */
[----:B------:R-:W-:Y:S01]  /*4440*/  HMMA.16816.F32 R48, R4, R36, RZ ;  /* 0x000000240430723c */ /* 0x000fe200000018ff */
[----:B----4-:R-:W-:-:S06]  /*4450*/  FFMA.FTZ R3, R41, c[0x0][0x2d0], -R0 ;  /* 0x0000b40029037a23 */ /* 0x010fcc0000010800 */
[----:B------:R4:W-:Y:S01]  /*4460*/  MUFU.EX2 R235, R3 ;  /* 0x0000000300eb7308 */ /* 0x0009e20000000800 */
[----:B------:R-:W-:Y:S01]  /*4470*/  HMMA.16816.F32 R52, R4, R38, RZ ;  /* 0x000000260434723c */ /* 0x000fe200000018ff */
[----:B------:R-:W1:Y:S01]  /*4480*/  LDSM.16.MT88.4 R36, [R195+0x800] ;  /* 0x00080000c324783b */ /* 0x000e620000004200 */
[----:B----4-:R-:W-:-:S06]  /*4490*/  FFMA.FTZ R3, R40, c[0x0][0x2d0], -R0 ;  /* 0x0000b40028037a23 */ /* 0x010fcc0000010800 */
[C---:B------:R-:W-:Y:S01]  /*44a0*/  HMMA.16816.F32 R112, R4.reuse, R32, RZ ;  /* 0x000000200470723c */ /* 0x040fe200000018ff */
[----:B------:R-:W4:Y:S01]  /*44b0*/  LDSM.16.MT88.4 R40, [R139+0x800] ;  /* 0x000800008b28783b */ /* 0x000f220000004200 */
[----:B------:R2:W1:Y:S06]  /*44c0*/  MUFU.EX2 R237, R3 ;  /* 0x0000000300ed7308 */ /* 0x00046c0000000800 */
[----:B------:R-:W-:Y:S01]  /*44d0*/  HMMA.16816.F32 R108, R4, R34, RZ ;  /* 0x00000022046c723c */ /* 0x000fe200000018ff */
[----:B------:R-:W1:Y:S01]  /*44e0*/  LDSM.16.MT88.4 R32, [R196+0x800] ;  /* 0x00080000c420783b */ /* 0x000e620000004200 */
[----:B--2---:R-:W-:-:S06]  /*44f0*/  FFMA.FTZ R3, R44, c[0x0][0x2d0], -R0 ;  /* 0x0000b4002c037a23 */ /* 0x004fcc0000010800 */
[C---:B------:R-:W-:Y:S01]  /*4500*/  HMMA.16816.F32 R96, R4.reuse, R28, RZ ;  /* 0x0000001c0460723c */ /* 0x040fe200000018ff */
[----:B------:R2:W-:Y:S07]  /*4510*/  MUFU.EX2 R234, R3 ;  /* 0x0000000300ea7308 */ /* 0x0005ee0000000800 */
[C---:B------:R-:W-:Y:S01]  /*4520*/  HMMA.16816.F32 R104, R4.reuse, R30, RZ ;  /* 0x0000001e0468723c */ /* 0x040fe200000018ff */
[----:B------:R-:W4:Y:S07]  /*4530*/  LDSM.16.MT88.4 R28, [R138+0x800] ;  /* 0x000800008a1c783b */ /* 0x000f2e0000004200 */
[----:B------:R-:W-:Y:S01]  /*4540*/  HMMA.16816.F32 R60, R4, R24, RZ ;  /* 0x00000018043c723c */ /* 0x000fe200000018ff */
[----:B--2---:R-:W-:-:S07]  /*4550*/  FFMA.FTZ R3, R45, c[0x0][0x2d0], -R0 ;  /* 0x0000b4002d037a23 */ /* 0x004fce0000010800 */
[C---:B------:R-:W-:Y:S01]  /*4560*/  HMMA.16816.F32 R56, R4.reuse, R26, RZ ;  /* 0x0000001a0438723c */ /* 0x040fe200000018ff */
[----:B------:R-:W2:Y:S07]  /*4570*/  LDSM.16.MT88.4 R24, [R195+0x2800] ;  /* 0x00280000c318783b */ /* 0x000eae0000004200 */
[C---:B-1----:R-:W-:Y:S08]  /*4580*/  HMMA.16816.F32 R116, R4.reuse, R20, RZ ;  /* 0x000000140474723c */ /* 0x042ff000000018ff */
[C---:B------:R-:W-:Y:S01]  /*4590*/  HMMA.16816.F32 R120, R4.reuse, R22, RZ ;  /* 0x000000160478723c */ /* 0x040fe200000018ff */
[----:B------:R-:W1:Y:S07]  /*45a0*/  LDSM.16.MT88.4 R20, [R139+0x2800] ;  /* 0x002800008b14783b */ /* 0x000e6e0000004200 */
[C---:B---3--:R-:W-:Y:S08]  /*45b0*/  HMMA.16816.F32 R44, R4.reuse, R12, RZ ;  /* 0x0000000c042c723c */ /* 0x048ff000000018ff */
[C---:B------:R-:W-:Y:S01]  /*45c0*/  HMMA.16816.F32 R140, R4.reuse, R14, RZ ;  /* 0x0000000e048c723c */ /* 0x040fe200000018ff */
[----:B------:R-:W3:Y:S07]  /*45d0*/  LDSM.16.MT88.4 R12, [R196+0x2800] ;  /* 0x00280000c40c783b */ /* 0x000eee0000004200 */
[C---:B------:R-:W-:Y:S08]  /*45e0*/  HMMA.16816.F32 R148, R4.reuse, R8, RZ ;  /* 0x000000080494723c */ /* 0x040ff000000018ff */
[C---:B------:R-:W-:Y:S01]  /*45f0*/  HMMA.16816.F32 R156, R4.reuse, R10, RZ ;  /* 0x0000000a049c723c */ /* 0x040fe200000018ff */
[----:B------:R-:W1:Y:S01]  /*4600*/  LDSM.16.MT88.4 R8, [R138+0x2800] ;  /* 0x002800008a08783b */ /* 0x000e620000004200 */
[----:B------:R-:W2:Y:S06]  /*4610*/  MUFU.EX2 R236, R3 ;  /* 0x0000000300ec7308 */ /* 0x000eac0000000800 */
[C---:B------:R-:W-:Y:S08]  /*4620*/  HMMA.16816.F32 R124, R4.reuse, R16, RZ ;  /* 0x00000010047c723c */ /* 0x040ff000000018ff */
[----:B------:R-:W-:Y:S01]  /*4630*/  HMMA.16816.F32 R132, R4, R18, RZ ;  /* 0x000000120484723c */ /* 0x000fe200000018ff */
[----:B------:R-:W1:Y:S06]  /*4640*/  LDSM.16.MT88.4 R16, [R195+0x4800] ;  /* 0x00480000c310783b */ /* 0x000e6c0000004200 */
[----:B-----5:R-:W-:-:S02]  /*4650*/  F2FP.PACK_AB R4, R241, R239 ;  /* 0x000000eff104723e */ /* 0x020fc400000000ff */
[----:B------:R-:W-:Y:S02]  /*4660*/  F2FP.PACK_AB R5, R237, R235 ;  /* 0x000000ebed05723e */ /* 0x000fe400000000ff */
[----:B------:R-:W-:Y:S02]  /*4670*/  F2FP.PACK_AB R6, R240, R238 ;  /* 0x000000eef006723e */ /* 0x000fe400000000ff */
[----:B--2---:R-:W-:Y:S01]  /*4680*/  F2FP.PACK_AB R7, R236, R234 ;  /* 0x000000eaec07723e */ /* 0x004fe200000000ff */
[----:B------:R-:W-:-:S06]  /*4690*/  FFMA.FTZ R3, R131, c[0x0][0x2d0], -R2 ;  /* 0x0000b40083037a23 */ /* 0x000fcc0000010802 */
[C---:B------:R-:W-:Y:S08]  /*46a0*/  HMMA.16816.F32 R164, R4.reuse, R38, R108 ;  /* 0x0000002604a4723c */ /* 0x040ff0000000186c */
[C---:B----4-:R-:W-:Y:S01]  /*46b0*/  HMMA.16816.F32 R152, R4.reuse, R42, R104 ;  /* 0x0000002a0498723c */ /* 0x050fe20000001868 */
[----:B------:R2:W-:Y:S07]  /*46c0*/  MUFU.EX2 R184, R3 ;  /* 0x0000000300b87308 */ /* 0x0005ee0000000800 */
[C---:B------:R-:W-:Y:S08]  /*46d0*/  HMMA.16816.F32 R160, R4.reuse, R40, R96 ;  /* 0x0000002804a0723c */ /* 0x040ff00000001860 */
[C---:B------:R-:W-:Y:S08]  /*46e0*/  HMMA.16816.F32 R144, R4.reuse, R32, R92 ;  /* 0x000000200490723c */ /* 0x040ff0000000185c */
[C---:B------:R-:W-:Y:S08]  /*46f0*/  HMMA.16816.F32 R108, R4.reuse, R28, R84 ;  /* 0x0000001c046c723c */ /* 0x040ff00000001854 */
[C---:B------:R-:W-:Y:S01]  /*4700*/  HMMA.16816.F32 R104, R4.reuse, R30, R80 ;  /* 0x0000001e0468723c */ /* 0x040fe20000001850 */
[--C-:B--2---:R-:W-:Y:S01]  /*4710*/  FFMA.FTZ R3, R130, c[0x0][0x2d0], -R2.reuse ;  /* 0x0000b40082037a23 */ /* 0x104fe20000010802 */
[----:B------:R-:W-:Y:S06]  /*4720*/  LDSM.16.MT88.4 R28, [R195+0x5000] ;  /* 0x00500000c31c783b */ /* 0x000fec0000004200 */
[C---:B------:R-:W-:Y:S08]  /*4730*/  HMMA.16816.F32 R96, R4.reuse, R24, R76 ;  /* 0x000000180460723c */ /* 0x040ff0000000184c */
[C---:B------:R-:W-:Y:S01]  /*4740*/  HMMA.16816.F32 R92, R4.reuse, R26, R72 ;  /* 0x0000001a045c723c */ /* 0x040fe20000001848 */
[----:B------:R-:W2:Y:S07]  /*4750*/  LDSM.16.MT88.4 R24, [R139+0x4800] ;  /* 0x004800008b18783b */ /* 0x000eae0000004200 */
[C---:B-1----:R-:W-:Y:S08]  /*4760*/  HMMA.16816.F32 R84, R4.reuse, R22, R68 ;  /* 0x000000160454723c */ /* 0x042ff00000001844 */
[C---:B---3--:R-:W-:Y:S08]  /*4770*/  HMMA.16816.F32 R80, R4.reuse, R12, R60 ;  /* 0x0000000c0450723c */ /* 0x048ff0000000183c */
[C---:B------:R-:W-:Y:S08]  /*4780*/  HMMA.16816.F32 R68, R4.reuse, R8, R48 ;  /* 0x000000080444723c */ /* 0x040ff00000001830 */
[C---:B------:R-:W-:Y:S01]  /*4790*/  HMMA.16816.F32 R60, R4.reuse, R10, R52 ;  /* 0x0000000a043c723c */ /* 0x040fe20000001834 */
[----:B------:R-:W1:Y:S01]  /*47a0*/  LDSM.16.MT88.4 R8, [R138+0x4800] ;  /* 0x004800008a08783b */ /* 0x000e620000004200 */
[----:B------:R3:W4:Y:S06]  /*47b0*/  MUFU.EX2 R183, R3 ;  /* 0x0000000300b77308 */ /* 0x00072c0000000800 */
[----:B------:R-:W-:Y:S01]  /*47c0*/  HMMA.16816.F32 R76, R4, R14, R56 ;  /* 0x0000000e044c723c */ /* 0x000fe20000001838 */
[----:B------:R-:W5:Y:S01]  /*47d0*/  LDSM.16.MT88.4 R12, [R196+0x4800] ;  /* 0x00480000c40c783b */ /* 0x000f620000004200 */
[----:B---3--:R-:W-:-:S04]  /*47e0*/  FFMA.FTZ R3, R136, c[0x0][0x2d0], -R2 ;  /* 0x0000b40088037a23 */ /* 0x008fc80000010802 */
[----:B------:R3:W-:Y:S02]  /*47f0*/  MUFU.EX2 R182, R3 ;  /* 0x0000000300b67308 */ /* 0x0007e40000000800 */
[C---:B------:R-:W-:Y:S08]  /*4800*/  HMMA.16816.F32 R52, R4.reuse, R16, R116 ;  /* 0x000000100434723c */ /* 0x040ff00000001874 */
[----:B------:R-:W-:Y:S01]  /*4810*/  HMMA.16816.F32 R56, R4, R18, R120 ;  /* 0x000000120438723c */ /* 0x000fe20000001878 */
[----:B------:R-:W1:Y:S01]  /*4820*/  LDSM.16.MT88.4 R16, [R195+0x1000] ;  /* 0x00100000c310783b */ /* 0x000e620000004200 */
[----:B---3--:R-:W-:-:S04]  /*4830*/  FFMA.FTZ R3, R137, c[0x0][0x2d0], -R2 ;  /* 0x0000b40089037a23 */ /* 0x008fc80000010802 */
[----:B------:R3:W-:Y:S02]  /*4840*/  MUFU.EX2 R216, R3 ;  /* 0x0000000300d87308 */ /* 0x0007e40000000800 */
[----:B------:R-:W-:Y:S01]  /*4850*/  HMMA.16816.F32 R168, R4, R36, R112 ;  /* 0x0000002404a8723c */ /* 0x000fe20000001870 */
[----:B---3--:R-:W-:-:S05]  /*4860*/  FFMA.FTZ R3, R102, c[0x0][0x2d0], -R0 ;  /* 0x0000b40066037a23 */ /* 0x008fca0000010800 */
[----:B------:R3:W-:Y:S02]  /*4870*/  MUFU.EX2 R181, R3 ;  /* 0x0000000300b57308 */ /* 0x0007e40000000800 */
[----:B------:R-:W-:Y:S01]  /*4880*/  HMMA.16816.F32 R112, R4, R34, R88 ;  /* 0x000000220470723c */ /* 0x000fe20000001858 */
[----:B------:R-:W1:Y:S01]  /*4890*/  LDSM.16.MT88.4 R32, [R196+0x1000] ;  /* 0x00100000c420783b */ /* 0x000e620000004200 */
[----:B---3--:R-:W-:-:S04]  /*48a0*/  FFMA.FTZ R3, R103, c[0x0][0x2d0], -R0 ;  /* 0x0000b40067037a23 */ /* 0x008fc80000010800 */
[----:B------:R3:W1:Y:S02]  /*48b0*/  MUFU.EX2 R180, R3 ;  /* 0x0000000300b47308 */ /* 0x0006640000000800 */
[----:B------:R-:W-:Y:S01]  /*48c0*/  HMMA.16816.F32 R88, R4, R20, R64 ;  /* 0x000000140458723c */ /* 0x000fe20000001840 */
[----:B------:R-:W-:Y:S01]  /*48d0*/  LDSM.16.MT88.4 R20, [R139+0x3000] ;  /* 0x003000008b14783b */ /* 0x000fe20000004200 */
[----:B---3--:R-:W-:-:S04]  /*48e0*/  FFMA.FTZ R3, R128, c[0x0][0x2d0], -R0 ;  /* 0x0000b40080037a23 */ /* 0x008fc80000010800 */
[----:B------:R3:W-:Y:S02]  /*48f0*/  MUFU.EX2 R103, R3 ;  /* 0x0000000300677308 */ /* 0x0007e40000000800 */
[C---:B--2---:R-:W-:Y:S01]  /*4900*/  HMMA.16816.F32 R48, R4.reuse, R24, R124 ;  /* 0x000000180430723c */ /* 0x044fe2000000187c */
[----:B------:R-:W-:Y:S07]  /*4910*/  LDSM.16.MT88.4 R124, [R196+0x1800] ;  /* 0x00180000c47c783b */ /* 0x000fee0000004200 */
[----:B------:R-:W-:Y:S01]  /*4920*/  HMMA.16816.F32 R40, R4, R26, R132 ;  /* 0x0000001a0428723c */ /* 0x000fe20000001884 */
[----:B------:R-:W2:Y:S01]  /*4930*/  LDSM.16.MT88.4 R24, [R139+0x1000] ;  /* 0x001000008b18783b */ /* 0x000ea20000004200 */
[----:B---3--:R-:W-:-:S06]  /*4940*/  FFMA.FTZ R3, R129, c[0x0][0x2d0], -R0 ;  /* 0x0000b40081037a23 */ /* 0x008fcc0000010800 */
[C---:B-1----:R-:W-:Y:S01]  /*4950*/  HMMA.16816.F32 R72, R4.reuse, R8, R148 ;  /* 0x000000080448723c */ /* 0x042fe20000001894 */
[----:B------:R-:W1:Y:S07]  /*4960*/  MUFU.EX2 R102, R3 ;  /* 0x0000000300667308 */ /* 0x000e6e0000000800 */
[C---:B------:R-:W-:Y:S01]  /*4970*/  HMMA.16816.F32 R64, R4.reuse, R10, R156 ;  /* 0x0000000a0440723c */ /* 0x040fe2000000189c */
[----:B------:R-:W3:Y:S07]  /*4980*/  LDSM.16.MT88.4 R8, [R195+0x3000] ;  /* 0x00300000c308783b */ /* 0x000eee0000004200 */
[C---:B-----5:R-:W-:Y:S08]  /*4990*/  HMMA.16816.F32 R36, R4.reuse, R12, R44 ;  /* 0x0000000c0424723c */ /* 0x060ff0000000182c */
[----:B------:R-:W-:Y:S01]  /*49a0*/  HMMA.16816.F32 R44, R4, R14, R140 ;  /* 0x0000000e042c723c */ /* 0x000fe2000000188c */
[----:B------:R-:W-:Y:S06]  /*49b0*/  LDSM.16.MT88.4 R12, [R138+0x1000] ;  /* 0x001000008a0c783b */ /* 0x000fec0000004200 */
[----:B----4-:R-:W-:-:S02]  /*49c0*/  F2FP.PACK_AB R4, R183, R184 ;  /* 0x000000b8b704723e */ /* 0x010fc400000000ff */
[----:B------:R-:W-:Y:S02]  /*49d0*/  F2FP.PACK_AB R5, R180, R181 ;  /* 0x000000b5b405723e */ /* 0x000fe400000000ff */
[----:B------:R-:W-:Y:S02]  /*49e0*/  F2FP.PACK_AB R6, R216, R182 ;  /* 0x000000b6d806723e */ /* 0x000fe400000000ff */
[----:B-1----:R-:W-:-:S07]  /*49f0*/  F2FP.PACK_AB R7, R102, R103 ;  /* 0x000000676607723e */ /* 0x002fce00000000ff */
[C---:B------:R-:W-:Y:S08]  /*4a00*/  HMMA.16816.F32 R208, R4.reuse, R16, R168 ;  /* 0x0000001004d0723c */ /* 0x040ff000000018a8 */
[C---:B------:R-:W-:Y:S01]  /*4a10*/  HMMA.16816.F32 R176, R4.reuse, R18, R164 ;  /* 0x0000001204b0723c */ /* 0x040fe200000018a4 */
[----:B------:R-:W1:Y:S07]  /*4a20*/  LDSM.16.MT88.4 R16, [R196+0x3000] ;  /* 0x00300000c410783b */ /* 0x000e6e0000004200 */
[C---:B------:R-:W-:Y:S07]  /*4a30*/  HMMA.16816.F32 R168, R4.reuse, R34, R112 ;  /* 0x0000002204a8723c */ /* 0x040fee0000001870 */
[----:B------:R-:W-:Y:S01]  /*4a40*/  IMAD.IADD R115, R193, 0x1, R195 ;  /* 0x00000001c1737824 */ /* 0x000fe200078e02c3 */
[----:B--2---:R-:W-:Y:S01]  /*4a50*/  HMMA.16816.F32 R204, R4, R24, R160 ;  /* 0x0000001804cc723c */ /* 0x004fe200000018a0 */
[----:B------:R-:W-:-:S03]  /*4a60*/  FFMA.FTZ R3, R202, c[0x0][0x2d0], -R2 ;  /* 0x0000b400ca037a23 */ /* 0x000fc60000010802 */
[----:B------:R-:W-:Y:S04]  /*4a70*/  LDSM.16.MT88.4 R116, [R115+0x1800] ;  /* 0x001800007374783b */ /* 0x000fe80000004200 */
[C---:B------:R-:W-:Y:S01]  /*4a80*/  HMMA.16816.F32 R172, R4.reuse, R26, R152 ;  /* 0x0000001a04ac723c */ /* 0x040fe20000001898 */
[----:B------:R-:W2:Y:S07]  /*4a90*/  LDSM.16.MT88.4 R24, [R138+0x3000] ;  /* 0x003000008a18783b */ /* 0x000eae0000004200 */
[C---:B---3--:R-:W-:Y:S08]  /*4aa0*/  HMMA.16816.F32 R160, R4.reuse, R8, R96 ;  /* 0x0000000804a0723c */ /* 0x048ff00000001860 */
[----:B------:R-:W-:Y:S01]  /*4ab0*/  HMMA.16816.F32 R152, R4, R10, R92 ;  /* 0x0000000a0498723c */ /* 0x000fe2000000185c */
[----:B------:R-:W3:Y:S01]  /*4ac0*/  LDSM.16.MT88.4 R8, [R115+0x5000] ;  /* 0x005000007308783b */ /* 0x000ee20000004200 */
[----:B------:R-:W-:-:S05]  /*4ad0*/  IMAD.IADD R202, R193, 0x1, R196 ;  /* 0x00000001c1ca7824 */ /* 0x000fca00078e02c4 */
[----:B------:R-:W-:Y:S01]  /*4ae0*/  LDSM.16.MT88.4 R132, [R202+0x1800] ;  /* 0x00180000ca84783b */ /* 0x000fe20000004200 */
[C---:B------:R-:W-:Y:S08]  /*4af0*/  HMMA.16816.F32 R120, R4.reuse, R32, R144 ;  /* 0x000000200478723c */ /* 0x040ff00000001890 */
[C---:B-1----:R-:W-:Y:S01]  /*4b00*/  HMMA.16816.F32 R144, R4.reuse, R16, R80 ;  /* 0x000000100490723c */ /* 0x042fe20000001850 */
[----:B------:R-:W-:Y:S07]  /*4b10*/  LDSM.16.MT88.4 R80, [R115+0x5800] ;  /* 0x005800007350783b */ /* 0x000fee0000004200 */
[C---:B------:R-:W-:Y:S01]  /*4b20*/  HMMA.16816.F32 R140, R4.reuse, R18, R76 ;  /* 0x00000012048c723c */ /* 0x040fe2000000184c */
[----:B------:R-:W1:Y:S07]  /*4b30*/  LDSM.16.MT88.4 R16, [R202+0x5000] ;  /* 0x00500000ca10783b */ /* 0x000e6e0000004200 */
[C---:B------:R-:W-:Y:S01]  /*4b40*/  HMMA.16816.F32 R128, R4.reuse, R12, R108 ;  /* 0x0000000c0480723c */ /* 0x040fe2000000186c */
[----:B------:R-:W-:Y:S07]  /*4b50*/  LDSM.16.MT88.4 R108, [R195+0x1800] ;  /* 0x00180000c36c783b */ /* 0x000fee0000004200 */
[C---:B------:R-:W-:Y:S01]  /*4b60*/  HMMA.16816.F32 R164, R4.reuse, R14, R104 ;  /* 0x0000000e04a4723c */ /* 0x040fe20000001868 */
[----:B------:R-:W4:Y:S07]  /*4b70*/  LDSM.16.MT88.4 R12, [R196+0x5000] ;  /* 0x00500000c40c783b */ /* 0x000f2e0000004200 */
[C---:B------:R-:W-:Y:S01]  /*4b80*/  HMMA.16816.F32 R148, R4.reuse, R22, R84 ;  /* 0x000000160494723c */ /* 0x040fe20000001854 */
[----:B------:R5:W-:Y:S07]  /*4b90*/  MUFU.EX2 R23, R3 ;  /* 0x0000000300177308 */ /* 0x000bee0000000800 */
[----:B------:R-:W-:Y:S01]  /*4ba0*/  HMMA.16816.F32 R156, R4, R20, R88 ;  /* 0x00000014049c723c */ /* 0x000fe20000001858 */
[----:B------:R-:W-:Y:S01]  /*4bb0*/  LDSM.16.MT88.4 R88, [R196+0x5800] ;  /* 0x00580000c458783b */ /* 0x000fe20000004200 */
[----:B-----5:R-:W-:-:S04]  /*4bc0*/  FFMA.FTZ R3, R212, c[0x0][0x2d0], -R2 ;  /* 0x0000b400d4037a23 */ /* 0x020fc80000010802 */
[----:B------:R5:W1:Y:S02]  /*4bd0*/  MUFU.EX2 R22, R3 ;  /* 0x0000000300167308 */ /* 0x000a640000000800 */
[----:B--2---:R-:W-:Y:S01]  /*4be0*/  HMMA.16816.F32 R136, R4, R24, R68 ;  /* 0x000000180488723c */ /* 0x004fe20000001844 */
[--C-:B-----5:R-:W-:Y:S02]  /*4bf0*/  FFMA.FTZ R3, R217, c[0x0][0x2d0], -R2.reuse ;  /* 0x0000b400d9037a23 */ /* 0x120fe40000010802 */
[----:B------:R-:W-:-:S05]  /*4c00*/  FFMA.FTZ R2, R220, c[0x0][0x2d0], -R2 ;  /* 0x0000b400dc027a23 */ /* 0x000fca0000010802 */
[C---:B------:R-:W-:Y:S01]  /*4c10*/  HMMA.16816.F32 R32, R4.reuse, R26, R60 ;  /* 0x0000001a0420723c */ /* 0x040fe2000000183c */
[----:B------:R2:W-:Y:S07]  /*4c20*/  MUFU.EX2 R20, R2 ;  /* 0x0000000200147308 */ /* 0x0005ee0000000800 */
[----:B---3--:R-:W-:Y:S01]  /*4c30*/  HMMA.16816.F32 R24, R4, R10, R40 ;  /* 0x0000000a0418723c */ /* 0x008fe20000001828 */
[----:B------:R-:W3:Y:S01]  /*4c40*/  LDSM.16.MT88.4 R40, [R195+0x3800] ;  /* 0x00380000c328783b */ /* 0x000ee20000004200 */
[----:B--2---:R-:W-:-:S04]  /*4c50*/  FFMA.FTZ R2, R185, c[0x0][0x2d0], -R0 ;  /* 0x0000b400b9027a23 */ /* 0x004fc80000010800 */
[----:B------:R2:W-:Y:S02]  /*4c60*/  MUFU.EX2 R10, R2 ;  /* 0x00000002000a7308 */ /* 0x0005e40000000800 */
[----:B------:R-:W-:Y:S01]  /*4c70*/  HMMA.16816.F32 R76, R4, R8, R48 ;  /* 0x00000008044c723c */ /* 0x000fe20000001830 */
[----:B------:R5:W1:Y:S01]  /*4c80*/  LDSM.16.MT88.4 R48, [R115+0x3800] ;  /* 0x003800007330783b */ /* 0x000a620000004200 */
[----:B--2---:R-:W-:-:S04]  /*4c90*/  FFMA.FTZ R2, R201, c[0x0][0x2d0], -R0 ;  /* 0x0000b400c9027a23 */ /* 0x004fc80000010800 */
[----:B------:R2:W1:Y:S08]  /*4ca0*/  MUFU.EX2 R9, R2 ;  /* 0x0000000200097308 */ /* 0x0004700000000800 */
[----:B------:R-:W1:Y:S01]  /*4cb0*/  MUFU.EX2 R21, R3 ;  /* 0x0000000300157308 */ /* 0x000e620000000800 */
[--C-:B--2---:R-:W-:Y:S02]  /*4cc0*/  FFMA.FTZ R2, R186, c[0x0][0x2d0], -R0.reuse ;  /* 0x0000b400ba027a23 */ /* 0x104fe40000010800 */
[----:B------:R-:W-:-:S05]  /*4cd0*/  FFMA.FTZ R0, R203, c[0x0][0x2d0], -R0 ;  /* 0x0000b400cb007a23 */ /* 0x000fca0000010800 */
[----:B------:R2:W-:Y:S08]  /*4ce0*/  MUFU.EX2 R8, R2 ;  /* 0x0000000200087308 */ /* 0x0005f00000000800 */
[----:B------:R1:W1:Y:S01]  /*4cf0*/  MUFU.EX2 R3, R0 ;  /* 0x0000000000037308 */ /* 0x0002620000000800 */
[----:B--2---:R-:W-:-:S04]  /*4d00*/  FADD.FTZ R2, R249, R247 ;  /* 0x000000f7f9027221 */ /* 0x004fc80000010000 */
[----:B------:R-:W-:Y:S02]  /*4d10*/  FADD.FTZ R2, R246, R2 ;  /* 0x00000002f6027221 */ /* 0x000fe40000010000 */
[----:B-1----:R-:W-:-:S04]  /*4d20*/  FADD.FTZ R0, R244, R243 ;  /* 0x000000f3f4007221 */ /* 0x002fc80000010000 */
[----:B------:R-:W-:Y:S01]  /*4d30*/  FADD.FTZ R0, R242, R0 ;  /* 0x00000000f2007221 */ /* 0x000fe20000010000 */
[----:B------:R-:W-:Y:S01]  /*4d40*/  HMMA.16816.F32 R68, R4, R28, R52 ;  /* 0x0000001c0444723c */ /* 0x000fe20000001834 */
[----:B------:R-:W-:Y:S02]  /*4d50*/  FADD.FTZ R2, R248, R2 ;  /* 0x00000002f8027221 */ /* 0x000fe40000010000 */
[----:B------:R-:W-:Y:S02]  /*4d60*/  FADD.FTZ R0, R245, R0 ;  /* 0x00000000f5007221 */ /* 0x000fe40000010000 */
[----:B------:R-:W-:-:S03]  /*4d70*/  FADD.FTZ R2, R239, R2 ;  /* 0x00000002ef027221 */ /* 0x000fc60000010000 */
[----:B------:R-:W-:Y:S01]  /*4d80*/  HMMA.16816.F32 R92, R4, R16, R72 ;  /* 0x00000010045c723c */ /* 0x000fe20000001848 */
[----:B------:R-:W-:Y:S01]  /*4d90*/  LDSM.16.MT88.4 R72, [R195+0x5800] ;  /* 0x00580000c348783b */ /* 0x000fe20000004200 */
[----:B------:R-:W-:-:S06]  /*4da0*/  FADD.FTZ R0, R235, R0 ;  /* 0x00000000eb007221 */ /* 0x000fcc0000010000 */
[----:B------:R-:W-:Y:S01]  /*4db0*/  HMMA.16816.F32 R28, R4, R30, R56 ;  /* 0x0000001e041c723c */ /* 0x000fe20000001838 */
[----:B------:R-:W1:Y:S01]  /*4dc0*/  LDSM.16.MT88.4 R56, [R196+0x3800] ;  /* 0x00380000c438783b */ /* 0x000e620000004200 */
[----:B------:R-:W-:-:S06]  /*4dd0*/  FADD.FTZ R2, R241, R2 ;  /* 0x00000002f1027221 */ /* 0x000fcc0000010000 */
[----:B----4-:R-:W-:Y:S01]  /*4de0*/  HMMA.16816.F32 R84, R4, R12, R36 ;  /* 0x0000000c0454723c */ /* 0x010fe20000001824 */
[----:B------:R-:W-:-:S07]  /*4df0*/  FADD.FTZ R0, R237, R0 ;  /* 0x00000000ed007221 */ /* 0x000fce0000010000 */
[C---:B------:R-:W-:Y:S01]  /*4e00*/  HMMA.16816.F32 R16, R4.reuse, R18, R64 ;  /* 0x000000120410723c */ /* 0x040fe20000001840 */
[----:B------:R-:W2:Y:S07]  /*4e10*/  LDSM.16.MT88.4 R64, [R202+0x3800] ;  /* 0x00380000ca40783b */ /* 0x000eae0000004200 */
[----:B------:R-:W-:Y:S01]  /*4e20*/  HMMA.16816.F32 R12, R4, R14, R44 ;  /* 0x0000000e040c723c */ /* 0x000fe2000000182c */
[----:B------:R-:W4:Y:S01]  /*4e30*/  LDSM.16.MT88.4 R4, [R202+0x5800] ;  /* 0x00580000ca04783b */ /* 0x000f220000004200 */
[----:B------:R-:W-:-:S02]  /*4e40*/  FADD.FTZ R2, R238, R2 ;  /* 0x00000002ee027221 */ /* 0x000fc40000010000 */
[----:B------:R-:W-:Y:S02]  /*4e50*/  FADD.FTZ R0, R234, R0 ;  /* 0x00000000ea007221 */ /* 0x000fe40000010000 */
[----:B------:R-:W-:Y:S02]  /*4e60*/  FADD.FTZ R2, R240, R2 ;  /* 0x00000002f0027221 */ /* 0x000fe40000010000 */
[----:B------:R-:W-:Y:S02]  /*4e70*/  FADD.FTZ R0, R236, R0 ;  /* 0x00000000ec007221 */ /* 0x000fe40000010000 */
[----:B------:R-:W-:Y:S02]  /*4e80*/  FADD.FTZ R2, R184, R2 ;  /* 0x00000002b8027221 */ /* 0x000fe40000010000 */
[----:B------:R-:W-:Y:S02]  /*4e90*/  FADD.FTZ R0, R181, R0 ;  /* 0x00000000b5007221 */ /* 0x000fe40000010000 */
[----:B------:R-:W-:-:S02]  /*4ea0*/  FADD.FTZ R2, R183, R2 ;  /* 0x00000002b7027221 */ /* 0x000fc40000010000 */
[----:B------:R-:W-:Y:S02]  /*4eb0*/  FADD.FTZ R0, R180, R0 ;  /* 0x00000000b4007221 */ /* 0x000fe40000010000 */
[----:B------:R-:W-:Y:S02]  /*4ec0*/  FADD.FTZ R2, R182, R2 ;  /* 0x00000002b6027221 */ /* 0x000fe40000010000 */
[----:B------:R-:W-:Y:S01]  /*4ed0*/  FADD.FTZ R0, R103, R0 ;  /* 0x0000000067007221 */ /* 0x000fe20000010000 */
[----:B------:R-:W-:Y:S01]  /*4ee0*/  ISETP.GE.AND P0, PT, R197, 0x3, PT ;  /* 0x00000003c500780c */ /* 0x000fe20003f06270 */
[----:B------:R-:W-:Y:S02]  /*4ef0*/  FADD.FTZ R216, R216, R2 ;  /* 0x00000002d8d87221 */ /* 0x000fe40000010000 */
[----:B------:R-:W-:Y:S01]  /*4f00*/  FADD.FTZ R217, R102, R0 ;  /* 0x0000000066d97221 */ /* 0x000fe20000010000 */
[----:B------:R-:W-:Y:S01]  /*4f10*/  F2FP.PACK_AB R96, R22, R23 ;  /* 0x000000171660723e */ /* 0x000fe200000000ff */
[----:B------:R-:W-:Y:S01]  /*4f20*/  FADD.FTZ R216, R23, R216 ;  /* 0x000000d817d87221 */ /* 0x000fe20000010000 */
[----:B------:R-:W-:Y:S01]  /*4f30*/  F2FP.PACK_AB R97, R9, R10 ;  /* 0x0000000a0961723e */ /* 0x000fe200000000ff */
[----:B------:R-:W-:Y:S01]  /*4f40*/  FADD.FTZ R217, R10, R217 ;  /* 0x000000d90ad97221 */ /* 0x000fe20000010000 */
[----:B------:R-:W-:-:S02]  /*4f50*/  F2FP.PACK_AB R98, R20, R21 ;  /* 0x000000151462723e */ /* 0x000fc400000000ff */
[----:B------:R-:W-:Y:S01]  /*4f60*/  F2FP.PACK_AB R99, R3, R8 ;  /* 0x000000080363723e */ /* 0x000fe200000000ff */
[----:B------:R-:W-:Y:S02]  /*4f70*/  FADD.FTZ R216, R22, R216 ;  /* 0x000000d816d87221 */ /* 0x000fe40000010000 */
[----:B------:R-:W-:Y:S01]  /*4f80*/  FADD.FTZ R217, R9, R217 ;  /* 0x000000d909d97221 */ /* 0x000fe20000010000 */
[----:B------:R-:W-:Y:S01]  /*4f90*/  BSSY B0, `(.L_x_1242) ;  /* 0x000006e000007945 */ /* 0x000fe20003800000 */
[----:B------:R-:W-:Y:S02]  /*4fa0*/  FADD.FTZ R216, R21, R216 ;  /* 0x000000d815d87221 */ /* 0x000fe40000010000 */
[----:B------:R-:W-:Y:S01]  /*4fb0*/  HMMA.16816.F32 R104, R96, R108, R208 ;  /* 0x0000006c6068723c */ /* 0x000fe200000018d0 */
[----:B------:R-:W-:Y:S02]  /*4fc0*/  FADD.FTZ R217, R8, R217 ;  /* 0x000000d908d97221 */ /* 0x000fe40000010000 */
[----:B------:R-:W-:-:S05]  /*4fd0*/  FADD.FTZ R216, R20, R216 ;  /* 0x000000d814d87221 */ /* 0x000fca0000010000 */
[----:B-----5:R-:W-:Y:S01]  /*4fe0*/  HMMA.16816.F32 R112, R96, R116, R204 ;  /* 0x000000746070723c */ /* 0x020fe200000018cc */
[----:B------:R-:W-:-:S07]  /*4ff0*/  FADD.FTZ R217, R3, R217 ;  /* 0x000000d903d97221 */ /* 0x000fce0000010000 */
[C---:B------:R-:W-:Y:S08]  /*5000*/  HMMA.16816.F32 R120, R96.reuse, R124, R120 ;  /* 0x0000007c6078723c */ /* 0x040ff00000001878 */
[C---:B------:R-:W-:Y:S08]  /*5010*/  HMMA.16816.F32 R128, R96.reuse, R132, R128 ;  /* 0x000000846080723c */ /* 0x040ff00000001880 */
[C---:B---3--:R-:W-:Y:S08]  /*5020*/  HMMA.16816.F32 R36, R96.reuse, R40, R160 ;  /* 0x000000286024723c */ /* 0x048ff000000018a0 */
[C---:B------:R-:W-:Y:S08]  /*5030*/  HMMA.16816.F32 R44, R96.reuse, R48, R156 ;  /* 0x00000030602c723c */ /* 0x040ff0000000189c */
[C---:B-1----:R-:W-:Y:S08]  /*5040*/  HMMA.16816.F32 R52, R96.reuse, R56, R144 ;  /* 0x000000386034723c */ /* 0x042ff00000001890 */
[C---:B--2---:R-:W-:Y:S08]  /*5050*/  HMMA.16816.F32 R60, R96.reuse, R64, R136 ;  /* 0x00000040603c723c */ /* 0x044ff00000001888 */
        /* <DEDUP_REMOVED lines=16> */
[----:B------:R-:W-:Y:S07]  /*5160*/  @!UPT UIADD3 URZ, URZ, URZ, URZ ;  /* 0x0000003f3f3ff290 */ /* 0x000fee000fffe03f */
[----:B------:R-:W-:Y:S11]  /*5170*/  @!P0 BRA `(.L_x_1243) ;  /* 0x000004f000008947 */ /* 0x000ff60003800000 */
[----:B------:R-:W-:Y:S02]  /*5180*/  IMAD R199, R197, 0x40, R228 ;  /* 0x00000040c5c77824 */ /* 0x000fe400078e02e4 */
[----:B------:R-:W-:-:S03]  /*5190*/  IMAD.MOV.U32 R198, RZ, RZ, RZ ;  /* 0x000000ffffc67224 */ /* 0x000fc600078e00ff */
        /* <DEDUP_REMOVED lines=10> */
[----:B------:R-:W-:Y:S01]  /*5240*/  SHF.R.S32.HI R11, RZ, 0x1f, R214 ;  /* 0x0000001fff0b7819 */ /* 0x000fe200000114d6 */
[----:B------:R-:W-:Y:S01]  /*5250*/  IMAD.SHL.U32 R18, R214, 0x2, RZ ;  /* 0x00000002d6127824 */ /* 0x000fe200078e00ff */
[----:B------:R-:W-:Y:S01]  /*5260*/  SHF.R.S32.HI R28, RZ, 0x1f, R213 ;  /* 0x0000001fff1c7819 */ /* 0x000fe200000114d5 */
[----:B------:R-:W-:Y:S01]  /*5270*/  IMAD R199, R0, c[0x0][0x2b8], R199 ;  /* 0x0000ae0000c77a24 */ /* 0x000fe200078e02c7 */
[----:B------:R-:W-:Y:S01]  /*5280*/  SHF.L.U64.HI R15, R214, 0x1, R11 ;  /* 0x00000001d60f7819 */ /* 0x000fe2000001020b */
[----:B------:R-:W-:Y:S01]  /*5290*/  IMAD.SHL.U32 R17, R213, 0x2, RZ ;  /* 0x00000002d5117824 */ /* 0x000fe200078e00ff */
[----:B------:R-:W-:Y:S01]  /*52a0*/  SHF.R.S32.HI R11, RZ, 0x1f, R200 ;  /* 0x0000001fff0b7819 */ /* 0x000fe200000114c8 */
[----:B------:R-:W-:Y:S01]  /*52b0*/  IMAD.SHL.U32 R16, R200, 0x2, RZ ;  /* 0x00000002c8107824 */ /* 0x000fe200078e00ff */
[----:B------:R-:W-:-:S02]  /*52c0*/  SHF.R.S32.HI R0, RZ, 0x1f, R199 ;  /* 0x0000001fff007819 */ /* 0x000fc400000114c7 */
[----:B------:R-:W-:Y:S02]  /*52d0*/  SHF.L.U64.HI R14, R213, 0x1, R28 ;  /* 0x00000001d50e7819 */ /* 0x000fe4000001021c */
[----:B------:R-:W-:Y:S01]  /*52e0*/  SHF.L.U64.HI R13, R200, 0x1, R11 ;  /* 0x00000001c80d7819 */ /* 0x000fe2000001020b */
[----:B------:R-:W-:-:S04]  /*52f0*/  IMAD R0, R0, c[0x0][0x1e0], RZ ;  /* 0x0000780000007a24 */ /* 0x000fc800078e02ff */
[C---:B------:R-:W-:Y:S02]  /*5300*/  IMAD R0, R199.reuse, c[0x0][0x1e4], R0 ;  /* 0x00007900c7007a24 */ /* 0x040fe400078e0200 */
[----:B-1----:R-:W-:-:S04]  /*5310*/  IMAD.WIDE.U32 R2, R199, c[0x0][0x1e0], RZ ;  /* 0x00007800c7027a25 */ /* 0x002fc800078e00ff */
[----:B------:R-:W-:Y:S01]  /*5320*/  IMAD.IADD R3, R3, 0x1, R0 ;  /* 0x0000000103037824 */ /* 0x000fe200078e0200 */
[----:B--2---:R-:W-:-:S03]  /*5330*/  SHF.R.S32.HI R5, RZ, 0x1f, R198 ;  /* 0x0000001fff057819 */ /* 0x004fc600000114c6 */
[----:B------:R-:W-:-:S04]  /*5340*/  IMAD.WIDE.U32 R2, R198, c[0x0][0x1f0], R2 ;  /* 0x00007c00c6027a25 */ /* 0x000fc800078e0002 */
[----:B------:R-:W-:Y:S01]  /*5350*/  IMAD R5, R5, c[0x0][0x1f0], RZ ;  /* 0x00007c0005057a24 */ /* 0x000fe200078e02ff */
[----:B------:R-:W-:-:S03]  /*5360*/  IADD3 R0, P0, R222, R2, RZ ;  /* 0x00000002de007210 */ /* 0x000fc60007f1e0ff */
[----:B------:R-:W-:-:S05]  /*5370*/  IMAD R5, R198, c[0x0][0x1f4], R5 ;  /* 0x00007d00c6057a24 */ /* 0x000fca00078e0205 */
[----:B------:R-:W-:Y:S02]  /*5380*/  IADD3.X R5, R229, R3, R5, P0, !PT ;  /* 0x00000003e5057210 */ /* 0x000fe400007fe405 */
[----:B------:R-:W-:-:S04]  /*5390*/  LEA R12, P0, R0, c[0x0][0x1c8], 0x1 ;  /* 0x00007200000c7a11 */ /* 0x000fc800078008ff */
[----:B------:R-:W-:Y:S01]  /*53a0*/  LEA.HI.X R5, R0, c[0x0][0x1cc], R5, 0x1, P0 ;  /* 0x0000730000057a11 */ /* 0x000fe200000f0c05 */
[----:B------:R-:W-:Y:S06]  /*53b0*/  BRA.DIV ~URZ, `(.L_x_1244) ;  /* 0x00009da27f007947 */ /* 0x000fec000b800000 */
[----:B------:R1:W2:Y:S02]  /*53c0*/  SHFL.IDX PT, R4, R5, RZ, 0x181f ;  /* 0x00181fff05047589 */ /* 0x0002a400000e0000 */
.L_x_1309:
        /* <DEDUP_REMOVED lines=21> */
.L_x_1310:
        /* <DEDUP_REMOVED lines=21> */
.L_x_1243:
[----:B------:R-:W-:Y:S05]  /*5670*/  BSYNC B0 ;  /* 0x0000000000007941 */ /* 0x000fea0003800000 */
.L_x_1242:
[----:B------:R-:W2:Y:S01]  /*5680*/  LDL R0, [R1+0x4] ;  /* 0x0000040001007983 */ /* 0x000ea20000100800 */
[----:B-1----:R-:W-:Y:S01]  /*5690*/  IMAD.MOV.U32 R3, RZ, RZ, c[0x0][0x2ac] ;  /* 0x0000ab00ff037624 */ /* 0x002fe200078e00ff */
[----:B------:R-:W-:Y:S01]  /*56a0*/  IADD3 R197, R197, -0x2, RZ ;  /* 0xfffffffec5c57810 */ /* 0x000fe20007ffe0ff */
[----:B------:R-:W-:Y:S01]  /*56b0*/  IMAD.MOV.U32 R211, RZ, RZ, RZ ;  /* 0x000000ffffd37224 */ /* 0x000fe200078e00ff */
[----:B------:R-:W0:Y:S01]  /*56c0*/  LDGDEPBAR ;  /* 0x00000000000079af */ /* 0x000e220000000000 */
[----:B------:R-:W-:-:S02]  /*56d0*/  IMAD R3, R3, c[0x0][0x1d0], RZ ;  /* 0x0000740003037a24 */ /* 0x000fc400078e02ff */
[----:B------:R-:W-:Y:S02]  /*56e0*/  IMAD.MOV.U32 R186, RZ, RZ, 0x1 ;  /* 0x00000001ffba7424 */ /* 0x000fe400078e00ff */
[----:B--2---:R-:W-:-:S05]  /*56f0*/  @P4 IMAD.HI.U32 R2, R0, c[0x0][0x2c8], RZ ;  /* 0x0000b20000024a27 */ /* 0x004fca00078e00ff */
[----:B------:R-:W-:-:S04]  /*5700*/  @P4 SHF.R.U32.HI R0, RZ, c[0x0][0x2cc], R2 ;  /* 0x0000b300ff004a19 */ /* 0x000fc80000011602 */
[----:B------:R-:W-:-:S04]  /*5710*/  IADD3 R0, R0, -c[0x0][0x168], R3 ;  /* 0x80005a0000007a10 */ /* 0x000fc80007ffe003 */
[----:B------:R-:W-:-:S04]  /*5720*/  SHF.R.S32.HI R2, RZ, 0x1f, R0 ;  /* 0x0000001fff027819 */ /* 0x000fc80000011400 */
[----:B------:R-:W-:-:S04]  /*5730*/  LEA.HI R0, R2, R0, RZ, 0x6 ;  /* 0x0000000002007211 */ /* 0x000fc800078f30ff */
[----:B------:R-:W-:-:S04]  /*5740*/  SHF.R.S32.HI R0, RZ, 0x6, R0 ;  /* 0x00000006ff007819 */ /* 0x000fc80000011400 */
[----:B------:R-:W-:-:S04]  /*5750*/  IMNMX R220, RZ, R0, !PT ;  /* 0x00000000ffdc7217 */ /* 0x000fc80007800200 */
[----:B------:R-:W-:-:S13]  /*5760*/  ISETP.GE.AND P0, PT, R197, R220, PT ;  /* 0x000000dcc500720c */ /* 0x000fda0003f06270 */
[----:B------:R-:W-:Y:S05]  /*5770*/  @!P0 BRA `(.L_x_1246) ;  /* 0x000037d000008947 */ /* 0x000fea0003800000 */
[----:B------:R-:W-:Y:S01]  /*5780*/  IMAD.MOV.U32 R103, RZ, RZ, R100 ;  /* 0x000000ffff677224 */ /* 0x000fe200078e0064 */
[----:B------:R-:W-:Y:S01]  /*5790*/  MOV R211, RZ ;  /* 0x000000ff00d37202 */ /* 0x000fe20000000f00 */
[----:B------:R-:W-:Y:S01]  /*57a0*/  IMAD.MOV.U32 R102, RZ, RZ, R101 ;  /* 0x000000ffff667224 */ /* 0x000fe200078e0065 */
[----:B------:R-:W-:Y:S02]  /*57b0*/  MOV R186, 0x1 ;  /* 0x0000000100ba7802 */ /* 0x000fe40000000f00 */
.L_x_1255:
[----:B------:R-:W-:Y:S04]  /*57c0*/  DEPBAR.LE SB0, 0x2 ;  /* 0x000080800000791a */ /* 0x000fe80000000000 */
[----:B------:R-:W-:Y:S01]  /*57d0*/  WARPSYNC 0xffffffff ;  /* 0xffffffff00007948 */ /* 0x000fe20003800000 */
[----:B------:R-:W-:Y:S01]  /*57e0*/  BAR.SYNC.DEFER_BLOCKING 0x0 ;  /* 0x0000000000007b1d */ /* 0x000fe20000010000 */
[----:B------:R-:W-:Y:S01]  /*57f0*/  IMAD R185, R186, 0x6000, RZ ;  /* 0x00006000bab97824 */ /* 0x000fe200078e02ff */
[----:B------:R-:W-:Y:S04]  /*5800*/  ISETP.GE.AND P0, PT, R197, 0x1, PT ;  /* 0x00000001c500780c */ /* 0x000fe80003f06270 */
[----:B------:R-:W-:Y:S04]  /*5810*/  IADD3 R0, R194, R185, RZ ;  /* 0x000000b9c2007210 */ /* 0x000fe80007ffe0ff */
[----:B------:R-:W-:Y:S01]  /*5820*/  IADD3 R101, R192, R0, RZ ;  /* 0x00000000c0657210 */ /* 0x000fe20007ffe0ff */
        /* <DEDUP_REMOVED lines=12> */
[----:B------:R-:W-:Y:S01]  /*58f0*/  IMAD.SHL.U32 R31, R214, 0x2, RZ ;  /* 0x00000002d61f7824 */ /* 0x000fe200078e00ff */
[----:B------:R-:W-:Y:S01]  /*5900*/  SHF.R.S32.HI R2, RZ, 0x1f, R199 ;  /* 0x0000001fff027819 */ /* 0x000fe200000114c7 */
[----:B------:R-:W-:Y:S01]  /*5910*/  IMAD.SHL.U32 R30, R213, 0x2, RZ ;  /* 0x00000002d51e7824 */ /* 0x000fe200078e00ff */
[----:B------:R-:W-:Y:S01]  /*5920*/  SHF.R.S32.HI R20, RZ, 0x1f, R198 ;  /* 0x0000001fff147819 */ /* 0x000fe200000114c6 */
[----:B------:R-:W-:Y:S01]  /*5930*/  IMAD.SHL.U32 R29, R200, 0x2, RZ ;  /* 0x00000002c81d7824 */ /* 0x000fe200078e00ff */
[----:B------:R-:W-:Y:S01]  /*5940*/  SHF.R.S32.HI R5, RZ, 0x1f, R214 ;  /* 0x0000001fff057819 */ /* 0x000fe200000114d6 */
[----:B------:R-:W-:Y:S01]  /*5950*/  IMAD R4, R2, c[0x0][0x208], RZ ;  /* 0x0000820002047a24 */ /* 0x000fe200078e02ff */
[----:B------:R-:W-:Y:S01]  /*5960*/  SHF.R.S32.HI R6, RZ, 0x1f, R213 ;  /* 0x0000001fff067819 */ /* 0x000fe200000114d5 */
[C---:B------:R-:W-:Y:S01]  /*5970*/  IMAD.WIDE.U32 R2, R199.reuse, c[0x0][0x208], RZ ;  /* 0x00008200c7027a25 */ /* 0x040fe200078e00ff */
[----:B------:R-:W-:Y:S02]  /*5980*/  SHF.L.U64.HI R28, R214, 0x1, R5 ;  /* 0x00000001d61c7819 */ /* 0x000fe40000010205 */
[----:B------:R-:W-:Y:S01]  /*5990*/  SHF.R.S32.HI R5, RZ, 0x1f, R200 ;  /* 0x0000001fff057819 */ /* 0x000fe200000114c8 */
[----:B------:R-:W-:Y:S01]  /*59a0*/  IMAD R4, R199, c[0x0][0x20c], R4 ;  /* 0x00008300c7047a24 */ /* 0x000fe200078e0204 */
[----:B------:R-:W-:Y:S01]  /*59b0*/  SHF.L.U64.HI R23, R213, 0x1, R6 ;  /* 0x00000001d5177819 */ /* 0x000fe20000010206 */
[----:B------:R-:W-:Y:S01]  /*59c0*/  IMAD R20, R20, c[0x0][0x218], RZ ;  /* 0x0000860014147a24 */ /* 0x000fe200078e02ff */
[----:B------:R-:W-:Y:S01]  /*59d0*/  SHF.L.U64.HI R22, R200, 0x1, R5 ;  /* 0x00000001c8167819 */ /* 0x000fe20000010205 */
[----:B------:R-:W-:Y:S02]  /*59e0*/  IMAD.IADD R3, R3, 0x1, R4 ;  /* 0x0000000103037824 */ /* 0x000fe400078e0204 */
[C---:B------:R-:W-:Y:S02]  /*59f0*/  IMAD R20, R198.reuse, c[0x0][0x21c], R20 ;  /* 0x00008700c6147a24 */ /* 0x040fe400078e0214 */
[----:B------:R-:W-:Y:S05]  /*5a00*/  IMAD.WIDE.U32 R2, R198, c[0x0][0x218], R2 ;  /* 0x00008600c6027a25 */ /* 0x000fea00078e0002 */
[----:B------:R-:W-:Y:S04]  /*5a10*/  IADD3 R2, P0, R226, R2, RZ ;  /* 0x00000002e2027210 */ /* 0x000fe80007f1e0ff */
[----:B------:R-:W-:Y:S02]  /*5a20*/  IADD3.X R20, R231, R3, R20, P0, !PT ;  /* 0x00000003e7147210 */ /* 0x000fe400007fe414 */
[C---:B------:R-:W-:Y:S04]  /*5a30*/  LEA R21, P0, R2.reuse, c[0x0][0x1f8], 0x1 ;  /* 0x00007e0002157a11 */ /* 0x040fe800078008ff */
[----:B------:R-:W-:Y:S01]  /*5a40*/  LEA.HI.X R20, R2, c[0x0][0x1fc], R20, 0x1, P0 ;  /* 0x00007f0002147a11 */ /* 0x000fe200000f0c14 */
[----:B------:R-:W-:-:S06]  /*5a50*/  BRA.DIV ~URZ, `(.L_x_1249) ;  /* 0x000099b27f007947 */ /* 0x000fcc000b800000 */
[----:B------:R4:W3:Y:S02]  /*5a60*/  SHFL.IDX PT, R5, R20, RZ, 0x181f ;  /* 0x00181fff14057589 */ /* 0x0008e400000e0000 */
.L_x_1311:
[----:B------:R-:W-:-:S05]  /*5a70*/  BRA.DIV ~URZ, `(.L_x_1250) ;  /* 0x00009a027f007947 */ /* 0x000fca000b800000 */
[----:B------:R-:W5:Y:S01]  /*5a80*/  SHFL.IDX PT, R2, R21, RZ, 0x181f ;  /* 0x00181fff15027589 */ /* 0x000f6200000e0000 */
[----:B------:R-:W-:Y:S01]  /*5a90*/  ISETP.GE.AND P5, PT, R200, c[0x0][0x1d4], PT ;  /* 0x00007500c8007a0c */ /* 0x000fe20003fa6270 */
[----:B------:R-:W-:Y:S01]  /*5aa0*/  IMAD R4, R211, 0x6000, R232 ;  /* 0x00006000d3047824 */ /* 0x000fe200078e02e8 */
[----:B------:R-:W-:Y:S02]  /*5ab0*/  ISETP.GE.AND P1, PT, R213, c[0x0][0x1d4], PT ;  /* 0x00007500d5007a0c */ /* 0x000fe40003f26270 */
[C---:B-----5:R-:W-:Y:S02]  /*5ac0*/  IADD3 R12, P0, R2.reuse, R29, RZ ;  /* 0x0000001d020c7210 */ /* 0x060fe40007f1e0ff */
[----:B------:R-:W-:Y:S03]  /*5ad0*/  IADD3 R6, P6, R2, R30, RZ ;  /* 0x0000001e02067210 */ /* 0x000fe60007fde0ff */
[C---:B---3--:R-:W-:Y:S01]  /*5ae0*/  IMAD.X R13, R5.reuse, 0x1, R22, P0 ;  /* 0x00000001050d7824 */ /* 0x048fe200000e0616 */
[----:B------:R-:W-:Y:S01]  /*5af0*/  ISETP.GE.AND P0, PT, R214, c[0x0][0x1d4], PT ;  /* 0x00007500d6007a0c */ /* 0x000fe20003f06270 */
[C---:B------:R-:W-:Y:S01]  /*5b00*/  IMAD.X R7, R5.reuse, 0x1, R23, P6 ;  /* 0x0000000105077824 */ /* 0x040fe200030e0617 */
[----:B------:R-:W-:Y:S02]  /*5b10*/  IADD3 R14, P6, R2, R31, RZ ;  /* 0x0000001f020e7210 */ /* 0x000fe40007fde0ff */
[----:B------:R-:W-:Y:S01]  /*5b20*/  @!PT LDS RZ, [RZ] ;  /* 0x00000000fffff984 */ /* 0x000fe20000000800 */
[----:B------:R-:W-:Y:S01]  /*5b30*/  @!PT LDS RZ, [RZ] ;  /* 0x00000000fffff984 */ /* 0x000fe20000000800 */
[----:B------:R3:W-:Y:S03]  /*5b40*/  LDGSTS.E.BYPASS.LTC128B.128 [R4], [R12.64], !P5 ;  /* 0x000000000c047fae */ /* 0x0007e6000e901d46 */
[----:B------:R-:W-:Y:S01]  /*5b50*/  IMAD.X R15, R5, 0x1, R28, P6 ;  /* 0x00000001050f7824 */ /* 0x000fe200030e061c */
[----:B------:R3:W-:Y:S04]  /*5b60*/  LDGSTS.E.BYPASS.LTC128B.128 [R4+0x2000], [R6.64], !P1 ;  /* 0x0200000006047fae */ /* 0x0007e8000c901d46 */
[----:B------:R5:W4:Y:S04]  /*5b70*/  SHFL.IDX PT, R5, R20, 0x1, 0x181f ;  /* 0x00381f0014057f89 */ /* 0x000b2800000e0000 */
[----:B------:R2:W-:Y:S04]  /*5b80*/  LDGSTS.E.BYPASS.LTC128B.128 [R4+0x4000], [R14.64], !P0 ;  /* 0x040000000e047fae */ /* 0x0005e8000c101d46 */
[----:B------:R3:W1:Y:S01]  /*5b90*/  SHFL.IDX PT, R2, R21, 0x1, 0x181f ;  /* 0x00381f0015027f89 */ /* 0x00066200000e0000 */
[----:B----45:R-:W-:Y:S02]  /*5ba0*/  SEL R20, RZ, 0x10, P5 ;  /* 0x00000010ff147807 */ /* 0x030fe40002800000 */
[----:B--2---:R-:W-:Y:S02]  /*5bb0*/  SEL R15, RZ, 0x10, P1 ;  /* 0x00000010ff0f7807 */ /* 0x004fe40000800000 */
[----:B------:R-:W-:Y:S02]  /*5bc0*/  SEL R14, RZ, 0x10, P0 ;  /* 0x00000010ff0e7807 */ /* 0x000fe40000000000 */
.L_x_1312:
[----:B-1-3--:R-:W-:Y:S02]  /*5bd0*/  IADD3 R3, -R15, 0x10, RZ ;  /* 0x000000100f037810 */ /* 0x00afe40007ffe1ff */
[----:B------:R-:W-:Y:S02]  /*5be0*/  IADD3 R12, -R20, 0x10, RZ ;  /* 0x00000010140c7810 */ /* 0x000fe40007ffe1ff */
[----:B------:R-:W-:Y:S02]  /*5bf0*/  IADD3 R6, -R14, 0x10, RZ ;  /* 0x000000100e067810 */ /* 0x000fe40007ffe1ff */
[----:B------:R-:W-:Y:S02]  /*5c00*/  LOP3.LUT R7, R3, 0xf, RZ, 0xc0, !PT ;  /* 0x0000000f03077812 */ /* 0x000fe400078ec0ff */
[----:B------:R-:W-:Y:S02]  /*5c10*/  LOP3.LUT R12, R12, 0xf, RZ, 0xc0, !PT ;  /* 0x0000000f0c0c7812 */ /* 0x000fe400078ec0ff */
[----:B------:R-:W-:Y:S02]  /*5c20*/  LOP3.LUT R3, R6, 0xf, RZ, 0xc0, !PT ;  /* 0x0000000f06037812 */ /* 0x000fe400078ec0ff */
[-C--:B------:R-:W-:Y:S02]  /*5c30*/  IADD3 R6, P6, P5, R7, R2.reuse, R30 ;  /* 0x0000000207067210 */ /* 0x080fe40007dde01e */
[-C--:B------:R-:W-:Y:S02]  /*5c40*/  IADD3 R12, P1, P0, R12, R2.reuse, R29 ;  /* 0x000000020c0c7210 */ /* 0x080fe4000783e01d */
[-C--:B------:R-:W-:Y:S02]  /*5c50*/  IADD3.X R7, RZ, R5.reuse, R23, P6, P5 ;  /* 0x00000005ff077210 */ /* 0x080fe400037ea417 */
[----:B------:R-:W-:Y:S02]  /*5c60*/  ISETP.NE.U32.AND P6, PT, R20, RZ, PT ;  /* 0x000000ff1400720c */ /* 0x000fe40003fc5070 */
[-C--:B------:R-:W-:Y:S02]  /*5c70*/  IADD3.X R13, RZ, R5.reuse, R22, P1, P0 ;  /* 0x00000005ff0d7210 */ /* 0x080fe40000fe0416 */
        /* <DEDUP_REMOVED lines=10> */
.L_x_1248:
[----:B------:R-:W-:Y:S05]  /*5d20*/  BSYNC B0 ;  /* 0x0000000000007941 */ /* 0x000fea0003800000 */
.L_x_1247:
[----:B------:R-:W0:Y:S01]  /*5d30*/  LDGDEPBAR ;  /* 0x00000000000079af */ /* 0x000e220000000000 */
[----:B------:R-:W-:Y:S01]  /*5d40*/  WARPSYNC 0xffffffff ;  /* 0xffffffff00007948 */ /* 0x000fe20003800000 */
[C---:B-123--:R-:W-:Y:S01]  /*5d50*/  HMMA.16816.F32 R4, R32.reuse, R8, RZ ;  /* 0x000000082004723c */ /* 0x04efe200000018ff */
[----:B------:R-:W-:Y:S03]  /*5d60*/  BSSY B0, `(.L_x_1251) ;  /* 0x0000315000007945 */ /* 0x000fe60003800000 */
[CC--:B------:R-:W-:Y:S02]  /*5d70*/  IADD3 R2, R191.reuse, R0.reuse, RZ ;  /* 0x00000000bf027210 */ /* 0x0c0fe40007ffe0ff */
[----:B------:R-:W-:Y:S01]  /*5d80*/  LDSM.16.M88.4 R160, [R190] ;  /* 0x00000000bea0783b */ /* 0x000fe20000000200 */
[----:B------:R-:W-:Y:S01]  /*5d90*/  IADD3 R184, R191, R101, RZ ;  /* 0x00000065bfb87210 */ /* 0x000fe20007ffe0ff */
[C---:B------:R-:W-:Y:S01]  /*5da0*/  HMMA.16816.F32 R8, R32.reuse, R10, RZ ;  /* 0x0000000a2008723c */ /* 0x040fe200000018ff */
[CC--:B------:R-:W-:Y:S03]  /*5db0*/  IADD3 R3, R192.reuse, R0.reuse, RZ ;  /* 0x00000000c0037210 */ /* 0x0c0fe60007ffe0ff */
[----:B------:R-:W-:Y:S02]  /*5dc0*/  IADD3 R100, R192, R0, R191 ;  /* 0x00000000c0647210 */ /* 0x000fe40007ffe0bf */
[----:B------:R-:W1:Y:S01]  /*5dd0*/  LDSM.16.M88.4 R164, [R2] ;  /* 0x0000000002a4783b */ /* 0x000e620000000200 */
[----:B------:R-:W-:Y:S01]  /*5de0*/  SHF.L.U32 R212, R197, 0x6, RZ ;  /* 0x00000006c5d47819 */ /* 0x000fe200000006ff */
[C---:B----4-:R-:W-:Y:S06]  /*5df0*/  HMMA.16816.F32 R12, R32.reuse, R16, RZ ;  /* 0x00000010200c723c */ /* 0x050fec00000018ff */
[----:B------:R-:W-:Y:S02]  /*5e00*/  LDSM.16.M88.4 R168, [R184] ;  /* 0x00000000b8a8783b */ /* 0x000fe40000000200 */
[C---:B------:R-:W-:Y:S06]  /*5e10*/  HMMA.16816.F32 R16, R32.reuse, R18, RZ ;  /* 0x000000122010723c */ /* 0x040fec00000018ff */
[----:B------:R-:W-:Y:S02]  /*5e20*/  LDSM.16.M88.4 R172, [R3+0x2800] ;  /* 0x0028000003ac783b */ /* 0x000fe40000000200 */
[C---:B------:R-:W-:Y:S06]  /*5e30*/  HMMA.16816.F32 R20, R32.reuse, R24, RZ ;  /* 0x000000182014723c */ /* 0x040fec00000018ff */
[----:B------:R-:W-:Y:S02]  /*5e40*/  LDSM.16.M88.4 R176, [R2+0x2000] ;  /* 0x0020000002b0783b */ /* 0x000fe40000000200 */
[C---:B------:R-:W-:Y:S06]  /*5e50*/  HMMA.16816.F32 R24, R32.reuse, R26, RZ ;  /* 0x0000001a2018723c */ /* 0x040fec00000018ff */
[----:B------:R-:W-:Y:S02]  /*5e60*/  LDSM.16.M88.4 R180, [R0+0x4000] ;  /* 0x0040000000b4783b */ /* 0x000fe40000000200 */
[C---:B------:R-:W-:Y:S06]  /*5e70*/  HMMA.16816.F32 R28, R32.reuse, R136, RZ ;  /* 0x00000088201c723c */ /* 0x040fec00000018ff */
[----:B------:R-:W2:Y:S02]  /*5e80*/  LDL R201, [R1] ;  /* 0x0000000001c97983 */ /* 0x000ea40000100800 */
[----:B------:R-:W-:Y:S02]  /*5e90*/  HMMA.16816.F32 R32, R32, R138, RZ ;  /* 0x0000008a2020723c */ /* 0x000fe400000018ff */
[----:B------:R-:W3:Y:S06]  /*5ea0*/  LDSM.16.M88.4 R136, [R2+0x800] ;  /* 0x000800000288783b */ /* 0x000eec0000000200 */
        /* <DEDUP_REMOVED lines=8> */
[----:B------:R-:W4:Y:S07]  /*5f30*/  LDSM.16.M88.4 R152, [R189] ;  /* 0x00000000bd98783b */ /* 0x000f2e0000000200 */
        /* <DEDUP_REMOVED lines=15> */
[----:B------:R-:W4:Y:S07]  /*6030*/  LDSM.16.M88.4 R148, [R0+0x2000] ;  /* 0x002000000094783b */ /* 0x000f2e0000000200 */
[C---:B------:R-:W-:Y:S01]  /*6040*/  HMMA.16816.F32 R4, R152.reuse, R168, R4 ;  /* 0x000000a89804723c */ /* 0x040fe20000001804 */
[----:B------:R-:W5:Y:S07]  /*6050*/  LDSM.16.M88.4 R160, [R0+0x2800] ;  /* 0x0028000000a0783b */ /* 0x000f6e0000000200 */
[C---:B------:R-:W-:Y:S01]  /*6060*/  HMMA.16816.F32 R8, R152.reuse, R170, R8 ;  /* 0x000000aa9808723c */ /* 0x040fe20000001808 */
[----:B------:R-:W-:Y:S07]  /*6070*/  LDSM.16.M88.4 R168, [R101+0x2000] ;  /* 0x0020000065a8783b */ /* 0x000fee0000000200 */
[C---:B------:R-:W-:Y:S08]  /*6080*/  HMMA.16816.F32 R12, R152.reuse, R140, R12 ;  /* 0x0000008c980c723c */ /* 0x040ff0000000180c */
[C---:B------:R-:W-:Y:S01]  /*6090*/  HMMA.16816.F32 R16, R152.reuse, R142, R16 ;  /* 0x0000008e9810723c */ /* 0x040fe20000001810 */
[----:B------:R-:W5:Y:S07]  /*60a0*/  LDSM.16.M88.4 R140, [R0+0x3000] ;  /* 0x00300000008c783b */ /* 0x000f6e0000000200 */
        /* <DEDUP_REMOVED lines=13> */
[C---:B------:R-:W-:Y:S08]  /*6180*/  HMMA.16816.F32 R20, R144.reuse, R140, R20 ;  /* 0x0000008c9014723c */ /* 0x040ff00000001814 */
[C---:B------:R-:W-:Y:S01]  /*6190*/  HMMA.16816.F32 R24, R144.reuse, R142, R24 ;  /* 0x0000008e9018723c */ /* 0x040fe20000001818 */
[----:B------:R-:W5:Y:S07]  /*61a0*/  LDSM.16.M88.4 R140, [R2+0x2800] ;  /* 0x00280000028c783b */ /* 0x000f6e0000000200 */
        /* <DEDUP_REMOVED lines=17> */
[----:B------:R-:W1:Y:S07]  /*62c0*/  LDSM.16.M88.4 R156, [R100+0x3800] ;  /* 0x00380000649c783b */ /* 0x000e6e0000000200 */
[C---:B------:R-:W-:Y:S01]  /*62d0*/  HMMA.16816.F32 R8, R152.reuse, R178, R8 ;  /* 0x000000b29808723c */ /* 0x040fe20000001808 */
[----:B------:R-:W-:Y:S07]  /*62e0*/  LDSM.16.M88.4 R176, [R101+0x4000] ;  /* 0x0040000065b0783b */ /* 0x000fee0000000200 */
[C---:B-----5:R-:W-:Y:S08]  /*62f0*/  HMMA.16816.F32 R12, R152.reuse, R140, R12 ;  /* 0x0000008c980c723c */ /* 0x060ff0000000180c */
[C---:B------:R-:W-:Y:S01]  /*6300*/  HMMA.16816.F32 R16, R152.reuse, R142, R16 ;  /* 0x0000008e9810723c */ /* 0x040fe20000001810 */
[----:B------:R-:W5:Y:S07]  /*6310*/  LDSM.16.M88.4 R140, [R0+0x4800] ;  /* 0x00480000008c783b */ /* 0x000f6e0000000200 */
[C---:B--2---:R-:W-:Y:S08]  /*6320*/  HMMA.16816.F32 R20, R152.reuse, R144, R20 ;  /* 0x000000909814723c */ /* 0x044ff00000001814 */
[C---:B------:R-:W-:Y:S01]  /*6330*/  HMMA.16816.F32 R24, R152.reuse, R146, R24 ;  /* 0x000000929818723c */ /* 0x040fe20000001818 */
[----:B------:R-:W2:Y:S07]  /*6340*/  LDSM.16.M88.4 R144, [R0+0x5000] ;  /* 0x005000000090783b */ /* 0x000eae0000000200 */
[C---:B------:R-:W-:Y:S08]  /*6350*/  HMMA.16816.F32 R28, R152.reuse, R160, R28 ;  /* 0x000000a0981c723c */ /* 0x040ff0000000181c */
[----:B------:R-:W-:Y:S01]  /*6360*/  HMMA.16816.F32 R32, R152, R162, R32 ;  /* 0x000000a29820723c */ /* 0x000fe20000001820 */
[----:B------:R2:W5:Y:S07]  /*6370*/  LDSM.16.M88.4 R152, [R0+0x5800] ;  /* 0x005800000098783b */ /* 0x00056e0000000200 */
[C---:B-1----:R-:W-:Y:S01]  /*6380*/  HMMA.16816.F32 R4, R164.reuse, R168, R4 ;  /* 0x000000a8a404723c */ /* 0x042fe20000001804 */
[----:B------:R-:W1:Y:S07]  /*6390*/  LDSM.16.M88.4 R160, [R188+0x8000] ;  /* 0x00800000bca0783b */ /* 0x000e6e0000000200 */
[C---:B------:R-:W-:Y:S01]  /*63a0*/  HMMA.16816.F32 R8, R164.reuse, R170, R8 ;  /* 0x000000aaa408723c */ /* 0x040fe20000001808 */
[----:B------:R-:W-:Y:S07]  /*63b0*/  LDSM.16.M88.4 R168, [R2+0x4000] ;  /* 0x0040000002a8783b */ /* 0x000fee0000000200 */
[C---:B---3--:R-:W-:Y:S04]  /*63c0*/  HMMA.16816.F32 R12, R164.reuse, R136, R12 ;  /* 0x00000088a40c723c */ /* 0x048fe8000000180c */
[----:B--2---:R-:W-:Y:S04]  /*63d0*/  MOV R0, R215 ;  /* 0x000000d700007202 */ /* 0x004fe80000000f00 */
[C---:B------:R-:W-:Y:S01]  /*63e0*/  HMMA.16816.F32 R16, R164.reuse, R138, R16 ;  /* 0x0000008aa410723c */ /* 0x040fe20000001810 */
[----:B------:R-:W2:Y:S07]  /*63f0*/  LDSM.16.M88.4 R136, [R3+0x4800] ;  /* 0x004800000388783b */ /* 0x000eae0000000200 */
[C---:B----4-:R-:W-:Y:S08]  /*6400*/  HMMA.16816.F32 R20, R164.reuse, R148, R20 ;  /* 0x00000094a414723c */ /* 0x050ff00000001814 */
[C---:B------:R-:W-:Y:S01]  /*6410*/  HMMA.16816.F32 R24, R164.reuse, R150, R24 ;  /* 0x00000096a418723c */ /* 0x040fe20000001818 */
[----:B------:R-:W3:Y:S07]  /*6420*/  LDSM.16.M88.4 R148, [R3+0x5000] ;  /* 0x005000000394783b */ /* 0x000eee0000000200 */
[C---:B------:R-:W-:Y:S08]  /*6430*/  HMMA.16816.F32 R28, R164.reuse, R156, R28 ;  /* 0x0000009ca41c723c */ /* 0x040ff0000000181c */
        /* <DEDUP_REMOVED lines=14> */
[----:B------:R2:W4:Y:S07]  /*6520*/  LDSM.16.M88.4 R152, [R2+0x5800] ;  /* 0x005800000298783b */ /* 0x00052e0000000200 */
[C---:B-1----:R-:W-:Y:S01]  /*6530*/  HMMA.16816.F32 R4, R160.reuse, R176, R4 ;  /* 0x000000b0a004723c */ /* 0x042fe20000001804 */
[----:B------:R-:W1:Y:S07]  /*6540*/  LDSM.16.M88.4 R172, [R189+0x8000] ;  /* 0x00800000bdac783b */ /* 0x000e6e0000000200 */
[C---:B------:R-:W-:Y:S08]  /*6550*/  HMMA.16816.F32 R8, R160.reuse, R178, R8 ;  /* 0x000000b2a008723c */ /* 0x040ff00000001808 */
[C---:B--2---:R-:W-:Y:S04]  /*6560*/  HMMA.16816.F32 R12, R160.reuse, R136, R12 ;  /* 0x00000088a00c723c */ /* 0x044fe8000000180c */
[----:B------:R-:W-:Y:S04]  /*6570*/  @P4 IMAD.HI.U32 R2, R215, c[0x0][0x2c8], RZ ;  /* 0x0000b200d7024a27 */ /* 0x000fe800078e00ff */
[C---:B------:R-:W-:Y:S01]  /*6580*/  HMMA.16816.F32 R16, R160.reuse, R138, R16 ;  /* 0x0000008aa010723c */ /* 0x040fe20000001810 */
[----:B------:R-:W2:Y:S03]  /*6590*/  LDSM.16.M88.4 R136, [R100+0x4800] ;  /* 0x004800006488783b */ /* 0x000ea60000000200 */
[----:B------:R-:W-:Y:S04]  /*65a0*/  @P4 SHF.R.U32.HI R0, RZ, c[0x0][0x2cc], R2 ;  /* 0x0000b300ff004a19 */ /* 0x000fe80000011602 */
[C---:B---3--:R-:W-:Y:S01]  /*65b0*/  HMMA.16816.F32 R20, R160.reuse, R148, R20 ;  /* 0x00000094a014723c */ /* 0x048fe20000001814 */
[----:B------:R-:W-:Y:S07]  /*65c0*/  SHFL.IDX PT, R2, R0, RZ, 0x1c1f ;  /* 0x001c1fff00027589 */ /* 0x000fee00000e0000 */
[C---:B------:R-:W-:Y:S01]  /*65d0*/  HMMA.16816.F32 R24, R160.reuse, R150, R24 ;  /* 0x00000096a018723c */ /* 0x040fe20000001818 */
[----:B------:R3:W-:Y:S07]  /*65e0*/  SHFL.IDX PT, R3, R0, 0x1, 0x1c1f ;  /* 0x003c1f0000037f89 */ /* 0x0007ee00000e0000 */
[C---:B----4-:R-:W-:Y:S07]  /*65f0*/  HMMA.16816.F32 R28, R160.reuse, R156, R28 ;  /* 0x0000009ca01c723c */ /* 0x050fee000000181c */
[----:B------:R-:W-:Y:S01]  /*6600*/  IADD3 R156, R195, R185, RZ ;  /* 0x000000b9c39c7210 */ /* 0x000fe20007ffe0ff */
[----:B------:R-:W-:Y:S08]  /*6610*/  HMMA.16816.F32 R32, R160, R158, R32 ;  /* 0x0000009ea020723c */ /* 0x000ff00000001820 */
[C---:B------:R-:W-:Y:S05]  /*6620*/  HMMA.16816.F32 R4, R164.reuse, R168, R4 ;  /* 0x000000a8a404723c */ /* 0x040fea0000001804 */
[----:B---3--:R-:W-:Y:S03]  /*6630*/  IADD3 R0, -R201, 0x1, -R212 ;  /* 0x00000001c9007810 */ /* 0x008fe60007ffe9d4 */
        /* <DEDUP_REMOVED lines=13> */
[----:B------:R-:W-:Y:S01]  /*6710*/  FMUL.FTZ R6, R6, c[0x0][0x320] ;  /* 0x0000c80006067a20 */ /* 0x000fe20000410000 */
[----:B------:R-:W1:Y:S03]  /*6720*/  MUFU.TANH R145, R4 ;  /* 0x0000000400917308 */ /* 0x000e660000002400 */
        /* <DEDUP_REMOVED lines=14> */
[----:B------:R-:W-:Y:S03]  /*6810*/  FMUL.FTZ R19, R19, c[0x0][0x320] ;  /* 0x0000c80013137a20 */ /* 0x000fe60000410000 */
[----:B------:R4:W5:Y:S10]  /*6820*/  MUFU.TANH R142, R7 ;  /* 0x00000007008e7308 */ /* 0x0009740000002400 */
[----:B------:R-:W1:Y:S10]  /*6830*/  MUFU.TANH R140, R8 ;  /* 0x00000008008c7308 */ /* 0x000e740000002400 */
[----:B------:R-:W-:Y:S01]  /*6840*/  MUFU.TANH R137, R9 ;  /* 0x0000000900897308 */ /* 0x000fe20000002400 */
[----:B----4-:R-:W4:Y:S09]  /*6850*/  LDSM.16.M88.4 R4, [R100+0x5000] ;  /* 0x005000006404783b */ /* 0x010f320000000200 */
[----:B------:R-:W-:Y:S10]  /*6860*/  MUFU.TANH R136, R10 ;  /* 0x0000000a00887308 */ /* 0x000ff40000002400 */
[----:B------:R1:W-:Y:S10]  /*6870*/  MUFU.TANH R101, R11 ;  /* 0x0000000b00657308 */ /* 0x0003f40000002400 */
[----:B------:R-:W-:Y:S10]  /*6880*/  MUFU.TANH R14, R14 ;  /* 0x0000000e000e7308 */ /* 0x000ff40000002400 */
[----:B------:R-:W-:Y:S01]  /*6890*/  MUFU.TANH R15, R15 ;  /* 0x0000000f000f7308 */ /* 0x000fe20000002400 */
[C---:B----4-:R-:W-:Y:S01]  /*68a0*/  HMMA.16816.F32 R20, R172.reuse, R4, R20 ;  /* 0x00000004ac14723c */ /* 0x050fe20000001814 */
[----:B-1----:R-:W1:Y:S01]  /*68b0*/  LDSM.16.M88.4 R8, [R100+0x5800] ;  /* 0x005800006408783b */ /* 0x002e620000000200 */
[----:B------:R-:W-:Y:S07]  /*68c0*/  DEPBAR.LE SB0, 0x2 ;  /* 0x000080800000791a */ /* 0x000fee0000000000 */
[----:B------:R-:W4:Y:S03]  /*68d0*/  MUFU.TANH R12, R12 ;  /* 0x0000000c000c7308 */ /* 0x000f260000002400 */
[----:B------:R-:W-:Y:S01]  /*68e0*/  MOV R4, c[0x0][0x2ac] ;  /* 0x0000ab0000047a02 */ /* 0x000fe20000000f00 */
[C---:B------:R-:W-:Y:S01]  /*68f0*/  HMMA.16816.F32 R24, R172.reuse, R6, R24 ;  /* 0x00000006ac18723c */ /* 0x040fe20000001818 */
[----:B------:R-:W-:Y:S04]  /*6900*/  BAR.SYNC.DEFER_BLOCKING 0x0 ;  /* 0x0000000000007b1d */ /* 0x000fe80000010000 */
[----:B------:R-:W-:Y:S07]  /*6910*/  IMAD R0, R4, c[0x0][0x1d0], R0 ;  /* 0x0000740004007a24 */ /* 0x000fee00078e0200 */
[----:B------:R-:W-:Y:S01]  /*6920*/  IADD3 R0, R0, -c[0x0][0x168], RZ ;  /* 0x80005a0000007a10 */ /* 0x000fe20007ffe0ff */
[----:B------:R-:W-:Y:S03]  /*6930*/  FMUL.FTZ R20, R20, c[0x0][0x320] ;  /* 0x0000c80014147a20 */ /* 0x000fe60000410000 */
[C---:B------:R-:W-:Y:S01]  /*6940*/  IADD3 R2, R0.reuse, R2, RZ ;  /* 0x0000000200027210 */ /* 0x040fe20007ffe0ff */
[----:B------:R-:W-:Y:S01]  /*6950*/  FMUL.FTZ R21, R21, c[0x0][0x320] ;  /* 0x0000c80015157a20 */ /* 0x000fe20000410000 */
[----:B------:R-:W-:Y:S01]  /*6960*/  IADD3 R0, R0, R3, RZ ;  /* 0x0000000300007210 */ /* 0x000fe20007ffe0ff */
[----:B------:R-:W-:Y:S01]  /*6970*/  FMUL.FTZ R22, R22, c[0x0][0x320] ;  /* 0x0000c80016167a20 */ /* 0x000fe20000410000 */
[C---:B------:R-:W-:Y:S01]  /*6980*/  ISETP.GT.AND P5, PT, R2.reuse, RZ, PT ;  /* 0x000000ff0200720c */ /* 0x040fe20003fa4270 */
[----:B------:R-:W-:Y:S01]  /*6990*/  FMUL.FTZ R23, R23, c[0x0][0x320] ;  /* 0x0000c80017177a20 */ /* 0x000fe20000410000 */
[----:B------:R-:W-:Y:S02]  /*69a0*/  ISETP.GT.AND P1, PT, R2, 0x1, PT ;  /* 0x000000010200780c */ /* 0x000fe40003f24270 */
[----:B------:R-:W-:Y:S01]  /*69b0*/  FMUL.FTZ R24, R24, c[0x0][0x320] ;  /* 0x0000c80018187a20 */ /* 0x000fe20000410000 */
[----:B------:R-:W-:Y:S01]  /*69c0*/  MUFU.TANH R20, R20 ;  /* 0x0000001400147308 */ /* 0x000fe20000002400 */
[----:B------:R-:W-:Y:S01]  /*69d0*/  FMUL.FTZ R25, R25, c[0x0][0x320] ;  /* 0x0000c80019197a20 */ /* 0x000fe20000410000 */
[----:B------:R-:W-:Y:S01]  /*69e0*/  ISETP.GT.AND P0, PT, R0, RZ, PT ;  /* 0x000000ff0000720c */ /* 0x000fe20003f04270 */
[----:B------:R-:W-:Y:S01]  /*69f0*/  FMUL.FTZ R26, R26, c[0x0][0x320] ;  /* 0x0000c8001a1a7a20 */ /* 0x000fe20000410000 */
[----:B------:R-:W-:Y:S01]  /*6a00*/  ISETP.GT.AND P6, PT, R0, 0x1, PT ;  /* 0x000000010000780c */ /* 0x000fe20003fc4270 */
[----:B------:R-:W-:Y:S01]  /*6a10*/  FMUL.FTZ R27, R27, c[0x0][0x320] ;  /* 0x0000c8001b1b7a20 */ /* 0x000fe20000410000 */
[----:B------:R-:W-:Y:S01]  /*6a20*/  FSEL R4, R145, -INF , P5 ;  /* 0xff80000091047808 */ /* 0x000fe20002800000 */
[C---:B-1----:R-:W-:Y:S03]  /*6a30*/  HMMA.16816.F32 R28, R172.reuse, R8, R28 ;  /* 0x00000008ac1c723c */ /* 0x042fe6000000181c */
[----:B------:R1:W1:Y:S01]  /*6a40*/  MUFU.TANH R141, R13 ;  /* 0x0000000d008d7308 */ /* 0x0002620000002400 */
[----:B------:R-:W-:Y:S02]  /*6a50*/  ISETP.GT.AND P5, PT, R2, 0x8, PT ;  /* 0x000000080200780c */ /* 0x000fe40003fa4270 */
[----:B--2---:R-:W-:Y:S02]  /*6a60*/  FSEL R3, R144, -INF , P1 ;  /* 0xff80000090037808 */ /* 0x004fe40000800000 */
[----:B---3--:R-:W-:Y:S01]  /*6a70*/  FSEL R9, R143, -INF , P0 ;  /* 0xff8000008f097808 */ /* 0x008fe20000000000 */
[----:B------:R-:W-:Y:S03]  /*6a80*/  HMMA.16816.F32 R32, R172, R10, R32 ;  /* 0x0000000aac20723c */ /* 0x000fe60000001820 */
[----:B------:R-:W-:Y:S01]  /*6a90*/  ISETP.GT.AND P1, PT, R2, 0x9, PT ;  /* 0x000000090200780c */ /* 0x000fe20003f24270 */
[----:B------:R-:W2:Y:S01]  /*6aa0*/  MUFU.TANH R16, R16 ;  /* 0x0000001000107308 */ /* 0x000ea20000002400 */
[----:B-----5:R-:W-:Y:S02]  /*6ab0*/  FSEL R8, R142, -INF , P6 ;  /* 0xff8000008e087808 */ /* 0x020fe40003000000 */
[----:B------:R-:W-:Y:S02]  /*6ac0*/  FSEL R6, R140, -INF , P5 ;  /* 0xff8000008c067808 */ /* 0x000fe40002800000 */
[----:B------:R-:W-:Y:S02]  /*6ad0*/  ISETP.GT.AND P5, PT, R2, 0x10, PT ;  /* 0x000000100200780c */ /* 0x000fe40003fa4270 */
[C---:B------:R-:W-:Y:S02]  /*6ae0*/  ISETP.GT.AND P0, PT, R0.reuse, 0x8, PT ;  /* 0x000000080000780c */ /* 0x040fe40003f04270 */
[----:B------:R-:W-:Y:S01]  /*6af0*/  ISETP.GT.AND P6, PT, R0, 0x9, PT ;  /* 0x000000090000780c */ /* 0x000fe20003fc4270 */
[----:B------:R-:W3:Y:S01]  /*6b00*/  MUFU.TANH R17, R17 ;  /* 0x0000001100117308 */ /* 0x000ee20000002400 */
[----:B----4-:R-:W-:Y:S01]  /*6b10*/  FSEL R140, R12, -INF , P5 ;  /* 0xff8000000c8c7808 */ /* 0x010fe20002800000 */
[----:B------:R-:W-:Y:S01]  /*6b20*/  FMUL.FTZ R28, R28, c[0x0][0x320] ;  /* 0x0000c8001c1c7a20 */ /* 0x000fe20000410000 */
[----:B------:R-:W-:Y:S01]  /*6b30*/  ISETP.GT.AND P5, PT, R2, 0x18, PT ;  /* 0x000000180200780c */ /* 0x000fe20003fa4270 */
[----:B------:R-:W-:Y:S01]  /*6b40*/  FMUL.FTZ R29, R29, c[0x0][0x320] ;  /* 0x0000c8001d1d7a20 */ /* 0x000fe20000410000 */
[----:B------:R-:W-:Y:S01]  /*6b50*/  FMNMX.FTZ R11, R9, R103, !PT ;  /* 0x00000067090b7209 */ /* 0x000fe20007810000 */
[----:B------:R-:W-:Y:S01]  /*6b60*/  FMUL.FTZ R30, R30, c[0x0][0x320] ;  /* 0x0000c8001e1e7a20 */ /* 0x000fe20000410000 */
[----:B------:R-:W-:Y:S01]  /*6b70*/  FSEL R5, R137, -INF , P1 ;  /* 0xff80000089057808 */ /* 0x000fe20000800000 */
[----:B-1----:R-:W-:Y:S01]  /*6b80*/  FMUL.FTZ R13, R31, c[0x0][0x320] ;  /* 0x0000c8001f0d7a20 */ /* 0x002fe20000410000 */
[----:B------:R-:W-:Y:S01]  /*6b90*/  ISETP.GT.AND P1, PT, R2, 0x11, PT ;  /* 0x000000110200780c */ /* 0x000fe20003f24270 */
[----:B------:R-:W1:Y:S01]  /*6ba0*/  MUFU.TANH R18, R18 ;  /* 0x0000001200127308 */ /* 0x000e620000002400 */
[----:B------:R-:W-:Y:S01]  /*6bb0*/  FSEL R7, R136, -INF , P0 ;  /* 0xff80000088077808 */ /* 0x000fe20000000000 */
[----:B------:R-:W-:Y:S01]  /*6bc0*/  FMUL.FTZ R32, R32, c[0x0][0x320] ;  /* 0x0000c80020207a20 */ /* 0x000fe20000410000 */
[----:B------:R-:W-:Y:S01]  /*6bd0*/  ISETP.GT.AND P0, PT, R0, 0x10, PT ;  /* 0x000000100000780c */ /* 0x000fe20003f04270 */
[----:B------:R-:W-:Y:S01]  /*6be0*/  FMUL.FTZ R34, R34, c[0x0][0x320] ;  /* 0x0000c80022227a20 */ /* 0x000fe20000410000 */
[----:B------:R-:W-:Y:S01]  /*6bf0*/  FSEL R10, R101, -INF , P6 ;  /* 0xff800000650a7808 */ /* 0x000fe20003000000 */
[----:B------:R-:W-:Y:S01]  /*6c00*/  FMUL.FTZ R12, R35, c[0x0][0x320] ;  /* 0x0000c800230c7a20 */ /* 0x000fe20000410000 */
[----:B------:R-:W-:Y:S01]  /*6c10*/  ISETP.GT.AND P6, PT, R0, 0x11, PT ;  /* 0x000000110000780c */ /* 0x000fe20003fc4270 */
[----:B------:R-:W-:Y:S01]  /*6c20*/  FMUL.FTZ R33, R33, c[0x0][0x320] ;  /* 0x0000c80021217a20 */ /* 0x000fe20000410000 */
[----:B------:R-:W-:Y:S01]  /*6c30*/  FMNMX.FTZ R101, R4, R102, !PT ;  /* 0x0000006604657209 */ /* 0x000fe20007810000 */
[----:B------:R-:W4:Y:S01]  /*6c40*/  MUFU.TANH R19, R19 ;  /* 0x0000001300137308 */ /* 0x000f220000002400 */
[----:B------:R-:W-:Y:S02]  /*6c50*/  FSEL R141, R141, -INF , P1 ;  /* 0xff8000008d8d7808 */ /* 0x000fe40000800000 */
[----:B------:R-:W-:Y:S02]  /*6c60*/  FSEL R142, R14, -INF , P0 ;  /* 0xff8000000e8e7808 */ /* 0x000fe40000000000 */
[----:B------:R-:W-:Y:S02]  /*6c70*/  FSEL R143, R15, -INF , P6 ;  /* 0xff8000000f8f7808 */ /* 0x000fe40003000000 */
[----:B--2---:R-:W-:Y:S02]  /*6c80*/  FSEL R146, R16, -INF , P5 ;  /* 0xff80000010927808 */ /* 0x004fe40002800000 */
[----:B------:R-:W-:Y:S01]  /*6c90*/  ISETP.GT.AND P1, PT, R2, 0x19, PT ;  /* 0x000000190200780c */ /* 0x000fe20003f24270 */
[----:B------:R-:W2:Y:S01]  /*6ca0*/  MUFU.TANH R21, R21 ;  /* 0x0000001500157308 */ /* 0x000ea20000002400 */
[C---:B------:R-:W-:Y:S02]  /*6cb0*/  ISETP.GT.AND P0, PT, R0.reuse, 0x18, PT ;  /* 0x000000180000780c */ /* 0x040fe40003f04270 */
[----:B------:R-:W-:Y:S02]  /*6cc0*/  ISETP.GT.AND P6, PT, R0, 0x19, PT ;  /* 0x000000190000780c */ /* 0x000fe40003fc4270 */
[----:B------:R-:W-:Y:S02]  /*6cd0*/  ISETP.GT.AND P5, PT, R2, 0x20, PT ;  /* 0x000000200200780c */ /* 0x000fe40003fa4270 */
[----:B------:R-:W-:Y:S02]  /*6ce0*/  FMNMX.FTZ R101, R3, R101, !PT ;  /* 0x0000006503657209 */ /* 0x000fe40007810000 */
[----:B------:R-:W-:Y:S01]  /*6cf0*/  FMNMX.FTZ R11, R8, R11, !PT ;  /* 0x0000000b080b7209 */ /* 0x000fe20007810000 */
[----:B------:R-:W5:Y:S01]  /*6d00*/  MUFU.TANH R22, R22 ;  /* 0x0000001600167308 */ /* 0x000f620000002400 */
[----:B---3--:R-:W-:Y:S02]  /*6d10*/  FSEL R147, R17, -INF , P1 ;  /* 0xff80000011937808 */ /* 0x008fe40000800000 */
[----:B-1----:R-:W-:Y:S02]  /*6d20*/  FSEL R148, R18, -INF , P0 ;  /* 0xff80000012947808 */ /* 0x002fe40000000000 */
[----:B----4-:R-:W-:Y:S02]  /*6d30*/  FSEL R149, R19, -INF , P6 ;  /* 0xff80000013957808 */ /* 0x010fe40003000000 */
[----:B------:R-:W-:Y:S02]  /*6d40*/  FSEL R151, R20, -INF , P5 ;  /* 0xff80000014977808 */ /* 0x000fe40002800000 */
[----:B------:R-:W-:Y:S01]  /*6d50*/  ISETP.GT.AND P1, PT, R2, 0x21, PT ;  /* 0x000000210200780c */ /* 0x000fe20003f24270 */
[----:B------:R-:W1:Y:S01]  /*6d60*/  MUFU.TANH R24, R24 ;  /* 0x0000001800187308 */ /* 0x000e620000002400 */
[----:B------:R-:W-:Y:S02]  /*6d70*/  ISETP.GT.AND P0, PT, R0, 0x20, PT ;  /* 0x000000200000780c */ /* 0x000fe40003f04270 */
[C---:B------:R-:W-:Y:S02]  /*6d80*/  ISETP.GT.AND P6, PT, R2.reuse, 0x28, PT ;  /* 0x000000280200780c */ /* 0x040fe40003fc4270 */
[----:B------:R-:W-:Y:S02]  /*6d90*/  ISETP.GT.AND P5, PT, R2, 0x29, PT ;  /* 0x000000290200780c */ /* 0x000fe40003fa4270 */
[----:B------:R-:W-:Y:S02]  /*6da0*/  FMNMX.FTZ R101, R6, R101, !PT ;  /* 0x0000006506657209 */ /* 0x000fe40007810000 */
[----:B------:R-:W-:Y:S01]  /*6db0*/  FMNMX.FTZ R11, R7, R11, !PT ;  /* 0x0000000b070b7209 */ /* 0x000fe20007810000 */
[----:B------:R-:W3:Y:S01]  /*6dc0*/  MUFU.TANH R25, R25 ;  /* 0x0000001900197308 */ /* 0x000ee20000002400 */
[----:B--2---:R-:W-:Y:S02]  /*6dd0*/  FSEL R152, R21, -INF , P1 ;  /* 0xff80000015987808 */ /* 0x004fe40000800000 */
[----:B------:R-:W-:Y:S02]  /*6de0*/  FMNMX.FTZ R101, R5, R101, !PT ;  /* 0x0000006505657209 */ /* 0x000fe40007810000 */
[----:B-----5:R-:W-:Y:S02]  /*6df0*/  FSEL R154, R22, -INF , P0 ;  /* 0xff800000169a7808 */ /* 0x020fe40000000000 */
[C---:B------:R-:W-:Y:S02]  /*6e00*/  ISETP.GT.AND P1, PT, R2.reuse, 0x30, PT ;  /* 0x000000300200780c */ /* 0x040fe40003f24270 */
[----:B------:R-:W-:Y:S01]  /*6e10*/  ISETP.GT.AND P0, PT, R2, 0x31, PT ;  /* 0x000000310200780c */ /* 0x000fe20003f04270 */
[----:B------:R-:W2:Y:S01]  /*6e20*/  MUFU.TANH R28, R28 ;  /* 0x0000001c001c7308 */ /* 0x000ea20000002400 */
[----:B------:R-:W-:Y:S02]  /*6e30*/  FMNMX.FTZ R101, R140, R101, !PT ;  /* 0x000000658c657209 */ /* 0x000fe40007810000 */
[----:B-1----:R-:W-:Y:S02]  /*6e40*/  FSEL R157, R24, -INF , P6 ;  /* 0xff800000189d7808 */ /* 0x002fe40003000000 */
[----:B------:R-:W-:Y:S02]  /*6e50*/  ISETP.GT.AND P6, PT, R2, 0x38, PT ;  /* 0x000000380200780c */ /* 0x000fe40003fc4270 */
[----:B------:R-:W-:Y:S03]  /*6e60*/  FMNMX.FTZ R101, R141, R101, !PT ;  /* 0x000000658d657209 */ /* 0x000fe60007810000 */
[----:B------:R-:W1:Y:S01]  /*6e70*/  MUFU.TANH R23, R23 ;  /* 0x0000001700177308 */ /* 0x000e620000002400 */
[----:B------:R-:W-:Y:S02]  /*6e80*/  FMNMX.FTZ R101, R146, R101, !PT ;  /* 0x0000006592657209 */ /* 0x000fe40007810000 */
[----:B---3--:R-:W-:Y:S02]  /*6e90*/  FSEL R158, R25, -INF , P5 ;  /* 0xff800000199e7808 */ /* 0x008fe40002800000 */
[----:B------:R-:W-:Y:S02]  /*6ea0*/  ISETP.GT.AND P5, PT, R2, 0x39, PT ;  /* 0x000000390200780c */ /* 0x000fe40003fa4270 */
[----:B------:R-:W-:Y:S03]  /*6eb0*/  FMNMX.FTZ R2, R10, R11, !PT ;  /* 0x0000000b0a027209 */ /* 0x000fe60007810000 */
[----:B------:R-:W3:Y:S01]  /*6ec0*/  MUFU.TANH R29, R29 ;  /* 0x0000001d001d7308 */ /* 0x000ee20000002400 */
[----:B------:R-:W-:Y:S02]  /*6ed0*/  FMNMX.FTZ R101, R147, R101, !PT ;  /* 0x0000006593657209 */ /* 0x000fe40007810000 */
[----:B------:R-:W-:Y:S02]  /*6ee0*/  FMNMX.FTZ R2, R142, R2, !PT ;  /* 0x000000028e027209 */ /* 0x000fe40007810000 */
[----:B--2---:R-:W-:Y:S02]  /*6ef0*/  FSEL R160, R28, -INF , P1 ;  /* 0xff8000001ca07808 */ /* 0x004fe40000800000 */
[----:B------:R-:W-:Y:S02]  /*6f00*/  FMNMX.FTZ R2, R143, R2, !PT ;  /* 0x000000028f027209 */ /* 0x000fe40007810000 */
[----:B------:R-:W-:Y:S01]  /*6f10*/  ISETP.GT.AND P1, PT, R0, 0x21, PT ;  /* 0x000000210000780c */ /* 0x000fe20003f24270 */
[----:B------:R-:W2:Y:S01]  /*6f20*/  MUFU.TANH R26, R26 ;  /* 0x0000001a001a7308 */ /* 0x000ea20000002400 */
[----:B------:R-:W-:Y:S02]  /*6f30*/  FMNMX.FTZ R2, R148, R2, !PT ;  /* 0x0000000294027209 */ /* 0x000fe40007810000 */
[----:B------:R-:W-:Y:S02]  /*6f40*/  FMNMX.FTZ R101, R151, R101, !PT ;  /* 0x0000006597657209 */ /* 0x000fe40007810000 */
[----:B------:R-:W-:Y:S02]  /*6f50*/  FMNMX.FTZ R2, R149, R2, !PT ;  /* 0x0000000295027209 */ /* 0x000fe40007810000 */
[----:B-1----:R-:W-:Y:S02]  /*6f60*/  FSEL R150, R23, -INF , P1 ;  /* 0xff80000017967808 */ /* 0x002fe40000800000 */
[----:B------:R-:W-:Y:S01]  /*6f70*/  FMNMX.FTZ R2, R154, R2, !PT ;  /* 0x000000029a027209 */ /* 0x000fe20007810000 */
[----:B------:R-:W1:Y:S01]  /*6f80*/  MUFU.TANH R27, R27 ;  /* 0x0000001b001b7308 */ /* 0x000e620000002400 */
[----:B------:R-:W-:Y:S02]  /*6f90*/  FMNMX.FTZ R101, R152, R101, !PT ;  /* 0x0000006598657209 */ /* 0x000fe40007810000 */
[----:B------:R-:W-:Y:S02]  /*6fa0*/  FMNMX.FTZ R2, R150, R2, !PT ;  /* 0x0000000296027209 */ /* 0x000fe40007810000 */
[----:B---3--:R-:W-:Y:S02]  /*6fb0*/  FSEL R161, R29, -INF , P0 ;  /* 0xff8000001da17808 */ /* 0x008fe40000000000 */
[C---:B------:R-:W-:Y:S02]  /*6fc0*/  ISETP.GT.AND P0, PT, R0.reuse, 0x28, PT ;  /* 0x000000280000780c */ /* 0x040fe40003f04270 */
[----:B------:R-:W-:Y:S01]  /*6fd0*/  ISETP.GT.AND P1, PT, R0, 0x29, PT ;  /* 0x000000290000780c */ /* 0x000fe20003f24270 */
[----:B------:R-:W3:Y:S01]  /*6fe0*/  MUFU.TANH R30, R30 ;  /* 0x0000001e001e7308 */ /* 0x000ee20000002400 */
[----:B------:R-:W-:Y:S02]  /*6ff0*/  FMNMX.FTZ R101, R157, R101, !PT ;  /* 0x000000659d657209 */ /* 0x000fe40007810000 */
[----:B--2---:R-:W-:Y:S02]  /*7000*/  FSEL R153, R26, -INF , P0 ;  /* 0xff8000001a997808 */ /* 0x004fe40000000000 */
[----:B------:R-:W-:Y:S02]  /*7010*/  ISETP.GT.AND P0, PT, R0, 0x30, PT ;  /* 0x000000300000780c */ /* 0x000fe40003f04270 */
[----:B------:R-:W-:Y:S03]  /*7020*/  FMNMX.FTZ R2, R153, R2, !PT ;  /* 0x0000000299027209 */ /* 0x000fe60007810000 */
        /* <DEDUP_REMOVED lines=8> */
[C---:B------:R-:W-:Y:S02]  /*70b0*/  ISETP.GT.AND P0, PT, R0.reuse, 0x38, PT ;  /* 0x000000380000780c */ /* 0x040fe40003f04270 */
[----:B------:R-:W-:Y:S03]  /*70c0*/  FMNMX.FTZ R2, R159, R2, !PT ;  /* 0x000000029f027209 */ /* 0x000fe60007810000 */
[----:B------:R-:W3:Y:S01]  /*70d0*/  MUFU.TANH R34, R34 ;  /* 0x0000002200227308 */ /* 0x000ee20000002400 */
[----:B------:R-:W-:Y:S02]  /*70e0*/  FMNMX.FTZ R101, R161, R101, !PT ;  /* 0x00000065a1657209 */ /* 0x000fe40007810000 */
[----:B--2---:R-:W-:Y:S02]  /*70f0*/  FSEL R162, R13, -INF , P1 ;  /* 0xff8000000da27808 */ /* 0x004fe40000800000 */
[----:B------:R-:W-:Y:S02]  /*7100*/  ISETP.GT.AND P1, PT, R0, 0x39, PT ;  /* 0x000000390000780c */ /* 0x000fe40003f24270 */
[----:B------:R-:W-:Y:S03]  /*7110*/  FMNMX.FTZ R0, R162, R2, !PT ;  /* 0x00000002a2007209 */ /* 0x000fe60007810000 */
[----:B------:R-:W2:Y:S01]  /*7120*/  MUFU.TANH R12, R12 ;  /* 0x0000000c000c7308 */ /* 0x000ea20000002400 */
[----:B-1----:R-:W-:Y:S04]  /*7130*/  FSEL R163, R32, -INF , P6 ;  /* 0xff80000020a37808 */ /* 0x002fe80003000000 */
[----:B------:R-:W-:Y:S05]  /*7140*/  FMNMX.FTZ R101, R163, R101, !PT ;  /* 0x00000065a3657209 */ /* 0x000fea0007810000 */
[----:B------:R-:W1:Y:S01]  /*7150*/  MUFU.TANH R33, R33 ;  /* 0x0000002100217308 */ /* 0x000e620000002400 */
[----:B---3--:R-:W-:Y:S04]  /*7160*/  FSEL R184, R34, -INF , P0 ;  /* 0xff80000022b87808 */ /* 0x008fe80000000000 */
[----:B------:R-:W-:Y:S02]  /*7170*/  FMNMX.FTZ R0, R184, R0, !PT ;  /* 0x00000000b8007209 */ /* 0x000fe40007810000 */
[----:B--2---:R-:W-:Y:S02]  /*7180*/  FSEL R202, R12, -INF , P1 ;  /* 0xff8000000cca7808 */ /* 0x004fe40000800000 */
[----:B------:R-:W-:Y:S02]  /*7190*/  LDSM.16.MT88.4 R12, [R156] ;  /* 0x000000009c0c783b */ /* 0x000fe40000004200 */
[----:B------:R-:W-:Y:S02]  /*71a0*/  FMNMX.FTZ R0, R202, R0, !PT ;  /* 0x00000000ca007209 */ /* 0x000fe40007810000 */
[----:B-1----:R-:W-:Y:S04]  /*71b0*/  FSEL R201, R33, -INF , P5 ;  /* 0xff80000021c97808 */ /* 0x002fe80002800000 */
[----:B------:R-:W1:Y:S01]  /*71c0*/  SHFL.BFLY PT, R2, R0, 0x2, 0x1f ;  /* 0x0c401f0000027f89 */ /* 0x000e6200000e0000 */
[----:B------:R-:W-:Y:S07]  /*71d0*/  FMNMX.FTZ R101, R201, R101, !PT ;  /* 0x00000065c9657209 */ /* 0x000fee0007810000 */
[----:B------:R-:W2:Y:S01]  /*71e0*/  SHFL.BFLY PT, R11, R101, 0x2, 0x1f ;  /* 0x0c401f00650b7f89 */ /* 0x000ea200000e0000 */
[----:B-1----:R-:W-:Y:S07]  /*71f0*/  FMNMX.FTZ R0, R0, R2, !PT ;  /* 0x0000000200007209 */ /* 0x002fee0007810000 */
[----:B------:R-:W1:Y:S01]  /*7200*/  SHFL.BFLY PT, R100, R0, 0x1, 0x1f ;  /* 0x0c201f0000647f89 */ /* 0x000e6200000e0000 */
[----:B--2---:R-:W-:Y:S07]  /*7210*/  FMNMX.FTZ R101, R101, R11, !PT ;  /* 0x0000000b65657209 */ /* 0x004fee0007810000 */
[----:B------:R-:W2:Y:S01]  /*7220*/  SHFL.BFLY PT, R11, R101, 0x1, 0x1f ;  /* 0x0c201f00650b7f89 */ /* 0x000ea200000e0000 */
[----:B-1----:R-:W-:Y:S04]  /*7230*/  FMNMX.FTZ R100, R0, R100, !PT ;  /* 0x0000006400647209 */ /* 0x002fe80007810000 */
[C---:B------:R-:W-:Y:S01]  /*7240*/  FSETP.NEU.FTZ.AND P0, PT, R100.reuse, -INF , PT ;  /* 0xff8000006400780b */ /* 0x040fe20003f1d000 */
[C---:B------:R-:W-:Y:S01]  /*7250*/  FMUL.FTZ R145, R100.reuse, c[0x0][0x2d0] ;  /* 0x0000b40064917a20 */ /* 0x040fe20000410000 */
[----:B--2---:R-:W-:Y:S02]  /*7260*/  FMNMX.FTZ R101, R101, R11, !PT ;  /* 0x0000000b65657209 */ /* 0x004fe40007810000 */
[----:B------:R-:W-:Y:S02]  /*7270*/  FSEL R0, R100, RZ, P0 ;  /* 0x000000ff64007208 */ /* 0x000fe40000000000 */
[C---:B------:R-:W-:Y:S01]  /*7280*/  FSETP.NEU.FTZ.AND P1, PT, R101.reuse, -INF , PT ;  /* 0xff8000006500780b */ /* 0x040fe20003f3d000 */
[----:B------:R-:W-:Y:S01]  /*7290*/  FMUL.FTZ R144, R101, c[0x0][0x2d0] ;  /* 0x0000b40065907a20 */ /* 0x000fe20000410000 */
[----:B------:R-:W-:Y:S01]  /*72a0*/  FSEL R145, R145, RZ, P0 ;  /* 0x000000ff91917208 */ /* 0x000fe20000000000 */
[----:B------:R-:W-:Y:S01]  /*72b0*/  FADD.FTZ R0, -R0, R103 ;  /* 0x0000006700007221 */ /* 0x000fe20000010100 */
[----:B------:R-:W-:Y:S02]  /*72c0*/  FSEL R2, R101, RZ, P1 ;  /* 0x000000ff65027208 */ /* 0x000fe40000800000 */
[----:B------:R-:W-:Y:S01]  /*72d0*/  FSEL R144, R144, RZ, P1 ;  /* 0x000000ff90907208 */ /* 0x000fe20000800000 */
[----:B------:R-:W-:Y:S01]  /*72e0*/  FMUL.FTZ R0, R0, c[0x0][0x2d0] ;  /* 0x0000b40000007a20 */ /* 0x000fe20000410000 */
[----:B------:R-:W-:Y:S01]  /*72f0*/  IADD3 R103, R193, R156, RZ ;  /* 0x0000009cc1677210 */ /* 0x000fe20007ffe0ff */
[----:B------:R-:W-:Y:S01]  /*7300*/  FADD.FTZ R2, -R2, R102 ;  /* 0x0000006602027221 */ /* 0x000fe20000010100 */
[----:B------:R-:W-:Y:S01]  /*7310*/  ISETP.GE.AND P0, PT, R197, 0x2, PT ;  /* 0x00000002c500780c */ /* 0x000fe20003f06270 */
[--C-:B------:R-:W-:Y:S01]  /*7320*/  FFMA.FTZ R4, R4, c[0x0][0x2d0], -R144.reuse ;  /* 0x0000b40004047a23 */ /* 0x100fe20000010890 */
[----:B------:R-:W-:Y:S01]  /*7330*/  ISETP.GE.AND P1, PT, R211, 0x1, PT ;  /* 0x00000001d300780c */ /* 0x000fe20003f26270 */
[----:B------:R-:W-:Y:S01]  /*7340*/  FMUL.FTZ R2, R2, c[0x0][0x2d0] ;  /* 0x0000b40002027a20 */ /* 0x000fe20000410000 */
[----:B------:R-:W1:Y:S01]  /*7350*/  MUFU.EX2 R0, R0 ;  /* 0x0000000000007308 */ /* 0x000e620000000800 */
[--C-:B------:R-:W-:Y:S01]  /*7360*/  FFMA.FTZ R3, R3, c[0x0][0x2d0], -R144.reuse ;  /* 0x0000b40003037a23 */ /* 0x100fe20000010890 */
[----:B------:R-:W2:Y:S01]  /*7370*/  LDSM.16.MT88.4 R20, [R103] ;  /* 0x000000006714783b */ /* 0x000ea20000004200 */
[--C-:B------:R-:W-:Y:S02]  /*7380*/  FFMA.FTZ R6, R6, c[0x0][0x2d0], -R144.reuse ;  /* 0x0000b40006067a23 */ /* 0x100fe40000010890 */
[--C-:B------:R-:W-:Y:S02]  /*7390*/  FFMA.FTZ R5, R5, c[0x0][0x2d0], -R144.reuse ;  /* 0x0000b40005057a23 */ /* 0x100fe40000010890 */
[--C-:B------:R-:W-:Y:S02]  /*73a0*/  FFMA.FTZ R9, R9, c[0x0][0x2d0], -R145.reuse ;  /* 0x0000b40009097a23 */ /* 0x100fe40000010891 */
[--C-:B------:R-:W-:Y:S01]  /*73b0*/  FFMA.FTZ R8, R8, c[0x0][0x2d0], -R145.reuse ;  /* 0x0000b40008087a23 */ /* 0x100fe20000010891 */
[----:B------:R-:W-:Y:S01]  /*73c0*/  MUFU.EX2 R210, R4 ;  /* 0x0000000400d27308 */ /* 0x000fe20000000800 */
[--C-:B------:R-:W-:Y:S02]  /*73d0*/  FFMA.FTZ R7, R7, c[0x0][0x2d0], -R145.reuse ;  /* 0x0000b40007077a23 */ /* 0x100fe40000010891 */
[--C-:B------:R-:W-:Y:S07]  /*73e0*/  FFMA.FTZ R10, R10, c[0x0][0x2d0], -R145.reuse ;  /* 0x0000b4000a0a7a23 */ /* 0x100fee0000010891 */
[----:B------:R-:W3:Y:S01]  /*73f0*/  MUFU.EX2 R209, R3 ;  /* 0x0000000300d17308 */ /* 0x000ee20000000800 */
[C---:B-1----:R-:W-:Y:S02]  /*7400*/  FMUL.FTZ R11, R0.reuse, R111 ;  /* 0x0000006f000b7220 */ /* 0x042fe40000410000 */
[C---:B------:R-:W-:Y:S02]  /*7410*/  FMUL.FTZ R18, R0.reuse, R118 ;  /* 0x0000007600127220 */ /* 0x040fe40000410000 */
[C---:B------:R-:W-:Y:S05]  /*7420*/  FMUL.FTZ R19, R0.reuse, R119 ;  /* 0x0000007700137220 */ /* 0x040fea0000410000 */
[----:B------:R1:W-:Y:S01]  /*7430*/  MUFU.EX2 R208, R6 ;  /* 0x0000000600d07308 */ /* 0x0003e20000000800 */
[C---:B------:R-:W-:Y:S02]  /*7440*/  FMUL.FTZ R26, R0.reuse, R126 ;  /* 0x0000007e001a7220 */ /* 0x040fe40000410000 */
[C---:B------:R-:W-:Y:S02]  /*7450*/  FMUL.FTZ R27, R0.reuse, R127 ;  /* 0x0000007f001b7220 */ /* 0x040fe40000410000 */
[C---:B------:R-:W-:Y:S02]  /*7460*/  FMUL.FTZ R34, R0.reuse, R134 ;  /* 0x0000008600227220 */ /* 0x040fe40000410000 */
[C---:B------:R-:W-:Y:S02]  /*7470*/  FMUL.FTZ R35, R0.reuse, R135 ;  /* 0x0000008700237220 */ /* 0x040fe40000410000 */
[C---:B------:R-:W-:Y:S01]  /*7480*/  FMUL.FTZ R38, R0.reuse, R38 ;  /* 0x0000002600267220 */ /* 0x040fe20000410000 */
[----:B------:R-:W4:Y:S01]  /*7490*/  MUFU.EX2 R207, R5 ;  /* 0x0000000500cf7308 */ /* 0x000f220000000800 */
[C---:B------:R-:W-:Y:S02]  /*74a0*/  FMUL.FTZ R39, R0.reuse, R39 ;  /* 0x0000002700277220 */ /* 0x040fe40000410000 */
[C---:B------:R-:W-:Y:S01]  /*74b0*/  FMUL.FTZ R42, R0.reuse, R42 ;  /* 0x0000002a002a7220 */ /* 0x040fe20000410000 */
[----:B---3--:R-:W-:Y:S01]  /*74c0*/  F2FP.PACK_AB R136, R209, R210 ;  /* 0x000000d2d188723e */ /* 0x008fe200000000ff */
[----:B------:R-:W-:Y:S01]  /*74d0*/  FMUL.FTZ R43, R0, R43 ;  /* 0x0000002b002b7220 */ /* 0x000fe20000410000 */
[----:B------:R-:W-:Y:S01]  /*74e0*/  IADD3 R3, R196, R185, RZ ;  /* 0x000000b9c4037210 */ /* 0x000fe20007ffe0ff */
[C---:B------:R-:W-:Y:S02]  /*74f0*/  FMUL.FTZ R46, R0.reuse, R46 ;  /* 0x0000002e002e7220 */ /* 0x040fe40000410000 */
[C---:B------:R-:W-:Y:S01]  /*7500*/  FMUL.FTZ R47, R0.reuse, R47 ;  /* 0x0000002f002f7220 */ /* 0x040fe20000410000 */
[----:B------:R-:W-:Y:S01]  /*7510*/  MUFU.EX2 R206, R9 ;  /* 0x0000000900ce7308 */ /* 0x000fe20000000800 */
[----:B------:R-:W3:Y:S01]  /*7520*/  LDSM.16.MT88.4 R28, [R3] ;  /* 0x00000000031c783b */ /* 0x000ee20000004200 */
[----:B------:R-:W-:Y:S01]  /*7530*/  IADD3 R102, R193, R3, RZ ;  /* 0x00000003c1667210 */ /* 0x000fe20007ffe0ff */
[C---:B------:R-:W-:Y:S02]  /*7540*/  FMUL.FTZ R50, R0.reuse, R50 ;  /* 0x0000003200327220 */ /* 0x040fe40000410000 */
[C---:B-1----:R-:W-:Y:S02]  /*7550*/  FMUL.FTZ R6, R0.reuse, R106 ;  /* 0x0000006a00067220 */ /* 0x042fe40000410000 */
[C---:B------:R-:W-:Y:S02]  /*7560*/  FMUL.FTZ R51, R0.reuse, R51 ;  /* 0x0000003300337220 */ /* 0x040fe40000410000 */
[C---:B------:R-:W-:Y:S01]  /*7570*/  FMUL.FTZ R54, R0.reuse, R54 ;  /* 0x0000003600367220 */ /* 0x040fe20000410000 */
[----:B------:R-:W1:Y:S01]  /*7580*/  MUFU.EX2 R205, R8 ;  /* 0x0000000800cd7308 */ /* 0x000e620000000800 */
[C---:B------:R-:W-:Y:S02]  /*7590*/  FMUL.FTZ R55, R0.reuse, R55 ;  /* 0x0000003700377220 */ /* 0x040fe40000410000 */
[C---:B------:R-:W-:Y:S01]  /*75a0*/  FMUL.FTZ R58, R0.reuse, R58 ;  /* 0x0000003a003a7220 */ /* 0x040fe20000410000 */
[----:B----4-:R-:W-:Y:S01]  /*75b0*/  F2FP.PACK_AB R138, R207, R208 ;  /* 0x000000d0cf8a723e */ /* 0x010fe200000000ff */
[C---:B------:R-:W-:Y:S02]  /*75c0*/  FMUL.FTZ R59, R0.reuse, R59 ;  /* 0x0000003b003b7220 */ /* 0x040fe40000410000 */
[C---:B------:R-:W-:Y:S02]  /*75d0*/  FMUL.FTZ R62, R0.reuse, R62 ;  /* 0x0000003e003e7220 */ /* 0x040fe40000410000 */
[C---:B------:R-:W-:Y:S01]  /*75e0*/  FMUL.FTZ R63, R0.reuse, R63 ;  /* 0x0000003f003f7220 */ /* 0x040fe20000410000 */
[----:B------:R4:W-:Y:S01]  /*75f0*/  MUFU.EX2 R204, R7 ;  /* 0x0000000700cc7308 */ /* 0x0009e20000000800 */
        /* <DEDUP_REMOVED lines=8> */
[----:B-1----:R-:W-:Y:S01]  /*7680*/  F2FP.PACK_AB R137, R205, R206 ;  /* 0x000000cecd89723e */ /* 0x002fe200000000ff */
[C---:B------:R-:W-:Y:S02]  /*7690*/  FMUL.FTZ R79, R0.reuse, R79 ;  /* 0x0000004f004f7220 */ /* 0x040fe40000410000 */
[C---:B------:R-:W-:Y:S02]  /*76a0*/  FMUL.FTZ R86, R0.reuse, R86 ;  /* 0x0000005600567220 */ /* 0x040fe40000410000 */
[C---:B------:R-:W-:Y:S01]  /*76b0*/  FMUL.FTZ R87, R0.reuse, R87 ;  /* 0x0000005700577220 */ /* 0x040fe20000410000 */
[----:B------:R-:W1:Y:S01]  /*76c0*/  MUFU.EX2 R2, R2 ;  /* 0x0000000200027308 */ /* 0x000e620000000800 */
[C---:B------:R-:W-:Y:S02]  /*76d0*/  FMUL.FTZ R90, R0.reuse, R90 ;  /* 0x0000005a005a7220 */ /* 0x040fe40000410000 */
[C---:B------:R-:W-:Y:S02]  /*76e0*/  FMUL.FTZ R91, R0.reuse, R91 ;  /* 0x0000005b005b7220 */ /* 0x040fe40000410000 */
[C---:B----4-:R-:W-:Y:S02]  /*76f0*/  FMUL.FTZ R7, R0.reuse, R107 ;  /* 0x0000006b00077220 */ /* 0x050fe40000410000 */
[C---:B------:R-:W-:Y:S02]  /*7700*/  FMUL.FTZ R94, R0.reuse, R94 ;  /* 0x0000005e005e7220 */ /* 0x040fe40000410000 */
[C---:B------:R-:W-:Y:S02]  /*7710*/  FMUL.FTZ R95, R0.reuse, R95 ;  /* 0x0000005f005f7220 */ /* 0x040fe40000410000 */
[C---:B------:R-:W-:Y:S02]  /*7720*/  FMUL.FTZ R98, R0.reuse, R98 ;  /* 0x0000006200627220 */ /* 0x040fe40000410000 */
[C---:B------:R-:W-:Y:S01]  /*7730*/  FMUL.FTZ R99, R0.reuse, R99 ;  /* 0x0000006300637220 */ /* 0x040fe20000410000 */
[----:B-----5:R-:W-:Y:S01]  /*7740*/  F2FP.PACK_AB R139, R203, R204 ;  /* 0x000000cccb8b723e */ /* 0x020fe200000000ff */
[C---:B------:R-:W-:Y:S02]  /*7750*/  FMUL.FTZ R10, R0.reuse, R110 ;  /* 0x0000006e000a7220 */ /* 0x040fe40000410000 */
[C---:B------:R-:W-:Y:S02]  /*7760*/  FMUL.FTZ R82, R0.reuse, R82 ;  /* 0x0000005200527220 */ /* 0x040fe40000410000 */
[----:B------:R-:W-:Y:S02]  /*7770*/  FMUL.FTZ R83, R0, R83 ;  /* 0x0000005300537220 */ /* 0x000fe40000410000 */
[C---:B-1----:R-:W-:Y:S02]  /*7780*/  FMUL.FTZ R4, R2.reuse, R104 ;  /* 0x0000006802047220 */ /* 0x042fe40000410000 */
[C---:B------:R-:W-:Y:S02]  /*7790*/  FMUL.FTZ R5, R2.reuse, R105 ;  /* 0x0000006902057220 */ /* 0x040fe40000410000 */
[----:B------:R-:W1:Y:S01]  /*77a0*/  LDSM.16.MT88.4 R104, [R102] ;  /* 0x000000006668783b */ /* 0x000e620000004200 */
[C---:B------:R-:W-:Y:S02]  /*77b0*/  FMUL.FTZ R8, R2.reuse, R108 ;  /* 0x0000006c02087220 */ /* 0x040fe40000410000 */
[C---:B------:R-:W-:Y:S02]  /*77c0*/  FMUL.FTZ R9, R2.reuse, R109 ;  /* 0x0000006d02097220 */ /* 0x040fe40000410000 */
[C---:B------:R-:W-:Y:S03]  /*77d0*/  HMMA.16816.F32 R4, R136.reuse, R12, R4 ;  /* 0x0000000c8804723c */ /* 0x040fe60000001804 */
[----:B------:R-:W4:Y:S02]  /*77e0*/  LDSM.16.MT88.4 R108, [R156+0x2000] ;  /* 0x002000009c6c783b */ /* 0x000f240000004200 */
[C---:B------:R-:W-:Y:S02]  /*77f0*/  FMUL.FTZ R16, R2.reuse, R116 ;  /* 0x0000007402107220 */ /* 0x040fe40000410000 */
[C---:B------:R-:W-:Y:S01]  /*7800*/  FMUL.FTZ R12, R2.reuse, R112 ;  /* 0x00000070020c7220 */ /* 0x040fe20000410000 */
[C---:B------:R-:W-:Y:S04]  /*7810*/  HMMA.16816.F32 R8, R136.reuse, R14, R8 ;  /* 0x0000000e8808723c */ /* 0x040fe80000001808 */
[C---:B------:R-:W-:Y:S02]  /*7820*/  FMUL.FTZ R13, R2.reuse, R113 ;  /* 0x00000071020d7220 */ /* 0x040fe40000410000 */
[----:B------:R-:W-:Y:S02]  /*7830*/  FMUL.FTZ R17, R2, R117 ;  /* 0x0000007502117220 */ /* 0x000fe40000410000 */
[C---:B------:R-:W-:Y:S01]  /*7840*/  FMUL.FTZ R14, R0.reuse, R114 ;  /* 0x00000072000e7220 */ /* 0x040fe20000410000 */
[----:B------:R-:W-:Y:S03]  /*7850*/  LDSM.16.MT88.4 R116, [R156+0x800] ;  /* 0x000800009c74783b */ /* 0x000fe60000004200 */
[----:B------:R-:W-:Y:S02]  /*7860*/  FMUL.FTZ R15, R0, R115 ;  /* 0x00000073000f7220 */ /* 0x000fe40000410000 */
[C---:B------:R-:W-:Y:S02]  /*7870*/  FMUL.FTZ R24, R2.reuse, R124 ;  /* 0x0000007c02187220 */ /* 0x040fe40000410000 */
[C---:B------:R-:W-:Y:S01]  /*7880*/  FMUL.FTZ R25, R2.reuse, R125 ;  /* 0x0000007d02197220 */ /* 0x040fe20000410000 */
[----:B------:R-:W5:Y:S01]  /*7890*/  LDSM.16.MT88.4 R112, [R103+0x2000] ;  /* 0x002000006770783b */ /* 0x000f620000004200 */
[C---:B------:R-:W-:Y:S01]  /*78a0*/  FMUL.FTZ R32, R2.reuse, R132 ;  /* 0x0000008402207220 */ /* 0x040fe20000410000 */
[C---:B--2---:R-:W-:Y:S03]  /*78b0*/  HMMA.16816.F32 R12, R136.reuse, R20, R12 ;  /* 0x00000014880c723c */ /* 0x044fe6000000180c */
[C---:B------:R-:W-:Y:S02]  /*78c0*/  FMUL.FTZ R33, R2.reuse, R133 ;  /* 0x0000008502217220 */ /* 0x040fe40000410000 */
[C---:B------:R-:W-:Y:S01]  /*78d0*/  FMUL.FTZ R36, R2.reuse, R36 ;  /* 0x0000002402247220 */ /* 0x040fe20000410000 */
[----:B------:R-:W-:Y:S01]  /*78e0*/  LDSM.16.MT88.4 R124, [R102+0x800] ;  /* 0x00080000667c783b */ /* 0x000fe20000004200 */
[C---:B------:R-:W-:Y:S01]  /*78f0*/  FMUL.FTZ R20, R2.reuse, R120 ;  /* 0x0000007802147220 */ /* 0x040fe20000410000 */
[C---:B------:R-:W-:Y:S04]  /*7900*/  HMMA.16816.F32 R16, R136.reuse, R22, R16 ;  /* 0x000000168810723c */ /* 0x040fe80000001810 */
[C---:B------:R-:W-:Y:S02]  /*7910*/  FMUL.FTZ R21, R2.reuse, R121 ;  /* 0x0000007902157220 */ /* 0x040fe40000410000 */
[----:B------:R-:W-:Y:S01]  /*7920*/  FMUL.FTZ R37, R2, R37 ;  /* 0x0000002502257220 */ /* 0x000fe20000410000 */
[----:B------:R-:W-:Y:S01]  /*7930*/  LDSM.16.MT88.4 R132, [R103+0x2800] ;  /* 0x002800006784783b */ /* 0x000fe20000004200 */
[C---:B------:R-:W-:Y:S04]  /*7940*/  FMUL.FTZ R22, R0.reuse, R122 ;  /* 0x0000007a00167220 */ /* 0x040fe80000410000 */
[----:B------:R-:W-:Y:S02]  /*7950*/  FMUL.FTZ R23, R0, R123 ;  /* 0x0000007b00177220 */ /* 0x000fe40000410000 */
[C---:B------:R-:W-:Y:S01]  /*7960*/  FMUL.FTZ R40, R2.reuse, R40 ;  /* 0x0000002802287220 */ /* 0x040fe20000410000 */
[----:B------:R-:W-:Y:S01]  /*7970*/  LDSM.16.MT88.4 R120, [R3+0x800] ;  /* 0x000800000378783b */ /* 0x000fe20000004200 */
[C---:B------:R-:W-:Y:S02]  /*7980*/  FMUL.FTZ R41, R2.reuse, R41 ;  /* 0x0000002902297220 */ /* 0x040fe40000410000 */
[C---:B------:R-:W-:Y:S01]  /*7990*/  FMUL.FTZ R44, R2.reuse, R44 ;  /* 0x0000002c022c7220 */ /* 0x040fe20000410000 */
[C---:B---3--:R-:W-:Y:S03]  /*79a0*/  HMMA.16816.F32 R20, R136.reuse, R28, R20 ;  /* 0x0000001c8814723c */ /* 0x048fe60000001814 */
[C---:B------:R-:W-:Y:S02]  /*79b0*/  FMUL.FTZ R45, R2.reuse, R45 ;  /* 0x0000002d022d7220 */ /* 0x040fe40000410000 */
[C---:B------:R-:W-:Y:S02]  /*79c0*/  FMUL.FTZ R48, R2.reuse, R48 ;  /* 0x0000003002307220 */ /* 0x040fe40000410000 */
[C---:B------:R-:W-:Y:S01]  /*79d0*/  FMUL.FTZ R28, R2.reuse, R128 ;  /* 0x00000080021c7220 */ /* 0x040fe20000410000 */
[C---:B------:R-:W-:Y:S04]  /*79e0*/  HMMA.16816.F32 R24, R136.reuse, R30, R24 ;  /* 0x0000001e8818723c */ /* 0x040fe80000001818 */
[C---:B------:R-:W-:Y:S02]  /*79f0*/  FMUL.FTZ R29, R2.reuse, R129 ;  /* 0x00000081021d7220 */ /* 0x040fe40000410000 */
[----:B------:R-:W-:Y:S02]  /*7a00*/  FMUL.FTZ R49, R2, R49 ;  /* 0x0000003102317220 */ /* 0x000fe40000410000 */
[C---:B------:R-:W-:Y:S04]  /*7a10*/  FMUL.FTZ R30, R0.reuse, R130 ;  /* 0x00000082001e7220 */ /* 0x040fe80000410000 */
[----:B------:R-:W-:Y:S02]  /*7a20*/  FMUL.FTZ R31, R0, R131 ;  /* 0x00000083001f7220 */ /* 0x000fe40000410000 */
[----:B------:R-:W-:Y:S01]  /*7a30*/  LDSM.16.MT88.4 R128, [R156+0x2800] ;  /* 0x002800009c80783b */ /* 0x000fe20000004200 */
[C---:B------:R-:W-:Y:S02]  /*7a40*/  FMUL.FTZ R52, R2.reuse, R52 ;  /* 0x0000003402347220 */ /* 0x040fe40000410000 */
[C---:B------:R-:W-:Y:S02]  /*7a50*/  FMUL.FTZ R53, R2.reuse, R53 ;  /* 0x0000003502357220 */ /* 0x040fe40000410000 */
[C---:B-1----:R-:W-:Y:S03]  /*7a60*/  HMMA.16816.F32 R28, R136.reuse, R104, R28 ;  /* 0x00000068881c723c */ /* 0x042fe6000000181c */
[C---:B------:R-:W-:Y:S02]  /*7a70*/  FMUL.FTZ R56, R2.reuse, R56 ;  /* 0x0000003802387220 */ /* 0x040fe40000410000 */
[C---:B------:R-:W-:Y:S02]  /*7a80*/  FMUL.FTZ R57, R2.reuse, R57 ;  /* 0x0000003902397220 */ /* 0x040fe40000410000 */
[C---:B------:R-:W-:Y:S01]  /*7a90*/  FMUL.FTZ R60, R2.reuse, R60 ;  /* 0x0000003c023c7220 */ /* 0x040fe20000410000 */
[C---:B------:R-:W-:Y:S01]  /*7aa0*/  HMMA.16816.F32 R32, R136.reuse, R106, R32 ;  /* 0x0000006a8820723c */ /* 0x040fe20000001820 */
[----:B------:R-:W1:Y:S03]  /*7ab0*/  LDSM.16.MT88.4 R104, [R3+0x2000] ;  /* 0x002000000368783b */ /* 0x000e660000004200 */
[C---:B------:R-:W-:Y:S02]  /*7ac0*/  FMUL.FTZ R61, R2.reuse, R61 ;  /* 0x0000003d023d7220 */ /* 0x040fe40000410000 */
[C---:B------:R-:W-:Y:S02]  /*7ad0*/  FMUL.FTZ R64, R2.reuse, R64 ;  /* 0x0000004002407220 */ /* 0x040fe40000410000 */
[C---:B----4-:R-:W-:Y:S04]  /*7ae0*/  HMMA.16816.F32 R36, R136.reuse, R108, R36 ;  /* 0x0000006c8824723c */ /* 0x050fe80000001824 */
[C---:B------:R-:W-:Y:S02]  /*7af0*/  FMUL.FTZ R65, R2.reuse, R65 ;  /* 0x0000004102417220 */ /* 0x040fe40000410000 */
[C---:B------:R-:W-:Y:S02]  /*7b00*/  FMUL.FTZ R68, R2.reuse, R68 ;  /* 0x0000004402447220 */ /* 0x040fe40000410000 */
[C---:B------:R-:W-:Y:S01]  /*7b10*/  HMMA.16816.F32 R40, R136.reuse, R110, R40 ;  /* 0x0000006e8828723c */ /* 0x040fe20000001828 */
[----:B------:R-:W2:Y:S03]  /*7b20*/  LDSM.16.MT88.4 R108, [R102+0x2000] ;  /* 0x00200000666c783b */ /* 0x000ea60000004200 */
[C---:B------:R-:W-:Y:S02]  /*7b30*/  FMUL.FTZ R69, R2.reuse, R69 ;  /* 0x0000004502457220 */ /* 0x040fe40000410000 */
[C---:B------:R-:W-:Y:S02]  /*7b40*/  FMUL.FTZ R72, R2.reuse, R72 ;  /* 0x0000004802487220 */ /* 0x040fe40000410000 */
[C---:B-----5:R-:W-:Y:S04]  /*7b50*/  HMMA.16816.F32 R44, R136.reuse, R112, R44 ;  /* 0x00000070882c723c */ /* 0x060fe8000000182c */
[C---:B------:R-:W-:Y:S02]  /*7b60*/  FMUL.FTZ R73, R2.reuse, R73 ;  /* 0x0000004902497220 */ /* 0x040fe40000410000 */
[C---:B------:R-:W-:Y:S02]  /*7b70*/  FMUL.FTZ R84, R2.reuse, R84 ;  /* 0x0000005402547220 */ /* 0x040fe40000410000 */
[C---:B------:R-:W-:Y:S01]  /*7b80*/  HMMA.16816.F32 R48, R136.reuse, R114, R48 ;  /* 0x000000728830723c */ /* 0x040fe20000001830 */
[----:B------:R-:W3:Y:S03]  /*7b90*/  LDSM.16.MT88.4 R112, [R156+0x4000] ;  /* 0x004000009c70783b */ /* 0x000ee60000004200 */
[C---:B------:R-:W-:Y:S02]  /*7ba0*/  FMUL.FTZ R85, R2.reuse, R85 ;  /* 0x0000005502557220 */ /* 0x040fe40000410000 */
[C---:B------:R-:W-:Y:S02]  /*7bb0*/  FMUL.FTZ R88, R2.reuse, R88 ;  /* 0x0000005802587220 */ /* 0x040fe40000410000 */
[C---:B------:R-:W-:Y:S01]  /*7bc0*/  FMUL.FTZ R89, R2.reuse, R89 ;  /* 0x0000005902597220 */ /* 0x040fe20000410000 */
[C---:B-1----:R-:W-:Y:S03]  /*7bd0*/  HMMA.16816.F32 R52, R136.reuse, R104, R52 ;  /* 0x000000688834723c */ /* 0x042fe60000001834 */
[C---:B------:R-:W-:Y:S02]  /*7be0*/  FMUL.FTZ R92, R2.reuse, R92 ;  /* 0x0000005c025c7220 */ /* 0x040fe40000410000 */
[----:B------:R-:W-:Y:S02]  /*7bf0*/  FMUL.FTZ R93, R2, R93 ;  /* 0x0000005d025d7220 */ /* 0x000fe40000410000 */
[--C-:B------:R-:W-:Y:S01]  /*7c00*/  FFMA.FTZ R104, R140, c[0x0][0x2d0], -R144.reuse ;  /* 0x0000b4008c687a23 */ /* 0x100fe20000010890 */
[C---:B------:R-:W-:Y:S03]  /*7c10*/  HMMA.16816.F32 R56, R136.reuse, R106, R56 ;  /* 0x0000006a8838723c */ /* 0x040fe60000001838 */
[----:B------:R1:W4:Y:S01]  /*7c20*/  MUFU.EX2 R183, R104 ;  /* 0x0000006800b77308 */ /* 0x0003220000000800 */
[C---:B------:R-:W-:Y:S02]  /*7c30*/  FMUL.FTZ R96, R2.reuse, R96 ;  /* 0x0000006002607220 */ /* 0x040fe40000410000 */
[C---:B------:R-:W-:Y:S02]  /*7c40*/  FMUL.FTZ R97, R2.reuse, R97 ;  /* 0x0000006102617220 */ /* 0x040fe40000410000 */
[C---:B--2---:R-:W-:Y:S04]  /*7c50*/  HMMA.16816.F32 R60, R136.reuse, R108, R60 ;  /* 0x0000006c883c723c */ /* 0x044fe8000000183c */
[C---:B------:R-:W-:Y:S02]  /*7c60*/  FMUL.FTZ R76, R2.reuse, R76 ;  /* 0x0000004c024c7220 */ /* 0x040fe40000410000 */
[C---:B------:R-:W-:Y:S02]  /*7c70*/  FMUL.FTZ R77, R2.reuse, R77 ;  /* 0x0000004d024d7220 */ /* 0x040fe40000410000 */
[C---:B------:R-:W-:Y:S04]  /*7c80*/  HMMA.16816.F32 R64, R136.reuse, R110, R64 ;  /* 0x0000006e8840723c */ /* 0x040fe80000001840 */
[----:B------:R-:W-:Y:S02]  /*7c90*/  FFMA.FTZ R108, R141, c[0x0][0x2d0], -R144 ;  /* 0x0000b4008d6c7a23 */ /* 0x000fe40000010890 */
[C---:B------:R-:W-:Y:S02]  /*7ca0*/  FMUL.FTZ R80, R2.reuse, R80 ;  /* 0x0000005002507220 */ /* 0x040fe40000410000 */
[C---:B---3--:R-:W-:Y:S01]  /*7cb0*/  HMMA.16816.F32 R68, R136.reuse, R112, R68 ;  /* 0x000000708844723c */ /* 0x048fe20000001844 */
[----:B------:R2:W3:Y:S01]  /*7cc0*/  MUFU.EX2 R182, R108 ;  /* 0x0000006c00b67308 */ /* 0x0004e20000000800 */
[----:B-1----:R-:W1:Y:S02]  /*7cd0*/  LDSM.16.MT88.4 R104, [R103+0x4000] ;  /* 0x004000006768783b */ /* 0x002e640000004200 */
[C---:B------:R-:W-:Y:S02]  /*7ce0*/  FMUL.FTZ R81, R2.reuse, R81 ;  /* 0x0000005102517220 */ /* 0x040fe40000410000 */
[----:B------:R-:W-:Y:S02]  /*7cf0*/  FFMA.FTZ R2, R2, R216, R210 ;  /* 0x000000d802027223 */ /* 0x000fe400000100d2 */
[C---:B------:R-:W-:Y:S04]  /*7d00*/  HMMA.16816.F32 R72, R136.reuse, R114, R72 ;  /* 0x000000728848723c */ /* 0x040fe80000001848 */
[--C-:B------:R-:W-:Y:S02]  /*7d10*/  FFMA.FTZ R112, R143, c[0x0][0x2d0], -R145.reuse ;  /* 0x0000b4008f707a23 */ /* 0x100fe40000010891 */
[----:B------:R-:W-:Y:S02]  /*7d20*/  FFMA.FTZ R0, R0, R217, R206 ;  /* 0x000000d900007223 */ /* 0x000fe400000100ce */
[----:B------:R5:W-:Y:S01]  /*7d30*/  MUFU.EX2 R180, R112 ;  /* 0x0000007000b47308 */ /* 0x000be20000000800 */
[----:B------:R-:W-:Y:S03]  /*7d40*/  FADD.FTZ R2, R209, R2 ;  /* 0x00000002d1027221 */ /* 0x000fe60000010000 */
[----:B------:R-:W-:Y:S02]  /*7d50*/  FADD.FTZ R0, R205, R0 ;  /* 0x00000000cd007221 */ /* 0x000fe40000010000 */
[----:B------:R-:W-:Y:S02]  /*7d60*/  FADD.FTZ R2, R208, R2 ;  /* 0x00000002d0027221 */ /* 0x000fe40000010000 */
[----:B------:R-:W-:Y:S02]  /*7d70*/  FADD.FTZ R0, R204, R0 ;  /* 0x00000000cc007221 */ /* 0x000fe40000010000 */
[--C-:B--2---:R-:W-:Y:S02]  /*7d80*/  FFMA.FTZ R108, R142, c[0x0][0x2d0], -R145.reuse ;  /* 0x0000b4008e6c7a23 */ /* 0x104fe40000010891 */
[----:B------:R-:W-:Y:S01]  /*7d90*/  LDSM.16.MT88.4 R140, [R3+0x2800] ;  /* 0x00280000038c783b */ /* 0x000fe20000004200 */
[----:B------:R-:W-:Y:S01]  /*7da0*/  FADD.FTZ R2, R207, R2 ;  /* 0x00000002cf027221 */ /* 0x000fe20000010000 */
[----:B------:R2:W2:Y:S01]  /*7db0*/  MUFU.EX2 R181, R108 ;  /* 0x0000006c00b57308 */ /* 0x0004a20000000800 */
[----:B------:R-:W-:Y:S02]  /*7dc0*/  FADD.FTZ R0, R203, R0 ;  /* 0x00000000cb007221 */ /* 0x000fe40000010000 */
[----:B----4-:R-:W-:Y:S04]  /*7dd0*/  FADD.FTZ R2, R183, R2 ;  /* 0x00000002b7027221 */ /* 0x010fe80000010000 */
[----:B---3--:R-:W-:Y:S02]  /*7de0*/  FADD.FTZ R2, R182, R2 ;  /* 0x00000002b6027221 */ /* 0x008fe40000010000 */
[--C-:B-----5:R-:W-:Y:S01]  /*7df0*/  FFMA.FTZ R112, R146, c[0x0][0x2d0], -R144.reuse ;  /* 0x0000b40092707a23 */ /* 0x120fe20000010890 */
[C---:B-1----:R-:W-:Y:S03]  /*7e00*/  HMMA.16816.F32 R76, R136.reuse, R104, R76 ;  /* 0x00000068884c723c */ /* 0x042fe6000000184c */
[----:B------:R1:W3:Y:S04]  /*7e10*/  MUFU.EX2 R179, R112 ;  /* 0x0000007000b37308 */ /* 0x0002e80000000800 */
[----:B------:R-:W-:Y:S01]  /*7e20*/  FFMA.FTZ R104, R147, c[0x0][0x2d0], -R144 ;  /* 0x0000b40093687a23 */ /* 0x000fe20000010890 */
[C---:B------:R-:W-:Y:S05]  /*7e30*/  HMMA.16816.F32 R80, R136.reuse, R106, R80 ;  /* 0x0000006a8850723c */ /* 0x040fea0000001850 */
[----:B------:R4:W5:Y:S01]  /*7e40*/  MUFU.EX2 R178, R104 ;  /* 0x0000006800b27308 */ /* 0x0009620000000800 */
[----:B--2---:R-:W2:Y:S01]  /*7e50*/  LDSM.16.MT88.4 R108, [R3+0x4000] ;  /* 0x00400000036c783b */ /* 0x004ea20000004200 */
[C---:B------:R-:W-:Y:S01]  /*7e60*/  F2FP.PACK_AB R105, R180.reuse, R181 ;  /* 0x000000b5b469723e */ /* 0x040fe200000000ff */
[----:B------:R-:W-:Y:S04]  /*7e70*/  FADD.FTZ R0, R181, R0 ;  /* 0x00000000b5007221 */ /* 0x000fe80000010000 */
[----:B------:R-:W-:Y:S02]  /*7e80*/  FADD.FTZ R0, R180, R0 ;  /* 0x00000000b4007221 */ /* 0x000fe40000010000 */
[----:B-1----:R-:W1:Y:S01]  /*7e90*/  LDSM.16.MT88.4 R112, [R102+0x4000] ;  /* 0x004000006670783b */ /* 0x002e620000004200 */
[----:B---3--:R-:W-:Y:S02]  /*7ea0*/  FADD.FTZ R2, R179, R2 ;  /* 0x00000002b3027221 */ /* 0x008fe40000010000 */
[--C-:B----4-:R-:W-:Y:S01]  /*7eb0*/  FFMA.FTZ R104, R148, c[0x0][0x2d0], -R145.reuse ;  /* 0x0000b40094687a23 */ /* 0x110fe20000010891 */
[C---:B-----5:R-:W-:Y:S01]  /*7ec0*/  F2FP.PACK_AB R106, R178.reuse, R179 ;  /* 0x000000b3b26a723e */ /* 0x060fe200000000ff */
[----:B------:R-:W-:Y:S02]  /*7ed0*/  FADD.FTZ R2, R178, R2 ;  /* 0x00000002b2027221 */ /* 0x000fe40000010000 */
[----:B------:R3:W4:Y:S01]  /*7ee0*/  MUFU.EX2 R177, R104 ;  /* 0x0000006800b17308 */ /* 0x0007220000000800 */
[C---:B--2---:R-:W-:Y:S08]  /*7ef0*/  HMMA.16816.F32 R84, R136.reuse, R108, R84 ;  /* 0x0000006c8854723c */ /* 0x044ff00000001854 */
[C---:B------:R-:W-:Y:S01]  /*7f00*/  HMMA.16816.F32 R88, R136.reuse, R110, R88 ;  /* 0x0000006e8858723c */ /* 0x040fe20000001858 */
[----:B------:R-:W2:Y:S03]  /*7f10*/  LDSM.16.MT88.4 R108, [R103+0x800] ;  /* 0x00080000676c783b */ /* 0x000ea60000004200 */
[--C-:B---3--:R-:W-:Y:S02]  /*7f20*/  FFMA.FTZ R104, R149, c[0x0][0x2d0], -R145.reuse ;  /* 0x0000b40095687a23 */ /* 0x108fe40000010891 */
[----:B----4-:R-:W-:Y:S02]  /*7f30*/  FADD.FTZ R0, R177, R0 ;  /* 0x00000000b1007221 */ /* 0x010fe40000010000 */
[C---:B-1----:R-:W-:Y:S01]  /*7f40*/  HMMA.16816.F32 R92, R136.reuse, R112, R92 ;  /* 0x00000070885c723c */ /* 0x042fe2000000185c */
[----:B------:R1:W3:Y:S07]  /*7f50*/  MUFU.EX2 R176, R104 ;  /* 0x0000006800b07308 */ /* 0x0002ee0000000800 */
[----:B------:R-:W-:Y:S01]  /*7f60*/  HMMA.16816.F32 R96, R136, R114, R96 ;  /* 0x000000728860723c */ /* 0x000fe20000001860 */
[----:B------:R-:W4:Y:S03]  /*7f70*/  LDSM.16.MT88.4 R112, [R102+0x2800] ;  /* 0x002800006670783b */ /* 0x000f260000004200 */
[----:B-1----:R-:W-:Y:S01]  /*7f80*/  F2FP.PACK_AB R104, R182, R183 ;  /* 0x000000b7b668723e */ /* 0x002fe200000000ff */
[C---:B---3--:R-:W-:Y:S01]  /*7f90*/  FADD.FTZ R0, R176.reuse, R0 ;  /* 0x00000000b0007221 */ /* 0x048fe20000010000 */
[----:B------:R-:W-:Y:S07]  /*7fa0*/  F2FP.PACK_AB R107, R176, R177 ;  /* 0x000000b1b06b723e */ /* 0x000fee00000000ff */
[C---:B------:R-:W-:Y:S08]  /*7fb0*/  HMMA.16816.F32 R4, R104.reuse, R116, R4 ;  /* 0x000000746804723c */ /* 0x040ff00000001804 */
[C---:B------:R-:W-:Y:S01]  /*7fc0*/  HMMA.16816.F32 R8, R104.reuse, R118, R8 ;  /* 0x000000766808723c */ /* 0x040fe20000001808 */
[----:B------:R-:W-:Y:S07]  /*7fd0*/  LDSM.16.MT88.4 R116, [R103+0x4800] ;  /* 0x004800006774783b */ /* 0x000fee0000004200 */
[C---:B--2---:R-:W-:Y:S08]  /*7fe0*/  HMMA.16816.F32 R12, R104.reuse, R108, R12 ;  /* 0x0000006c680c723c */ /* 0x044ff0000000180c */
[C---:B------:R-:W-:Y:S01]  /*7ff0*/  HMMA.16816.F32 R16, R104.reuse, R110, R16 ;  /* 0x0000006e6810723c */ /* 0x040fe20000001810 */
[----:B------:R-:W1:Y:S07]  /*8000*/  LDSM.16.MT88.4 R108, [R156+0x4800] ;  /* 0x004800009c6c783b */ /* 0x000e6e0000004200 */
[C---:B------:R-:W-:Y:S07]  /*8010*/  HMMA.16816.F32 R20, R104.reuse, R120, R20 ;  /* 0x000000786814723c */ /* 0x040fee0000001814 */
[--C-:B------:R-:W-:Y:S01]  /*8020*/  FFMA.FTZ R120, R151, c[0x0][0x2d0], -R144.reuse ;  /* 0x0000b40097787a23 */ /* 0x100fe20000010890 */
[C---:B------:R-:W-:Y:S03]  /*8030*/  HMMA.16816.F32 R24, R104.reuse, R122, R24 ;  /* 0x0000007a6818723c */ /* 0x040fe60000001818 */
[----:B------:R2:W3:Y:S05]  /*8040*/  MUFU.EX2 R175, R120 ;  /* 0x0000007800af7308 */ /* 0x0004ea0000000800 */
[C---:B------:R-:W-:Y:S08]  /*8050*/  HMMA.16816.F32 R28, R104.reuse, R124, R28 ;  /* 0x0000007c681c723c */ /* 0x040ff0000000181c */
[C---:B------:R-:W-:Y:S01]  /*8060*/  HMMA.16816.F32 R32, R104.reuse, R126, R32 ;  /* 0x0000007e6820723c */ /* 0x040fe20000001820 */
[----:B------:R-:W-:Y:S07]  /*8070*/  LDSM.16.MT88.4 R124, [R103+0x1000] ;  /* 0x00100000677c783b */ /* 0x000fee0000004200 */
[C---:B------:R-:W-:Y:S04]  /*8080*/  HMMA.16816.F32 R36, R104.reuse, R128, R36 ;  /* 0x000000806824723c */ /* 0x040fe80000001824 */
[----:B--2---:R-:W-:Y:S02]  /*8090*/  FFMA.FTZ R120, R152, c[0x0][0x2d0], -R144 ;  /* 0x0000b40098787a23 */ /* 0x004fe40000010890 */
[----:B---3--:R-:W-:Y:S02]  /*80a0*/  FADD.FTZ R2, R175, R2 ;  /* 0x00000002af027221 */ /* 0x008fe40000010000 */
[C---:B------:R-:W-:Y:S01]  /*80b0*/  HMMA.16816.F32 R40, R104.reuse, R130, R40 ;  /* 0x000000826828723c */ /* 0x040fe20000001828 */
[----:B------:R2:W3:Y:S03]  /*80c0*/  MUFU.EX2 R174, R120 ;  /* 0x0000007800ae7308 */ /* 0x0004e60000000800 */
[--C-:B------:R-:W-:Y:S04]  /*80d0*/  FFMA.FTZ R128, R155, c[0x0][0x2d0], -R145.reuse ;  /* 0x0000b4009b807a23 */ /* 0x100fe80000010891 */
[C---:B------:R-:W-:Y:S03]  /*80e0*/  HMMA.16816.F32 R44, R104.reuse, R132, R44 ;  /* 0x00000084682c723c */ /* 0x040fe6000000182c */
[----:B------:R5:W-:Y:S05]  /*80f0*/  MUFU.EX2 R168, R128 ;  /* 0x0000008000a87308 */ /* 0x000bea0000000800 */
[C---:B------:R-:W-:Y:S01]  /*8100*/  HMMA.16816.F32 R48, R104.reuse, R134, R48 ;  /* 0x000000866830723c */ /* 0x040fe20000001830 */
[----:B------:R-:W-:Y:S07]  /*8110*/  LDSM.16.MT88.4 R132, [R102+0x1800] ;  /* 0x001800006684783b */ /* 0x000fee0000004200 */
[C---:B------:R-:W-:Y:S04]  /*8120*/  HMMA.16816.F32 R52, R104.reuse, R140, R52 ;  /* 0x0000008c6834723c */ /* 0x040fe80000001834 */
[--C-:B--2---:R-:W-:Y:S02]  /*8130*/  FFMA.FTZ R120, R150, c[0x0][0x2d0], -R145.reuse ;  /* 0x0000b40096787a23 */ /* 0x104fe40000010891 */
[----:B------:R-:W-:Y:S01]  /*8140*/  LDSM.16.MT88.4 R148, [R3+0x3800] ;  /* 0x003800000394783b */ /* 0x000fe20000004200 */
[----:B---3--:R-:W-:Y:S01]  /*8150*/  FADD.FTZ R2, R174, R2 ;  /* 0x00000002ae027221 */ /* 0x008fe20000010000 */
[C---:B------:R-:W-:Y:S01]  /*8160*/  HMMA.16816.F32 R56, R104.reuse, R142, R56 ;  /* 0x0000008e6838723c */ /* 0x040fe20000001838 */
[----:B------:R2:W-:Y:S05]  /*8170*/  MUFU.EX2 R172, R120 ;  /* 0x0000007800ac7308 */ /* 0x0005ea0000000800 */
[----:B-----5:R-:W-:Y:S02]  /*8180*/  LDSM.16.MT88.4 R128, [R102+0x1000] ;  /* 0x001000006680783b */ /* 0x020fe40000004200 */
[C---:B----4-:R-:W-:Y:S06]  /*8190*/  HMMA.16816.F32 R60, R104.reuse, R112, R60 ;  /* 0x00000070683c723c */ /* 0x050fec000000183c */
[----:B------:R-:W-:Y:S01]  /*81a0*/  LDSM.16.MT88.4 R140, [R156+0x3800] ;  /* 0x003800009c8c783b */ /* 0x000fe20000004200 */
[--C-:B------:R-:W-:Y:S01]  /*81b0*/  FFMA.FTZ R112, R154, c[0x0][0x2d0], -R145.reuse ;  /* 0x0000b4009a707a23 */ /* 0x100fe20000010891 */
[C---:B------:R-:W-:Y:S03]  /*81c0*/  HMMA.16816.F32 R64, R104.reuse, R114, R64 ;  /* 0x000000726840723c */ /* 0x040fe60000001840 */
[----:B------:R3:W4:Y:S05]  /*81d0*/  MUFU.EX2 R173, R112 ;  /* 0x0000007000ad7308 */ /* 0x00072a0000000800 */
[C---:B-1----:R-:W-:Y:S01]  /*81e0*/  HMMA.16816.F32 R68, R104.reuse, R108, R68 ;  /* 0x0000006c6844723c */ /* 0x042fe20000001844 */
[----:B--2---:R-:W-:Y:S06]  /*81f0*/  LDSM.16.MT88.4 R120, [R102+0x4800] ;  /* 0x004800006678783b */ /* 0x004fec0000004200 */
[----:B------:R-:W-:Y:S01]  /*8200*/  FFMA.FTZ R108, R157, c[0x0][0x2d0], -R144 ;  /* 0x0000b4009d6c7a23 */ /* 0x000fe20000010890 */
[C---:B------:R-:W-:Y:S03]  /*8210*/  HMMA.16816.F32 R72, R104.reuse, R110, R72 ;  /* 0x0000006e6848723c */ /* 0x040fe60000001848 */
[----:B------:R1:W2:Y:S05]  /*8220*/  MUFU.EX2 R171, R108 ;  /* 0x0000006c00ab7308 */ /* 0x0002aa0000000800 */
[C---:B------:R-:W-:Y:S01]  /*8230*/  HMMA.16816.F32 R76, R104.reuse, R116, R76 ;  /* 0x00000074684c723c */ /* 0x040fe2000000184c */
[----:B---3--:R-:W3:Y:S03]  /*8240*/  LDSM.16.MT88.4 R112, [R3+0x4800] ;  /* 0x004800000370783b */ /* 0x008ee60000004200 */
[----:B----4-:R-:W-:Y:S04]  /*8250*/  FADD.FTZ R0, R173, R0 ;  /* 0x00000000ad007221 */ /* 0x010fe80000010000 */
[C---:B------:R-:W-:Y:S01]  /*8260*/  HMMA.16816.F32 R80, R104.reuse, R118, R80 ;  /* 0x000000766850723c */ /* 0x040fe20000001850 */
[----:B------:R-:W-:Y:S03]  /*8270*/  LDSM.16.MT88.4 R116, [R3+0x1000] ;  /* 0x001000000374783b */ /* 0x000fe60000004200 */
[----:B------:R-:W-:Y:S02]  /*8280*/  FADD.FTZ R0, R172, R0 ;  /* 0x00000000ac007221 */ /* 0x000fe40000010000 */
[----:B-1----:R-:W-:Y:S02]  /*8290*/  FFMA.FTZ R108, R158, c[0x0][0x2d0], -R144 ;  /* 0x0000b4009e6c7a23 */ /* 0x002fe40000010890 */
[----:B--2---:R-:W-:Y:S02]  /*82a0*/  FADD.FTZ R2, R171, R2 ;  /* 0x00000002ab027221 */ /* 0x004fe40000010000 */
[----:B------:R1:W2:Y:S01]  /*82b0*/  MUFU.EX2 R170, R108 ;  /* 0x0000006c00aa7308 */ /* 0x0002a20000000800 */
[C---:B---3--:R-:W-:Y:S03]  /*82c0*/  HMMA.16816.F32 R84, R104.reuse, R112, R84 ;  /* 0x000000706854723c */ /* 0x048fe60000001854 */
[--C-:B-1----:R-:W-:Y:S02]  /*82d0*/  FFMA.FTZ R108, R153, c[0x0][0x2d0], -R145.reuse ;  /* 0x0000b400996c7a23 */ /* 0x102fe40000010891 */
[----:B------:R-:W-:Y:S03]  /*82e0*/  LDSM.16.MT88.4 R152, [R102+0x3800] ;  /* 0x003800006698783b */ /* 0x000fe60000004200 */
[C---:B------:R-:W-:Y:S01]  /*82f0*/  HMMA.16816.F32 R88, R104.reuse, R114, R88 ;  /* 0x000000726858723c */ /* 0x040fe20000001858 */
[----:B------:R1:W3:Y:S03]  /*8300*/  MUFU.EX2 R169, R108 ;  /* 0x0000006c00a97308 */ /* 0x0002e60000000800 */
[----:B--2---:R-:W-:Y:S01]  /*8310*/  FADD.FTZ R2, R170, R2 ;  /* 0x00000002aa027221 */ /* 0x004fe20000010000 */
[----:B------:R-:W-:Y:S03]  /*8320*/  LDSM.16.MT88.4 R112, [R156+0x3000] ;  /* 0x003000009c70783b */ /* 0x000fe60000004200 */
[C---:B------:R-:W-:Y:S08]  /*8330*/  HMMA.16816.F32 R92, R104.reuse, R120, R92 ;  /* 0x00000078685c723c */ /* 0x040ff0000000185c */
[----:B------:R-:W-:Y:S01]  /*8340*/  HMMA.16816.F32 R96, R104, R122, R96 ;  /* 0x0000007a6860723c */ /* 0x000fe20000001860 */
[----:B------:R-:W-:Y:S06]  /*8350*/  LDSM.16.MT88.4 R120, [R103+0x3000] ;  /* 0x003000006778783b */ /* 0x000fec0000004200 */
[----:B------:R-:W-:Y:S02]  /*8360*/  F2FP.PACK_AB R104, R174, R175 ;  /* 0x000000afae68723e */ /* 0x000fe400000000ff */
[----:B-1----:R-:W1:Y:S03]  /*8370*/  LDSM.16.MT88.4 R108, [R156+0x1000] ;  /* 0x001000009c6c783b */ /* 0x002e660000004200 */
[----:B------:R-:W-:Y:S01]  /*8380*/  F2FP.PACK_AB R105, R172, R173 ;  /* 0x000000adac69723e */ /* 0x000fe200000000ff */
[----:B---3--:R-:W-:Y:S01]  /*8390*/  FADD.FTZ R0, R169, R0 ;  /* 0x00000000a9007221 */ /* 0x008fe20000010000 */
[----:B------:R-:W-:Y:S02]  /*83a0*/  F2FP.PACK_AB R106, R170, R171 ;  /* 0x000000abaa6a723e */ /* 0x000fe400000000ff */
[----:B------:R-:W-:Y:S07]  /*83b0*/  F2FP.PACK_AB R107, R168, R169 ;  /* 0x000000a9a86b723e */ /* 0x000fee00000000ff */
[C---:B-1----:R-:W-:Y:S08]  /*83c0*/  HMMA.16816.F32 R4, R104.reuse, R108, R4 ;  /* 0x0000006c6804723c */ /* 0x042ff00000001804 */
[C---:B------:R-:W-:Y:S01]  /*83d0*/  HMMA.16816.F32 R8, R104.reuse, R110, R8 ;  /* 0x0000006e6808723c */ /* 0x040fe20000001808 */
[----:B------:R-:W1:Y:S07]  /*83e0*/  LDSM.16.MT88.4 R108, [R3+0x3000] ;  /* 0x00300000036c783b */ /* 0x000e6e0000004200 */
[C---:B------:R-:W-:Y:S07]  /*83f0*/  HMMA.16816.F32 R12, R104.reuse, R124, R12 ;  /* 0x0000007c680c723c */ /* 0x040fee000000180c */
[--C-:B------:R-:W-:Y:S01]  /*8400*/  FFMA.FTZ R124, R161, c[0x0][0x2d0], -R144.reuse ;  /* 0x0000b400a17c7a23 */ /* 0x100fe20000010890 */
[C---:B------:R-:W-:Y:S03]  /*8410*/  HMMA.16816.F32 R16, R104.reuse, R126, R16 ;  /* 0x0000007e6810723c */ /* 0x040fe60000001810 */
[----:B------:R2:W-:Y:S05]  /*8420*/  MUFU.EX2 R166, R124 ;  /* 0x0000007c00a67308 */ /* 0x0005ea0000000800 */
[C---:B------:R-:W-:Y:S08]  /*8430*/  HMMA.16816.F32 R20, R104.reuse, R116, R20 ;  /* 0x000000746814723c */ /* 0x040ff00000001814 */
[C---:B------:R-:W-:Y:S01]  /*8440*/  HMMA.16816.F32 R24, R104.reuse, R118, R24 ;  /* 0x000000766818723c */ /* 0x040fe20000001818 */
[----:B------:R-:W3:Y:S07]  /*8450*/  LDSM.16.MT88.4 R116, [R102+0x3000] ;  /* 0x003000006674783b */ /* 0x000eee0000004200 */
[C---:B------:R-:W-:Y:S01]  /*8460*/  HMMA.16816.F32 R28, R104.reuse, R128, R28 ;  /* 0x00000080681c723c */ /* 0x040fe2000000181c */
[----:B--2---:R-:W-:Y:S07]  /*8470*/  LDSM.16.MT88.4 R124, [R3+0x1800] ;  /* 0x00180000037c783b */ /* 0x004fee0000004200 */
[C---:B------:R-:W-:Y:S08]  /*8480*/  HMMA.16816.F32 R32, R104.reuse, R130, R32 ;  /* 0x000000826820723c */ /* 0x040ff00000001820 */
[C---:B------:R-:W-:Y:S08]  /*8490*/  HMMA.16816.F32 R36, R104.reuse, R112, R36 ;  /* 0x000000706824723c */ /* 0x040ff00000001824 */
[C---:B------:R-:W-:Y:S01]  /*84a0*/  HMMA.16816.F32 R40, R104.reuse, R114, R40 ;  /* 0x000000726828723c */ /* 0x040fe20000001828 */
[----:B------:R-:W2:Y:S07]  /*84b0*/  LDSM.16.MT88.4 R112, [R156+0x5000] ;  /* 0x005000009c70783b */ /* 0x000eae0000004200 */
[C---:B------:R-:W-:Y:S07]  /*84c0*/  HMMA.16816.F32 R44, R104.reuse, R120, R44 ;  /* 0x00000078682c723c */ /* 0x040fee000000182c */
[--C-:B------:R-:W-:Y:S01]  /*84d0*/  FFMA.FTZ R120, R160, c[0x0][0x2d0], -R144.reuse ;  /* 0x0000b400a0787a23 */ /* 0x100fe20000010890 */
[C---:B------:R-:W-:Y:S03]  /*84e0*/  HMMA.16816.F32 R48, R104.reuse, R122, R48 ;  /* 0x0000007a6830723c */ /* 0x040fe60000001830 */
[----:B------:R4:W5:Y:S05]  /*84f0*/  MUFU.EX2 R167, R120 ;  /* 0x0000007800a77308 */ /* 0x00096a0000000800 */
[C---:B-1----:R-:W-:Y:S07]  /*8500*/  HMMA.16816.F32 R52, R104.reuse, R108, R52 ;  /* 0x0000006c6834723c */ /* 0x042fee0000001834 */
[--C-:B------:R-:W-:Y:S01]  /*8510*/  FFMA.FTZ R108, R159, c[0x0][0x2d0], -R145.reuse ;  /* 0x0000b4009f6c7a23 */ /* 0x100fe20000010891 */
[C---:B------:R-:W-:Y:S03]  /*8520*/  HMMA.16816.F32 R56, R104.reuse, R110, R56 ;  /* 0x0000006e6838723c */ /* 0x040fe60000001838 */
[----:B------:R1:W-:Y:S05]  /*8530*/  MUFU.EX2 R165, R108 ;  /* 0x0000006c00a57308 */ /* 0x0003ea0000000800 */
[C---:B---3--:R-:W-:Y:S01]  /*8540*/  HMMA.16816.F32 R60, R104.reuse, R116, R60 ;  /* 0x00000074683c723c */ /* 0x048fe2000000183c */
[----:B----4-:R-:W3:Y:S03]  /*8550*/  LDSM.16.MT88.4 R120, [R103+0x5000] ;  /* 0x005000006778783b */ /* 0x010ee60000004200 */
[----:B-----5:R-:W-:Y:S03]  /*8560*/  F2FP.PACK_AB R136, R166, R167 ;  /* 0x000000a7a688723e */ /* 0x020fe600000000ff */
[--C-:B------:R-:W-:Y:S01]  /*8570*/  FFMA.FTZ R116, R162, c[0x0][0x2d0], -R145.reuse ;  /* 0x0000b400a2747a23 */ /* 0x100fe20000010891 */
[C---:B------:R-:W-:Y:S03]  /*8580*/  HMMA.16816.F32 R64, R104.reuse, R118, R64 ;  /* 0x000000766840723c */ /* 0x040fe60000001840 */
[----:B------:R4:W5:Y:S05]  /*8590*/  MUFU.EX2 R164, R116 ;  /* 0x0000007400a47308 */ /* 0x00096a0000000800 */
[C---:B--2---:R-:W-:Y:S01]  /*85a0*/  HMMA.16816.F32 R68, R104.reuse, R112, R68 ;  /* 0x000000706844723c */ /* 0x044fe20000001844 */
[----:B-1----:R-:W1:Y:S06]  /*85b0*/  LDSM.16.MT88.4 R108, [R3+0x5000] ;  /* 0x00500000036c783b */ /* 0x002e6c0000004200 */
[--C-:B------:R-:W-:Y:S01]  /*85c0*/  FFMA.FTZ R112, R184, c[0x0][0x2d0], -R145.reuse ;  /* 0x0000b400b8707a23 */ /* 0x100fe20000010891 */
[C---:B------:R-:W-:Y:S03]  /*85d0*/  HMMA.16816.F32 R72, R104.reuse, R114, R72 ;  /* 0x000000726848723c */ /* 0x040fe60000001848 */
[----:B------:R2:W-:Y:S01]  /*85e0*/  MUFU.EX2 R161, R112 ;  /* 0x0000007000a17308 */ /* 0x0005e20000000800 */
[----:B------:R-:W-:Y:S02]  /*85f0*/  FFMA.FTZ R145, R202, c[0x0][0x2d0], -R145 ;  /* 0x0000b400ca917a23 */ /* 0x000fe40000010891 */
[--C-:B----4-:R-:W-:Y:S07]  /*8600*/  FFMA.FTZ R116, R163, c[0x0][0x2d0], -R144.reuse ;  /* 0x0000b400a3747a23 */ /* 0x110fee0000010890 */
[----:B------:R-:W4:Y:S01]  /*8610*/  MUFU.EX2 R160, R145 ;  /* 0x0000009100a07308 */ /* 0x000f220000000800 */
[----:B------:R-:W-:Y:S01]  /*8620*/  FFMA.FTZ R144, R201, c[0x0][0x2d0], -R144 ;  /* 0x0000b400c9907a23 */ /* 0x000fe20000010890 */
[----:B-----5:R-:W-:Y:S01]  /*8630*/  F2FP.PACK_AB R137, R164, R165 ;  /* 0x000000a5a489723e */ /* 0x020fe200000000ff */
[C---:B---3--:R-:W-:Y:S07]  /*8640*/  HMMA.16816.F32 R76, R104.reuse, R120, R76 ;  /* 0x00000078684c723c */ /* 0x048fee000000184c */
[----:B------:R3:W-:Y:S01]  /*8650*/  MUFU.EX2 R163, R116 ;  /* 0x0000007400a37308 */ /* 0x0007e20000000800 */
[C---:B------:R-:W-:Y:S01]  /*8660*/  HMMA.16816.F32 R80, R104.reuse, R122, R80 ;  /* 0x0000007a6850723c */ /* 0x040fe20000001850 */
[----:B--2---:R-:W-:Y:S08]  /*8670*/  LDSM.16.MT88.4 R112, [R156+0x1800] ;  /* 0x001800009c70783b */ /* 0x004ff00000004200 */
[----:B------:R-:W2:Y:S01]  /*8680*/  MUFU.EX2 R162, R144 ;  /* 0x0000009000a27308 */ /* 0x000ea20000000800 */
[C---:B-1----:R-:W-:Y:S01]  /*8690*/  HMMA.16816.F32 R84, R104.reuse, R108, R84 ;  /* 0x0000006c6854723c */ /* 0x042fe20000001854 */
[----:B------:R-:W-:Y:S02]  /*86a0*/  LDSM.16.MT88.4 R120, [R103+0x1800] ;  /* 0x001800006778783b */ /* 0x000fe40000004200 */
[----:B----4-:R-:W-:Y:S05]  /*86b0*/  F2FP.PACK_AB R139, R160, R161 ;  /* 0x000000a1a08b723e */ /* 0x010fea00000000ff */
[C---:B------:R-:W-:Y:S01]  /*86c0*/  HMMA.16816.F32 R88, R104.reuse, R110, R88 ;  /* 0x0000006e6858723c */ /* 0x040fe20000001858 */
[----:B------:R-:W-:Y:S08]  /*86d0*/  LDSM.16.MT88.4 R156, [R156+0x5800] ;  /* 0x005800009c9c783b */ /* 0x000ff00000004200 */
[----:B---3--:R-:W1:Y:S03]  /*86e0*/  LDSM.16.MT88.4 R116, [R102+0x5000] ;  /* 0x005000006674783b */ /* 0x008e660000004200 */
[----:B--2---:R-:W-:Y:S05]  /*86f0*/  F2FP.PACK_AB R138, R162, R163 ;  /* 0x000000a3a28a723e */ /* 0x004fea00000000ff */
[----:B------:R-:W2:Y:S01]  /*8700*/  LDSM.16.MT88.4 R144, [R103+0x3800] ;  /* 0x003800006790783b */ /* 0x000ea20000004200 */
[C---:B-1----:R-:W-:Y:S08]  /*8710*/  HMMA.16816.F32 R92, R104.reuse, R116, R92 ;  /* 0x00000074685c723c */ /* 0x042ff0000000185c */
[----:B------:R-:W-:Y:S08]  /*8720*/  HMMA.16816.F32 R96, R104, R118, R96 ;  /* 0x000000766860723c */ /* 0x000ff00000001860 */
[C---:B------:R-:W-:Y:S01]  /*8730*/  HMMA.16816.F32 R104, R136.reuse, R112, R4 ;  /* 0x000000708868723c */ /* 0x040fe20000001804 */
[----:B------:R-:W1:Y:S07]  /*8740*/  LDSM.16.MT88.4 R4, [R103+0x5800] ;  /* 0x005800006704783b */ /* 0x000e6e0000004200 */
[C---:B------:R-:W-:Y:S01]  /*8750*/  HMMA.16816.F32 R108, R136.reuse, R114, R8 ;  /* 0x00000072886c723c */ /* 0x040fe20000001808 */
[----:B------:R3:W4:Y:S07]  /*8760*/  LDSM.16.MT88.4 R8, [R3+0x5800] ;  /* 0x005800000308783b */ /* 0x00072e0000004200 */
[C---:B------:R-:W-:Y:S01]  /*8770*/  HMMA.16816.F32 R112, R136.reuse, R120, R12 ;  /* 0x000000788870723c */ /* 0x040fe2000000180c */
[----:B------:R-:W5:Y:S07]  /*8780*/  LDSM.16.MT88.4 R12, [R102+0x5800] ;  /* 0x00580000660c783b */ /* 0x000f6e0000004200 */
[C---:B------:R-:W-:Y:S08]  /*8790*/  HMMA.16816.F32 R116, R136.reuse, R122, R16 ;  /* 0x0000007a8874723c */ /* 0x040ff00000001810 */
[C---:B------:R-:W-:Y:S04]  /*87a0*/  HMMA.16816.F32 R120, R136.reuse, R124, R20 ;  /* 0x0000007c8878723c */ /* 0x040fe80000001814 */
[----:B---3--:R-:W-:Y:S02]  /*87b0*/  FADD.FTZ R3, R168, R0 ;  /* 0x00000000a8037221 */ /* 0x008fe40000010000 */
[----:B------:R-:W-:Y:S02]  /*87c0*/  FADD.FTZ R0, R167, R2 ;  /* 0x00000002a7007221 */ /* 0x000fe40000010000 */
[C---:B------:R-:W-:Y:S04]  /*87d0*/  HMMA.16816.F32 R124, R136.reuse, R126, R24 ;  /* 0x0000007e887c723c */ /* 0x040fe80000001818 */
[----:B------:R-:W-:Y:S02]  /*87e0*/  FADD.FTZ R3, R165, R3 ;  /* 0x00000003a5037221 */ /* 0x000fe40000010000 */
[----:B------:R-:W-:Y:S02]  /*87f0*/  FADD.FTZ R2, R166, R0 ;  /* 0x00000000a6027221 */ /* 0x000fe40000010000 */
[C---:B------:R-:W-:Y:S04]  /*8800*/  HMMA.16816.F32 R128, R136.reuse, R132, R28 ;  /* 0x000000848880723c */ /* 0x040fe8000000181c */
[----:B------:R-:W-:Y:S02]  /*8810*/  FADD.FTZ R0, R164, R3 ;  /* 0x00000003a4007221 */ /* 0x000fe40000010000 */
[----:B------:R-:W-:Y:S01]  /*8820*/  FADD.FTZ R3, R163, R2 ;  /* 0x00000002a3037221 */ /* 0x000fe20000010000 */
[----:B------:R-:W-:Y:S01]  /*8830*/  IADD3 R2, R211, 0x1, RZ ;  /* 0x00000001d3027810 */ /* 0x000fe20007ffe0ff */
[C---:B------:R-:W-:Y:S04]  /*8840*/  HMMA.16816.F32 R132, R136.reuse, R134, R32 ;  /* 0x000000868884723c */ /* 0x040fe80000001820 */
[----:B------:R-:W-:Y:S01]  /*8850*/  FADD.FTZ R0, R161, R0 ;  /* 0x00000000a1007221 */ /* 0x000fe20000010000 */
[----:B------:R-:W-:Y:S01]  /*8860*/  SEL R211, R2, RZ, !P1 ;  /* 0x000000ff02d37207 */ /* 0x000fe20004800000 */
[----:B------:R-:W-:Y:S02]  /*8870*/  FADD.FTZ R216, R162, R3 ;  /* 0x00000003a2d87221 */ /* 0x000fe40000010000 */
[C---:B------:R-:W-:Y:S04]  /*8880*/  HMMA.16816.F32 R36, R136.reuse, R140, R36 ;  /* 0x0000008c8824723c */ /* 0x040fe80000001824 */
[----:B------:R-:W-:Y:S04]  /*8890*/  FADD.FTZ R217, R160, R0 ;  /* 0x00000000a0d97221 */ /* 0x000fe80000010000 */
[C---:B------:R-:W-:Y:S08]  /*88a0*/  HMMA.16816.F32 R40, R136.reuse, R142, R40 ;  /* 0x0000008e8828723c */ /* 0x040ff00000001828 */
        /* <DEDUP_REMOVED lines=10> */
[C---:B----4-:R-:W-:Y:S08]  /*8950*/  HMMA.16816.F32 R84, R136.reuse, R8, R84 ;  /* 0x000000088854723c */ /* 0x050ff00000001854 */
[C---:B------:R-:W-:Y:S08]  /*8960*/  HMMA.16816.F32 R88, R136.reuse, R10, R88 ;  /* 0x0000000a8858723c */ /* 0x040ff00000001858 */
[C---:B-----5:R-:W-:Y:S08]  /*8970*/  HMMA.16816.F32 R92, R136.reuse, R12, R92 ;  /* 0x0000000c885c723c */ /* 0x060ff0000000185c */
[----:B------:R-:W-:Y:S01]  /*8980*/  HMMA.16816.F32 R96, R136, R14, R96 ;  /* 0x0000000e8860723c */ /* 0x000fe20000001860 */
[----:B------:R-:W-:Y:S07]  /*8990*/  @!UPT UIADD3 URZ, URZ, URZ, URZ ;  /* 0x0000003f3f3ff290 */ /* 0x000fee000fffe03f */
[----:B------:R-:W-:-:S11]  /*89a0*/  @!P0 BRA `(.L_x_1252) ;  /* 0x0000050000008947 */ /* 0x000fd60003800000 */
[----:B------:R-:W-:Y:S01]  /*89b0*/  IADD3 R2, R219, R212, R228 ;  /* 0x000000d4db027210 */ /* 0x000fe20007ffe0e4 */
[----:B------:R-:W-:Y:S01]  /*89c0*/  IMAD.MOV.U32 R198, RZ, RZ, RZ ;  /* 0x000000ffffc67224 */ /* 0x000fe200078e00ff */
[----:B------:R-:W-:Y:S01]  /*89d0*/  SHF.R.S32.HI R234, RZ, 0x1f, R214 ;  /* 0x0000001fffea7819 */ /* 0x000fe200000114d6 */
[----:B------:R-:W-:Y:S01]  /*89e0*/  IMAD.SHL.U32 R18, R214, 0x2, RZ ;  /* 0x00000002d6127824 */ /* 0x000fe200078e00ff */
[----:B------:R-:W-:Y:S01]  /*89f0*/  IADD3 R2, R2, -0x80, RZ ;  /* 0xffffff8002027810 */ /* 0x000fe20007ffe0ff */
[C---:B------:R-:W-:Y:S01]  /*8a00*/  IMAD.SHL.U32 R17, R213.reuse, 0x2, RZ ;  /* 0x00000002d5117824 */ /* 0x040fe200078e00ff */
[----:B------:R-:W-:Y:S01]  /*8a10*/  SHF.L.U64.HI R15, R214, 0x1, R234 ;  /* 0x00000001d60f7819 */ /* 0x000fe200000102ea */
[----:B------:R-:W-:Y:S01]  /*8a20*/  IMAD.SHL.U32 R16, R200, 0x2, RZ ;  /* 0x00000002c8107824 */ /* 0x000fe200078e00ff */
[----:B------:R-:W-:Y:S01]  /*8a30*/  SHF.R.S32.HI R235, RZ, 0x1f, R213 ;  /* 0x0000001fffeb7819 */ /* 0x000fe200000114d5 */
[----:B------:R-:W-:Y:S01]  /*8a40*/  @P3 IMAD.HI.U32 R3, R2, c[0x0][0x2bc], RZ ;  /* 0x0000af0002033a27 */ /* 0x000fe200078e00ff */
[----:B------:R-:W-:Y:S02]  /*8a50*/  SHF.R.S32.HI R234, RZ, 0x1f, R200 ;  /* 0x0000001fffea7819 */ /* 0x000fe400000114c8 */
[----:B------:R-:W-:Y:S01]  /*8a60*/  SHF.L.U64.HI R14, R213, 0x1, R235 ;  /* 0x00000001d50e7819 */ /* 0x000fe200000102eb */
[----:B------:R-:W-:Y:S01]  /*8a70*/  IMAD.MOV.U32 R0, RZ, RZ, R2 ;  /* 0x000000ffff007224 */ /* 0x000fe200078e0002 */
[----:B------:R-:W-:Y:S02]  /*8a80*/  @P3 SHF.R.U32.HI R0, RZ, c[0x0][0x2c0], R3 ;  /* 0x0000b000ff003a19 */ /* 0x000fe40000011603 */
[----:B------:R-:W-:Y:S02]  /*8a90*/  SHF.L.U64.HI R13, R200, 0x1, R234 ;  /* 0x00000001c80d7819 */ /* 0x000fe400000102ea */
        /* <DEDUP_REMOVED lines=22> */
.L_x_1313:
[----:B------:R-:W-:-:S05]  /*8c00*/  BRA.DIV ~URZ, `(.L_x_1254) ;  /* 0x00006b327f007947 */ /* 0x000fca000b800000 */
[----:B------:R-:W3:Y:S01]  /*8c10*/  SHFL.IDX PT, R2, R12, RZ, 0x181f ;  /* 0x00181fff0c027589 */ /* 0x000ee200000e0000 */
[----:B------:R-:W-:Y:S01]  /*8c20*/  ISETP.GE.AND P5, PT, R200, c[0x0][0x1d4], PT ;  /* 0x00007500c8007a0c */ /* 0x000fe20003fa6270 */
[----:B------:R-:W-:Y:S01]  /*8c30*/  IMAD R0, R211, 0x6000, R233 ;  /* 0x00006000d3007824 */ /* 0x000fe200078e02e9 */
[----:B------:R-:W-:Y:S02]  /*8c40*/  ISETP.GE.AND P1, PT, R213, c[0x0][0x1d4], PT ;  /* 0x00007500d5007a0c */ /* 0x000fe40003f26270 */
        /* <DEDUP_REMOVED lines=13> */
[----:B------:R2:W1:Y:S02]  /*8d20*/  SHFL.IDX PT, R2, R12, 0x1, 0x181f ;  /* 0x00381f000c027f89 */ /* 0x00046400000e0000 */
[----:B-1-3--:R-:W-:Y:S02]  /*8d30*/  SEL R5, RZ, 0x10, P0 ;  /* 0x00000010ff057807 */ /* 0x00afe40000000000 */
[----:B-----5:R-:W-:Y:S02]  /*8d40*/  SEL R11, RZ, 0x10, P5 ;  /* 0x00000010ff0b7807 */ /* 0x020fe40002800000 */
[----:B------:R-:W-:Y:S04]  /*8d50*/  SEL R10, RZ, 0x10, P1 ;  /* 0x00000010ff0a7807 */ /* 0x000fe80000800000 */
.L_x_1314:
[----:B--2-4-:R-:W-:Y:S02]  /*8d60*/  IADD3 R3, -R10, 0x10, RZ ;  /* 0x000000100a037810 */ /* 0x014fe40007ffe1ff */
[----:B------:R-:W-:Y:S02]  /*8d70*/  IADD3 R8, -R11, 0x10, RZ ;  /* 0x000000100b087810 */ /* 0x000fe40007ffe1ff */
[----:B------:R-:W-:Y:S02]  /*8d80*/  IADD3 R6, -R5, 0x10, RZ ;  /* 0x0000001005067810 */ /* 0x000fe40007ffe1ff */
[----:B------:R-:W-:Y:S02]  /*8d90*/  LOP3.LUT R7, R3, 0xf, RZ, 0xc0, !PT ;  /* 0x0000000f03077812 */ /* 0x000fe400078ec0ff */
[----:B------:R-:W-:Y:S02]  /*8da0*/  LOP3.LUT R8, R8, 0xf, RZ, 0xc0, !PT ;  /* 0x0000000f08087812 */ /* 0x000fe400078ec0ff */
[----:B------:R-:W-:Y:S02]  /*8db0*/  LOP3.LUT R3, R6, 0xf, RZ, 0xc0, !PT ;  /* 0x0000000f06037812 */ /* 0x000fe400078ec0ff */
[-C--:B------:R-:W-:Y:S02]  /*8dc0*/  IADD3 R6, P6, P5, R7, R2.reuse, R17 ;  /* 0x0000000207067210 */ /* 0x080fe40007dde011 */
[----:B------:R-:W-:Y:S02]  /*8dd0*/  IADD3 R8, P1, P0, R8, R2, R16 ;  /* 0x0000000208087210 */ /* 0x000fe4000783e010 */
        /* <DEDUP_REMOVED lines=13> */
.L_x_1252:
[----:B------:R-:W-:Y:S05]  /*8eb0*/  BSYNC B0 ;  /* 0x0000000000007941 */ /* 0x000fea0003800000 */
.L_x_1251:
[C---:B------:R-:W-:Y:S01]  /*8ec0*/  ISETP.GT.AND P0, PT, R197.reuse, R220, PT ;  /* 0x000000dcc500720c */ /* 0x040fe20003f04270 */
[----:B------:R-:W0:Y:S01]  /*8ed0*/  LDGDEPBAR ;  /* 0x00000000000079af */ /* 0x000e220000000000 */
[C---:B------:R-:W-:Y:S01]  /*8ee0*/  ISETP.GE.AND P1, PT, R186.reuse, 0x1, PT ;  /* 0x00000001ba00780c */ /* 0x040fe20003f26270 */
[----:B------:R-:W-:Y:S01]  /*8ef0*/  IMAD.MOV.U32 R103, RZ, RZ, R100 ;  /* 0x000000ffff677224 */ /* 0x000fe200078e0064 */
[----:B------:R-:W-:Y:S01]  /*8f00*/  IADD3 R186, R186, 0x1, RZ ;  /* 0x00000001baba7810 */ /* 0x000fe20007ffe0ff */
[----:B------:R-:W-:Y:S01]  /*8f10*/  IMAD.MOV.U32 R102, RZ, RZ, R101 ;  /* 0x000000ffff667224 */ /* 0x000fe200078e0065 */
[----:B------:R-:W-:Y:S02]  /*8f20*/  IADD3 R197, R197, -0x1, RZ ;  /* 0xffffffffc5c57810 */ /* 0x000fe40007ffe0ff */
[----:B------:R-:W-:Y:S05]  /*8f30*/  SEL R186, R186, RZ, !P1 ;  /* 0x000000ffbaba7207 */ /* 0x000fea0004800000 */
[----:B-1----:R-:W-:-:S05]  /*8f40*/  @P0 BRA `(.L_x_1255) ;  /* 0xffffc87000000947 */ /* 0x002fca000383ffff */
.L_x_1246:
[----:B------:R-:W-:Y:S01]  /*8f50*/  ISETP.GE.AND P0, PT, R197, RZ, PT ;  /* 0x000000ffc500720c */ /* 0x000fe20003f06270 */
[----:B------:R-:W-:Y:S01]  /*8f60*/  IMAD.MOV.U32 R234, RZ, RZ, 0x1f ;  /* 0x0000001fffea7424 */ /* 0x000fe200078e00ff */
[----:B------:R-:W-:-:S11]  /*8f70*/  MOV R220, 0xffffffff ;  /* 0xffffffff00dc7802 */ /* 0x000fd60000000f00 */
[----:B------:R-:W-:Y:S05]  /*8f80*/  @!P0 BRA `(.L_x_1256) ;  /* 0x0000328000008947 */ /* 0x000fea0003800000 */
[----:B------:R-:W-:Y:S02]  /*8f90*/  MOV R102, R100 ;  /* 0x0000006400667202 */ /* 0x000fe40000000f00 */
[----:B------:R-:W-:Y:S02]  /*8fa0*/  MOV R0, R101 ;  /* 0x0000006500007202 */ /* 0x000fe40000000f00 */
.L_x_1266:
[----:B------:R-:W-:Y:S04]  /*8fb0*/  DEPBAR.LE SB0, 0x2 ;  /* 0x000080800000791a */ /* 0x000fe80000000000 */
[----:B------:R-:W-:Y:S01]  /*8fc0*/  WARPSYNC 0xffffffff ;  /* 0xffffffff00007948 */ /* 0x000fe20003800000 */
[----:B------:R-:W-:Y:S01]  /*8fd0*/  BAR.SYNC.DEFER_BLOCKING 0x0 ;  /* 0x0000000000007b1d */ /* 0x000fe20000010000 */
[----:B------:R-:W-:Y:S01]  /*8fe0*/  IMAD R185, R186, 0x6000, RZ ;  /* 0x00006000bab97824 */ /* 0x000fe200078e02ff */
[----:B------:R-:W-:Y:S04]  /*8ff0*/  ISETP.NE.AND P0, PT, R197, RZ, PT ;  /* 0x000000ffc500720c */ /* 0x000fe80003f05270 */
        /* <DEDUP_REMOVED lines=38> */
.L_x_1315:
[----:B------:R-:W-:-:S05]  /*9260*/  BRA.DIV ~URZ, `(.L_x_1260) ;  /* 0x000067927f007947 */ /* 0x000fca000b800000 */
[----:B------:R-:W5:Y:S01]  /*9270*/  SHFL.IDX PT, R2, R21, RZ, 0x181f ;  /* 0x00181fff15027589 */ /* 0x000f6200000e0000 */
[----:B------:R-:W-:Y:S01]  /*9280*/  ISETP.GE.AND P4, PT, R200, c[0x0][0x1d4], PT ;  /* 0x00007500c8007a0c */ /* 0x000fe20003f86270 */
[----:B------:R-:W-:Y:S01]  /*9290*/  IMAD R4, R211, 0x6000, R232 ;  /* 0x00006000d3047824 */ /* 0x000fe200078e02e8 */
[----:B------:R-:W-:Y:S02]  /*92a0*/  ISETP.GE.AND P1, PT, R213, c[0x0][0x1d4], PT ;  /* 0x00007500d5007a0c */ /* 0x000fe40003f26270 */
[----:B------:R-:W-:Y:S02]  /*92b0*/  ISETP.GE.AND P0, PT, R214, c[0x0][0x1d4], PT ;  /* 0x00007500d6007a0c */ /* 0x000fe40003f06270 */
[C---:B-----5:R-:W-:Y:S02]  /*92c0*/  IADD3 R12, P5, R2.reuse, R29, RZ ;  /* 0x0000001d020c7210 */ /* 0x060fe40007fbe0ff */
[C---:B------:R-:W-:Y:S03]  /*92d0*/  IADD3 R6, P6, R2.reuse, R30, RZ ;  /* 0x0000001e02067210 */ /* 0x040fe60007fde0ff */
[C---:B---3--:R-:W-:Y:S01]  /*92e0*/  IMAD.X R13, R5.reuse, 0x1, R22, P5 ;  /* 0x00000001050d7824 */ /* 0x048fe200028e0616 */
[----:B------:R-:W-:Y:S01]  /*92f0*/  IADD3 R14, P5, R2, R31, RZ ;  /* 0x0000001f020e7210 */ /* 0x000fe20007fbe0ff */
[C---:B------:R-:W-:Y:S01]  /*9300*/  IMAD.X R7, R5.reuse, 0x1, R23, P6 ;  /* 0x0000000105077824 */ /* 0x040fe200030e0617 */
[----:B------:R3:W4:Y:S03]  /*9310*/  SHFL.IDX PT, R2, R21, 0x1, 0x181f ;  /* 0x00381f0015027f89 */ /* 0x00072600000e0000 */
[----:B------:R-:W-:Y:S01]  /*9320*/  IMAD.X R15, R5, 0x1, R28, P5 ;  /* 0x00000001050f7824 */ /* 0x000fe200028e061c */
[----:B------:R-:W-:Y:S01]  /*9330*/  @!PT LDS RZ, [RZ] ;  /* 0x00000000fffff984 */ /* 0x000fe20000000800 */
[----:B------:R5:W-:Y:S04]  /*9340*/  LDGSTS.E.BYPASS.LTC128B.128 [R4], [R12.64], !P4 ;  /* 0x000000000c047fae */ /* 0x000be8000e101d46 */
[----:B------:R2:W-:Y:S04]  /*9350*/  LDGSTS.E.BYPASS.LTC128B.128 [R4+0x2000], [R6.64], !P1 ;  /* 0x0200000006047fae */ /* 0x0005e8000c901d46 */
[----:B------:R3:W1:Y:S04]  /*9360*/  SHFL.IDX PT, R5, R20, 0x1, 0x181f ;  /* 0x00381f0014057f89 */ /* 0x00066800000e0000 */
[----:B------:R3:W-:Y:S01]  /*9370*/  LDGSTS.E.BYPASS.LTC128B.128 [R4+0x4000], [R14.64], !P0 ;  /* 0x040000000e047fae */ /* 0x0007e2000c101d46 */
[----:B-----5:R-:W-:Y:S02]  /*9380*/  SEL R12, RZ, 0x10, P4 ;  /* 0x00000010ff0c7807 */ /* 0x020fe40002000000 */
[----:B--2---:R-:W-:Y:S02]  /*9390*/  SEL R7, RZ, 0x10, P1 ;  /* 0x00000010ff077807 */ /* 0x004fe40000800000 */
[----:B------:R-:W-:Y:S02]  /*93a0*/  SEL R6, RZ, 0x10, P0 ;  /* 0x00000010ff067807 */ /* 0x000fe40000000000 */
.L_x_1316:
[----:B-1-34-:R-:W-:Y:S02]  /*93b0*/  IADD3 R14, -R12, 0x10, RZ ;  /* 0x000000100c0e7810 */ /* 0x01afe40007ffe1ff */
[----:B------:R-:W-:Y:S02]  /*93c0*/  IADD3 R3, -R7, 0x10, RZ ;  /* 0x0000001007037810 */ /* 0x000fe40007ffe1ff */
[----:B------:R-:W-:Y:S02]  /*93d0*/  LOP3.LUT R14, R14, 0xf, RZ, 0xc0, !PT ;  /* 0x0000000f0e0e7812 */ /* 0x000fe400078ec0ff */
[----:B------:R-:W-:Y:S02]  /*93e0*/  ISETP.NE.U32.AND P6, PT, R12, RZ, PT ;  /* 0x000000ff0c00720c */ /* 0x000fe40003fc5070 */
[-C--:B------:R-:W-:Y:S02]  /*93f0*/  IADD3 R14, P5, P4, R14, R2.reuse, R29 ;  /* 0x000000020e0e7210 */ /* 0x080fe40007cbe01d */
[----:B------:R-:W-:Y:S02]  /*9400*/  LOP3.LUT R3, R3, 0xf, RZ, 0xc0, !PT ;  /* 0x0000000f03037812 */ /* 0x000fe400078ec0ff */
[C---:B------:R-:W-:Y:S02]  /*9410*/  IADD3 R13, -R6.reuse, 0x10, RZ ;  /* 0x00000010060d7810 */ /* 0x040fe40007ffe1ff */
[-C--:B------:R-:W-:Y:S02]  /*9420*/  IADD3.X R15, RZ, R5.reuse, R22, P5, P4 ;  /* 0x00000005ff0f7210 */ /* 0x080fe40002fe8416 */
[----:B------:R-:W-:Y:S02]  /*9430*/  ISETP.NE.U32.AND P5, PT, R7, RZ, PT ;  /* 0x000000ff0700720c */ /* 0x000fe40003fa5070 */
[-C--:B------:R-:W-:Y:S01]  /*9440*/  IADD3 R12, P1, P0, R3, R2.reuse, R30 ;  /* 0x00000002030c7210 */ /* 0x080fe2000783e01e */
[----:B------:R-:W-:Y:S01]  /*9450*/  @!PT LDS RZ, [RZ] ;  /* 0x00000000fffff984 */ /* 0x000fe20000000800 */
[----:B------:R-:W-:Y:S01]  /*9460*/  @!PT LDS RZ, [RZ] ;  /* 0x00000000fffff984 */ /* 0x000fe20000000800 */
[----:B------:R-:W-:Y:S01]  /*9470*/  @!PT LDS RZ, [RZ] ;  /* 0x00000000fffff984 */ /* 0x000fe20000000800 */
[----:B------:R1:W-:Y:S01]  /*9480*/  LDGSTS.E.BYPASS.LTC128B.128.ZFILL [R4+0x1000], [R14.64], P6 ;  /* 0x010000000e047fae */ /* 0x0003e2000b141d46 */
[----:B------:R-:W-:Y:S02]  /*9490*/  LOP3.LUT R3, R13, 0xf, RZ, 0xc0, !PT ;  /* 0x0000000f0d037812 */ /* 0x000fe400078ec0ff */
[----:B------:R-:W-:Y:S02]  /*94a0*/  ISETP.NE.U32.AND P4, PT, R6, RZ, PT ;  /* 0x000000ff0600720c */ /* 0x000fe40003f85070 */
[-C--:B------:R-:W-:Y:S02]  /*94b0*/  IADD3.X R13, RZ, R5.reuse, R23, P1, P0 ;  /* 0x00000005ff0d7210 */ /* 0x080fe40000fe0417 */
[----:B------:R-:W-:Y:S03]  /*94c0*/  IADD3 R2, P1, P0, R3, R2, R31 ;  /* 0x0000000203027210 */ /* 0x000fe6000783e01f */
[----:B------:R1:W-:Y:S01]  /*94d0*/  LDGSTS.E.BYPASS.LTC128B.128.ZFILL [R4+0x3000], [R12.64], P5 ;  /* 0x030000000c047fae */ /* 0x0003e2000a941d46 */
[----:B------:R-:W-:Y:S05]  /*94e0*/  IADD3.X R3, RZ, R5, R28, P1, P0 ;  /* 0x00000005ff037210 */ /* 0x000fea0000fe041c */
[----:B------:R1:W-:Y:S04]  /*94f0*/  LDGSTS.E.BYPASS.LTC128B.128.ZFILL [R4+0x5000], [R2.64], P4 ;  /* 0x0500000002047fae */ /* 0x0003e8000a141d46 */
.L_x_1258:
[----:B------:R-:W-:Y:S05]  /*9500*/  BSYNC B0 ;  /* 0x0000000000007941 */ /* 0x000fea0003800000 */
.L_x_1257:
[----:B------:R-:W0:Y:S01]  /*9510*/  LDGDEPBAR ;  /* 0x00000000000079af */ /* 0x000e220000000000 */
[----:B------:R-:W-:Y:S01]  /*9520*/  WARPSYNC 0xffffffff ;  /* 0xffffffff00007948 */ /* 0x000fe20003800000 */
[C---:B-123--:R-:W-:Y:S03]  /*9530*/  HMMA.16816.F32 R4, R32.reuse, R8, RZ ;  /* 0x000000082004723c */ /* 0x04efe600000018ff */
[----:B------:R-:W-:Y:S01]  /*9540*/  ISETP.GE.AND P0, PT, R211, 0x1, PT ;  /* 0x00000001d300780c */ /* 0x000fe20003f06270 */
[C-C-:B------:R-:W-:Y:S01]  /*9550*/  IMAD.IADD R2, R191.reuse, 0x1, R100.reuse ;  /* 0x00000001bf027824 */ /* 0x140fe200078e0264 */
[C---:B------:R-:W-:Y:S01]  /*9560*/  IADD3 R101, R192.reuse, R100, R191 ;  /* 0x00000064c0657210 */ /* 0x040fe20007ffe0bf */
[----:B------:R-:W-:Y:S01]  /*9570*/  LDSM.16.M88.4 R160, [R190] ;  /* 0x00000000bea0783b */ /* 0x000fe20000000200 */
[----:B------:R-:W-:Y:S01]  /*9580*/  IMAD.IADD R184, R191, 0x1, R103 ;  /* 0x00000001bfb87824 */ /* 0x000fe200078e0267 */
[C---:B------:R-:W-:Y:S01]  /*9590*/  HMMA.16816.F32 R8, R32.reuse, R10, RZ ;  /* 0x0000000a2008723c */ /* 0x040fe200000018ff */
[----:B------:R-:W-:Y:S05]  /*95a0*/  IMAD.IADD R3, R192, 0x1, R100 ;  /* 0x00000001c0037824 */ /* 0x000fea00078e0264 */
[----:B------:R-:W1:Y:S02]  /*95b0*/  LDSM.16.M88.4 R164, [R2] ;  /* 0x0000000002a4783b */ /* 0x000e640000000200 */
        /* <DEDUP_REMOVED lines=8> */
[C---:B------:R-:W-:Y:S08]  /*9640*/  HMMA.16816.F32 R28, R32.reuse, R136, RZ ;  /* 0x00000088201c723c */ /* 0x040ff000000018ff */
        /* <DEDUP_REMOVED lines=24> */
[C---:B----4-:R-:W-:Y:S08]  /*97d0*/  HMMA.16816.F32 R28, R160.reuse, R148, R28 ;  /* 0x00000094a01c723c */ /* 0x050ff0000000181c */
[----:B------:R-:W-:Y:S01]  /*97e0*/  HMMA.16816.F32 R32, R160, R150, R32 ;  /* 0x00000096a020723c */ /* 0x000fe20000001820 */
[----:B------:R-:W3:Y:S07]  /*97f0*/  LDSM.16.M88.4 R148, [R100+0x2000] ;  /* 0x002000006494783b */ /* 0x000eee0000000200 */
[C---:B-----5:R-:W-:Y:S01]  /*9800*/  HMMA.16816.F32 R4, R152.reuse, R168, R4 ;  /* 0x000000a89804723c */ /* 0x060fe20000001804 */
[----:B------:R-:W4:Y:S07]  /*9810*/  LDSM.16.M88.4 R160, [R100+0x2800] ;  /* 0x0028000064a0783b */ /* 0x000f2e0000000200 */
        /* <DEDUP_REMOVED lines=20> */
[----:B------:R-:W4:Y:S07]  /*9960*/  LDSM.16.M88.4 R140, [R2+0x2800] ;  /* 0x00280000028c783b */ /* 0x000f2e0000000200 */
[C---:B------:R-:W-:Y:S08]  /*9970*/  HMMA.16816.F32 R28, R144.reuse, R164, R28 ;  /* 0x000000a4901c723c */ /* 0x040ff0000000181c */
[----:B------:R-:W-:Y:S01]  /*9980*/  HMMA.16816.F32 R32, R144, R166, R32 ;  /* 0x000000a69020723c */ /* 0x000fe20000001820 */
[----:B------:R-:W5:Y:S07]  /*9990*/  LDSM.16.M88.4 R144, [R2+0x3000] ;  /* 0x003000000290783b */ /* 0x000f6e0000000200 */
        /* <DEDUP_REMOVED lines=14> */
[----:B------:R-:W1:Y:S07]  /*9a80*/  LDSM.16.M88.4 R156, [R101+0x3800] ;  /* 0x00380000659c783b */ /* 0x000e6e0000000200 */
[C---:B------:R-:W-:Y:S01]  /*9a90*/  HMMA.16816.F32 R8, R152.reuse, R178, R8 ;  /* 0x000000b29808723c */ /* 0x040fe20000001808 */
[----:B------:R-:W-:Y:S07]  /*9aa0*/  LDSM.16.M88.4 R176, [R103+0x4000] ;  /* 0x0040000067b0783b */ /* 0x000fee0000000200 */
[C---:B----4-:R-:W-:Y:S08]  /*9ab0*/  HMMA.16816.F32 R12, R152.reuse, R140, R12 ;  /* 0x0000008c980c723c */ /* 0x050ff0000000180c */
[C---:B------:R-:W-:Y:S01]  /*9ac0*/  HMMA.16816.F32 R16, R152.reuse, R142, R16 ;  /* 0x0000008e9810723c */ /* 0x040fe20000001810 */
[----:B------:R-:W4:Y:S07]  /*9ad0*/  LDSM.16.M88.4 R140, [R100+0x4800] ;  /* 0x00480000648c783b */ /* 0x000f2e0000000200 */
[C---:B-----5:R-:W-:Y:S08]  /*9ae0*/  HMMA.16816.F32 R20, R152.reuse, R144, R20 ;  /* 0x000000909814723c */ /* 0x060ff00000001814 */
[C---:B------:R-:W-:Y:S01]  /*9af0*/  HMMA.16816.F32 R24, R152.reuse, R146, R24 ;  /* 0x000000929818723c */ /* 0x040fe20000001818 */
[----:B------:R-:W5:Y:S07]  /*9b00*/  LDSM.16.M88.4 R144, [R100+0x5000] ;  /* 0x005000006490783b */ /* 0x000f6e0000000200 */
        /* <DEDUP_REMOVED lines=28> */
[----:B------:R2:W4:Y:S07]  /*9cd0*/  LDSM.16.M88.4 R152, [R2+0x5800] ;  /* 0x005800000298783b */ /* 0x00052e0000000200 */
[C---:B-1----:R-:W-:Y:S01]  /*9ce0*/  HMMA.16816.F32 R4, R160.reuse, R176, R4 ;  /* 0x000000b0a004723c */ /* 0x042fe20000001804 */
[----:B------:R-:W1:Y:S07]  /*9cf0*/  LDSM.16.M88.4 R172, [R189+0x8000] ;  /* 0x00800000bdac783b */ /* 0x000e6e0000000200 */
[C---:B------:R-:W-:Y:S08]  /*9d00*/  HMMA.16816.F32 R8, R160.reuse, R178, R8 ;  /* 0x000000b2a008723c */ /* 0x040ff00000001808 */
[C---:B--2---:R-:W-:Y:S04]  /*9d10*/  HMMA.16816.F32 R12, R160.reuse, R136, R12 ;  /* 0x00000088a00c723c */ /* 0x044fe8000000180c */
[----:B------:R-:W-:Y:S04]  /*9d20*/  IADD3 R2, R211, 0x1, RZ ;  /* 0x00000001d3027810 */ /* 0x000fe80007ffe0ff */
[C---:B------:R-:W-:Y:S01]  /*9d30*/  HMMA.16816.F32 R16, R160.reuse, R138, R16 ;  /* 0x0000008aa010723c */ /* 0x040fe20000001810 */
[----:B------:R-:W2:Y:S03]  /*9d40*/  LDSM.16.M88.4 R136, [R101+0x4800] ;  /* 0x004800006588783b */ /* 0x000ea60000000200 */
[----:B------:R-:W-:Y:S04]  /*9d50*/  SEL R211, R2, RZ, !P0 ;  /* 0x000000ff02d37207 */ /* 0x000fe80004000000 */
[C---:B---3--:R-:W-:Y:S08]  /*9d60*/  HMMA.16816.F32 R20, R160.reuse, R148, R20 ;  /* 0x00000094a014723c */ /* 0x048ff00000001814 */
[C---:B------:R-:W-:Y:S08]  /*9d70*/  HMMA.16816.F32 R24, R160.reuse, R150, R24 ;  /* 0x00000096a018723c */ /* 0x040ff00000001818 */
[C---:B------:R-:W-:Y:S08]  /*9d80*/  HMMA.16816.F32 R28, R160.reuse, R156, R28 ;  /* 0x0000009ca01c723c */ /* 0x040ff0000000181c */
[----:B------:R-:W-:Y:S08]  /*9d90*/  HMMA.16816.F32 R32, R160, R158, R32 ;  /* 0x0000009ea020723c */ /* 0x000ff00000001820 */
[C---:B------:R-:W-:Y:S08]  /*9da0*/  HMMA.16816.F32 R4, R164.reuse, R168, R4 ;  /* 0x000000a8a404723c */ /* 0x040ff00000001804 */
[C---:B------:R-:W-:Y:S08]  /*9db0*/  HMMA.16816.F32 R8, R164.reuse, R170, R8 ;  /* 0x000000aaa408723c */ /* 0x040ff00000001808 */
[C---:B----4-:R-:W-:Y:S08]  /*9dc0*/  HMMA.16816.F32 R12, R164.reuse, R140, R12 ;  /* 0x0000008ca40c723c */ /* 0x050ff0000000180c */
[C---:B------:R-:W-:Y:S08]  /*9dd0*/  HMMA.16816.F32 R16, R164.reuse, R142, R16 ;  /* 0x0000008ea410723c */ /* 0x040ff00000001810 */
[C---:B-----5:R-:W-:Y:S08]  /*9de0*/  HMMA.16816.F32 R20, R164.reuse, R144, R20 ;  /* 0x00000090a414723c */ /* 0x060ff00000001814 */
[C---:B------:R-:W-:Y:S08]  /*9df0*/  HMMA.16816.F32 R24, R164.reuse, R146, R24 ;  /* 0x00000092a418723c */ /* 0x040ff00000001818 */
[C---:B------:R-:W-:Y:S08]  /*9e00*/  HMMA.16816.F32 R28, R164.reuse, R152, R28 ;  /* 0x00000098a41c723c */ /* 0x040ff0000000181c */
[----:B------:R-:W-:Y:S08]  /*9e10*/  HMMA.16816.F32 R32, R164, R154, R32 ;  /* 0x0000009aa420723c */ /* 0x000ff00000001820 */
[C---:B-1----:R-:W-:Y:S08]  /*9e20*/  HMMA.16816.F32 R4, R172.reuse, R180, R4 ;  /* 0x000000b4ac04723c */ /* 0x042ff00000001804 */
[C---:B------:R-:W-:Y:S08]  /*9e30*/  HMMA.16816.F32 R8, R172.reuse, R182, R8 ;  /* 0x000000b6ac08723c */ /* 0x040ff00000001808 */
[C---:B--2---:R-:W-:Y:S08]  /*9e40*/  HMMA.16816.F32 R12, R172.reuse, R136, R12 ;  /* 0x00000088ac0c723c */ /* 0x044ff0000000180c */
[----:B------:R-:W-:Y:S01]  /*9e50*/  FMUL.FTZ R4, R4, c[0x0][0x320] ;  /* 0x0000c80004047a20 */ /* 0x000fe20000410000 */
[C---:B------:R-:W-:Y:S03]  /*9e60*/  HMMA.16816.F32 R16, R172.reuse, R138, R16 ;  /* 0x0000008aac10723c */ /* 0x040fe60000001810 */
[----:B------:R-:W-:Y:S01]  /*9e70*/  MUFU.TANH R140, R4 ;  /* 0x00000004008c7308 */ /* 0x000fe20000002400 */
[----:B------:R-:W-:Y:S02]  /*9e80*/  FMUL.FTZ R6, R6, c[0x0][0x320] ;  /* 0x0000c80006067a20 */ /* 0x000fe40000410000 */
[----:B------:R-:W-:Y:S02]  /*9e90*/  FMUL.FTZ R5, R5, c[0x0][0x320] ;  /* 0x0000c80005057a20 */ /* 0x000fe40000410000 */
[----:B------:R-:W-:Y:S04]  /*9ea0*/  FMUL.FTZ R7, R7, c[0x0][0x320] ;  /* 0x0000c80007077a20 */ /* 0x000fe80000410000 */
[----:B------:R-:W-:Y:S01]  /*9eb0*/  FMUL.FTZ R8, R8, c[0x0][0x320] ;  /* 0x0000c80008087a20 */ /* 0x000fe20000410000 */
[----:B------:R-:W1:Y:S01]  /*9ec0*/  MUFU.TANH R143, R6 ;  /* 0x00000006008f7308 */ /* 0x000e620000002400 */
        /* <DEDUP_REMOVED lines=11> */
[----:B------:R2:W3:Y:S01]  /*9f80*/  MUFU.TANH R144, R7 ;  /* 0x0000000700907308 */ /* 0x0004e20000002400 */
[----:B------:R-:W-:Y:S01]  /*9f90*/  FMUL.FTZ R19, R19, c[0x0][0x320] ;  /* 0x0000c80013137a20 */ /* 0x000fe20000410000 */
[----:B-1----:R-:W-:Y:S08]  /*9fa0*/  FMNMX.FTZ R100, R143, R102, !PT ;  /* 0x000000668f647209 */ /* 0x002ff00007810000 */
[----:B------:R-:W-:Y:S10]  /*9fb0*/  MUFU.TANH R141, R8 ;  /* 0x00000008008d7308 */ /* 0x000ff40000002400 */
[----:B------:R-:W1:Y:S01]  /*9fc0*/  MUFU.TANH R136, R10 ;  /* 0x0000000a00887308 */ /* 0x000e620000002400 */
[----:B--2---:R-:W2:Y:S01]  /*9fd0*/  LDSM.16.M88.4 R4, [R101+0x5000] ;  /* 0x005000006504783b */ /* 0x004ea20000000200 */
[----:B---3--:R-:W-:Y:S08]  /*9fe0*/  FMNMX.FTZ R100, R144, R100, !PT ;  /* 0x0000006490647209 */ /* 0x008ff00007810000 */
[----:B------:R-:W-:Y:S10]  /*9ff0*/  MUFU.TANH R103, R9 ;  /* 0x0000000900677308 */ /* 0x000ff40000002400 */
[----:B------:R3:W4:Y:S01]  /*a000*/  MUFU.TANH R137, R11 ;  /* 0x0000000b00897308 */ /* 0x0007220000002400 */
[----:B-1----:R-:W-:Y:S09]  /*a010*/  FMNMX.FTZ R100, R136, R100, !PT ;  /* 0x0000006488647209 */ /* 0x002ff20007810000 */
[----:B------:R-:W-:Y:S10]  /*a020*/  MUFU.TANH R145, R12 ;  /* 0x0000000c00917308 */ /* 0x000ff40000002400 */
[----:B------:R-:W1:Y:S01]  /*a030*/  MUFU.TANH R149, R14 ;  /* 0x0000000e00957308 */ /* 0x000e620000002400 */
[----:B---3--:R3:W5:Y:S01]  /*a040*/  LDSM.16.M88.4 R8, [R101+0x5800] ;  /* 0x005800006508783b */ /* 0x0087620000000200 */
[C---:B--2---:R-:W-:Y:S03]  /*a050*/  HMMA.16816.F32 R20, R172.reuse, R4, R20 ;  /* 0x00000004ac14723c */ /* 0x044fe60000001814 */
[----:B----4-:R-:W-:Y:S05]  /*a060*/  FMNMX.FTZ R100, R137, R100, !PT ;  /* 0x0000006489647209 */ /* 0x010fea0007810000 */
[----:B------:R-:W-:Y:S01]  /*a070*/  MUFU.TANH R146, R13 ;  /* 0x0000000d00927308 */ /* 0x000fe20000002400 */
[C---:B------:R-:W-:Y:S09]  /*a080*/  HMMA.16816.F32 R24, R172.reuse, R6, R24 ;  /* 0x00000006ac18723c */ /* 0x040ff20000001818 */
[----:B------:R-:W2:Y:S03]  /*a090*/  MUFU.TANH R151, R15 ;  /* 0x0000000f00977308 */ /* 0x000ea60000002400 */
[----:B-1----:R-:W-:Y:S02]  /*a0a0*/  FMNMX.FTZ R100, R149, R100, !PT ;  /* 0x0000006495647209 */ /* 0x002fe40007810000 */
[----:B---3--:R-:W-:Y:S01]  /*a0b0*/  FMNMX.FTZ R101, R140, R0, !PT ;  /* 0x000000008c657209 */ /* 0x008fe20007810000 */
[----:B------:R-:W-:Y:S04]  /*a0c0*/  FMUL.FTZ R20, R20, c[0x0][0x320] ;  /* 0x0000c80014147a20 */ /* 0x000fe80000410000 */
[----:B------:R-:W1:Y:S01]  /*a0d0*/  MUFU.TANH R147, R16 ;  /* 0x0000001000937308 */ /* 0x000e620000002400 */
[----:B------:R-:W-:Y:S01]  /*a0e0*/  FMUL.FTZ R22, R22, c[0x0][0x320] ;  /* 0x0000c80016167a20 */ /* 0x000fe20000410000 */
[----:B------:R-:W-:Y:S01]  /*a0f0*/  FMNMX.FTZ R101, R142, R101, !PT ;  /* 0x000000658e657209 */ /* 0x000fe20007810000 */
[----:B------:R-:W-:Y:S02]  /*a100*/  FMUL.FTZ R21, R21, c[0x0][0x320] ;  /* 0x0000c80015157a20 */ /* 0x000fe40000410000 */
[----:B------:R-:W-:Y:S01]  /*a110*/  FMUL.FTZ R23, R23, c[0x0][0x320] ;  /* 0x0000c80017177a20 */ /* 0x000fe20000410000 */
[----:B------:R-:W-:Y:S01]  /*a120*/  FMNMX.FTZ R101, R141, R101, !PT ;  /* 0x000000658d657209 */ /* 0x000fe20007810000 */
[----:B------:R-:W-:Y:S02]  /*a130*/  FMUL.FTZ R24, R24, c[0x0][0x320] ;  /* 0x0000c80018187a20 */ /* 0x000fe40000410000 */
[----:B------:R-:W-:Y:S01]  /*a140*/  FMUL.FTZ R26, R26, c[0x0][0x320] ;  /* 0x0000c8001a1a7a20 */ /* 0x000fe20000410000 */
[----:B------:R-:W3:Y:S01]  /*a150*/  MUFU.TANH R150, R18 ;  /* 0x0000001200967308 */ /* 0x000ee20000002400 */
[----:B------:R-:W-:Y:S01]  /*a160*/  FMNMX.FTZ R101, R103, R101, !PT ;  /* 0x0000006567657209 */ /* 0x000fe20007810000 */
[----:B------:R-:W-:Y:S01]  /*a170*/  FMUL.FTZ R25, R25, c[0x0][0x320] ;  /* 0x0000c80019197a20 */ /* 0x000fe20000410000 */
[C---:B-----5:R-:W-:Y:S03]  /*a180*/  HMMA.16816.F32 R28, R172.reuse, R8, R28 ;  /* 0x00000008ac1c723c */ /* 0x060fe6000000181c */
[----:B------:R-:W-:Y:S01]  /*a190*/  FMUL.FTZ R27, R27, c[0x0][0x320] ;  /* 0x0000c8001b1b7a20 */ /* 0x000fe20000410000 */
[----:B------:R-:W-:Y:S03]  /*a1a0*/  FMNMX.FTZ R101, R145, R101, !PT ;  /* 0x0000006591657209 */ /* 0x000fe60007810000 */
[----:B------:R-:W4:Y:S01]  /*a1b0*/  MUFU.TANH R148, R17 ;  /* 0x0000001100947308 */ /* 0x000f220000002400 */
[----:B--2---:R-:W-:Y:S01]  /*a1c0*/  FMNMX.FTZ R100, R151, R100, !PT ;  /* 0x0000006497647209 */ /* 0x004fe20007810000 */
[----:B------:R-:W-:Y:S03]  /*a1d0*/  HMMA.16816.F32 R32, R172, R10, R32 ;  /* 0x0000000aac20723c */ /* 0x000fe60000001820 */
[----:B------:R-:W-:Y:S05]  /*a1e0*/  FMNMX.FTZ R101, R146, R101, !PT ;  /* 0x0000006592657209 */ /* 0x000fea0007810000 */
[----:B------:R-:W2:Y:S01]  /*a1f0*/  MUFU.TANH R152, R19 ;  /* 0x0000001300987308 */ /* 0x000ea20000002400 */
[----:B-1----:R-:W-:Y:S03]  /*a200*/  FMNMX.FTZ R101, R147, R101, !PT ;  /* 0x0000006593657209 */ /* 0x002fe60007810000 */
[----:B---3--:R-:W-:Y:S03]  /*a210*/  FMNMX.FTZ R100, R150, R100, !PT ;  /* 0x0000006496647209 */ /* 0x008fe60007810000 */
[----:B------:R-:W-:Y:S03]  /*a220*/  FMUL.FTZ R28, R28, c[0x0][0x320] ;  /* 0x0000c8001c1c7a20 */ /* 0x000fe60000410000 */
[----:B------:R-:W1:Y:S01]  /*a230*/  MUFU.TANH R154, R20 ;  /* 0x00000014009a7308 */ /* 0x000e620000002400 */
[----:B------:R-:W-:Y:S02]  /*a240*/  FMUL.FTZ R30, R30, c[0x0][0x320] ;  /* 0x0000c8001e1e7a20 */ /* 0x000fe40000410000 */
[----:B------:R-:W-:Y:S01]  /*a250*/  FMUL.FTZ R29, R29, c[0x0][0x320] ;  /* 0x0000c8001d1d7a20 */ /* 0x000fe20000410000 */
[----:B----4-:R-:W-:Y:S01]  /*a260*/  FMNMX.FTZ R101, R148, R101, !PT ;  /* 0x0000006594657209 */ /* 0x010fe20007810000 */
[----:B------:R-:W-:Y:S02]  /*a270*/  FMUL.FTZ R31, R31, c[0x0][0x320] ;  /* 0x0000c8001f1f7a20 */ /* 0x000fe40000410000 */
[----:B------:R-:W-:Y:S02]  /*a280*/  FMUL.FTZ R32, R32, c[0x0][0x320] ;  /* 0x0000c80020207a20 */ /* 0x000fe40000410000 */
[----:B------:R-:W-:Y:S01]  /*a290*/  FMUL.FTZ R34, R34, c[0x0][0x320] ;  /* 0x0000c80022227a20 */ /* 0x000fe20000410000 */
[----:B------:R-:W3:Y:S01]  /*a2a0*/  MUFU.TANH R159, R22 ;  /* 0x00000016009f7308 */ /* 0x000ee20000002400 */
[----:B------:R-:W-:Y:S02]  /*a2b0*/  FMUL.FTZ R33, R33, c[0x0][0x320] ;  /* 0x0000c80021217a20 */ /* 0x000fe40000410000 */
[----:B------:R-:W-:Y:S01]  /*a2c0*/  FMUL.FTZ R35, R35, c[0x0][0x320] ;  /* 0x0000c80023237a20 */ /* 0x000fe20000410000 */
[----:B--2---:R-:W-:Y:S06]  /*a2d0*/  FMNMX.FTZ R100, R152, R100, !PT ;  /* 0x0000006498647209 */ /* 0x004fec0007810000 */
        /* <DEDUP_REMOVED lines=27> */
[----:B---3--:R-:W-:Y:S02]  /*a490*/  FMNMX.FTZ R100, R170, R100, !PT ;  /* 0x00000064aa647209 */ /* 0x008fe40007810000 */
[----:B--2---:R-:W-:Y:S02]  /*a4a0*/  FMNMX.FTZ R101, R166, R101, !PT ;  /* 0x00000065a6657209 */ /* 0x004fe40007810000 */
[----:B-1----:R-:W-:Y:S01]  /*a4b0*/  FMNMX.FTZ R100, R168, R100, !PT ;  /* 0x00000064a8647209 */ /* 0x002fe20007810000 */
[----:B------:R-:W-:-:S05]  /*a4c0*/  BRA.DIV ~URZ, `(.L_x_1261) ;  /* 0x000057827f007947 */ /* 0x000fca000b800000 */
[----:B------:R1:W2:Y:S02]  /*a4d0*/  SHFL.BFLY PT, R2, R101, 0x2, 0x1f ;  /* 0x0c401f0065027f89 */ /* 0x0002a400000e0000 */
.L_x_1317:
[----:B-12---:R-:W-:Y:S01]  /*a4e0*/  FMNMX.FTZ R101, R101, R2, !PT ;  /* 0x0000000265657209 */ /* 0x006fe20007810000 */
[----:B------:R-:W1:Y:S01]  /*a4f0*/  SHFL.BFLY PT, R3, R100, 0x2, 0x1f ;  /* 0x0c401f0064037f89 */ /* 0x000e6200000e0000 */
[----:B------:R-:W-:Y:S04]  /*a500*/  DEPBAR.LE SB0, 0x2 ;  /* 0x000080800000791a */ /* 0x000fe80000000000 */
[----:B------:R-:W-:Y:S01]  /*a510*/  IADD3 R156, R195, R185, RZ ;  /* 0x000000b9c39c7210 */ /* 0x000fe20007ffe0ff */
[----:B------:R-:W-:Y:S02]  /*a520*/  BSSY B0, `(.L_x_1262) ;  /* 0x00001c4000007945 */ /* 0x000fe40003800000 */
[----:B------:R-:W-:Y:S01]  /*a530*/  BAR.SYNC.DEFER_BLOCKING 0x0 ;  /* 0x0000000000007b1d */ /* 0x000fe20000010000 */
[----:B------:R-:W-:Y:S02]  /*a540*/  ISETP.GE.AND P0, PT, R197, 0x2, PT ;  /* 0x00000002c500780c */ /* 0x000fe40003f06270 */
[----:B-1----:R-:W-:Y:S05]  /*a550*/  FMNMX.FTZ R100, R100, R3, !PT ;  /* 0x0000000364647209 */ /* 0x002fea0007810000 */
[----:B------:R-:W-:Y:S08]  /*a560*/  LDSM.16.MT88.4 R12, [R156] ;  /* 0x000000009c0c783b */ /* 0x000ff00000004200 */
[----:B------:R-:W1:Y:S08]  /*a570*/  SHFL.BFLY PT, R2, R101, 0x1, 0x1f ;  /* 0x0c201f0065027f89 */ /* 0x000e7000000e0000 */
[----:B------:R-:W2:Y:S01]  /*a580*/  SHFL.BFLY PT, R5, R100, 0x1, 0x1f ;  /* 0x0c201f0064057f89 */ /* 0x000ea200000e0000 */
[----:B-1----:R-:W-:Y:S05]  /*a590*/  FMNMX.FTZ R101, R101, R2, !PT ;  /* 0x0000000265657209 */ /* 0x002fea0007810000 */
[C---:B------:R-:W-:Y:S02]  /*a5a0*/  FMUL.FTZ R162, R101.reuse, c[0x0][0x2d0] ;  /* 0x0000b40065a27a20 */ /* 0x040fe40000410000 */
[----:B------:R-:W-:Y:S01]  /*a5b0*/  FADD.FTZ R0, -R101, R0 ;  /* 0x0000000065007221 */ /* 0x000fe20000010100 */
[----:B--2---:R-:W-:Y:S01]  /*a5c0*/  FMNMX.FTZ R100, R100, R5, !PT ;  /* 0x0000000564647209 */ /* 0x004fe20007810000 */
[--C-:B------:R-:W-:Y:S02]  /*a5d0*/  FFMA.FTZ R3, R140, c[0x0][0x2d0], -R162.reuse ;  /* 0x0000b4008c037a23 */ /* 0x100fe400000108a2 */
[----:B------:R-:W-:Y:S02]  /*a5e0*/  FMUL.FTZ R0, R0, c[0x0][0x2d0] ;  /* 0x0000b40000007a20 */ /* 0x000fe40000410000 */
[----:B------:R1:W-:Y:S01]  /*a5f0*/  MUFU.EX2 R215, R3 ;  /* 0x0000000300d77308 */ /* 0x0003e20000000800 */
[----:B------:R-:W-:Y:S02]  /*a600*/  FMUL.FTZ R163, R100, c[0x0][0x2d0] ;  /* 0x0000b40064a37a20 */ /* 0x000fe40000410000 */
[--C-:B------:R-:W-:Y:S07]  /*a610*/  FFMA.FTZ R4, R142, c[0x0][0x2d0], -R162.reuse ;  /* 0x0000b4008e047a23 */ /* 0x100fee00000108a2 */
[----:B------:R2:W3:Y:S10]  /*a620*/  MUFU.EX2 R2, R0 ;  /* 0x0000000000027308 */ /* 0x0004f40000000800 */
[----:B------:R4:W5:Y:S01]  /*a630*/  MUFU.EX2 R212, R4 ;  /* 0x0000000400d47308 */ /* 0x0009620000000800 */
[--C-:B-1----:R-:W-:Y:S09]  /*a640*/  FFMA.FTZ R3, R143, c[0x0][0x2d0], -R163.reuse ;  /* 0x0000b4008f037a23 */ /* 0x102ff200000108a3 */
[----:B------:R1:W-:Y:S01]  /*a650*/  MUFU.EX2 R208, R3 ;  /* 0x0000000300d07308 */ /* 0x0003e20000000800 */
[--C-:B--2---:R-:W-:Y:S02]  /*a660*/  FFMA.FTZ R0, R141, c[0x0][0x2d0], -R162.reuse ;  /* 0x0000b4008d007a23 */ /* 0x104fe400000108a2 */
[C---:B---3--:R-:W-:Y:S02]  /*a670*/  FMUL.FTZ R5, R2.reuse, R105 ;  /* 0x0000006902057220 */ /* 0x048fe40000410000 */
[C---:B------:R-:W-:Y:S05]  /*a680*/  FMUL.FTZ R8, R2.reuse, R108 ;  /* 0x0000006c02087220 */ /* 0x040fea0000410000 */
[----:B------:R2:W-:Y:S01]  /*a690*/  MUFU.EX2 R210, R0 ;  /* 0x0000000000d27308 */ /* 0x0005e20000000800 */
[C---:B------:R-:W-:Y:S02]  /*a6a0*/  FMUL.FTZ R9, R2.reuse, R109 ;  /* 0x0000006d02097220 */ /* 0x040fe40000410000 */
[C---:B------:R-:W-:Y:S02]  /*a6b0*/  FMUL.FTZ R16, R2.reuse, R116 ;  /* 0x0000007402107220 */ /* 0x040fe40000410000 */
[C---:B----4-:R-:W-:Y:S02]  /*a6c0*/  FMUL.FTZ R4, R2.reuse, R104 ;  /* 0x0000006802047220 */ /* 0x050fe40000410000 */
[C---:B------:R-:W-:Y:S02]  /*a6d0*/  FMUL.FTZ R17, R2.reuse, R117 ;  /* 0x0000007502117220 */ /* 0x040fe40000410000 */
[C---:B------:R-:W-:Y:S02]  /*a6e0*/  FMUL.FTZ R24, R2.reuse, R124 ;  /* 0x0000007c02187220 */ /* 0x040fe40000410000 */
[C---:B------:R-:W-:Y:S02]  /*a6f0*/  FMUL.FTZ R25, R2.reuse, R125 ;  /* 0x0000007d02197220 */ /* 0x040fe40000410000 */
[----:B------:R-:W-:Y:S02]  /*a700*/  FMUL.FTZ R32, R2, R132 ;  /* 0x0000008402207220 */ /* 0x000fe40000410000 */
[--C-:B-1----:R-:W-:Y:S02]  /*a710*/  FFMA.FTZ R3, R144, c[0x0][0x2d0], -R163.reuse ;  /* 0x0000b40090037a23 */ /* 0x102fe400000108a3 */
[C---:B------:R-:W-:Y:S02]  /*a720*/  FMUL.FTZ R33, R2.reuse, R133 ;  /* 0x0000008502217220 */ /* 0x040fe40000410000 */
[----:B------:R1:W-:Y:S01]  /*a730*/  MUFU.EX2 R207, R3 ;  /* 0x0000000300cf7308 */ /* 0x0003e20000000800 */
[C---:B------:R-:W-:Y:S02]  /*a740*/  FMUL.FTZ R36, R2.reuse, R36 ;  /* 0x0000002402247220 */ /* 0x040fe40000410000 */
[C---:B------:R-:W-:Y:S02]  /*a750*/  FMUL.FTZ R37, R2.reuse, R37 ;  /* 0x0000002502257220 */ /* 0x040fe40000410000 */
[----:B--2---:R-:W-:Y:S01]  /*a760*/  FFMA.FTZ R0, R103, c[0x0][0x2d0], -R162 ;  /* 0x0000b40067007a23 */ /* 0x004fe200000108a2 */
[----:B------:R-:W-:Y:S01]  /*a770*/  IADD3 R103, R193, R156, RZ ;  /* 0x0000009cc1677210 */ /* 0x000fe20007ffe0ff */
[C---:B------:R-:W-:Y:S02]  /*a780*/  FMUL.FTZ R40, R2.reuse, R40 ;  /* 0x0000002802287220 */ /* 0x040fe40000410000 */
[C---:B------:R-:W-:Y:S01]  /*a790*/  FMUL.FTZ R41, R2.reuse, R41 ;  /* 0x0000002902297220 */ /* 0x040fe20000410000 */
[----:B------:R-:W2:Y:S01]  /*a7a0*/  MUFU.EX2 R209, R0 ;  /* 0x0000000000d17308 */ /* 0x000ea20000000800 */
[----:B------:R-:W3:Y:S01]  /*a7b0*/  LDSM.16.MT88.4 R20, [R103] ;  /* 0x000000006714783b */ /* 0x000ee20000004200 */
[C---:B------:R-:W-:Y:S02]  /*a7c0*/  FMUL.FTZ R44, R2.reuse, R44 ;  /* 0x0000002c022c7220 */ /* 0x040fe40000410000 */
[C---:B------:R-:W-:Y:S02]  /*a7d0*/  FMUL.FTZ R45, R2.reuse, R45 ;  /* 0x0000002d022d7220 */ /* 0x040fe40000410000 */
[C---:B------:R-:W-:Y:S02]  /*a7e0*/  FMUL.FTZ R48, R2.reuse, R48 ;  /* 0x0000003002307220 */ /* 0x040fe40000410000 */
[C---:B------:R-:W-:Y:S02]  /*a7f0*/  FMUL.FTZ R49, R2.reuse, R49 ;  /* 0x0000003102317220 */ /* 0x040fe40000410000 */
[C---:B------:R-:W-:Y:S02]  /*a800*/  FMUL.FTZ R52, R2.reuse, R52 ;  /* 0x0000003402347220 */ /* 0x040fe40000410000 */
[----:B------:R-:W-:Y:S02]  /*a810*/  FMUL.FTZ R53, R2, R53 ;  /* 0x0000003502357220 */ /* 0x000fe40000410000 */
[--C-:B-1----:R-:W-:Y:S01]  /*a820*/  FFMA.FTZ R3, R136, c[0x0][0x2d0], -R163.reuse ;  /* 0x0000b40088037a23 */ /* 0x102fe200000108a3 */
[----:B-----5:R-:W-:Y:S01]  /*a830*/  F2FP.PACK_AB R136, R212, R215 ;  /* 0x000000d7d488723e */ /* 0x020fe200000000ff */
[C---:B------:R-:W-:Y:S02]  /*a840*/  FMUL.FTZ R56, R2.reuse, R56 ;  /* 0x0000003802387220 */ /* 0x040fe40000410000 */
[----:B------:R1:W-:Y:S01]  /*a850*/  MUFU.EX2 R206, R3 ;  /* 0x0000000300ce7308 */ /* 0x0003e20000000800 */
[C---:B------:R-:W-:Y:S02]  /*a860*/  FMUL.FTZ R57, R2.reuse, R57 ;  /* 0x0000003902397220 */ /* 0x040fe40000410000 */
[C---:B------:R-:W-:Y:S02]  /*a870*/  FMUL.FTZ R60, R2.reuse, R60 ;  /* 0x0000003c023c7220 */ /* 0x040fe40000410000 */
[----:B------:R-:W-:Y:S01]  /*a880*/  FMUL.FTZ R61, R2, R61 ;  /* 0x0000003d023d7220 */ /* 0x000fe20000410000 */
[----:B--2---:R-:W-:Y:S01]  /*a890*/  F2FP.PACK_AB R138, R209, R210 ;  /* 0x000000d2d18a723e */ /* 0x004fe200000000ff */
[----:B------:R-:W-:Y:S02]  /*a8a0*/  FADD.FTZ R0, -R100, R102 ;  /* 0x0000006664007221 */ /* 0x000fe40000010100 */
[----:B------:R-:W-:Y:S02]  /*a8b0*/  FMUL.FTZ R64, R2, R64 ;  /* 0x0000004002407220 */ /* 0x000fe40000410000 */
[----:B------:R-:W-:Y:S02]  /*a8c0*/  FMUL.FTZ R0, R0, c[0x0][0x2d0] ;  /* 0x0000b40000007a20 */ /* 0x000fe40000410000 */
[C---:B------:R-:W-:Y:S02]  /*a8d0*/  FMUL.FTZ R65, R2.reuse, R65 ;  /* 0x0000004102417220 */ /* 0x040fe40000410000 */
[C---:B------:R-:W-:Y:S02]  /*a8e0*/  FMUL.FTZ R68, R2.reuse, R68 ;  /* 0x0000004402447220 */ /* 0x040fe40000410000 */
[----:B------:R-:W2:Y:S01]  /*a8f0*/  MUFU.EX2 R0, R0 ;  /* 0x0000000000007308 */ /* 0x000ea20000000800 */
[C---:B------:R-:W-:Y:S02]  /*a900*/  FMUL.FTZ R69, R2.reuse, R69 ;  /* 0x0000004502457220 */ /* 0x040fe40000410000 */
[C---:B------:R-:W-:Y:S02]  /*a910*/  FMUL.FTZ R72, R2.reuse, R72 ;  /* 0x0000004802487220 */ /* 0x040fe40000410000 */
[C---:B------:R-:W-:Y:S02]  /*a920*/  FMUL.FTZ R73, R2.reuse, R73 ;  /* 0x0000004902497220 */ /* 0x040fe40000410000 */
[----:B-1----:R-:W-:Y:S01]  /*a930*/  FFMA.FTZ R3, R137, c[0x0][0x2d0], -R163 ;  /* 0x0000b40089037a23 */ /* 0x002fe200000108a3 */
[----:B------:R-:W-:Y:S01]  /*a940*/  F2FP.PACK_AB R137, R207, R208 ;  /* 0x000000d0cf89723e */ /* 0x000fe200000000ff */
[C---:B------:R-:W-:Y:S02]  /*a950*/  FMUL.FTZ R76, R2.reuse, R76 ;  /* 0x0000004c024c7220 */ /* 0x040fe40000410000 */
[----:B------:R-:W1:Y:S01]  /*a960*/  MUFU.EX2 R205, R3 ;  /* 0x0000000300cd7308 */ /* 0x000e620000000800 */
[C---:B------:R-:W-:Y:S02]  /*a970*/  FMUL.FTZ R77, R2.reuse, R77 ;  /* 0x0000004d024d7220 */ /* 0x040fe40000410000 */
[C---:B------:R-:W-:Y:S02]  /*a980*/  FMUL.FTZ R84, R2.reuse, R84 ;  /* 0x0000005402547220 */ /* 0x040fe40000410000 */
[C---:B------:R-:W-:Y:S02]  /*a990*/  FMUL.FTZ R85, R2.reuse, R85 ;  /* 0x0000005502557220 */ /* 0x040fe40000410000 */
[C---:B------:R-:W-:Y:S02]  /*a9a0*/  FMUL.FTZ R88, R2.reuse, R88 ;  /* 0x0000005802587220 */ /* 0x040fe40000410000 */
[C---:B------:R-:W-:Y:S02]  /*a9b0*/  FMUL.FTZ R89, R2.reuse, R89 ;  /* 0x0000005902597220 */ /* 0x040fe40000410000 */
[----:B------:R-:W-:Y:S02]  /*a9c0*/  FMUL.FTZ R92, R2, R92 ;  /* 0x0000005c025c7220 */ /* 0x000fe40000410000 */
[C---:B--2---:R-:W-:Y:S02]  /*a9d0*/  FMUL.FTZ R6, R0.reuse, R106 ;  /* 0x0000006a00067220 */ /* 0x044fe40000410000 */
[C---:B------:R-:W-:Y:S02]  /*a9e0*/  FMUL.FTZ R7, R0.reuse, R107 ;  /* 0x0000006b00077220 */ /* 0x040fe40000410000 */
[C---:B------:R-:W-:Y:S02]  /*a9f0*/  FMUL.FTZ R10, R0.reuse, R110 ;  /* 0x0000006e000a7220 */ /* 0x040fe40000410000 */
[C---:B------:R-:W-:Y:S02]  /*aa00*/  FMUL.FTZ R11, R0.reuse, R111 ;  /* 0x0000006f000b7220 */ /* 0x040fe40000410000 */
[C---:B------:R-:W-:Y:S01]  /*aa10*/  FMUL.FTZ R18, R0.reuse, R118 ;  /* 0x0000007600127220 */ /* 0x040fe20000410000 */
[----:B------:R-:W-:Y:S01]  /*aa20*/  LDSM.16.MT88.4 R108, [R156+0x2000] ;  /* 0x002000009c6c783b */ /* 0x000fe20000004200 */
[C---:B------:R-:W-:Y:S01]  /*aa30*/  FMUL.FTZ R19, R0.reuse, R119 ;  /* 0x0000007700137220 */ /* 0x040fe20000410000 */
[----:B-1----:R-:W-:Y:S01]  /*aa40*/  F2FP.PACK_AB R139, R205, R206 ;  /* 0x000000cecd8b723e */ /* 0x002fe200000000ff */
[----:B------:R-:W-:Y:S01]  /*aa50*/  FMUL.FTZ R26, R0, R126 ;  /* 0x0000007e001a7220 */ /* 0x000fe20000410000 */
[----:B------:R-:W-:Y:S01]  /*aa60*/  IADD3 R3, R196, R185, RZ ;  /* 0x000000b9c4037210 */ /* 0x000fe20007ffe0ff */
[C---:B------:R-:W-:Y:S02]  /*aa70*/  FMUL.FTZ R27, R0.reuse, R127 ;  /* 0x0000007f001b7220 */ /* 0x040fe40000410000 */
[C---:B------:R-:W-:Y:S01]  /*aa80*/  FMUL.FTZ R34, R0.reuse, R134 ;  /* 0x0000008600227220 */ /* 0x040fe20000410000 */
[----:B------:R-:W-:Y:S01]  /*aa90*/  LDSM.16.MT88.4 R116, [R156+0x800] ;  /* 0x000800009c74783b */ /* 0x000fe20000004200 */
[C---:B------:R-:W-:Y:S05]  /*aaa0*/  HMMA.16816.F32 R4, R136.reuse, R12, R4 ;  /* 0x0000000c8804723c */ /* 0x040fea0000001804 */
[----:B------:R-:W-:Y:S01]  /*aab0*/  IADD3 R102, R193, R3, RZ ;  /* 0x00000003c1667210 */ /* 0x000fe20007ffe0ff */
[----:B------:R-:W-:Y:S01]  /*aac0*/  FMUL.FTZ R35, R0, R135 ;  /* 0x0000008700237220 */ /* 0x000fe20000410000 */
[----:B------:R-:W1:Y:S01]  /*aad0*/  LDSM.16.MT88.4 R28, [R3] ;  /* 0x00000000031c783b */ /* 0x000e620000004200 */
[C---:B------:R-:W-:Y:S04]  /*aae0*/  HMMA.16816.F32 R8, R136.reuse, R14, R8 ;  /* 0x0000000e8808723c */ /* 0x040fe80000001808 */
[C---:B------:R-:W-:Y:S02]  /*aaf0*/  FMUL.FTZ R12, R2.reuse, R112 ;  /* 0x00000070020c7220 */ /* 0x040fe40000410000 */
[----:B------:R-:W-:Y:S01]  /*ab00*/  FMUL.FTZ R13, R2, R113 ;  /* 0x00000071020d7220 */ /* 0x000fe20000410000 */
[----:B------:R-:W2:Y:S01]  /*ab10*/  LDSM.16.MT88.4 R104, [R102] ;  /* 0x000000006668783b */ /* 0x000ea20000004200 */
[C---:B------:R-:W-:Y:S04]  /*ab20*/  FMUL.FTZ R14, R0.reuse, R114 ;  /* 0x00000072000e7220 */ /* 0x040fe80000410000 */
[C---:B------:R-:W-:Y:S02]  /*ab30*/  FMUL.FTZ R15, R0.reuse, R115 ;  /* 0x00000073000f7220 */ /* 0x040fe40000410000 */
[C---:B------:R-:W-:Y:S01]  /*ab40*/  FMUL.FTZ R38, R0.reuse, R38 ;  /* 0x0000002600267220 */ /* 0x040fe20000410000 */
[----:B------:R-:W4:Y:S01]  /*ab50*/  LDSM.16.MT88.4 R112, [R103+0x2000] ;  /* 0x002000006770783b */ /* 0x000f220000004200 */
[C---:B------:R-:W-:Y:S02]  /*ab60*/  FMUL.FTZ R39, R0.reuse, R39 ;  /* 0x0000002700277220 */ /* 0x040fe40000410000 */
[C---:B------:R-:W-:Y:S01]  /*ab70*/  FMUL.FTZ R42, R0.reuse, R42 ;  /* 0x0000002a002a7220 */ /* 0x040fe20000410000 */
[C---:B---3--:R-:W-:Y:S03]  /*ab80*/  HMMA.16816.F32 R12, R136.reuse, R20, R12 ;  /* 0x00000014880c723c */ /* 0x048fe6000000180c */
[C---:B------:R-:W-:Y:S01]  /*ab90*/  FMUL.FTZ R43, R0.reuse, R43 ;  /* 0x0000002b002b7220 */ /* 0x040fe20000410000 */
[----:B------:R-:W-:Y:S01]  /*aba0*/  LDSM.16.MT88.4 R124, [R102+0x800] ;  /* 0x00080000667c783b */ /* 0x000fe20000004200 */
[----:B------:R-:W-:Y:S02]  /*abb0*/  FMUL.FTZ R46, R0, R46 ;  /* 0x0000002e002e7220 */ /* 0x000fe40000410000 */
[C---:B------:R-:W-:Y:S01]  /*abc0*/  FMUL.FTZ R20, R2.reuse, R120 ;  /* 0x0000007802147220 */ /* 0x040fe20000410000 */
[C---:B------:R-:W-:Y:S04]  /*abd0*/  HMMA.16816.F32 R16, R136.reuse, R22, R16 ;  /* 0x000000168810723c */ /* 0x040fe80000001810 */
[----:B------:R-:W-:Y:S01]  /*abe0*/  FMUL.FTZ R21, R2, R121 ;  /* 0x0000007902157220 */ /* 0x000fe20000410000 */
[----:B------:R-:W-:Y:S01]  /*abf0*/  LDSM.16.MT88.4 R132, [R103+0x2800] ;  /* 0x002800006784783b */ /* 0x000fe20000004200 */
[C---:B------:R-:W-:Y:S02]  /*ac00*/  FMUL.FTZ R47, R0.reuse, R47 ;  /* 0x0000002f002f7220 */ /* 0x040fe40000410000 */
[C---:B------:R-:W-:Y:S04]  /*ac10*/  FMUL.FTZ R22, R0.reuse, R122 ;  /* 0x0000007a00167220 */ /* 0x040fe80000410000 */
[C---:B------:R-:W-:Y:S01]  /*ac20*/  FMUL.FTZ R23, R0.reuse, R123 ;  /* 0x0000007b00177220 */ /* 0x040fe20000410000 */
[----:B------:R-:W-:Y:S01]  /*ac30*/  LDSM.16.MT88.4 R140, [R3+0x2800] ;  /* 0x00280000038c783b */ /* 0x000fe20000004200 */
[C---:B------:R-:W-:Y:S02]  /*ac40*/  FMUL.FTZ R50, R0.reuse, R50 ;  /* 0x0000003200327220 */ /* 0x040fe40000410000 */
[C---:B------:R-:W-:Y:S02]  /*ac50*/  FMUL.FTZ R51, R0.reuse, R51 ;  /* 0x0000003300337220 */ /* 0x040fe40000410000 */
[C---:B------:R-:W-:Y:S01]  /*ac60*/  FMUL.FTZ R54, R0.reuse, R54 ;  /* 0x0000003600367220 */ /* 0x040fe20000410000 */
[C---:B-1----:R-:W-:Y:S02]  /*ac70*/  HMMA.16816.F32 R20, R136.reuse, R28, R20 ;  /* 0x0000001c8814723c */ /* 0x042fe40000001814 */
[----:B------:R-:W-:Y:S01]  /*ac80*/  LDSM.16.MT88.4 R120, [R3+0x800] ;  /* 0x000800000378783b */ /* 0x000fe20000004200 */
[C---:B------:R-:W-:Y:S02]  /*ac90*/  FMUL.FTZ R55, R0.reuse, R55 ;  /* 0x0000003700377220 */ /* 0x040fe40000410000 */
[----:B------:R-:W-:Y:S02]  /*aca0*/  FMUL.FTZ R58, R0, R58 ;  /* 0x0000003a003a7220 */ /* 0x000fe40000410000 */
[C---:B------:R-:W-:Y:S01]  /*acb0*/  FMUL.FTZ R28, R2.reuse, R128 ;  /* 0x00000080021c7220 */ /* 0x040fe20000410000 */
[C---:B------:R-:W-:Y:S04]  /*acc0*/  HMMA.16816.F32 R24, R136.reuse, R30, R24 ;  /* 0x0000001e8818723c */ /* 0x040fe80000001818 */
[----:B------:R-:W-:Y:S02]  /*acd0*/  FMUL.FTZ R29, R2, R129 ;  /* 0x00000081021d7220 */ /* 0x000fe40000410000 */
[C---:B------:R-:W-:Y:S02]  /*ace0*/  FMUL.FTZ R59, R0.reuse, R59 ;  /* 0x0000003b003b7220 */ /* 0x040fe40000410000 */
[C---:B------:R-:W-:Y:S04]  /*acf0*/  FMUL.FTZ R30, R0.reuse, R130 ;  /* 0x00000082001e7220 */ /* 0x040fe80000410000 */
[C---:B------:R-:W-:Y:S02]  /*ad00*/  FMUL.FTZ R31, R0.reuse, R131 ;  /* 0x00000083001f7220 */ /* 0x040fe40000410000 */
[----:B------:R-:W-:Y:S01]  /*ad10*/  LDSM.16.MT88.4 R128, [R156+0x2800] ;  /* 0x002800009c80783b */ /* 0x000fe20000004200 */
[C---:B------:R-:W-:Y:S02]  /*ad20*/  FMUL.FTZ R62, R0.reuse, R62 ;  /* 0x0000003e003e7220 */ /* 0x040fe40000410000 */
[C---:B------:R-:W-:Y:S02]  /*ad30*/  FMUL.FTZ R63, R0.reuse, R63 ;  /* 0x0000003f003f7220 */ /* 0x040fe40000410000 */
[C---:B--2---:R-:W-:Y:S03]  /*ad40*/  HMMA.16816.F32 R28, R136.reuse, R104, R28 ;  /* 0x00000068881c723c */ /* 0x044fe6000000181c */
[C---:B------:R-:W-:Y:S02]  /*ad50*/  FMUL.FTZ R66, R0.reuse, R66 ;  /* 0x0000004200427220 */ /* 0x040fe40000410000 */
[C---:B------:R-:W-:Y:S02]  /*ad60*/  FMUL.FTZ R67, R0.reuse, R67 ;  /* 0x0000004300437220 */ /* 0x040fe40000410000 */
[C---:B------:R-:W-:Y:S01]  /*ad70*/  FMUL.FTZ R70, R0.reuse, R70 ;  /* 0x0000004600467220 */ /* 0x040fe20000410000 */
[C---:B------:R-:W-:Y:S01]  /*ad80*/  HMMA.16816.F32 R32, R136.reuse, R106, R32 ;  /* 0x0000006a8820723c */ /* 0x040fe20000001820 */
[----:B------:R-:W1:Y:S03]  /*ad90*/  LDSM.16.MT88.4 R104, [R3+0x2000] ;  /* 0x002000000368783b */ /* 0x000e660000004200 */
[C---:B------:R-:W-:Y:S02]  /*ada0*/  FMUL.FTZ R71, R0.reuse, R71 ;  /* 0x0000004700477220 */ /* 0x040fe40000410000 */
[C---:B------:R-:W-:Y:S02]  /*adb0*/  FMUL.FTZ R74, R0.reuse, R74 ;  /* 0x0000004a004a7220 */ /* 0x040fe40000410000 */
[C---:B------:R-:W-:Y:S04]  /*adc0*/  HMMA.16816.F32 R36, R136.reuse, R108, R36 ;  /* 0x0000006c8824723c */ /* 0x040fe80000001824 */
[C---:B------:R-:W-:Y:S02]  /*add0*/  FMUL.FTZ R75, R0.reuse, R75 ;  /* 0x0000004b004b7220 */ /* 0x040fe40000410000 */
[C---:B------:R-:W-:Y:S02]  /*ade0*/  FMUL.FTZ R86, R0.reuse, R86 ;  /* 0x0000005600567220 */ /* 0x040fe40000410000 */
[C---:B------:R-:W-:Y:S01]  /*adf0*/  HMMA.16816.F32 R40, R136.reuse, R110, R40 ;  /* 0x0000006e8828723c */ /* 0x040fe20000001828 */
[----:B------:R-:W2:Y:S03]  /*ae00*/  LDSM.16.MT88.4 R108, [R102+0x2000] ;  /* 0x00200000666c783b */ /* 0x000ea60000004200 */
[C---:B------:R-:W-:Y:S02]  /*ae10*/  FMUL.FTZ R87, R0.reuse, R87 ;  /* 0x0000005700577220 */ /* 0x040fe40000410000 */
[C---:B------:R-:W-:Y:S02]  /*ae20*/  FMUL.FTZ R90, R0.reuse, R90 ;  /* 0x0000005a005a7220 */ /* 0x040fe40000410000 */
[C---:B----4-:R-:W-:Y:S04]  /*ae30*/  HMMA.16816.F32 R44, R136.reuse, R112, R44 ;  /* 0x00000070882c723c */ /* 0x050fe8000000182c */
[----:B------:R-:W-:Y:S02]  /*ae40*/  FMUL.FTZ R91, R0, R91 ;  /* 0x0000005b005b7220 */ /* 0x000fe40000410000 */
        /* <DEDUP_REMOVED lines=9> */
[C---:B------:R-:W-:Y:S01]  /*aee0*/  FMUL.FTZ R99, R0.reuse, R99 ;  /* 0x0000006300637220 */ /* 0x040fe20000410000 */
[C---:B------:R-:W-:Y:S01]  /*aef0*/  HMMA.16816.F32 R56, R136.reuse, R106, R56 ;  /* 0x0000006a8838723c */ /* 0x040fe20000001838 */
[----:B------:R-:W1:Y:S03]  /*af00*/  LDSM.16.MT88.4 R104, [R103+0x4000] ;  /* 0x004000006768783b */ /* 0x000e660000004200 */
[C---:B------:R-:W-:Y:S02]  /*af10*/  FMUL.FTZ R78, R0.reuse, R78 ;  /* 0x0000004e004e7220 */ /* 0x040fe40000410000 */
[----:B------:R-:W-:Y:S02]  /*af20*/  FMUL.FTZ R79, R0, R79 ;  /* 0x0000004f004f7220 */ /* 0x000fe40000410000 */
[C---:B--2---:R-:W-:Y:S04]  /*af30*/  HMMA.16816.F32 R60, R136.reuse, R108, R60 ;  /* 0x0000006c883c723c */ /* 0x044fe8000000183c */
[C---:B------:R-:W-:Y:S02]  /*af40*/  FMUL.FTZ R80, R2.reuse, R80 ;  /* 0x0000005002507220 */ /* 0x040fe40000410000 */
[----:B------:R-:W-:Y:S02]  /*af50*/  FMUL.FTZ R81, R2, R81 ;  /* 0x0000005102517220 */ /* 0x000fe40000410000 */
[C---:B------:R-:W-:Y:S04]  /*af60*/  HMMA.16816.F32 R64, R136.reuse, R110, R64 ;  /* 0x0000006e8840723c */ /* 0x040fe80000001840 */
[--C-:B------:R-:W-:Y:S02]  /*af70*/  FFMA.FTZ R108, R145, c[0x0][0x2d0], -R162.reuse ;  /* 0x0000b400916c7a23 */ /* 0x100fe400000108a2 */
[C---:B------:R-:W-:Y:S02]  /*af80*/  FMUL.FTZ R82, R0.reuse, R82 ;  /* 0x0000005200527220 */ /* 0x040fe40000410000 */
[C---:B---3--:R-:W-:Y:S01]  /*af90*/  HMMA.16816.F32 R68, R136.reuse, R112, R68 ;  /* 0x000000708844723c */ /* 0x048fe20000001844 */
[----:B------:R2:W-:Y:S03]  /*afa0*/  MUFU.EX2 R204, R108 ;  /* 0x0000006c00cc7308 */ /* 0x0005e60000000800 */
[----:B------:R-:W-:Y:S02]  /*afb0*/  FMUL.FTZ R83, R0, R83 ;  /* 0x0000005300537220 */ /* 0x000fe40000410000 */
[----:B------:R-:W-:Y:S02]  /*afc0*/  FFMA.FTZ R2, R2, R216, R215 ;  /* 0x000000d802027223 */ /* 0x000fe400000100d7 */
[C---:B------:R-:W-:Y:S04]  /*afd0*/  HMMA.16816.F32 R72, R136.reuse, R114, R72 ;  /* 0x000000728848723c */ /* 0x040fe80000001848 */
[----:B------:R-:W-:Y:S02]  /*afe0*/  FFMA.FTZ R112, R147, c[0x0][0x2d0], -R162 ;  /* 0x0000b40093707a23 */ /* 0x000fe400000108a2 */
[----:B------:R-:W-:Y:S02]  /*aff0*/  FFMA.FTZ R0, R0, R217, R208 ;  /* 0x000000d900007223 */ /* 0x000fe400000100d0 */
[----:B------:R3:W-:Y:S01]  /*b000*/  MUFU.EX2 R202, R112 ;  /* 0x0000007000ca7308 */ /* 0x0007e20000000800 */
[C---:B-1----:R-:W-:Y:S07]  /*b010*/  HMMA.16816.F32 R76, R136.reuse, R104, R76 ;  /* 0x00000068884c723c */ /* 0x042fee000000184c */
[--C-:B------:R-:W-:Y:S01]  /*b020*/  FFMA.FTZ R104, R149, c[0x0][0x2d0], -R163.reuse ;  /* 0x0000b40095687a23 */ /* 0x100fe200000108a3 */
[C---:B------:R-:W-:Y:S03]  /*b030*/  HMMA.16816.F32 R80, R136.reuse, R106, R80 ;  /* 0x0000006a8850723c */ /* 0x040fe60000001850 */
[----:B------:R1:W-:Y:S01]  /*b040*/  MUFU.EX2 R185, R104 ;  /* 0x0000006800b97308 */ /* 0x0003e20000000800 */
[--C-:B--2---:R-:W-:Y:S02]  /*b050*/  FFMA.FTZ R108, R146, c[0x0][0x2d0], -R162.reuse ;  /* 0x0000b400926c7a23 */ /* 0x104fe400000108a2 */
[----:B------:R-:W-:Y:S07]  /*b060*/  LDSM.16.MT88.4 R144, [R103+0x3800] ;  /* 0x003800006790783b */ /* 0x000fee0000004200 */
[----:B------:R2:W-:Y:S01]  /*b070*/  MUFU.EX2 R203, R108 ;  /* 0x0000006c00cb7308 */ /* 0x0005e20000000800 */
[--C-:B---3--:R-:W-:Y:S09]  /*b080*/  FFMA.FTZ R112, R148, c[0x0][0x2d0], -R162.reuse ;  /* 0x0000b40094707a23 */ /* 0x108ff200000108a2 */
[----:B------:R3:W4:Y:S01]  /*b090*/  MUFU.EX2 R201, R112 ;  /* 0x0000007000c97308 */ /* 0x0007220000000800 */
[--C-:B-1----:R-:W-:Y:S09]  /*b0a0*/  FFMA.FTZ R104, R151, c[0x0][0x2d0], -R163.reuse ;  /* 0x0000b40097687a23 */ /* 0x102ff200000108a3 */
[----:B------:R1:W5:Y:S01]  /*b0b0*/  MUFU.EX2 R184, R104 ;  /* 0x0000006800b87308 */ /* 0x0003620000000800 */
[----:B--2---:R-:W2:Y:S08]  /*b0c0*/  LDSM.16.MT88.4 R108, [R3+0x4000] ;  /* 0x00400000036c783b */ /* 0x004eb00000004200 */
[----:B---3--:R-:W3:Y:S01]  /*b0d0*/  LDSM.16.MT88.4 R112, [R102+0x4000] ;  /* 0x004000006670783b */ /* 0x008ee20000004200 */
[----:B----4-:R-:W-:Y:S01]  /*b0e0*/  F2FP.PACK_AB R106, R201, R202 ;  /* 0x000000cac96a723e */ /* 0x010fe200000000ff */
[--C-:B-1----:R-:W-:Y:S01]  /*b0f0*/  FFMA.FTZ R104, R150, c[0x0][0x2d0], -R163.reuse ;  /* 0x0000b40096687a23 */ /* 0x102fe200000108a3 */
[----:B-----5:R-:W-:Y:S05]  /*b100*/  F2FP.PACK_AB R105, R184, R185 ;  /* 0x000000b9b869723e */ /* 0x020fea00000000ff */
[----:B------:R-:W-:Y:S01]  /*b110*/  LDSM.16.MT88.4 R148, [R3+0x3800] ;  /* 0x003800000394783b */ /* 0x000fe20000004200 */
[----:B------:R1:W-:Y:S01]  /*b120*/  MUFU.EX2 R183, R104 ;  /* 0x0000006800b77308 */ /* 0x0003e20000000800 */
[C---:B--2---:R-:W-:Y:S08]  /*b130*/  HMMA.16816.F32 R84, R136.reuse, R108, R84 ;  /* 0x0000006c8854723c */ /* 0x044ff00000001854 */
[C---:B------:R-:W-:Y:S01]  /*b140*/  HMMA.16816.F32 R88, R136.reuse, R110, R88 ;  /* 0x0000006e8858723c */ /* 0x040fe20000001858 */
[----:B------:R-:W2:Y:S03]  /*b150*/  LDSM.16.MT88.4 R108, [R103+0x800] ;  /* 0x00080000676c783b */ /* 0x000ea60000004200 */
[--C-:B-1----:R-:W-:Y:S04]  /*b160*/  FFMA.FTZ R104, R152, c[0x0][0x2d0], -R163.reuse ;  /* 0x0000b40098687a23 */ /* 0x102fe800000108a3 */
[C---:B---3--:R-:W-:Y:S01]  /*b170*/  HMMA.16816.F32 R92, R136.reuse, R112, R92 ;  /* 0x00000070885c723c */ /* 0x048fe2000000185c */
[----:B------:R1:W3:Y:S07]  /*b180*/  MUFU.EX2 R182, R104 ;  /* 0x0000006800b67308 */ /* 0x0002ee0000000800 */
[----:B------:R-:W-:Y:S01]  /*b190*/  HMMA.16816.F32 R96, R136, R114, R96 ;  /* 0x000000728860723c */ /* 0x000fe20000001860 */
[----:B------:R-:W4:Y:S03]  /*b1a0*/  LDSM.16.MT88.4 R112, [R102+0x2800] ;  /* 0x002800006670783b */ /* 0x000f260000004200 */
[----:B-1----:R-:W-:Y:S02]  /*b1b0*/  F2FP.PACK_AB R104, R203, R204 ;  /* 0x000000cccb68723e */ /* 0x002fe400000000ff */
[----:B---3--:R-:W-:Y:S07]  /*b1c0*/  F2FP.PACK_AB R107, R182, R183 ;  /* 0x000000b7b66b723e */ /* 0x008fee00000000ff */
        /* <DEDUP_REMOVED lines=12> */
[----:B------:R-:W-:Y:S07]  /*b290*/  LDSM.16.MT88.4 R124, [R103+0x1000] ;  /* 0x00100000677c783b */ /* 0x000fee0000004200 */
[C---:B------:R-:W-:Y:S04]  /*b2a0*/  HMMA.16816.F32 R36, R104.reuse, R128, R36 ;  /* 0x000000806824723c */ /* 0x040fe80000001824 */
[--C-:B--2---:R-:W-:Y:S03]  /*b2b0*/  FFMA.FTZ R120, R157, c[0x0][0x2d0], -R162.reuse ;  /* 0x0000b4009d787a23 */ /* 0x104fe600000108a2 */
[--C-:B------:R-:W-:Y:S01]  /*b2c0*/  FFMA.FTZ R128, R161, c[0x0][0x2d0], -R163.reuse ;  /* 0x0000b400a1807a23 */ /* 0x100fe200000108a3 */
[C---:B------:R-:W-:Y:S01]  /*b2d0*/  HMMA.16816.F32 R40, R104.reuse, R130, R40 ;  /* 0x000000826828723c */ /* 0x040fe20000001828 */
[----:B------:R2:W3:Y:S07]  /*b2e0*/  MUFU.EX2 R180, R120 ;  /* 0x0000007800b47308 */ /* 0x0004ee0000000800 */
[C---:B------:R-:W-:Y:S03]  /*b2f0*/  HMMA.16816.F32 R44, R104.reuse, R132, R44 ;  /* 0x00000084682c723c */ /* 0x040fe6000000182c */
[----:B------:R5:W-:Y:S05]  /*b300*/  MUFU.EX2 R174, R128 ;  /* 0x0000008000ae7308 */ /* 0x000bea0000000800 */
[C---:B------:R-:W-:Y:S01]  /*b310*/  HMMA.16816.F32 R48, R104.reuse, R134, R48 ;  /* 0x000000866830723c */ /* 0x040fe20000001830 */
[----:B------:R-:W-:Y:S07]  /*b320*/  LDSM.16.MT88.4 R132, [R102+0x1800] ;  /* 0x001800006684783b */ /* 0x000fee0000004200 */
[C---:B------:R-:W-:Y:S04]  /*b330*/  HMMA.16816.F32 R52, R104.reuse, R140, R52 ;  /* 0x0000008c6834723c */ /* 0x040fe80000001834 */
[--C-:B--2---:R-:W-:Y:S04]  /*b340*/  FFMA.FTZ R120, R155, c[0x0][0x2d0], -R162.reuse ;  /* 0x0000b4009b787a23 */ /* 0x104fe800000108a2 */
[C---:B------:R-:W-:Y:S01]  /*b350*/  HMMA.16816.F32 R56, R104.reuse, R142, R56 ;  /* 0x0000008e6838723c */ /* 0x040fe20000001838 */
[----:B------:R-:W-:Y:S01]  /*b360*/  LDSM.16.MT88.4 R140, [R156+0x3800] ;  /* 0x003800009c8c783b */ /* 0x000fe20000004200 */
[----:B------:R2:W-:Y:S06]  /*b370*/  MUFU.EX2 R178, R120 ;  /* 0x0000007800b27308 */ /* 0x0005ec0000000800 */
[C---:B----4-:R-:W-:Y:S01]  /*b380*/  HMMA.16816.F32 R60, R104.reuse, R112, R60 ;  /* 0x00000070683c723c */ /* 0x050fe2000000183c */
[----:B-----5:R-:W-:Y:S06]  /*b390*/  LDSM.16.MT88.4 R128, [R102+0x1000] ;  /* 0x001000006680783b */ /* 0x020fec0000004200 */
[--C-:B------:R-:W-:Y:S01]  /*b3a0*/  FFMA.FTZ R112, R153, c[0x0][0x2d0], -R162.reuse ;  /* 0x0000b40099707a23 */ /* 0x100fe200000108a2 */
[C---:B------:R-:W-:Y:S01]  /*b3b0*/  HMMA.16816.F32 R64, R104.reuse, R114, R64 ;  /* 0x000000726840723c */ /* 0x040fe20000001840 */
[----:B------:R-:W-:Y:S02]  /*b3c0*/  LDSM.16.MT88.4 R152, [R102+0x3800] ;  /* 0x003800006698783b */ /* 0x000fe40000004200 */
[----:B------:R4:W5:Y:S05]  /*b3d0*/  MUFU.EX2 R179, R112 ;  /* 0x0000007000b37308 */ /* 0x00096a0000000800 */
[C---:B-1----:R-:W-:Y:S01]  /*b3e0*/  HMMA.16816.F32 R68, R104.reuse, R108, R68 ;  /* 0x0000006c6844723c */ /* 0x042fe20000001844 */
[----:B--2---:R-:W-:Y:S06]  /*b3f0*/  LDSM.16.MT88.4 R120, [R102+0x4800] ;  /* 0x004800006678783b */ /* 0x004fec0000004200 */
[--C-:B------:R-:W-:Y:S01]  /*b400*/  FFMA.FTZ R108, R159, c[0x0][0x2d0], -R163.reuse ;  /* 0x0000b4009f6c7a23 */ /* 0x100fe200000108a3 */
[C---:B------:R-:W-:Y:S03]  /*b410*/  HMMA.16816.F32 R72, R104.reuse, R110, R72 ;  /* 0x0000006e6848723c */ /* 0x040fe60000001848 */
[----:B------:R1:W-:Y:S05]  /*b420*/  MUFU.EX2 R177, R108 ;  /* 0x0000006c00b17308 */ /* 0x0003ea0000000800 */
[C---:B------:R-:W-:Y:S01]  /*b430*/  HMMA.16816.F32 R76, R104.reuse, R116, R76 ;  /* 0x00000074684c723c */ /* 0x040fe2000000184c */
[----:B----4-:R-:W2:Y:S07]  /*b440*/  LDSM.16.MT88.4 R112, [R3+0x4800] ;  /* 0x004800000370783b */ /* 0x010eae0000004200 */
[C---:B------:R-:W-:Y:S01]  /*b450*/  HMMA.16816.F32 R80, R104.reuse, R118, R80 ;  /* 0x000000766850723c */ /* 0x040fe20000001850 */
[----:B------:R-:W-:Y:S03]  /*b460*/  LDSM.16.MT88.4 R116, [R3+0x1000] ;  /* 0x001000000374783b */ /* 0x000fe60000004200 */
[--C-:B-1----:R-:W-:Y:S04]  /*b470*/  FFMA.FTZ R108, R160, c[0x0][0x2d0], -R163.reuse ;  /* 0x0000b400a06c7a23 */ /* 0x102fe800000108a3 */
[----:B------:R1:W4:Y:S01]  /*b480*/  MUFU.EX2 R176, R108 ;  /* 0x0000006c00b07308 */ /* 0x0003220000000800 */
[C---:B--2---:R-:W-:Y:S03]  /*b490*/  HMMA.16816.F32 R84, R104.reuse, R112, R84 ;  /* 0x000000706854723c */ /* 0x044fe60000001854 */
[--C-:B-1----:R-:W-:Y:S05]  /*b4a0*/  FFMA.FTZ R108, R158, c[0x0][0x2d0], -R163.reuse ;  /* 0x0000b4009e6c7a23 */ /* 0x102fea00000108a3 */
[C---:B------:R-:W-:Y:S01]  /*b4b0*/  HMMA.16816.F32 R88, R104.reuse, R114, R88 ;  /* 0x000000726858723c */ /* 0x040fe20000001858 */
[----:B------:R1:W2:Y:S01]  /*b4c0*/  MUFU.EX2 R175, R108 ;  /* 0x0000006c00af7308 */ /* 0x0002a20000000800 */
[----:B------:R-:W-:Y:S06]  /*b4d0*/  LDSM.16.MT88.4 R112, [R156+0x3000] ;  /* 0x003000009c70783b */ /* 0x000fec0000004200 */
[C---:B------:R-:W-:Y:S08]  /*b4e0*/  HMMA.16816.F32 R92, R104.reuse, R120, R92 ;  /* 0x00000078685c723c */ /* 0x040ff0000000185c */
[----:B------:R-:W-:Y:S01]  /*b4f0*/  HMMA.16816.F32 R96, R104, R122, R96 ;  /* 0x0000007a6860723c */ /* 0x000fe20000001860 */
[----:B------:R-:W-:Y:S06]  /*b500*/  LDSM.16.MT88.4 R120, [R103+0x3000] ;  /* 0x003000006778783b */ /* 0x000fec0000004200 */
[----:B---3--:R-:W-:Y:S02]  /*b510*/  F2FP.PACK_AB R104, R180, R181 ;  /* 0x000000b5b468723e */ /* 0x008fe400000000ff */
[----:B-1----:R-:W1:Y:S03]  /*b520*/  LDSM.16.MT88.4 R108, [R156+0x1000] ;  /* 0x001000009c6c783b */ /* 0x002e660000004200 */
[----:B-----5:R-:W-:Y:S02]  /*b530*/  F2FP.PACK_AB R106, R178, R179 ;  /* 0x000000b3b26a723e */ /* 0x020fe400000000ff */
[----:B----4-:R-:W-:Y:S02]  /*b540*/  F2FP.PACK_AB R105, R176, R177 ;  /* 0x000000b1b069723e */ /* 0x010fe400000000ff */
[----:B--2---:R-:W-:Y:S07]  /*b550*/  F2FP.PACK_AB R107, R174, R175 ;  /* 0x000000afae6b723e */ /* 0x004fee00000000ff */
        /* <DEDUP_REMOVED lines=27> */
[----:B------:R-:W-:Y:S01]  /*b710*/  FFMA.FTZ R116, R166, c[0x0][0x2d0], -R162 ;  /* 0x0000b400a6747a23 */ /* 0x000fe200000108a2 */
[C---:B------:R-:W-:Y:S03]  /*b720*/  HMMA.16816.F32 R64, R104.reuse, R118, R64 ;  /* 0x000000766840723c */ /* 0x040fe60000001840 */
[----:B------:R4:W5:Y:S05]  /*b730*/  MUFU.EX2 R165, R116 ;  /* 0x0000007400a57308 */ /* 0x00096a0000000800 */
[C---:B--2---:R-:W-:Y:S01]  /*b740*/  HMMA.16816.F32 R68, R104.reuse, R112, R68 ;  /* 0x000000706844723c */ /* 0x044fe20000001844 */
[----:B-1----:R-:W1:Y:S06]  /*b750*/  LDSM.16.MT88.4 R108, [R3+0x5000] ;  /* 0x00500000036c783b */ /* 0x002e6c0000004200 */
[--C-:B------:R-:W-:Y:S01]  /*b760*/  FFMA.FTZ R112, R171, c[0x0][0x2d0], -R163.reuse ;  /* 0x0000b400ab707a23 */ /* 0x100fe200000108a3 */
[C---:B------:R-:W-:Y:S03]  /*b770*/  HMMA.16816.F32 R72, R104.reuse, R114, R72 ;  /* 0x000000726848723c */ /* 0x040fe60000001848 */
[----:B------:R2:W-:Y:S01]  /*b780*/  MUFU.EX2 R162, R112 ;  /* 0x0000007000a27308 */ /* 0x0005e20000000800 */
[--C-:B----4-:R-:W-:Y:S01]  /*b790*/  FFMA.FTZ R116, R169, c[0x0][0x2d0], -R163.reuse ;  /* 0x0000b400a9747a23 */ /* 0x110fe200000108a3 */
[----:B-----5:R-:W-:Y:S08]  /*b7a0*/  F2FP.PACK_AB R138, R165, R167 ;  /* 0x000000a7a58a723e */ /* 0x020ff000000000ff */
[----:B------:R4:W5:Y:S01]  /*b7b0*/  MUFU.EX2 R164, R116 ;  /* 0x0000007400a47308 */ /* 0x0009620000000800 */
[C---:B---3--:R-:W-:Y:S07]  /*b7c0*/  HMMA.16816.F32 R76, R104.reuse, R120, R76 ;  /* 0x00000078684c723c */ /* 0x048fee000000184c */
[--C-:B------:R-:W-:Y:S01]  /*b7d0*/  FFMA.FTZ R120, R168, c[0x0][0x2d0], -R163.reuse ;  /* 0x0000b400a8787a23 */ /* 0x100fe200000108a3 */
[C---:B------:R-:W-:Y:S03]  /*b7e0*/  HMMA.16816.F32 R80, R104.reuse, R122, R80 ;  /* 0x0000007a6850723c */ /* 0x040fe60000001850 */
[----:B------:R3:W-:Y:S01]  /*b7f0*/  MUFU.EX2 R160, R120 ;  /* 0x0000007800a07308 */ /* 0x0007e20000000800 */
[----:B--2---:R-:W-:Y:S04]  /*b800*/  FFMA.FTZ R112, R170, c[0x0][0x2d0], -R163 ;  /* 0x0000b400aa707a23 */ /* 0x004fe800000108a3 */
[C---:B-1----:R-:W-:Y:S05]  /*b810*/  HMMA.16816.F32 R84, R104.reuse, R108, R84 ;  /* 0x0000006c6854723c */ /* 0x042fea0000001854 */
[----:B------:R1:W2:Y:S01]  /*b820*/  MUFU.EX2 R161, R112 ;  /* 0x0000007000a17308 */ /* 0x0002a20000000800 */
[----:B----4-:R-:W4:Y:S01]  /*b830*/  LDSM.16.MT88.4 R116, [R102+0x5000] ;  /* 0x005000006674783b */ /* 0x010f220000004200 */
[----:B-----5:R-:W-:Y:S01]  /*b840*/  F2FP.PACK_AB R137, R162, R164 ;  /* 0x000000a4a289723e */ /* 0x020fe200000000ff */
[C---:B------:R-:W-:Y:S06]  /*b850*/  HMMA.16816.F32 R88, R104.reuse, R110, R88 ;  /* 0x0000006e6858723c */ /* 0x040fec0000001858 */
[----:B---3--:R-:W-:Y:S08]  /*b860*/  LDSM.16.MT88.4 R120, [R103+0x1800] ;  /* 0x001800006778783b */ /* 0x008ff00000004200 */
[----:B-1----:R-:W1:Y:S01]  /*b870*/  LDSM.16.MT88.4 R112, [R156+0x1800] ;  /* 0x001800009c70783b */ /* 0x002e620000004200 */
[----:B--2---:R-:W-:Y:S07]  /*b880*/  F2FP.PACK_AB R139, R160, R161 ;  /* 0x000000a1a08b723e */ /* 0x004fee00000000ff */
[----:B------:R-:W2:Y:S01]  /*b890*/  LDSM.16.MT88.4 R156, [R156+0x5800] ;  /* 0x005800009c9c783b */ /* 0x000ea20000004200 */
[C---:B----4-:R-:W-:Y:S08]  /*b8a0*/  HMMA.16816.F32 R92, R104.reuse, R116, R92 ;  /* 0x00000074685c723c */ /* 0x050ff0000000185c */
[----:B------:R-:W-:Y:S08]  /*b8b0*/  HMMA.16816.F32 R96, R104, R118, R96 ;  /* 0x000000766860723c */ /* 0x000ff00000001860 */
[C---:B-1----:R-:W-:Y:S01]  /*b8c0*/  HMMA.16816.F32 R104, R136.reuse, R112, R4 ;  /* 0x000000708868723c */ /* 0x042fe20000001804 */
        /* <DEDUP_REMOVED lines=42> */
[C---:B--2---:R-:W-:Y:S04]  /*bb70*/  HMMA.16816.F32 R68, R136.reuse, R156, R68 ;  /* 0x0000009c8844723c */ /* 0x044fe80000001844 */
[----:B------:R-:W-:Y:S02]  /*bb80*/  FADD.FTZ R2, R172, R2 ;  /* 0x00000002ac027221 */ /* 0x000fe40000010000 */
[----:B------:R-:W-:Y:S02]  /*bb90*/  FADD.FTZ R0, R162, R0 ;  /* 0x00000000a2007221 */ /* 0x000fe40000010000 */
[C---:B------:R-:W-:Y:S04]  /*bba0*/  HMMA.16816.F32 R72, R136.reuse, R158, R72 ;  /* 0x0000009e8848723c */ /* 0x040fe80000001848 */
[----:B------:R-:W-:Y:S02]  /*bbb0*/  FADD.FTZ R2, R167, R2 ;  /* 0x00000002a7027221 */ /* 0x000fe40000010000 */
[----:B------:R-:W-:Y:S02]  /*bbc0*/  FADD.FTZ R0, R161, R0 ;  /* 0x00000000a1007221 */ /* 0x000fe40000010000 */
[C---:B-1----:R-:W-:Y:S04]  /*bbd0*/  HMMA.16816.F32 R76, R136.reuse, R4, R76 ;  /* 0x00000004884c723c */ /* 0x042fe8000000184c */
[----:B------:R-:W-:Y:S02]  /*bbe0*/  FADD.FTZ R216, R165, R2 ;  /* 0x00000002a5d87221 */ /* 0x000fe40000010000 */
[----:B------:R-:W-:Y:S02]  /*bbf0*/  FADD.FTZ R217, R160, R0 ;  /* 0x00000000a0d97221 */ /* 0x000fe40000010000 */
[C---:B------:R-:W-:Y:S08]  /*bc00*/  HMMA.16816.F32 R80, R136.reuse, R6, R80 ;  /* 0x000000068850723c */ /* 0x040ff00000001850 */
[C---:B----4-:R-:W-:Y:S08]  /*bc10*/  HMMA.16816.F32 R84, R136.reuse, R8, R84 ;  /* 0x000000088854723c */ /* 0x050ff00000001854 */
[C---:B------:R-:W-:Y:S08]  /*bc20*/  HMMA.16816.F32 R88, R136.reuse, R10, R88 ;  /* 0x0000000a8858723c */ /* 0x040ff00000001858 */
[C---:B-----5:R-:W-:Y:S08]  /*bc30*/  HMMA.16816.F32 R92, R136.reuse, R12, R92 ;  /* 0x0000000c885c723c */ /* 0x060ff0000000185c */
[----:B------:R-:W-:Y:S01]  /*bc40*/  HMMA.16816.F32 R96, R136, R14, R96 ;  /* 0x0000000e8860723c */ /* 0x000fe20000001860 */
[----:B------:R-:W-:Y:S07]  /*bc50*/  @!UPT UIADD3 URZ, URZ, URZ, URZ ;  /* 0x0000003f3f3ff290 */ /* 0x000fee000fffe03f */
[----:B------:R-:W-:-:S11]  /*bc60*/  @!P0 BRA `(.L_x_1263) ;  /* 0x000004f000008947 */ /* 0x000fd60003800000 */
[----:B------:R-:W-:Y:S01]  /*bc70*/  IMAD R2, R197, 0x40, R228 ;  /* 0x00000040c5027824 */ /* 0x000fe200078e02e4 */
[----:B------:R-:W-:Y:S01]  /*bc80*/  SHF.R.S32.HI R235, RZ, 0x1f, R214 ;  /* 0x0000001fffeb7819 */ /* 0x000fe200000114d6 */
[----:B------:R-:W-:Y:S01]  /*bc90*/  IMAD.MOV.U32 R198, RZ, RZ, RZ ;  /* 0x000000ffffc67224 */ /* 0x000fe200078e00ff */
[----:B------:R-:W-:Y:S01]  /*bca0*/  SHF.R.S32.HI R236, RZ, 0x1f, R213 ;  /* 0x0000001fffec7819 */ /* 0x000fe200000114d5 */
[----:B------:R-:W-:Y:S01]  /*bcb0*/  IMAD.SHL.U32 R18, R214, 0x2, RZ ;  /* 0x00000002d6127824 */ /* 0x000fe200078e00ff */
[----:B------:R-:W-:Y:S01]  /*bcc0*/  IADD3 R2, R2, -0x80, R219 ;  /* 0xffffff8002027810 */ /* 0x000fe20007ffe0db */
[C---:B------:R-:W-:Y:S01]  /*bcd0*/  IMAD.SHL.U32 R17, R213.reuse, 0x2, RZ ;  /* 0x00000002d5117824 */ /* 0x040fe200078e00ff */
[----:B------:R-:W-:Y:S01]  /*bce0*/  SHF.L.U64.HI R15, R214, 0x1, R235 ;  /* 0x00000001d60f7819 */ /* 0x000fe200000102eb */
        /* <DEDUP_REMOVED lines=29> */
.L_x_1318:
[----:B------:R-:W-:-:S05]  /*bec0*/  BRA.DIV ~URZ, `(.L_x_1265) ;  /* 0x00003e527f007947 */ /* 0x000fca000b800000 */
[----:B------:R-:W3:Y:S01]  /*bed0*/  SHFL.IDX PT, R2, R12, RZ, 0x181f ;  /* 0x00181fff0c027589 */ /* 0x000ee200000e0000 */
[----:B------:R-:W-:Y:S01]  /*bee0*/  ISETP.GE.AND P4, PT, R200, c[0x0][0x1d4], PT ;  /* 0x00007500c8007a0c */ /* 0x000fe20003f86270 */
[----:B------:R-:W-:Y:S01]  /*bef0*/  IMAD R0, R211, 0x6000, R233 ;  /* 0x00006000d3007824 */ /* 0x000fe200078e02e9 */
[----:B------:R-:W-:Y:S02]  /*bf00*/  ISETP.GE.AND P1, PT, R213, c[0x0][0x1d4], PT ;  /* 0x00007500d5007a0c */ /* 0x000fe40003f26270 */
[----:B------:R-:W-:Y:S02]  /*bf10*/  ISETP.GE.AND P0, PT, R214, c[0x0][0x1d4], PT ;  /* 0x00007500d6007a0c */ /* 0x000fe40003f06270 */
[C---:B---3--:R-:W-:Y:S02]  /*bf20*/  IADD3 R8, P5, R2.reuse, R16, RZ ;  /* 0x0000001002087210 */ /* 0x048fe40007fbe0ff */
[----:B------:R-:W-:Y:S03]  /*bf30*/  IADD3 R6, P6, R2, R17, RZ ;  /* 0x0000001102067210 */ /* 0x000fe60007fde0ff */
[----:B--2---:R-:W-:Y:S01]  /*bf40*/  IMAD.X R9, R4, 0x1, R13, P5 ;  /* 0x0000000104097824 */ /* 0x004fe200028e060d */
[----:B------:R-:W-:Y:S01]  /*bf50*/  IADD3 R10, P5, R2, R18, RZ ;  /* 0x00000012020a7210 */ /* 0x000fe20007fbe0ff */
[C---:B------:R-:W-:Y:S01]  /*bf60*/  IMAD.X R7, R4.reuse, 0x1, R14, P6 ;  /* 0x0000000104077824 */ /* 0x040fe200030e060e */
[----:B------:R-:W2:Y:S03]  /*bf70*/  SHFL.IDX PT, R2, R12, 0x1, 0x181f ;  /* 0x00381f000c027f89 */ /* 0x000ea600000e0000 */
[----:B------:R-:W-:Y:S01]  /*bf80*/  IMAD.X R11, R4, 0x1, R15, P5 ;  /* 0x00000001040b7824 */ /* 0x000fe200028e060f */
[----:B------:R-:W-:Y:S01]  /*bf90*/  @!PT LDS RZ, [RZ] ;  /* 0x00000000fffff984 */ /* 0x000fe20000000800 */
[----:B------:R3:W-:Y:S04]  /*bfa0*/  LDGSTS.E.BYPASS.LTC128B.128 [R0], [R8.64], !P4 ;  /* 0x0000000008007fae */ /* 0x0007e8000e101d46 */
[----:B------:R4:W-:Y:S04]  /*bfb0*/  LDGSTS.E.BYPASS.LTC128B.128 [R0+0x2000], [R6.64], !P1 ;  /* 0x0200000006007fae */ /* 0x0009e8000c901d46 */
[----:B------:R5:W-:Y:S04]  /*bfc0*/  LDGSTS.E.BYPASS.LTC128B.128 [R0+0x4000], [R10.64], !P0 ;  /* 0x040000000a007fae */ /* 0x000be8000c101d46 */
[----:B------:R1:W2:Y:S01]  /*bfd0*/  SHFL.IDX PT, R4, R5, 0x1, 0x181f ;  /* 0x00381f0005047f89 */ /* 0x0002a200000e0000 */
[----:B----4-:R-:W-:Y:S02]  /*bfe0*/  SEL R7, RZ, 0x10, P0 ;  /* 0x00000010ff077807 */ /* 0x010fe40000000000 */
[----:B-1----:R-:W-:Y:S02]  /*bff0*/  SEL R5, RZ, 0x10, P4 ;  /* 0x00000010ff057807 */ /* 0x002fe40002000000 */
[----:B-----5:R-:W-:Y:S02]  /*c000*/  SEL R10, RZ, 0x10, P1 ;  /* 0x00000010ff0a7807 */ /* 0x020fe40000800000 */
.L_x_1319:
[----:B--23--:R-:W-:Y:S02]  /*c010*/  IADD3 R8, -R5, 0x10, RZ ;  /* 0x0000001005087810 */ /* 0x00cfe40007ffe1ff */
[----:B------:R-:W-:Y:S02]  /*c020*/  IADD3 R3, -R10, 0x10, RZ ;  /* 0x000000100a037810 */ /* 0x000fe40007ffe1ff */
[----:B------:R-:W-:Y:S02]  /*c030*/  LOP3.LUT R8, R8, 0xf, RZ, 0xc0, !PT ;  /* 0x0000000f08087812 */ /* 0x000fe400078ec0ff */
[----:B------:R-:W-:Y:S02]  /*c040*/  LOP3.LUT R3, R3, 0xf, RZ, 0xc0, !PT ;  /* 0x0000000f03037812 */ /* 0x000fe400078ec0ff */
[----:B------:R-:W-:Y:S02]  /*c050*/  IADD3 R9, -R7, 0x10, RZ ;  /* 0x0000001007097810 */ /* 0x000fe40007ffe1ff */
[-C--:B------:R-:W-:Y:S02]  /*c060*/  IADD3 R8, P5, P4, R8, R2.reuse, R16 ;  /* 0x0000000208087210 */ /* 0x080fe40007cbe010 */
[----:B------:R-:W-:Y:S02]  /*c070*/  ISETP.NE.U32.AND P6, PT, R5, RZ, PT ;  /* 0x000000ff0500720c */ /* 0x000fe40003fc5070 */
[----:B------:R-:W-:Y:S02]  /*c080*/  IADD3 R6, P1, P0, R3, R2, R17 ;  /* 0x0000000203067210 */ /* 0x000fe4000783e011 */
[----:B------:R-:W-:Y:S02]  /*c090*/  LOP3.LUT R3, R9, 0xf, RZ, 0xc0, !PT ;  /* 0x0000000f09037812 */ /* 0x000fe400078ec0ff */
[-C--:B------:R-:W-:Y:S02]  /*c0a0*/  IADD3.X R9, RZ, R4.reuse, R13, P5, P4 ;  /* 0x00000004ff097210 */ /* 0x080fe40002fe840d */
[----:B------:R-:W-:Y:S02]  /*c0b0*/  ISETP.NE.U32.AND P5, PT, R10, RZ, PT ;  /* 0x000000ff0a00720c */ /* 0x000fe40003fa5070 */
[----:B------:R-:W-:Y:S02]  /*c0c0*/  ISETP.NE.U32.AND P4, PT, R7, RZ, PT ;  /* 0x000000ff0700720c */ /* 0x000fe40003f85070 */
[----:B------:R-:W-:Y:S01]  /*c0d0*/  IADD3.X R7, RZ, R4, R14, P1, P0 ;  /* 0x00000004ff077210 */ /* 0x000fe20000fe040e */
[----:B------:R-:W-:Y:S01]  /*c0e0*/  @!PT LDS RZ, [RZ] ;  /* 0x00000000fffff984 */ /* 0x000fe20000000800 */
[----:B------:R-:W-:Y:S01]  /*c0f0*/  @!PT LDS RZ, [RZ] ;  /* 0x00000000fffff984 */ /* 0x000fe20000000800 */
[----:B------:R-:W-:Y:S01]  /*c100*/  @!PT LDS RZ, [RZ] ;  /* 0x00000000fffff984 */ /* 0x000fe20000000800 */
[----:B------:R1:W-:Y:S01]  /*c110*/  LDGSTS.E.BYPASS.LTC128B.128.ZFILL [R0+0x1000], [R8.64], P6 ;  /* 0x0100000008007fae */ /* 0x0003e2000b141d46 */
[----:B------:R-:W-:Y:S04]  /*c120*/  IADD3 R2, P1, P0, R3, R2, R18 ;  /* 0x0000000203027210 */ /* 0x000fe8000783e012 */
[----:B------:R-:W-:Y:S03]  /*c130*/  IADD3.X R3, RZ, R4, R15, P1, P0 ;  /* 0x00000004ff037210 */ /* 0x000fe60000fe040f */
[----:B------:R1:W-:Y:S04]  /*c140*/  LDGSTS.E.BYPASS.LTC128B.128.ZFILL [R0+0x3000], [R6.64], P5 ;  /* 0x0300000006007fae */ /* 0x0003e8000a941d46 */
[----:B------:R1:W-:Y:S02]  /*c150*/  LDGSTS.E.BYPASS.LTC128B.128.ZFILL [R0+0x5000], [R2.64], P4 ;  /* 0x0500000002007fae */ /* 0x0003e4000a141d46 */
.L_x_1263:
[----:B------:R-:W-:Y:S05]  /*c160*/  BSYNC B0 ;  /* 0x0000000000007941 */ /* 0x000fea0003800000 */
.L_x_1262:
[C---:B------:R-:W-:Y:S01]  /*c170*/  ISETP.GT.AND P0, PT, R197.reuse, RZ, PT ;  /* 0x000000ffc500720c */ /* 0x040fe20003f04270 */
[----:B------:R-:W0:Y:S01]  /*c180*/  LDGDEPBAR ;  /* 0x00000000000079af */ /* 0x000e220000000000 */
[----:B-1----:R-:W-:Y:S01]  /*c190*/  IADD3 R2, R197, -0x1, RZ ;  /* 0xffffffffc5027810 */ /* 0x002fe20007ffe0ff */
[----:B------:R-:W-:Y:S01]  /*c1a0*/  IMAD.MOV.U32 R102, RZ, RZ, R100 ;  /* 0x000000ffff667224 */ /* 0x000fe200078e0064 */
[C---:B------:R-:W-:Y:S01]  /*c1b0*/  ISETP.GE.AND P1, PT, R186.reuse, 0x1, PT ;  /* 0x00000001ba00780c */ /* 0x040fe20003f26270 */
[----:B------:R-:W-:Y:S01]  /*c1c0*/  IMAD.MOV.U32 R0, RZ, RZ, R101 ;  /* 0x000000ffff007224 */ /* 0x000fe200078e0065 */
[----:B------:R-:W-:Y:S01]  /*c1d0*/  IADD3 R186, R186, 0x1, RZ ;  /* 0x00000001baba7810 */ /* 0x000fe20007ffe0ff */
[----:B------:R-:W-:Y:S03]  /*c1e0*/  IMAD.MOV.U32 R197, RZ, RZ, R2 ;  /* 0x000000ffffc57224 */ /* 0x000fe600078e0002 */
[----:B------:R-:W-:Y:S03]  /*c1f0*/  SEL R186, R186, RZ, !P1 ;  /* 0x000000ffbaba7207 */ /* 0x000fe60004800000 */
[----:B------:R-:W-:-:S05]  /*c200*/  @P0 BRA `(.L_x_1266) ;  /* 0xffffcda000000947 */ /* 0x000fca000383ffff */
.L_x_1256:
[----:B------:R-:W-:Y:S05]  /*c210*/  BRA.DIV ~URZ, `(.L_x_1267) ;  /* 0x00003d527f007947 */ /* 0x000fea000b800000 */
[----:B------:R1:W2:Y:S02]  /*c220*/  SHFL.BFLY PT, R5, R216, 0x2, 0x1f ;  /* 0x0c401f00d8057f89 */ /* 0x0002a400000e0000 */
.L_x_1320:
[----:B--2---:R-:W-:Y:S01]  /*c230*/  FADD.FTZ R5, R5, R216 ;  /* 0x000000d805057221 */ /* 0x004fe20000010000 */
[----:B------:R-:W-:Y:S05]  /*c240*/  BRA.DIV ~URZ, `(.L_x_1268) ;  /* 0x00003d827f007947 */ /* 0x000fea000b800000 */
[----:B------:R-:W2:Y:S04]  /*c250*/  SHFL.BFLY PT, R0, R217, 0x2, 0x1f ;  /* 0x0c401f00d9007f89 */ /* 0x000ea800000e0000 */
[----:B------:R-:W3:Y:S01]  /*c260*/  SHFL.BFLY PT, R2, R5, 0x1, 0x1f ;  /* 0x0c201f0005027f89 */ /* 0x000ee200000e0000 */
[----:B--2---:R-:W-:-:S02]  /*c270*/  FADD.FTZ R0, R0, R217 ;  /* 0x000000d900007221 */ /* 0x004fc40000010000 */
[----:B---3--:R-:W-:-:S03]  /*c280*/  FADD.FTZ R5, R5, R2 ;  /* 0x0000000205057221 */ /* 0x008fc60000010000 */
[----:B------:R2:W3:Y:S04]  /*c290*/  SHFL.BFLY PT, R3, R0, 0x1, 0x1f ;  /* 0x0c201f0000037f89 */ /* 0x0004e800000e0000 */
.L_x_1321:
[----:B------:R-:W-:Y:S01]  /*c2a0*/  FSETP.NE.FTZ.AND P1, PT, R5, RZ, PT ;  /* 0x000000ff0500720b */ /* 0x000fe20003f35000 */
[----:B---3--:R-:W-:Y:S01]  /*c2b0*/  FADD.FTZ R3, R3, R0 ;  /* 0x0000000003037221 */ /* 0x008fe20000010000 */
[----:B------:R-:W-:Y:S02]  /*c2c0*/  MOV R2, RZ ;  /* 0x000000ff00027202 */ /* 0x000fe40000000f00 */
[----:B--2---:R-:W-:Y:S02]  /*c2d0*/  MOV R0, RZ ;  /* 0x000000ff00007202 */ /* 0x004fe40000000f00 */
[----:B------:R-:W-:Y:S02]  /*c2e0*/  FSETP.NE.FTZ.AND P0, PT, R3, RZ, PT ;  /* 0x000000ff0300720b */ /* 0x000fe40003f15000 */
[----:B------:R-:W-:-:S05]  /*c2f0*/  MOV R137, 0xff800000 ;  /* 0xff80000000897802 */ /* 0x000fca0000000f00 */
[----:B------:R-:W2:Y:S01]  /*c300*/  @P1 MUFU.RCP R2, R5 ;  /* 0x0000000500021308 */ /* 0x000ea20000001000 */
[----:B------:R-:W-:-:S05]  /*c310*/  @P1 MOV R4, 0x3f317218 ;  /* 0x3f31721800041802 */ /* 0x000fca0000000f00 */
[----:B------:R-:W-:Y:S02]  /*c320*/  @P1 FMUL.FTZ R4, R4, c[0x0][0x2d0] ;  /* 0x0000b40004041a20 */ /* 0x000fe40000410000 */
[----:B------:R-:W3:Y:S01]  /*c330*/  @P1 MUFU.LG2 R5, R5 ;  /* 0x0000000500051308 */ /* 0x000ee20000000c00 */
[----:B--2---:R-:W-:-:S07]  /*c340*/  FMUL.FTZ R34, R2, R133 ;  /* 0x0000008502227220 */ /* 0x004fce0000410000 */
[----:B------:R-:W2:Y:S01]  /*c350*/  @P0 MUFU.RCP R0, R3 ;  /* 0x0000000300000308 */ /* 0x000ea20000001000 */
        /* <DEDUP_REMOVED lines=50> */
[----:B---3--:R-:W-:-:S02]  /*c680*/  @P1 FMUL.FTZ R5, R5, 0.69314718246459960938 ;  /* 0x3f31721805051820 */ /* 0x008fc40000410000 */
[----:B--2---:R-:W-:Y:S02]  /*c690*/  FMUL.FTZ R106, R0, R106 ;  /* 0x0000006a006a7220 */ /* 0x004fe40000410000 */
        /* <DEDUP_REMOVED lines=53> */
.L_x_1221:
[----:B--2---:R2:W5:Y:S01]  /*c9f0*/  LDL R40, [R1+0x8] ;  /* 0x0000080001287983 */ /* 0x0045620000100800 */
        /* <DEDUP_REMOVED lines=17> */
[----:B------:R2:W-:Y:S02]  /*cb10*/  STL [R1+0x8], R40 ;  /* 0x0000082801007387 */ /* 0x0005e40000100800 */
.L_x_1270:
[----:B--2---:R-:W-:Y:S05]  /*cb20*/  BSYNC B0 ;  /* 0x0000000000007941 */ /* 0x004fea0003800000 */
.L_x_1269:
        /* <DEDUP_REMOVED lines=120> */
[----:B-1----:R-:W-:Y:S05]  /*d2b0*/  CALL.REL.NOINC `($__internal_3_$__cuda_sm70_shflsync_idx_p) ;  /* 0x0000323000007944 */ /* 0x002fea0003c00000 */
.L_x_1273:
[----:B--2---:R-:W2:Y:S04]  /*d2c0*/  LDL R2, [R1+0x30] ;  /* 0x0000300001027983 */ /* 0x004ea80000100800 */
[----:B------:R-:W2:Y:S01]  /*d2d0*/  LDL.LU R13, [R1+0x4] ;  /* 0x00000400010d7983 */ /* 0x000ea20000300800 */
[----:B------:R-:W-:Y:S01]  /*d2e0*/  IMAD.MOV.U32 R0, RZ, RZ, 0x1 ;  /* 0x00000001ff007424 */ /* 0x000fe200078e00ff */
[----:B------:R-:W-:Y:S02]  /*d2f0*/  SHF.R.S32.HI R8, RZ, 0x1f, R252 ;  /* 0x0000001fff087819 */ /* 0x000fe400000114fc */
[----:B------:R-:W3:Y:S02]  /*d300*/  LDL R14, [R1+0x38] ;  /* 0x00003800010e7983 */ /* 0x000ee40000100800 */
[----:B------:R-:W-:Y:S01]  /*d310*/  ISETP.NE.AND P1, PT, R0, c[0x0][0x4e8], PT ;  /* 0x00013a0000007a0c */ /* 0x000fe20003f25270 */
[----:B------:R-:W-:-:S04]  /*d320*/  IMAD R5, R8, c[0x0][0x490], RZ ;  /* 0x0001240008057a24 */ /* 0x000fc800078e02ff */
[----:B------:R-:W-:Y:S01]  /*d330*/  IMAD R5, R252, c[0x0][0x494], R5 ;  /* 0x00012500fc057a24 */ /* 0x000fe200078e0205 */
[----:B------:R-:W-:Y:S01]  /*d340*/  SHF.R.S32.HI R11, RZ, 0x1f, R251 ;  /* 0x0000001fff0b7819 */ /* 0x000fe200000114fb */
[----:B------:R-:W4:Y:S04]  /*d350*/  S2R R16, SR_TID.X ;  /* 0x0000000000107919 */ /* 0x000f280000002100 */
[----:B------:R-:W-:Y:S01]  /*d360*/  IMAD R9, R11, c[0x0][0x498], RZ ;  /* 0x000126000b097a24 */ /* 0x000fe200078e02ff */
[----:B------:R-:W-:Y:S02]  /*d370*/  ULDC UR5, c[0x0][0x4e8] ;  /* 0x00013a0000057ab9 */ /* 0x000fe40000000800 */
[----:B------:R-:W-:Y:S02]  /*d380*/  ULDC UR4, c[0x0][0x388] ;  /* 0x0000e20000047ab9 */ /* 0x000fe40000000800 */
[----:B------:R-:W-:Y:S01]  /*d390*/  UIMAD UR4, UR5, UR4, URZ ;  /* 0x00000004050472a4 */ /* 0x000fe2000f8e023f */
[----:B----4-:R-:W-:-:S04]  /*d3a0*/  SHF.R.S32.HI R15, RZ, 0x1f, R16 ;  /* 0x0000001fff0f7819 */ /* 0x010fc80000011410 */
[----:B------:R-:W-:-:S04]  /*d3b0*/  LEA.HI R15, R15, R16, RZ, 0x5 ;  /* 0x000000100f0f7211 */ /* 0x000fc800078f28ff */
[----:B------:R-:W-:-:S04]  /*d3c0*/  LOP3.LUT R15, R15, 0xffffffe0, RZ, 0xc0, !PT ;  /* 0xffffffe00f0f7812 */ /* 0x000fc800078ec0ff */
[----:B------:R-:W-:Y:S01]  /*d3d0*/  IADD3 R15, -R15, R16, RZ ;  /* 0x000000100f0f7210 */ /* 0x000fe20007ffe1ff */
[----:B------:R-:W-:Y:S01]  /*d3e0*/  BSSY B0, `(.L_x_1274) ;  /* 0x000005b000007945 */ /* 0x000fe20003800000 */
[----:B--2---:R-:W-:Y:S01]  /*d3f0*/  IADD3 R4, R2, R13, RZ ;  /* 0x0000000d02047210 */ /* 0x004fe20007ffe0ff */
[----:B------:R-:W-:-:S04]  /*d400*/  IMAD.WIDE.U32 R2, R252, c[0x0][0x490], RZ ;  /* 0x00012400fc027a25 */ /* 0x000fc800078e00ff */
[----:B------:R-:W-:-:S04]  /*d410*/  @P1 IMAD.HI.U32 R6, R4, c[0x0][0x4ec], RZ ;  /* 0x00013b0004061a27 */ /* 0x000fc800078e00ff */
[----:B------:R-:W-:Y:S01]  /*d420*/  IMAD.MOV.U32 R0, RZ, RZ, R4 ;  /* 0x000000ffff007224 */ /* 0x000fe200078e0004 */
[----:B------:R-:W-:Y:S02]  /*d430*/  @P1 SHF.R.U32.HI R0, RZ, c[0x0][0x4f0], R6 ;  /* 0x00013c00ff001a19 */ /* 0x000fe40000011606 */
[----:B------:R-:W-:-:S03]  /*d440*/  IADD3 R3, R3, R5, RZ ;  /* 0x0000000503037210 */ /* 0x000fc60007ffe0ff */
[----:B------:R-:W-:Y:S02]  /*d450*/  IMAD.MOV R5, RZ, RZ, -R0 ;  /* 0x000000ffff057224 */ /* 0x000fe400078e0a00 */
[----:B------:R-:W-:-:S04]  /*d460*/  IMAD.WIDE.U32 R6, R251, c[0x0][0x498], R2 ;  /* 0x00012600fb067a25 */ /* 0x000fc800078e0002 */
[----:B------:R-:W-:Y:S01]  /*d470*/  IMAD R2, R5, c[0x0][0x4e8], R4 ;  /* 0x00013a0005027a24 */ /* 0x000fe200078e0204 */
[----:B------:R-:W-:Y:S01]  /*d480*/  IADD3 R4, P0, R0, R6, RZ ;  /* 0x0000000600047210 */ /* 0x000fe20007f1e0ff */
[----:B------:R-:W-:Y:S01]  /*d490*/  IMAD R3, R251, c[0x0][0x49c], R9 ;  /* 0x00012700fb037a24 */ /* 0x000fe200078e0209 */
[----:B------:R-:W-:Y:S02]  /*d4a0*/  SHF.R.S32.HI R5, RZ, 0x1f, R0 ;  /* 0x0000001fff057819 */ /* 0x000fe40000011400 */
[----:B------:R-:W-:Y:S01]  /*d4b0*/  SHF.R.S32.HI R6, RZ, 0x1f, R2 ;  /* 0x0000001fff067819 */ /* 0x000fe20000011402 */
[----:B------:R-:W-:Y:S01]  /*d4c0*/  IMAD R0, R8, c[0x0][0x3e8], RZ ;  /* 0x0000fa0008007a24 */ /* 0x000fe200078e02ff */
[----:B------:R-:W-:Y:S02]  /*d4d0*/  IADD3.X R5, R5, R7, R3, P0, !PT ;  /* 0x0000000705057210 */ /* 0x000fe400007fe403 */
[----:B------:R-:W-:Y:S01]  /*d4e0*/  IADD3 R10, R219, R13, RZ ;  /* 0x0000000ddb0a7210 */ /* 0x000fe20007ffe0ff */
[----:B------:R-:W-:-:S02]  /*d4f0*/  IMAD R3, R6, c[0x0][0x488], RZ ;  /* 0x0001220006037a24 */ /* 0x000fc400078e02ff */
[C---:B------:R-:W-:Y:S02]  /*d500*/  IMAD R8, R252.reuse, c[0x0][0x3ec], R0 ;  /* 0x0000fb00fc087a24 */ /* 0x040fe400078e0200 */
[----:B------:R-:W-:-:S04]  /*d510*/  IMAD.WIDE.U32 R6, R252, c[0x0][0x3e8], RZ ;  /* 0x0000fa00fc067a25 */ /* 0x000fc800078e00ff */
[C---:B------:R-:W-:Y:S02]  /*d520*/  IMAD R9, R2.reuse, c[0x0][0x48c], R3 ;  /* 0x0001230002097a24 */ /* 0x040fe400078e0203 */
[----:B------:R-:W-:Y:S01]  /*d530*/  IMAD.WIDE.U32 R4, R2, c[0x0][0x488], R4 ;  /* 0x0001220002047a25 */ /* 0x000fe200078e0004 */
[----:B------:R-:W-:-:S03]  /*d540*/  IADD3 R3, R7, R8, RZ ;  /* 0x0000000807037210 */ /* 0x000fc60007ffe0ff */
[----:B------:R-:W-:Y:S01]  /*d550*/  @P1 IMAD.HI.U32 R2, R10, c[0x0][0x4ec], RZ ;  /* 0x00013b000a021a27 */ /* 0x000fe200078e00ff */
[----:B------:R-:W-:-:S03]  /*d560*/  LEA R8, P0, R4, c[0x0][0x450], 0x2 ;  /* 0x0001140004087a11 */ /* 0x000fc600078010ff */
[----:B------:R-:W-:Y:S02]  /*d570*/  IMAD.IADD R5, R5, 0x1, R9 ;  /* 0x0000000105057824 */ /* 0x000fe400078e0209 */
[----:B------:R-:W-:Y:S01]  /*d580*/  IMAD.MOV.U32 R0, RZ, RZ, R10 ;  /* 0x000000ffff007224 */ /* 0x000fe200078e000a */
[----:B------:R-:W-:Y:S02]  /*d590*/  @P1 SHF.R.U32.HI R0, RZ, c[0x0][0x4f0], R2 ;  /* 0x00013c00ff001a19 */ /* 0x000fe40000011602 */
[----:B------:R-:W-:Y:S01]  /*d5a0*/  MOV R2, R6 ;  /* 0x0000000600027202 */ /* 0x000fe20000000f00 */
[----:B------:R-:W-:Y:S01]  /*d5b0*/  IMAD R6, R11, c[0x0][0x3f0], RZ ;  /* 0x0000fc000b067a24 */ /* 0x000fe200078e02ff */
[----:B------:R-:W-:-:S03]  /*d5c0*/  LEA.HI.X R5, R4, c[0x0][0x454], R5, 0x2, P0 ;  /* 0x0001150004057a11 */ /* 0x000fc600000f1405 */
[C---:B------:R-:W-:Y:S02]  /*d5d0*/  IMAD R9, R251.reuse, c[0x0][0x3f4], R6 ;  /* 0x0000fd00fb097a24 */ /* 0x040fe400078e0206 */
[----:B------:R-:W-:Y:S01]  /*d5e0*/  IMAD.WIDE.U32 R2, R251, c[0x0][0x3f0], R2 ;  /* 0x0000fc00fb027a25 */ /* 0x000fe200078e0002 */
[----:B------:R-:W-:Y:S04]  /*d5f0*/  SHFL.IDX PT, R6, R8, RZ, 0x1c1f ;  /* 0x001c1fff08067589 */ /* 0x000fe800000e0000 */
[----:B------:R-:W2:Y:S01]  /*d600*/  SHFL.IDX PT, R7, R5, RZ, 0x1c1f ;  /* 0x001c1fff05077589 */ /* 0x000ea200000e0000 */
[----:B------:R-:W-:-:S03]  /*d610*/  IMAD.MOV R11, RZ, RZ, -R0 ;  /* 0x000000ffff0b7224 */ /* 0x000fc600078e0a00 */
[----:B------:R4:W-:Y:S01]  /*d620*/  SHFL.IDX PT, R4, R8, 0x1, 0x1c1f ;  /* 0x003c1f0008047f89 */ /* 0x0009e200000e0000 */
[----:B------:R-:W-:-:S03]  /*d630*/  IMAD.IADD R3, R3, 0x1, R9 ;  /* 0x0000000103037824 */ /* 0x000fc600078e0209 */
[----:B------:R-:W5:Y:S01]  /*d640*/  SHFL.IDX PT, R5, R5, 0x1, 0x1c1f ;  /* 0x003c1f0005057f89 */ /* 0x000f6200000e0000 */
[----:B---3--:R-:W-:Y:S02]  /*d650*/  IADD3 R9, R14, R13, RZ ;  /* 0x0000000d0e097210 */ /* 0x008fe40007ffe0ff */
[----:B------:R-:W-:-:S04]  /*d660*/  LOP3.LUT P0, RZ, R15, 0x3, RZ, 0xc0, !PT ;  /* 0x000000030fff7812 */ /* 0x000fc8000780c0ff */
[----:B------:R-:W-:Y:S01]  /*d670*/  ISETP.GE.OR P1, PT, R9, UR4, P0 ;  /* 0x0000000409007c0c */ /* 0x000fe20008726670 */
[----:B----4-:R-:W-:Y:S01]  /*d680*/  IMAD R8, R11, c[0x0][0x4e8], R10 ;  /* 0x00013a000b087a24 */ /* 0x010fe200078e020a */
[----:B------:R-:W-:-:S04]  /*d690*/  IADD3 R11, R9, 0x8, RZ ;  /* 0x00000008090b7810 */ /* 0x000fc80007ffe0ff */
[----:B------:R-:W-:Y:S02]  /*d6a0*/  ISETP.GE.OR P0, PT, R11, UR4, P0 ;  /* 0x000000040b007c0c */ /* 0x000fe40008706670 */
[----:B------:R-:W-:-:S05]  /*d6b0*/  SHF.R.S32.HI R12, RZ, 0x1f, R0 ;  /* 0x0000001fff0c7819 */ /* 0x000fca0000011400 */
[----:B--2---:R2:W-:Y:S01]  /*d6c0*/  @!P1 ST.E [R6.64], R137 ;  /* 0x0000008906009985 */ /* 0x0045e2000c101906 */
[----:B------:R-:W-:Y:S02]  /*d6d0*/  IMAD R10, R12, c[0x0][0x3e0], RZ ;  /* 0x0000f8000c0a7a24 */ /* 0x000fe400078e02ff */
[----:B------:R-:W-:-:S03]  /*d6e0*/  IMAD.WIDE.U32 R2, R0, c[0x0][0x3e0], R2 ;  /* 0x0000f80000027a25 */ /* 0x000fc600078e0002 */
[----:B-----5:R2:W-:Y:S01]  /*d6f0*/  @!P0 ST.E [R4.64], R49 ;  /* 0x0000003104008985 */ /* 0x0205e2000c101906 */
[----:B------:R-:W-:Y:S01]  /*d700*/  IMAD R9, R0, c[0x0][0x3e4], R10 ;  /* 0x0000f90000097a24 */ /* 0x000fe200078e020a */
[----:B------:R-:W-:Y:S02]  /*d710*/  SHF.R.S32.HI R0, RZ, 0x1f, R8 ;  /* 0x0000001fff007819 */ /* 0x000fe40000011408 */
        /* <DEDUP_REMOVED lines=8> */
[----:B------:R2:W1:Y:S01]  /*d7a0*/  LDS.128 R60, [R221+0xb080] ;  /* 0x00b08000dd3c7984 */ /* 0x0004620000000c00 */
[----:B------:R-:W-:-:S02]  /*d7b0*/  IMAD.IADD R3, R3, 0x1, R9 ;  /* 0x0000000103037824 */ /* 0x000fc400078e0209 */
[----:B------:R-:W-:Y:S02]  /*d7c0*/  IMAD R0, R0, c[0x0][0x3d8], RZ ;  /* 0x0000f60000007a24 */ /* 0x000fe400078e02ff */
[----:B------:R-:W-:-:S04]  /*d7d0*/  IMAD.WIDE.U32 R2, R8, c[0x0][0x3d8], R2 ;  /* 0x0000f60008027a25 */ /* 0x000fc800078e0002 */
[----:B------:R-:W-:Y:S01]  /*d7e0*/  IMAD R0, R8, c[0x0][0x3dc], R0 ;  /* 0x0000f70008007a24 */ /* 0x000fe200078e0200 */
[----:B------:R-:W-:Y:S01]  /*d7f0*/  LEA R12, P0, R2, c[0x0][0x380], 0x1 ;  /* 0x0000e000020c7a11 */ /* 0x000fe200078008ff */
[----:B------:R-:W-:-:S03]  /*d800*/  IMAD.IADD R11, R250, 0x1, R13 ;  /* 0x00000001fa0b7824 */ /* 0x000fc600078e020d */
[----:B------:R-:W-:-:S04]  /*d810*/  IADD3 R0, R3, R0, RZ ;  /* 0x0000000003007210 */ /* 0x000fc80007ffe0ff */
[----:B------:R-:W-:Y:S02]  /*d820*/  LEA.HI.X R10, R2, c[0x0][0x384], R0, 0x1, P0 ;  /* 0x0000e100020a7a11 */ /* 0x000fe400000f0c00 */
[----:B------:R-:W-:Y:S01]  /*d830*/  ISETP.GE.AND P0, PT, R11, UR4, PT ;  /* 0x000000040b007c0c */ /* 0x000fe2000bf06270 */
[----:B------:R2:W1:Y:S01]  /*d840*/  SHFL.IDX PT, R0, R12, RZ, 0x181f ;  /* 0x00181fff0c007589 */ /* 0x00046200000e0000 */
[----:B------:R-:W-:-:S03]  /*d850*/  SHF.R.S32.HI R13, RZ, 0x1f, R214 ;  /* 0x0000001fff0d7819 */ /* 0x000fc600000114d6 */
[----:B------:R2:W1:Y:S01]  /*d860*/  SHFL.IDX PT, R2, R10, RZ, 0x181f ;  /* 0x00181fff0a027589 */ /* 0x00046200000e0000 */
[----:B------:R-:W-:Y:S02]  /*d870*/  SHF.R.S32.HI R14, RZ, 0x1f, R213 ;  /* 0x0000001fff0e7819 */ /* 0x000fe400000114d5 */
[----:B------:R-:W-:-:S05]  /*d880*/  SHF.R.S32.HI R15, RZ, 0x1f, R200 ;  /* 0x0000001fff0f7819 */ /* 0x000fca00000114c8 */
[----:B------:R-:W-:Y:S05]  /*d890*/  @P0 BRA `(.L_x_1275) ;  /* 0x000000f000000947 */ /* 0x000fea0003800000 */
[----:B---34-:R-:W3:Y:S01]  /*d8a0*/  LDS.128 R24, [R221+0x80] ;  /* 0x00008000dd187984 */ /* 0x018ee20000000c00 */
[----:B------:R-:W-:Y:S02]  /*d8b0*/  ISETP.GE.AND P5, PT, R200, c[0x0][0x3c8], PT ;  /* 0x0000f200c8007a0c */ /* 0x000fe40003fa6270 */
[----:B------:R-:W-:Y:S01]  /*d8c0*/  ISETP.GE.AND P4, PT, R213, c[0x0][0x3c8], PT ;  /* 0x0000f200d5007a0c */ /* 0x000fe20003f86270 */
[----:B------:R-:W4:Y:S01]  /*d8d0*/  LDS.128 R20, [R221+0x4080] ;  /* 0x00408000dd147984 */ /* 0x000f220000000c00 */
[----:B------:R-:W-:-:S03]  /*d8e0*/  ISETP.GE.AND P3, PT, R214, c[0x0][0x3c8], PT ;  /* 0x0000f200d6007a0c */ /* 0x000fc60003f66270 */
[----:B------:R-:W5:Y:S06]  /*d8f0*/  LDS.128 R16, [R221+0x8080] ;  /* 0x00808000dd107984 */ /* 0x000f6c0000000c00 */
[-C--:B-1----:R-:W-:Y:S02]  /*d900*/  @!P5 LEA R8, P2, R200, R0.reuse, 0x1 ;  /* 0x00000000c808d211 */ /* 0x082fe400078408ff */
[-C--:B--2---:R-:W-:Y:S02]  /*d910*/  @!P4 LEA R6, P1, R213, R0.reuse, 0x1 ;  /* 0x00000000d506c211 */ /* 0x084fe400078208ff */
[----:B------:R-:W-:-:S02]  /*d920*/  @!P3 LEA R4, P0, R214, R0, 0x1 ;  /* 0x00000000d604b211 */ /* 0x000fc400078008ff */
[-C--:B------:R-:W-:Y:S02]  /*d930*/  @!P5 LEA.HI.X R9, R200, R2.reuse, R15, 0x1, P2 ;  /* 0x00000002c809d211 */ /* 0x080fe400010f0c0f */
[-C--:B------:R-:W-:Y:S02]  /*d940*/  @!P4 LEA.HI.X R7, R213, R2.reuse, R14, 0x1, P1 ;  /* 0x00000002d507c211 */ /* 0x080fe400008f0c0e */
[----:B------:R-:W-:Y:S01]  /*d950*/  @!P3 LEA.HI.X R5, R214, R2, R13, 0x1, P0 ;  /* 0x00000002d605b211 */ /* 0x000fe200000f0c0d */
[----:B---3--:R1:W-:Y:S04]  /*d960*/  @!P5 ST.E.128 [R8.64], R24 ;  /* 0x000000180800d985 */ /* 0x0083e8000c101d06 */
[----:B----4-:R1:W-:Y:S04]  /*d970*/  @!P4 ST.E.128 [R6.64], R20 ;  /* 0x000000140600c985 */ /* 0x0103e8000c101d06 */
[----:B-----5:R1:W-:Y:S02]  /*d980*/  @!P3 ST.E.128 [R4.64], R16 ;  /* 0x000000100400b985 */ /* 0x0203e4000c101d06 */
.L_x_1275:
[----:B---34-:R-:W-:Y:S05]  /*d990*/  BSYNC B0 ;  /* 0x0000000000007941 */ /* 0x018fea0003800000 */
.L_x_1274:
[----:B------:R-:W-:Y:S01]  /*d9a0*/  IADD3 R3, R11, 0x20, RZ ;  /* 0x000000200b037810 */ /* 0x000fe20007ffe0ff */
[----:B-1----:R1:W3:Y:S01]  /*d9b0*/  SHFL.IDX PT, R2, R10, 0x1, 0x181f ;  /* 0x00381f000a027f89 */ /* 0x0022e200000e0000 */
[----:B------:R-:W-:Y:S02]  /*d9c0*/  BSSY B0, `(.L_x_1276) ;  /* 0x0000010000007945 */ /* 0x000fe40003800000 */
[----:B------:R-:W-:Y:S01]  /*d9d0*/  ISETP.GE.AND P0, PT, R3, UR4, PT ;  /* 0x0000000403007c0c */ /* 0x000fe2000bf06270 */
[----:B------:R1:W4:-:S12]  /*d9e0*/  SHFL.IDX PT, R0, R12, 0x1, 0x181f ;  /* 0x00381f000c007f89 */ /* 0x00031800000e0000 */
[----:B------:R-:W-:Y:S05]  /*d9f0*/  @P0 BRA `(.L_x_1277) ;  /* 0x000000c000000947 */ /* 0x000fea0003800000 */
[----:B------:R-:W-:Y:S02]  /*da00*/  ISETP.GE.AND P2, PT, R200, c[0x0][0x3c8], PT ;  /* 0x0000f200c8007a0c */ /* 0x000fe40003f46270 */
[----:B------:R-:W-:Y:S02]  /*da10*/  ISETP.GE.AND P1, PT, R213, c[0x0][0x3c8], PT ;  /* 0x0000f200d5007a0c */ /* 0x000fe40003f26270 */
[----:B------:R-:W-:-:S09]  /*da20*/  ISETP.GE.AND P0, PT, R214, c[0x0][0x3c8], PT ;  /* 0x0000f200d6007a0c */ /* 0x000fd20003f06270 */
[-C--:B----4-:R-:W-:Y:S02]  /*da30*/  @!P2 LEA R8, P5, R200, R0.reuse, 0x1 ;  /* 0x00000000c808a211 */ /* 0x090fe400078a08ff */
[CC--:B--2---:R-:W-:Y:S02]  /*da40*/  @!P1 LEA R6, P4, R213.reuse, R0.reuse, 0x1 ;  /* 0x00000000d5069211 */ /* 0x0c4fe400078808ff */
[----:B------:R-:W-:Y:S02]  /*da50*/  @!P0 LEA R4, P3, R214, R0, 0x1 ;  /* 0x00000000d6048211 */ /* 0x000fe400078608ff */
[-C--:B---3--:R-:W-:Y:S02]  /*da60*/  @!P2 LEA.HI.X R9, R200, R2.reuse, R15, 0x1, P5 ;  /* 0x00000002c809a211 */ /* 0x088fe400028f0c0f */
[-C--:B------:R-:W-:Y:S02]  /*da70*/  @!P1 LEA.HI.X R7, R213, R2.reuse, R14, 0x1, P4 ;  /* 0x00000002d5079211 */ /* 0x080fe400020f0c0e */
[----:B------:R-:W-:Y:S01]  /*da80*/  @!P0 LEA.HI.X R5, R214, R2, R13, 0x1, P3 ;  /* 0x00000002d6058211 */ /* 0x000fe200018f0c0d */
[----:B------:R2:W-:Y:S04]  /*da90*/  @!P2 ST.E.128 [R8.64], R36 ;  /* 0x000000240800a985 */ /* 0x0005e8000c101d06 */
[----:B------:R2:W-:Y:S04]  /*daa0*/  @!P1 ST.E.128 [R6.64], R32 ;  /* 0x0000002006009985 */ /* 0x0005e8000c101d06 */
[----:B------:R2:W-:Y:S02]  /*dab0*/  @!P0 ST.E.128 [R4.64], R28 ;  /* 0x0000001c04008985 */ /* 0x0005e4000c101d06 */
.L_x_1277:
[----:B------:R-:W-:Y:S05]  /*dac0*/  BSYNC B0 ;  /* 0x0000000000007941 */ /* 0x000fea0003800000 */
.L_x_1276:
[----:B------:R-:W-:Y:S01]  /*dad0*/  IADD3 R3, R11, 0x40, RZ ;  /* 0x000000400b037810 */ /* 0x000fe20007ffe0ff */
[----:B---3--:R3:W1:Y:S01]  /*dae0*/  SHFL.IDX PT, R2, R10, 0x2, 0x181f ;  /* 0x00581f000a027f89 */ /* 0x00866200000e0000 */
[----:B------:R-:W-:Y:S02]  /*daf0*/  BSSY B0, `(.L_x_1278) ;  /* 0x0000010000007945 */ /* 0x000fe40003800000 */
[----:B------:R-:W-:Y:S01]  /*db00*/  ISETP.GE.AND P0, PT, R3, UR4, PT ;  /* 0x0000000403007c0c */ /* 0x000fe2000bf06270 */
[----:B----4-:R3:W4:-:S12]  /*db10*/  SHFL.IDX PT, R0, R12, 0x2, 0x181f ;  /* 0x00581f000c007f89 */ /* 0x01071800000e0000 */
[----:B------:R-:W-:Y:S05]  /*db20*/  @P0 BRA `(.L_x_1279) ;  /* 0x000000c000000947 */ /* 0x000fea0003800000 */
[----:B------:R-:W-:Y:S02]  /*db30*/  ISETP.GE.AND P2, PT, R200, c[0x0][0x3c8], PT ;  /* 0x0000f200c8007a0c */ /* 0x000fe40003f46270 */
[----:B------:R-:W-:Y:S02]  /*db40*/  ISETP.GE.AND P1, PT, R213, c[0x0][0x3c8], PT ;  /* 0x0000f200d5007a0c */ /* 0x000fe40003f26270 */
[----:B------:R-:W-:-:S09]  /*db50*/  ISETP.GE.AND P0, PT, R214, c[0x0][0x3c8], PT ;  /* 0x0000f200d6007a0c */ /* 0x000fd20003f06270 */
[-C--:B--2-4-:R-:W-:Y:S02]  /*db60*/  @!P2 LEA R8, P5, R200, R0.reuse, 0x1 ;  /* 0x00000000c808a211 */ /* 0x094fe400078a08ff */
[CC--:B------:R-:W-:Y:S02]  /*db70*/  @!P1 LEA R6, P4, R213.reuse, R0.reuse, 0x1 ;  /* 0x00000000d5069211 */ /* 0x0c0fe400078808ff */
[----:B------:R-:W-:Y:S02]  /*db80*/  @!P0 LEA R4, P3, R214, R0, 0x1 ;  /* 0x00000000d6048211 */ /* 0x000fe400078608ff */
[-C--:B-1----:R-:W-:Y:S02]  /*db90*/  @!P2 LEA.HI.X R9, R200, R2.reuse, R15, 0x1, P5 ;  /* 0x00000002c809a211 */ /* 0x082fe400028f0c0f */
[-C--:B------:R-:W-:Y:S02]  /*dba0*/  @!P1 LEA.HI.X R7, R213, R2.reuse, R14, 0x1, P4 ;  /* 0x00000002d5079211 */ /* 0x080fe400020f0c0e */
[----:B------:R-:W-:Y:S01]  /*dbb0*/  @!P0 LEA.HI.X R5, R214, R2, R13, 0x1, P3 ;  /* 0x00000002d6058211 */ /* 0x000fe200018f0c0d */
[----:B------:R1:W-:Y:S04]  /*dbc0*/  @!P2 ST.E.128 [R8.64], R48 ;  /* 0x000000300800a985 */ /* 0x0003e8000c101d06 */
[----:B------:R1:W-:Y:S04]  /*dbd0*/  @!P1 ST.E.128 [R6.64], R44 ;  /* 0x0000002c06009985 */ /* 0x0003e8000c101d06 */
[----:B------:R1:W-:Y:S02]  /*dbe0*/  @!P0 ST.E.128 [R4.64], R40 ;  /* 0x0000002804008985 */ /* 0x0003e4000c101d06 */
.L_x_1279:
[----:B------:R-:W-:Y:S05]  /*dbf0*/  BSYNC B0 ;  /* 0x0000000000007941 */ /* 0x000fea0003800000 */
.L_x_1278:
[----:B------:R-:W-:Y:S01]  /*dc00*/  IADD3 R3, R11, 0x60, RZ ;  /* 0x000000600b037810 */ /* 0x000fe20007ffe0ff */
[----:B-1----:R1:W2:Y:S03]  /*dc10*/  SHFL.IDX PT, R2, R10, 0x3, 0x181f ;  /* 0x00781f000a027f89 */ /* 0x0022a600000e0000 */
[----:B------:R-:W-:Y:S01]  /*dc20*/  ISETP.GE.AND P0, PT, R3, UR4, PT ;  /* 0x0000000403007c0c */ /* 0x000fe2000bf06270 */
[----:B----4-:R1:W4:-:S12]  /*dc30*/  SHFL.IDX PT, R0, R12, 0x3, 0x181f ;  /* 0x00781f000c007f89 */ /* 0x01031800000e0000 */
[----:B------:R-:W-:Y:S05]  /*dc40*/  @P0 BRA `(.L_x_1280) ;  /* 0x00000b0000000947 */ /* 0x000fea0003800000 */
[----:B------:R-:W-:Y:S02]  /*dc50*/  ISETP.GE.AND P1, PT, R200, c[0x0][0x3c8], PT ;  /* 0x0000f200c8007a0c */ /* 0x000fe40003f26270 */
[----:B------:R-:W-:-:S11]  /*dc60*/  ISETP.GE.AND P0, PT, R213, c[0x0][0x3c8], PT ;  /* 0x0000f200d5007a0c */ /* 0x000fd60003f06270 */
[CC--:B--2-4-:R-:W-:Y:S02]  /*dc70*/  @!P1 LEA R6, P3, R200.reuse, R0.reuse, 0x1 ;  /* 0x00000000c8069211 */ /* 0x0d4fe400078608ff */
[C---:B------:R-:W-:Y:S02]  /*dc80*/  @!P0 LEA R4, P2, R213.reuse, R0, 0x1 ;  /* 0x00000000d5048211 */ /* 0x040fe400078408ff */
[-C--:B------:R-:W-:Y:S02]  /*dc90*/  @!P1 LEA.HI.X R7, R200, R2.reuse, R15, 0x1, P3 ;  /* 0x00000002c8079211 */ /* 0x080fe400018f0c0f */
        /* <DEDUP_REMOVED lines=9> */
.L_x_1272:
[----:B------:R-:W2:Y:S01]  /*dd30*/  LDL R0, [R1+0x4] ;  /* 0x0000040001007983 */ /* 0x000ea20000100800 */
[----:B------:R-:W-:Y:S01]  /*dd40*/  BSSY B0, `(.L_x_1281) ;  /* 0x0000025000007945 */ /* 0x000fe20003800000 */
[----:B------:R-:W-:Y:S02]  /*dd50*/  SHF.R.S32.HI R9, RZ, 0x1f, R252 ;  /* 0x0000001fff097819 */ /* 0x000fe400000114fc */
[----:B------:R-:W3:Y:S01]  /*dd60*/  S2R R3, SR_TID.X ;  /* 0x0000000000037919 */ /* 0x000ee20000002100 */
[----:B------:R-:W-:Y:S02]  /*dd70*/  SHF.R.S32.HI R10, RZ, 0x1f, R251 ;  /* 0x0000001fff0a7819 */ /* 0x000fe400000114fb */
[----:B---3--:R-:W-:Y:S01]  /*dd80*/  ISETP.GE.AND P0, PT, R3, 0x80, PT ;  /* 0x000000800300780c */ /* 0x008fe20003f06270 */
[----:B--2---:R-:W-:-:S12]  /*dd90*/  IMAD.MOV.U32 R11, RZ, RZ, R0 ;  /* 0x000000ffff0b7224 */ /* 0x004fd800078e0000 */
        /* <DEDUP_REMOVED lines=16> */
[C---:B------:R-:W-:Y:S01]  /*dea0*/  IADD3 R7, -R0.reuse, RZ, RZ ;  /* 0x000000ff00077210 */ /* 0x040fe20007ffe1ff */
        /* <DEDUP_REMOVED lines=14> */
.L_x_1282:
[----:B------:R-:W-:Y:S05]  /*df90*/  BSYNC B0 ;  /* 0x0000000000007941 */ /* 0x000fea0003800000 */
.L_x_1281:
        /* <DEDUP_REMOVED lines=30> */
.L_x_1322:
[----:B------:R-:W-:Y:S05]  /*e180*/  BRA.DIV ~URZ, `(.L_x_1284) ;  /* 0x00001fb27f007947 */ /* 0x000fea000b800000 */
[----:B------:R4:W1:Y:S02]  /*e190*/  SHFL.IDX PT, R0, R11, RZ, 0x181f ;  /* 0x00181fff0b007589 */ /* 0x00086400000e0000 */
.L_x_1323:
[----:B------:R-:W5:Y:S01]  /*e1a0*/  LDL.LU R2, [R1+0x4] ;  /* 0x0000040001027983 */ /* 0x000f620000300800 */
[----:B------:R-:W-:Y:S01]  /*e1b0*/  MOV R12, c[0x0][0x4e8] ;  /* 0x00013a00000c7a02 */ /* 0x000fe20000000f00 */
[----:B------:R-:W-:Y:S04]  /*e1c0*/  BSSY B0, `(.L_x_1285) ;  /* 0x0000014000007945 */ /* 0x000fe80003800000 */
[----:B------:R-:W-:Y:S01]  /*e1d0*/  IMAD R12, R12, c[0x0][0x388], RZ ;  /* 0x0000e2000c0c7a24 */ /* 0x000fe200078e02ff */
[----:B-----5:R-:W-:-:S04]  /*e1e0*/  IADD3 R10, R250, R2, RZ ;  /* 0x00000002fa0a7210 */ /* 0x020fc80007ffe0ff */
        /* <DEDUP_REMOVED lines=17> */
.L_x_1286:
[----:B------:R-:W-:Y:S05]  /*e300*/  BSYNC B0 ;  /* 0x0000000000007941 */ /* 0x000fea0003800000 */
.L_x_1285:
[----:B------:R-:W-:Y:S05]  /*e310*/  BRA.DIV ~URZ, `(.L_x_1287) ;  /* 0x00001e927f007947 */ /* 0x000fea000b800000 */
[----:B---3--:R3:W2:Y:S04]  /*e320*/  SHFL.IDX PT, R8, R9, 0x1, 0x181f ;  /* 0x00381f0009087f89 */ /* 0x0086a800000e0000 */
[----:B-1----:R3:W1:Y:S02]  /*e330*/  SHFL.IDX PT, R0, R11, 0x1, 0x181f ;  /* 0x00381f000b007f89 */ /* 0x00266400000e0000 */
.L_x_1324:
        /* <DEDUP_REMOVED lines=19> */
.L_x_1289:
[----:B------:R-:W-:Y:S05]  /*e470*/  BSYNC B0 ;  /* 0x0000000000007941 */ /* 0x000fea0003800000 */
.L_x_1288:
[----:B------:R-:W-:Y:S05]  /*e480*/  BRA.DIV ~URZ, `(.L_x_1290) ;  /* 0x00001df27f007947 */ /* 0x000fea000b800000 */
[----:B--2---:R2:W3:Y:S02]  /*e490*/  SHFL.IDX PT, R8, R9, 0x2, 0x181f ;  /* 0x00581f0009087f89 */ /* 0x0044e400000e0000 */
.L_x_1325:
[----:B------:R-:W-:Y:S05]  /*e4a0*/  BRA.DIV ~URZ, `(.L_x_1291) ;  /* 0x00001e427f007947 */ /* 0x000fea000b800000 */
[----:B-1----:R1:W2:Y:S02]  /*e4b0*/  SHFL.IDX PT, R0, R11, 0x2, 0x181f ;  /* 0x00581f000b007f89 */ /* 0x0022a400000e0000 */
.L_x_1326:
        /* <DEDUP_REMOVED lines=19> */
.L_x_1293:
[----:B------:R-:W-:Y:S05]  /*e5f0*/  BSYNC B0 ;  /* 0x0000000000007941 */ /* 0x000fea0003800000 */
.L_x_1292:
[----:B------:R-:W-:Y:S05]  /*e600*/  BRA.DIV ~URZ, `(.L_x_1294) ;  /* 0x00001d527f007947 */ /* 0x000fea000b800000 */
[----:B---3--:R3:W1:Y:S04]  /*e610*/  SHFL.IDX PT, R8, R9, 0x3, 0x181f ;  /* 0x00781f0009087f89 */ /* 0x00866800000e0000 */
[----:B--2---:R3:W2:Y:S02]  /*e620*/  SHFL.IDX PT, R0, R11, 0x3, 0x181f ;  /* 0x00781f000b007f89 */ /* 0x0046a400000e0000 */
.L_x_1327:
        /* <DEDUP_REMOVED lines=18> */
.L_x_1280:
[----:B------:R-:W-:Y:S05]  /*e750*/  BSYNC B1 ;  /* 0x0000000000017941 */ /* 0x000fea0003800000 */
.L_x_1271:
[----:B--2-4-:R-:W2:Y:S02]  /*e760*/  LDL R0, [R1+0x34] ;  /* 0x0000340001007983 */ /* 0x014ea40000100800 */
[----:B--2---:R-:W-:-:S13]  /*e770*/  ISETP.NE.AND P0, PT, R0, RZ, PT ;  /* 0x000000ff0000720c */ /* 0x004fda0003f05270 */
[----:B------:R-:W-:Y:S01]  /*e780*/  @P0 WARPSYNC 0xffffffff ;  /* 0xffffffff00000948 */ /* 0x000fe20003800000 */
[----:B------:R-:W-:Y:S06]  /*e790*/  @P0 BAR.SYNC.DEFER_BLOCKING 0x5, 0x100 ;  /* 0x0144000000000b1d */ /* 0x000fec0000010000 */
[----:B------:R-:W2:Y:S04]  /*e7a0*/  @P0 LDS R0, [0x24100] ;  /* 0x02410000ff000984 */ /* 0x000ea80000000800 */
[----:B--2---:R2:W-:Y:S04]  /*e7b0*/  @P0 STL [R1+0x8], R0 ;  /* 0x0000080001000387 */ /* 0x0045e80000100800 */
[----:B------:R-:W-:Y:S06]  /*e7c0*/  @P0 BAR.ARV 0x4, 0x100 ;  /* 0x0104000000000b1d */ /* 0x000fec0000002000 */
[----:B------:R-:W-:Y:S05]  /*e7d0*/  @P0 BRA `(.L_x_1295) ;  /* 0x0000007000000947 */ /* 0x000fea0003800000 */
[----:B------:R-:W-:Y:S05]  /*e7e0*/  BRA.DIV ~URZ, `(.L_x_1296) ;  /* 0x00001c427f007947 */ /* 0x000fea000b800000 */
[----:B--2---:R2:W4:Y:S02]  /*e7f0*/  SHFL.IDX PT, R0, R65, RZ, 0x1f ;  /* 0x00001fff41007589 */ /* 0x00452400000e0000 */
.L_x_1328:
[----:B------:R-:W-:Y:S01]  /*e800*/  WARPSYNC 0xffffffff ;  /* 0xffffffff00007948 */ /* 0x000fe20003800000 */
[----:B------:R-:W-:Y:S06]  /*e810*/  BAR.SYNC.DEFER_BLOCKING 0x4, 0x100 ;  /* 0x0104000000007b1d */ /* 0x000fec0000010000 */
[----:B----4-:R4:W-:Y:S04]  /*e820*/  STL [R1+0x8], R0 ;  /* 0x0000080001007387 */ /* 0x0109e80000100800 */
[----:B------:R4:W-:Y:S04]  /*e830*/  @!P6 STS [0x24100], R65 ;  /* 0x02410041ff00e388 */ /* 0x0009e80000000800 */
[----:B------:R-:W-:Y:S06]  /*e840*/  BAR.ARV 0x5, 0x100 ;  /* 0x0144000000007b1d */ /* 0x000fec0000002000 */
.L_x_1295:
[----:B--2-4-:R-:W2:Y:S02]  /*e850*/  LDL R0, [R1+0x8] ;  /* 0x0000080001007983 */ /* 0x014ea40000100800 */
[----:B--2---:R-:W-:-:S13]  /*e860*/  ISETP.GE.AND P0, PT, R0, c[0x0][0x538], PT ;  /* 0x00014e0000007a0c */ /* 0x004fda0003f06270 */
[----:B-1-3--:R-:W-:Y:S01]  /*e870*/  @P0 CALL.REL.NOINC `(.L_x_1297) ;  /* 0x0000001000000944 */ /* 0x00afe20003c00000 */
[----:B------:R-:W-:Y:S05]  /*e880*/  BRA `(.L_x_1298) ;  /* 0xffff203000007947 */ /* 0x000fea000383ffff */
.L_x_1297:
[----:B------:R-:W-:Y:S05]  /*e890*/  EXIT ;  /* 0x000000000000794d */ /* 0x000fea0003800000 */
.L_x_1222:
[----:B------:R-:W-:Y:S01]  /*e8a0*/  IMAD.MOV.U32 R161, RZ, RZ, R9 ;  /* 0x000000ffffa17224 */ /* 0x000fe200078e0009 */
[----:B------:R-:W-:Y:S01]  /*e8b0*/  MOV R160, RZ ;  /* 0x000000ff00a07202 */ /* 0x000fe20000000f00 */
[----:B------:R-:W-:Y:S01]  /*e8c0*/  IMAD.MOV.U32 R3, RZ, RZ, 0x181f ;  /* 0x0000181fff037424 */ /* 0x000fe200078e00ff */
[----:B------:R-:W-:Y:S02]  /*e8d0*/  MOV R2, 0xe8f0 ;  /* 0x0000e8f000027802 */ /* 0x000fe40000000f00 */
[----:B-----5:R-:W-:Y:S05]  /*e8e0*/  CALL.REL.NOINC `($__internal_3_$__cuda_sm70_shflsync_idx_p) ;  /* 0x00001c0000007944 */ /* 0x020fea0003c00000 */
[----:B------:R-:W-:Y:S01]  /*e8f0*/  MOV R8, R160 ;  /* 0x000000a000087202 */ /* 0x000fe20000000f00 */
[----:B------:R-:W-:Y:S05]  /*e900*/  BRA `(.L_x_1299) ;  /* 0xffff2a4000007947 */ /* 0x000fea000383ffff */
.L_x_1223:
[----:B------:R-:W-:Y:S01]  /*e910*/  IMAD.MOV.U32 R161, RZ, RZ, R11 ;  /* 0x000000ffffa17224 */ /* 0x000fe200078e000b */
[----:B------:R-:W-:Y:S01]  /*e920*/  MOV R160, RZ ;  /* 0x000000ff00a07202 */ /* 0x000fe20000000f00 */
[----:B------:R-:W-:Y:S01]  /*e930*/  IMAD.MOV.U32 R3, RZ, RZ, 0x181f ;  /* 0x0000181fff037424 */ /* 0x000fe200078e00ff */
[----:B------:R-:W-:Y:S02]  /*e940*/  MOV R2, 0xe960 ;  /* 0x0000e96000027802 */ /* 0x000fe40000000f00 */
[----:B-12--5:R-:W-:Y:S05]  /*e950*/  CALL.REL.NOINC `($__internal_3_$__cuda_sm70_shflsync_idx_p) ;  /* 0x00001b9000007944 */ /* 0x026fea0003c00000 */
[----:B------:R-:W-:Y:S01]  /*e960*/  MOV R0, R160 ;  /* 0x000000a000007202 */ /* 0x000fe20000000f00 */
[----:B------:R-:W-:Y:S05]  /*e970*/  BRA `(.L_x_1300) ;  /* 0xffff29f000007947 */ /* 0x000fea000383ffff */
.L_x_1226:
[----:B------:R-:W-:Y:S01]  /*e980*/  IMAD.MOV.U32 R161, RZ, RZ, R9 ;  /* 0x000000ffffa17224 */ /* 0x000fe200078e0009 */
[----:B------:R-:W-:Y:S01]  /*e990*/  MOV R160, 0x1 ;  /* 0x0000000100a07802 */ /* 0x000fe20000000f00 */
[----:B--2---:R-:W-:Y:S01]  /*e9a0*/  IMAD.MOV.U32 R3, RZ, RZ, 0x181f ;  /* 0x0000181fff037424 */ /* 0x004fe200078e00ff */
[----:B------:R-:W-:-:S02]  /*e9b0*/  MOV R2, 0xe9d0 ;  /* 0x0000e9d000027802 */ /* 0x000fc40000000f00 */
[----:B-1--45:R-:W-:Y:S05]  /*e9c0*/  CALL.REL.NOINC `($__internal_3_$__cuda_sm70_shflsync_idx_p) ;  /* 0x00001b2000007944 */ /* 0x032fea0003c00000 */
[----:B------:R-:W-:Y:S01]  /*e9d0*/  IMAD.MOV.U32 R8, RZ, RZ, R160 ;  /* 0x000000ffff087224 */ /* 0x000fe200078e00a0 */
[----:B------:R-:W-:Y:S01]  /*e9e0*/  MOV R160, 0x1 ;  /* 0x0000000100a07802 */ /* 0x000fe20000000f00 */
[----:B------:R-:W-:Y:S01]  /*e9f0*/  IMAD.MOV.U32 R161, RZ, RZ, R11 ;  /* 0x000000ffffa17224 */ /* 0x000fe200078e000b */
[----:B------:R-:W-:-:S02]  /*ea00*/  MOV R3, 0x181f ;  /* 0x0000181f00037802 */ /* 0x000fc40000000f00 */
[----:B------:R-:W-:Y:S02]  /*ea10*/  MOV R2, 0xea30 ;  /* 0x0000ea3000027802 */ /* 0x000fe40000000f00 */
[----:B------:R-:W-:Y:S05]  /*ea20*/  CALL.REL.NOINC `($__internal_3_$__cuda_sm70_shflsync_idx_p) ;  /* 0x00001ac000007944 */ /* 0x000fea0003c00000 */
[----:B------:R-:W-:Y:S01]  /*ea30*/  MOV R0, R160 ;  /* 0x000000a000007202 */ /* 0x000fe20000000f00 */
[----:B------:R-:W-:Y:S05]  /*ea40*/  BRA `(.L_x_1301) ;  /* 0xffff2ac000007947 */ /* 0x000fea000383ffff */
.L_x_1229:
[----:B------:R-:W-:Y:S01]  /*ea50*/  IMAD.MOV.U32 R161, RZ, RZ, R9 ;  /* 0x000000ffffa17224 */ /* 0x000fe200078e0009 */
[----:B------:R-:W-:Y:S01]  /*ea60*/  MOV R160, 0x2 ;  /* 0x0000000200a07802 */ /* 0x000fe20000000f00 */
[----:B---3--:R-:W-:Y:S01]  /*ea70*/  IMAD.MOV.U32 R3, RZ, RZ, 0x181f ;  /* 0x0000181fff037424 */ /* 0x008fe200078e00ff */
[----:B------:R-:W-:Y:S02]  /*ea80*/  MOV R2, 0xeaa0 ;  /* 0x0000eaa000027802 */ /* 0x000fe40000000f00 */
[----:B-12-45:R-:W-:Y:S05]  /*ea90*/  CALL.REL.NOINC `($__internal_3_$__cuda_sm70_shflsync_idx_p) ;  /* 0x00001a5000007944 */ /* 0x036fea0003c00000 */
[----:B------:R-:W-:Y:S01]  /*eaa0*/  MOV R8, R160 ;  /* 0x000000a000087202 */ /* 0x000fe20000000f00 */
[----:B------:R-:W-:Y:S05]  /*eab0*/  BRA `(.L_x_1302) ;  /* 0xffff2bb000007947 */ /* 0x000fea000383ffff */
.L_x_1230:
[----:B------:R-:W-:Y:S01]  /*eac0*/  IMAD.MOV.U32 R161, RZ, RZ, R11 ;  /* 0x000000ffffa17224 */ /* 0x000fe200078e000b */
[----:B------:R-:W-:Y:S01]  /*ead0*/  MOV R160, 0x2 ;  /* 0x0000000200a07802 */ /* 0x000fe20000000f00 */
[----:B------:R-:W-:Y:S01]  /*eae0*/  IMAD.MOV.U32 R3, RZ, RZ, 0x181f ;  /* 0x0000181fff037424 */ /* 0x000fe200078e00ff */
[----:B------:R-:W-:Y:S02]  /*eaf0*/  MOV R2, 0xeb10 ;  /* 0x0000eb1000027802 */ /* 0x000fe40000000f00 */
[----:B-12345:R-:W-:Y:S05]  /*eb00*/  CALL.REL.NOINC `($__internal_3_$__cuda_sm70_shflsync_idx_p) ;  /* 0x000019e000007944 */ /* 0x03efea0003c00000 */
[----:B------:R-:W-:Y:S01]  /*eb10*/  MOV R0, R160 ;  /* 0x000000a000007202 */ /* 0x000fe20000000f00 */
[----:B------:R-:W-:Y:S05]  /*eb20*/  BRA `(.L_x_1303) ;  /* 0xffff2b6000007947 */ /* 0x000fea000383ffff */
.L_x_1233:
[----:B------:R-:W-:Y:S01]  /*eb30*/  IMAD.MOV.U32 R161, RZ, RZ, R9 ;  /* 0x000000ffffa17224 */ /* 0x000fe200078e0009 */
[----:B------:R-:W-:Y:S01]  /*eb40*/  MOV R160, 0x3 ;  /* 0x0000000300a07802 */ /* 0x000fe20000000f00 */
[----:B-1----:R-:W-:Y:S01]  /*eb50*/  IMAD.MOV.U32 R3, RZ, RZ, 0x181f ;  /* 0x0000181fff037424 */ /* 0x002fe200078e00ff */
[----:B------:R-:W-:-:S02]  /*eb60*/  MOV R2, 0xeb80 ;  /* 0x0000eb8000027802 */ /* 0x000fc40000000f00 */
[----:B--2345:R-:W-:Y:S05]  /*eb70*/  CALL.REL.NOINC `($__internal_3_$__cuda_sm70_shflsync_idx_p) ;  /* 0x0000197000007944 */ /* 0x03cfea0003c00000 */
        /* <DEDUP_REMOVED lines=8> */
.L_x_1236:
[----:B------:R-:W-:Y:S01]  /*ec00*/  IMAD.MOV.U32 R161, RZ, RZ, R9 ;  /* 0x000000ffffa17224 */ /* 0x000fe200078e0009 */
[----:B------:R-:W-:Y:S01]  /*ec10*/  MOV R160, RZ ;  /* 0x000000ff00a07202 */ /* 0x000fe20000000f00 */
[----:B------:R-:W-:Y:S01]  /*ec20*/  IMAD.MOV.U32 R3, RZ, RZ, 0x181f ;  /* 0x0000181fff037424 */ /* 0x000fe200078e00ff */
[----:B------:R-:W-:Y:S02]  /*ec30*/  MOV R2, 0xec50 ;  /* 0x0000ec5000027802 */ /* 0x000fe40000000f00 */
[----:B------:R-:W-:Y:S05]  /*ec40*/  CALL.REL.NOINC `($__internal_3_$__cuda_sm70_shflsync_idx_p) ;  /* 0x000018a000007944 */ /* 0x000fea0003c00000 */
[----:B------:R-:W-:Y:S01]  /*ec50*/  MOV R8, R160 ;  /* 0x000000a000087202 */ /* 0x000fe20000000f00 */
[----:B------:R-:W-:Y:S05]  /*ec60*/  BRA `(.L_x_1305) ;  /* 0xffff36e000007947 */ /* 0x000fea000383ffff */
.L_x_1237:
[----:B------:R-:W-:Y:S01]  /*ec70*/  IMAD.MOV.U32 R161, RZ, RZ, R12 ;  /* 0x000000ffffa17224 */ /* 0x000fe200078e000c */
[----:B------:R-:W-:Y:S01]  /*ec80*/  MOV R160, RZ ;  /* 0x000000ff00a07202 */ /* 0x000fe20000000f00 */
[----:B------:R-:W-:Y:S01]  /*ec90*/  IMAD.MOV.U32 R3, RZ, RZ, 0x181f ;  /* 0x0000181fff037424 */ /* 0x000fe200078e00ff */
[----:B------:R-:W-:Y:S02]  /*eca0*/  MOV R2, 0xecc0 ;  /* 0x0000ecc000027802 */ /* 0x000fe40000000f00 */
[----:B-12---:R-:W-:Y:S05]  /*ecb0*/  CALL.REL.NOINC `($__internal_3_$__cuda_sm70_shflsync_idx_p) ;  /* 0x0000183000007944 */ /* 0x006fea0003c00000 */
[C---:B------:R-:W-:Y:S01]  /*ecc0*/  IADD3 R6, P6, R160.reuse, R17, RZ ;  /* 0x00000011a0067210 */ /* 0x040fe20007fde0ff */
[----:B------:R-:W-:Y:S01]  /*ecd0*/  IMAD.MOV.U32 R161, RZ, RZ, R9 ;  /* 0x000000ffffa17224 */ /* 0x000fe200078e0009 */
[----:B------:R-:W-:-:S02]  /*ece0*/  IADD3 R4, P5, R160, R18, RZ ;  /* 0x00000012a0047210 */ /* 0x000fc40007fbe0ff */
[----:B------:R-:W-:Y:S01]  /*ecf0*/  IADD3 R2, P0, R160, R19, RZ ;  /* 0x00000013a0027210 */ /* 0x000fe20007f1e0ff */
[----:B------:R-:W-:Y:S01]  /*ed00*/  IMAD.X R7, R8, 0x1, R14, P6 ;  /* 0x0000000108077824 */ /* 0x000fe200030e060e */
[----:B------:R-:W-:Y:S01]  /*ed10*/  ISETP.GE.AND P6, PT, R200, c[0x0][0x1d4], PT ;  /* 0x00007500c8007a0c */ /* 0x000fe20003fc6270 */
[C---:B------:R-:W-:Y:S01]  /*ed20*/  IMAD.X R5, R8.reuse, 0x1, R16, P5 ;  /* 0x0000000108057824 */ /* 0x040fe200028e0610 */
[----:B------:R-:W-:Y:S01]  /*ed30*/  ISETP.GE.AND P5, PT, R213, c[0x0][0x1d4], PT ;  /* 0x00007500d5007a0c */ /* 0x000fe20003fa6270 */
[----:B------:R-:W-:Y:S01]  /*ed40*/  IMAD.X R3, R8, 0x1, R15, P0 ;  /* 0x0000000108037824 */ /* 0x000fe200000e060f */
[----:B------:R-:W-:Y:S01]  /*ed50*/  ISETP.GE.AND P0, PT, R214, c[0x0][0x1d4], PT ;  /* 0x00007500d6007a0c */ /* 0x000fe20003f06270 */
[----:B------:R-:W-:Y:S01]  /*ed60*/  IMAD.MOV.U32 R160, RZ, RZ, 0x1 ;  /* 0x00000001ffa07424 */ /* 0x000fe200078e00ff */
[----:B------:R-:W-:Y:S02]  /*ed70*/  SEL R11, RZ, 0x10, P6 ;  /* 0x00000010ff0b7807 */ /* 0x000fe40003000000 */
[----:B------:R-:W-:-:S02]  /*ed80*/  SEL R10, RZ, 0x10, P5 ;  /* 0x00000010ff0a7807 */ /* 0x000fc40002800000 */
[----:B------:R-:W-:-:S03]  /*ed90*/  SEL R9, RZ, 0x10, P0 ;  /* 0x00000010ff097807 */ /* 0x000fc60000000000 */
[----:B------:R-:W-:Y:S01]  /*eda0*/  @!PT LDS RZ, [RZ] ;  /* 0x00000000fffff984 */ /* 0x000fe20000000800 */
[----:B------:R-:W-:Y:S01]  /*edb0*/  @!PT LDS RZ, [RZ] ;  /* 0x00000000fffff984 */ /* 0x000fe20000000800 */
[----:B------:R-:W-:Y:S01]  /*edc0*/  @!PT LDS RZ, [RZ] ;  /* 0x00000000fffff984 */ /* 0x000fe20000000800 */
[----:B------:R1:W-:Y:S04]  /*edd0*/  LDGSTS.E.BYPASS.LTC128B.128 [R221+0x12100], [R6.64], !P6 ;  /* 0x1210000006dd7fae */ /* 0x0003e8000f101d46 */
[----:B------:R1:W-:Y:S04]  /*ede0*/  LDGSTS.E.BYPASS.LTC128B.128 [R221+0x14100], [R4.64], !P5 ;  /* 0x1410000004dd7fae */ /* 0x0003e8000e901d46 */
[----:B------:R2:W-:Y:S02]  /*edf0*/  LDGSTS.E.BYPASS.LTC128B.128 [R221+0x16100], [R2.64], !P0 ;  /* 0x1610000002dd7fae */ /* 0x0005e4000c101d46 */
[----:B--2---:R-:W-:Y:S01]  /*ee00*/  IMAD.MOV.U32 R3, RZ, RZ, 0x181f ;  /* 0x0000181fff037424 */ /* 0x004fe200078e00ff */
[----:B------:R-:W-:-:S02]  /*ee10*/  MOV R2, 0xee30 ;  /* 0x0000ee3000027802 */ /* 0x000fc40000000f00 */
[----:B-1----:R-:W-:Y:S05]  /*ee20*/  CALL.REL.NOINC `($__internal_3_$__cuda_sm70_shflsync_idx_p) ;  /* 0x000016c000007944 */ /* 0x002fea0003c00000 */
        /* <DEDUP_REMOVED lines=8> */
.L_x_1240:
[----:B------:R-:W-:Y:S01]  /*eeb0*/  IMAD.MOV.U32 R161, RZ, RZ, R13 ;  /* 0x000000ffffa17224 */ /* 0x000fe200078e000d */
[----:B------:R-:W-:Y:S01]  /*eec0*/  MOV R160, RZ ;  /* 0x000000ff00a07202 */ /* 0x000fe20000000f00 */
[----:B------:R-:W-:Y:S01]  /*eed0*/  IMAD.MOV.U32 R3, RZ, RZ, 0x181f ;  /* 0x0000181fff037424 */ /* 0x000fe200078e00ff */
[----:B------:R-:W-:Y:S02]  /*eee0*/  MOV R2, 0xef00 ;  /* 0x0000ef0000027802 */ /* 0x000fe40000000f00 */
[----:B-1234-:R-:W-:Y:S05]  /*eef0*/  CALL.REL.NOINC `($__internal_3_$__cuda_sm70_shflsync_idx_p) ;  /* 0x000015f000007944 */ /* 0x01efea0003c00000 */
[----:B------:R-:W-:Y:S01]  /*ef00*/  MOV R12, R160 ;  /* 0x000000a0000c7202 */ /* 0x000fe20000000f00 */
[----:B------:R-:W-:Y:S05]  /*ef10*/  BRA `(.L_x_1307) ;  /* 0xffff39a000007947 */ /* 0x000fea000383ffff */
.L_x_1241:
[----:B------:R-:W-:Y:S01]  /*ef20*/  IMAD.MOV.U32 R161, RZ, RZ, R20 ;  /* 0x000000ffffa17224 */ /* 0x000fe200078e0014 */
[----:B------:R-:W-:Y:S01]  /*ef30*/  MOV R160, RZ ;  /* 0x000000ff00a07202 */ /* 0x000fe20000000f00 */
[----:B------:R-:W-:Y:S01]  /*ef40*/  IMAD.MOV.U32 R3, RZ, RZ, 0x181f ;  /* 0x0000181fff037424 */ /* 0x000fe200078e00ff */
[----:B------:R-:W-:Y:S02]  /*ef50*/  MOV R2, 0xef70 ;  /* 0x0000ef7000027802 */ /* 0x000fe40000000f00 */
[----:B-1234-:R-:W-:Y:S05]  /*ef60*/  CALL.REL.NOINC `($__internal_3_$__cuda_sm70_shflsync_idx_p) ;  /* 0x0000158000007944 */ /* 0x01efea0003c00000 */
[C---:B------:R-:W-:Y:S01]  /*ef70*/  IADD3 R16, P0, R160.reuse, R29, RZ ;  /* 0x0000001da0107210 */ /* 0x040fe20007f1e0ff */
[----:B------:R-:W-:Y:S01]  /*ef80*/  IMAD.MOV.U32 R161, RZ, RZ, R13 ;  /* 0x000000ffffa17224 */ /* 0x000fe200078e000d */
        /* <DEDUP_REMOVED lines=10> */
[----:B------:R-:W-:Y:S01]  /*f030*/  IMAD.X R3, R12, 0x1, R23, P1 ;  /* 0x000000010c037824 */ /* 0x000fe200008e0617 */
[----:B------:R-:W-:Y:S01]  /*f040*/  SEL R13, RZ, 0x10, P0 ;  /* 0x00000010ff0d7807 */ /* 0x000fe20000000000 */
        /* <DEDUP_REMOVED lines=17> */
.L_x_1244:
[----:B------:R-:W-:Y:S01]  /*f160*/  IMAD.MOV.U32 R161, RZ, RZ, R5 ;  /* 0x000000ffffa17224 */ /* 0x000fe200078e0005 */
[----:B------:R-:W-:Y:S01]  /*f170*/  MOV R160, RZ ;  /* 0x000000ff00a07202 */ /* 0x000fe20000000f00 */
[----:B------:R-:W-:Y:S01]  /*f180*/  IMAD.MOV.U32 R3, RZ, RZ, 0x181f ;  /* 0x0000181fff037424 */ /* 0x000fe200078e00ff */
[----:B------:R-:W-:Y:S02]  /*f190*/  MOV R2, 0xf1b0 ;  /* 0x0000f1b000027802 */ /* 0x000fe40000000f00 */
[----:B------:R-:W-:Y:S05]  /*f1a0*/  CALL.REL.NOINC `($__internal_3_$__cuda_sm70_shflsync_idx_p) ;  /* 0x0000134000007944 */ /* 0x000fea0003c00000 */
[----:B------:R-:W-:Y:S01]  /*f1b0*/  MOV R4, R160 ;  /* 0x000000a000047202 */ /* 0x000fe20000000f00 */
[----:B------:R-:W-:Y:S05]  /*f1c0*/  BRA `(.L_x_1309) ;  /* 0xffff620000007947 */ /* 0x000fea000383ffff */
.L_x_1245:
        /* <DEDUP_REMOVED lines=36> */
.L_x_1249:
[----:B------:R-:W-:Y:S01]  /*f410*/  MOV R160, RZ ;  /* 0x000000ff00a07202 */ /* 0x000fe20000000f00 */
[----:B------:R-:W-:Y:S01]  /*f420*/  IMAD.MOV.U32 R161, RZ, RZ, R20 ;  /* 0x000000ffffa17224 */ /* 0x000fe200078e0014 */
[----:B------:R-:W-:Y:S01]  /*f430*/  MOV R2, 0xf460 ;  /* 0x0000f46000027802 */ /* 0x000fe20000000f00 */
[----:B------:R-:W-:Y:S02]  /*f440*/  IMAD.MOV.U32 R3, RZ, RZ, 0x181f ;  /* 0x0000181fff037424 */ /* 0x000fe400078e00ff */
[----:B-1234-:R-:W-:Y:S05]  /*f450*/  CALL.REL.NOINC `($__internal_3_$__cuda_sm70_shflsync_idx_p) ;  /* 0x0000109000007944 */ /* 0x01efea0003c00000 */
[----:B------:R-:W-:Y:S01]  /*f460*/  MOV R5, R160 ;  /* 0x000000a000057202 */ /* 0x000fe20000000f00 */
[----:B------:R-:W-:-:S05]  /*f470*/  BRA `(.L_x_1311) ;  /* 0xffff65f000007947 */ /* 0x000fca000383ffff */
.L_x_1250:
[----:B------:R-:W-:Y:S01]  /*f480*/  MOV R160, RZ ;  /* 0x000000ff00a07202 */ /* 0x000fe20000000f00 */
[----:B------:R-:W-:Y:S01]  /*f490*/  IMAD.MOV.U32 R161, RZ, RZ, R21 ;  /* 0x000000ffffa17224 */ /* 0x000fe200078e0015 */
[----:B------:R-:W-:Y:S01]  /*f4a0*/  MOV R2, 0xf4d0 ;  /* 0x0000f4d000027802 */ /* 0x000fe20000000f00 */
[----:B------:R-:W-:Y:S02]  /*f4b0*/  IMAD.MOV.U32 R3, RZ, RZ, 0x181f ;  /* 0x0000181fff037424 */ /* 0x000fe400078e00ff */
[----:B-1234-:R-:W-:Y:S05]  /*f4c0*/  CALL.REL.NOINC `($__internal_3_$__cuda_sm70_shflsync_idx_p) ;  /* 0x0000102000007944 */ /* 0x01efea0003c00000 */
[----:B------:R-:W-:Y:S01]  /*f4d0*/  ISETP.GE.AND P6, PT, R200, c[0x0][0x1d4], PT ;  /* 0x00007500c8007a0c */ /* 0x000fe20003fc6270 */
[----:B------:R-:W-:Y:S01]  /*f4e0*/  IMAD R4, R211, 0x6000, R232 ;  /* 0x00006000d3047824 */ /* 0x000fe200078e02e8 */
[C---:B------:R-:W-:Y:S01]  /*f4f0*/  IADD3 R2, P0, R160.reuse, R29, RZ ;  /* 0x0000001da0027210 */ /* 0x040fe20007f1e0ff */
[----:B------:R-:W-:Y:S01]  /*f500*/  IMAD.MOV.U32 R161, RZ, RZ, R20 ;  /* 0x000000ffffa17224 */ /* 0x000fe200078e0014 */
[----:B------:R-:W-:Y:S02]  /*f510*/  ISETP.GE.AND P5, PT, R213, c[0x0][0x1d4], PT ;  /* 0x00007500d5007a0c */ /* 0x000fe40003fa6270 */
[----:B------:R-:W-:Y:S01]  /*f520*/  IADD3 R6, P1, R160, R30, RZ ;  /* 0x0000001ea0067210 */ /* 0x000fe20007f3e0ff */
[C---:B------:R-:W-:Y:S01]  /*f530*/  IMAD.X R3, R5.reuse, 0x1, R22, P0 ;  /* 0x0000000105037824 */ /* 0x040fe200000e0616 */
[----:B------:R-:W-:Y:S02]  /*f540*/  ISETP.GE.AND P0, PT, R214, c[0x0][0x1d4], PT ;  /* 0x00007500d6007a0c */ /* 0x000fe40003f06270 */
[----:B------:R-:W-:Y:S01]  /*f550*/  SEL R20, RZ, 0x10, P6 ;  /* 0x00000010ff147807 */ /* 0x000fe20003000000 */
[C---:B------:R-:W-:Y:S01]  /*f560*/  IMAD.X R7, R5.reuse, 0x1, R23, P1 ;  /* 0x0000000105077824 */ /* 0x040fe200008e0617 */
[----:B------:R-:W-:Y:S01]  /*f570*/  SEL R15, RZ, 0x10, P5 ;  /* 0x00000010ff0f7807 */ /* 0x000fe20002800000 */
[----:B------:R-:W-:Y:S01]  /*f580*/  @!PT LDS RZ, [RZ] ;  /* 0x00000000fffff984 */ /* 0x000fe20000000800 */
[----:B------:R-:W-:Y:S01]  /*f590*/  @!PT LDS RZ, [RZ] ;  /* 0x00000000fffff984 */ /* 0x000fe20000000800 */
[----:B------:R-:W-:Y:S01]  /*f5a0*/  @!PT LDS RZ, [RZ] ;  /* 0x00000000fffff984 */ /* 0x000fe20000000800 */
[----:B------:R1:W-:Y:S01]  /*f5b0*/  LDGSTS.E.BYPASS.LTC128B.128 [R4], [R2.64], !P6 ;  /* 0x0000000002047fae */ /* 0x0003e2000f101d46 */
[----:B------:R-:W-:Y:S03]  /*f5c0*/  SEL R14, RZ, 0x10, P0 ;  /* 0x00000010ff0e7807 */ /* 0x000fe60000000000 */
[----:B------:R2:W-:Y:S01]  /*f5d0*/  LDGSTS.E.BYPASS.LTC128B.128 [R4+0x2000], [R6.64], !P5 ;  /* 0x0200000006047fae */ /* 0x0005e2000e901d46 */
[----:B-1----:R-:W-:Y:S01]  /*f5e0*/  IADD3 R2, P1, R160, R31, RZ ;  /* 0x0000001fa0027210 */ /* 0x002fe20007f3e0ff */
[----:B------:R-:W-:Y:S04]  /*f5f0*/  IMAD.MOV.U32 R160, RZ, RZ, 0x1 ;  /* 0x00000001ffa07424 */ /* 0x000fe800078e00ff */
[----:B------:R-:W-:Y:S05]  /*f600*/  IMAD.X R3, R5, 0x1, R28, P1 ;  /* 0x0000000105037824 */ /* 0x000fea00008e061c */
[----:B------:R1:W-:Y:S02]  /*f610*/  LDGSTS.E.BYPASS.LTC128B.128 [R4+0x4000], [R2.64], !P0 ;  /* 0x0400000002047fae */ /* 0x0003e4000c101d46 */
[----:B-1----:R-:W-:Y:S01]  /*f620*/  MOV R2, 0xf650 ;  /* 0x0000f65000027802 */ /* 0x002fe20000000f00 */
[----:B------:R-:W-:Y:S02]  /*f630*/  IMAD.MOV.U32 R3, RZ, RZ, 0x181f ;  /* 0x0000181fff037424 */ /* 0x000fe400078e00ff */
[----:B--2---:R-:W-:Y:S05]  /*f640*/  CALL.REL.NOINC `($__internal_3_$__cuda_sm70_shflsync_idx_p) ;  /* 0x00000ea000007944 */ /* 0x004fea0003c00000 */
[----:B------:R-:W-:Y:S01]  /*f650*/  MOV R3, 0x181f ;  /* 0x0000181f00037802 */ /* 0x000fe20000000f00 */
[----:B------:R-:W-:Y:S01]  /*f660*/  IMAD.MOV.U32 R5, RZ, RZ, R160 ;  /* 0x000000ffff057224 */ /* 0x000fe200078e00a0 */
[----:B------:R-:W-:Y:S01]  /*f670*/  MOV R160, 0x1 ;  /* 0x0000000100a07802 */ /* 0x000fe20000000f00 */
[----:B------:R-:W-:Y:S01]  /*f680*/  IMAD.MOV.U32 R161, RZ, RZ, R21 ;  /* 0x000000ffffa17224 */ /* 0x000fe200078e0015 */
[----:B------:R-:W-:Y:S02]  /*f690*/  MOV R2, 0xf6b0 ;  /* 0x0000f6b000027802 */ /* 0x000fe40000000f00 */
[----:B------:R-:W-:Y:S05]  /*f6a0*/  CALL.REL.NOINC `($__internal_3_$__cuda_sm70_shflsync_idx_p) ;  /* 0x00000e4000007944 */ /* 0x000fea0003c00000 */
[----:B------:R-:W-:Y:S01]  /*f6b0*/  MOV R2, R160 ;  /* 0x000000a000027202 */ /* 0x000fe20000000f00 */
[----:B------:R-:W-:-:S05]  /*f6c0*/  BRA `(.L_x_1312) ;  /* 0xffff650000007947 */ /* 0x000fca000383ffff */
.L_x_1253:
[----:B------:R-:W-:Y:S01]  /*f6d0*/  MOV R160, RZ ;  /* 0x000000ff00a07202 */ /* 0x000fe20000000f00 */
[----:B------:R-:W-:Y:S01]  /*f6e0*/  IMAD.MOV.U32 R161, RZ, RZ, R5 ;  /* 0x000000ffffa17224 */ /* 0x000fe200078e0005 */
[----:B------:R-:W-:Y:S01]  /*f6f0*/  MOV R2, 0xf720 ;  /* 0x0000f72000027802 */ /* 0x000fe20000000f00 */
[----:B------:R-:W-:Y:S02]  /*f700*/  IMAD.MOV.U32 R3, RZ, RZ, 0x181f ;  /* 0x0000181fff037424 */ /* 0x000fe400078e00ff */
[----:B------:R-:W-:Y:S05]  /*f710*/  CALL.REL.NOINC `($__internal_3_$__cuda_sm70_shflsync_idx_p) ;  /* 0x00000dd000007944 */ /* 0x000fea0003c00000 */
[----:B------:R-:W-:Y:S01]  /*f720*/  MOV R4, R160 ;  /* 0x000000a000047202 */ /* 0x000fe20000000f00 */
[----:B------:R-:W-:-:S05]  /*f730*/  BRA `(.L_x_1313) ;  /* 0xffff94c000007947 */ /* 0x000fca000383ffff */
.L_x_1254:
[----:B------:R-:W-:Y:S01]  /*f740*/  MOV R160, RZ ;  /* 0x000000ff00a07202 */ /* 0x000fe20000000f00 */
[----:B------:R-:W-:Y:S01]  /*f750*/  IMAD.MOV.U32 R161, RZ, RZ, R12 ;  /* 0x000000ffffa17224 */ /* 0x000fe200078e000c */
[----:B------:R-:W-:Y:S01]  /*f760*/  MOV R2, 0xf790 ;  /* 0x0000f79000027802 */ /* 0x000fe20000000f00 */
[----:B------:R-:W-:Y:S02]  /*f770*/  IMAD.MOV.U32 R3, RZ, RZ, 0x181f ;  /* 0x0000181fff037424 */ /* 0x000fe400078e00ff */
[----:B-12---:R-:W-:Y:S05]  /*f780*/  CALL.REL.NOINC `($__internal_3_$__cuda_sm70_shflsync_idx_p) ;  /* 0x00000d6000007944 */ /* 0x006fea0003c00000 */
[----:B------:R-:W-:Y:S01]  /*f790*/  ISETP.GE.AND P6, PT, R200, c[0x0][0x1d4], PT ;  /* 0x00007500c8007a0c */ /* 0x000fe20003fc6270 */
[----:B------:R-:W-:Y:S01]  /*f7a0*/  IMAD R0, R211, 0x6000, R233 ;  /* 0x00006000d3007824 */ /* 0x000fe200078e02e9 */
[C---:B------:R-:W-:Y:S01]  /*f7b0*/  IADD3 R8, P0, R160.reuse, R16, RZ ;  /* 0x00000010a0087210 */ /* 0x040fe20007f1e0ff */
[----:B------:R-:W-:Y:S01]  /*f7c0*/  IMAD.MOV.U32 R161, RZ, RZ, R5 ;  /* 0x000000ffffa17224 */ /* 0x000fe200078e0005 */
[----:B------:R-:W-:Y:S02]  /*f7d0*/  ISETP.GE.AND P5, PT, R213, c[0x0][0x1d4], PT ;  /* 0x00007500d5007a0c */ /* 0x000fe40003fa6270 */
[----:B------:R-:W-:Y:S01]  /*f7e0*/  IADD3 R6, P1, R160, R17, RZ ;  /* 0x00000011a0067210 */ /* 0x000fe20007f3e0ff */
[----:B------:R-:W-:Y:S01]  /*f7f0*/  IMAD.X R9, R4, 0x1, R13, P0 ;  /* 0x0000000104097824 */ /* 0x000fe200000e060d */
[----:B------:R-:W-:Y:S02]  /*f800*/  ISETP.GE.AND P0, PT, R214, c[0x0][0x1d4], PT ;  /* 0x00007500d6007a0c */ /* 0x000fe40003f06270 */
[----:B------:R-:W-:Y:S01]  /*f810*/  SEL R11, RZ, 0x10, P6 ;  /* 0x00000010ff0b7807 */ /* 0x000fe20003000000 */
[----:B------:R-:W-:Y:S01]  /*f820*/  IMAD.X R7, R4, 0x1, R14, P1 ;  /* 0x0000000104077824 */ /* 0x000fe200008e060e */
[----:B------:R-:W-:Y:S01]  /*f830*/  IADD3 R2, P1, R160, R18, RZ ;  /* 0x00000012a0027210 */ /* 0x000fe20007f3e0ff */
[----:B------:R-:W-:Y:S01]  /*f840*/  @!PT LDS RZ, [RZ] ;  /* 0x00000000fffff984 */ /* 0x000fe20000000800 */
[----:B------:R-:W-:Y:S01]  /*f850*/  @!PT LDS RZ, [RZ] ;  /* 0x00000000fffff984 */ /* 0x000fe20000000800 */
[----:B------:R-:W-:Y:S01]  /*f860*/  @!PT LDS RZ, [RZ] ;  /* 0x00000000fffff984 */ /* 0x000fe20000000800 */
[----:B------:R1:W-:Y:S01]  /*f870*/  LDGSTS.E.BYPASS.LTC128B.128 [R0], [R8.64], !P6 ;  /* 0x0000000008007fae */ /* 0x0003e2000f101d46 */
[----:B------:R-:W-:Y:S01]  /*f880*/  IMAD.MOV.U32 R160, RZ, RZ, 0x1 ;  /* 0x00000001ffa07424 */ /* 0x000fe200078e00ff */
[----:B------:R-:W-:Y:S02]  /*f890*/  SEL R10, RZ, 0x10, P5 ;  /* 0x00000010ff0a7807 */ /* 0x000fe40002800000 */
[----:B------:R1:W-:Y:S01]  /*f8a0*/  LDGSTS.E.BYPASS.LTC128B.128 [R0+0x2000], [R6.64], !P5 ;  /* 0x0200000006007fae */ /* 0x0003e2000e901d46 */
[----:B------:R-:W-:Y:S01]  /*f8b0*/  IMAD.X R3, R4, 0x1, R15, P1 ;  /* 0x0000000104037824 */ /* 0x000fe200008e060f */
[----:B------:R-:W-:Y:S04]  /*f8c0*/  SEL R5, RZ, 0x10, P0 ;  /* 0x00000010ff057807 */ /* 0x000fe80000000000 */
[----:B------:R2:W-:Y:S02]  /*f8d0*/  LDGSTS.E.BYPASS.LTC128B.128 [R0+0x4000], [R2.64], !P0 ;  /* 0x0400000002007fae */ /* 0x0005e4000c101d46 */
[----:B--2---:R-:W-:Y:S01]  /*f8e0*/  MOV R2, 0xf910 ;  /* 0x0000f91000027802 */ /* 0x004fe20000000f00 */
[----:B------:R-:W-:Y:S02]  /*f8f0*/  IMAD.MOV.U32 R3, RZ, RZ, 0x181f ;  /* 0x0000181fff037424 */ /* 0x000fe400078e00ff */
[----:B-1----:R-:W-:Y:S05]  /*f900*/  CALL.REL.NOINC `($__internal_3_$__cuda_sm70_shflsync_idx_p) ;  /* 0x00000be000007944 */ /* 0x002fea0003c00000 */
        /* <DEDUP_REMOVED lines=8> */
.L_x_1259:
[----:B------:R-:W-:Y:S01]  /*f990*/  MOV R160, RZ ;  /* 0x000000ff00a07202 */ /* 0x000fe20000000f00 */
[----:B------:R-:W-:Y:S01]  /*f9a0*/  IMAD.MOV.U32 R161, RZ, RZ, R20 ;  /* 0x000000ffffa17224 */ /* 0x000fe200078e0014 */
[----:B------:R-:W-:Y:S01]  /*f9b0*/  MOV R2, 0xf9e0 ;  /* 0x0000f9e000027802 */ /* 0x000fe20000000f00 */
[----:B------:R-:W-:Y:S02]  /*f9c0*/  IMAD.MOV.U32 R3, RZ, RZ, 0x181f ;  /* 0x0000181fff037424 */ /* 0x000fe400078e00ff */
[----:B-1234-:R-:W-:Y:S05]  /*f9d0*/  CALL.REL.NOINC `($__internal_3_$__cuda_sm70_shflsync_idx_p) ;  /* 0x00000b1000007944 */ /* 0x01efea0003c00000 */
[----:B------:R-:W-:Y:S01]  /*f9e0*/  MOV R5, R160 ;  /* 0x000000a000057202 */ /* 0x000fe20000000f00 */
[----:B------:R-:W-:-:S05]  /*f9f0*/  BRA `(.L_x_1315) ;  /* 0xffff986000007947 */ /* 0x000fca000383ffff */
.L_x_1260:
        /* <DEDUP_REMOVED lines=14> */
[C---:B------:R-:W-:Y:S02]  /*fae0*/  IMAD.X R7, R5.reuse, 0x1, R23, P1 ;  /* 0x0000000105077824 */ /* 0x040fe400008e0617 */
[----:B------:R-:W-:Y:S01]  /*faf0*/  @!PT LDS RZ, [RZ] ;  /* 0x00000000fffff984 */ /* 0x000fe20000000800 */
[----:B------:R-:W-:Y:S01]  /*fb00*/  @!PT LDS RZ, [RZ] ;  /* 0x00000000fffff984 */ /* 0x000fe20000000800 */
[----:B------:R-:W-:Y:S01]  /*fb10*/  @!PT LDS RZ, [RZ] ;  /* 0x00000000fffff984 */ /* 0x000fe20000000800 */
[----:B------:R1:W-:Y:S04]  /*fb20*/  LDGSTS.E.BYPASS.LTC128B.128 [R4], [R2.64], !P5 ;  /* 0x0000000002047fae */ /* 0x0003e8000e901d46 */
[----:B------:R2:W-:Y:S01]  /*fb30*/  LDGSTS.E.BYPASS.LTC128B.128 [R4+0x2000], [R6.64], !P4 ;  /* 0x0200000006047fae */ /* 0x0005e2000e101d46 */
[----:B-1----:R-:W-:Y:S01]  /*fb40*/  IADD3 R2, P1, R160, R31, RZ ;  /* 0x0000001fa0027210 */ /* 0x002fe20007f3e0ff */
[----:B------:R-:W-:Y:S01]  /*fb50*/  IMAD.MOV.U32 R160, RZ, RZ, 0x1 ;  /* 0x00000001ffa07424 */ /* 0x000fe200078e00ff */
[----:B--2---:R-:W-:Y:S03]  /*fb60*/  SEL R7, RZ, 0x10, P4 ;  /* 0x00000010ff077807 */ /* 0x004fe60002000000 */
[----:B------:R-:W-:Y:S01]  /*fb70*/  IMAD.X R3, R5, 0x1, R28, P1 ;  /* 0x0000000105037824 */ /* 0x000fe200008e061c */
[----:B------:R-:W-:Y:S04]  /*fb80*/  SEL R6, RZ, 0x10, P0 ;  /* 0x00000010ff067807 */ /* 0x000fe80000000000 */
[----:B------:R1:W-:Y:S02]  /*fb90*/  LDGSTS.E.BYPASS.LTC128B.128 [R4+0x4000], [R2.64], !P0 ;  /* 0x0400000002047fae */ /* 0x0003e4000c101d46 */
[----:B-1----:R-:W-:Y:S01]  /*fba0*/  MOV R2, 0xfbd0 ;  /* 0x0000fbd000027802 */ /* 0x002fe20000000f00 */
[----:B------:R-:W-:Y:S02]  /*fbb0*/  IMAD.MOV.U32 R3, RZ, RZ, 0x181f ;  /* 0x0000181fff037424 */ /* 0x000fe400078e00ff */
[----:B------:R-:W-:Y:S05]  /*fbc0*/  CALL.REL.NOINC `($__internal_3_$__cuda_sm70_shflsync_idx_p) ;  /* 0x0000092000007944 */ /* 0x000fea0003c00000 */
        /* <DEDUP_REMOVED lines=8> */
.L_x_1261:
[----:B------:R-:W-:Y:S01]  /*fc50*/  MOV R4, 0x2 ;  /* 0x0000000200047802 */ /* 0x000fe20000000f00 */
[----:B------:R-:W-:Y:S01]  /*fc60*/  IMAD.MOV.U32 R2, RZ, RZ, R101 ;  /* 0x000000ffff027224 */ /* 0x000fe200078e0065 */
[----:B------:R-:W-:Y:S02]  /*fc70*/  MOV R3, 0xfc90 ;  /* 0x0000fc9000037802 */ /* 0x000fe40000000f00 */
[----:B------:R-:W-:Y:S05]  /*fc80*/  CALL.REL.NOINC `($__internal_2_$__cuda_sm70_shflsync_bfly_p) ;  /* 0x0000081000007944 */ /* 0x000fea0003c00000 */
[----:B------:R-:W-:Y:S01]  /*fc90*/  MOV R2, R4 ;  /* 0x0000000400027202 */ /* 0x000fe20000000f00 */
[----:B------:R-:W-:-:S05]  /*fca0*/  BRA `(.L_x_1317) ;  /* 0xffffa83000007947 */ /* 0x000fca000383ffff */
.L_x_1264:
[----:B------:R-:W-:Y:S01]  /*fcb0*/  MOV R160, RZ ;  /* 0x000000ff00a07202 */ /* 0x000fe20000000f00 */
[----:B------:R-:W-:Y:S01]  /*fcc0*/  IMAD.MOV.U32 R161, RZ, RZ, R5 ;  /* 0x000000ffffa17224 */ /* 0x000fe200078e0005 */
[----:B------:R-:W-:Y:S01]  /*fcd0*/  MOV R2, 0xfd00 ;  /* 0x0000fd0000027802 */ /* 0x000fe20000000f00 */
[----:B------:R-:W-:Y:S02]  /*fce0*/  IMAD.MOV.U32 R3, RZ, RZ, 0x181f ;  /* 0x0000181fff037424 */ /* 0x000fe400078e00ff */
[----:B------:R-:W-:Y:S05]  /*fcf0*/  CALL.REL.NOINC `($__internal_3_$__cuda_sm70_shflsync_idx_p) ;  /* 0x000007f000007944 */ /* 0x000fea0003c00000 */
[----:B------:R-:W-:Y:S01]  /*fd00*/  MOV R4, R160 ;  /* 0x000000a000047202 */ /* 0x000fe20000000f00 */
[----:B------:R-:W-:-:S05]  /*fd10*/  BRA `(.L_x_1318) ;  /* 0xffffc1a000007947 */ /* 0x000fca000383ffff */
.L_x_1265:
        /* <DEDUP_REMOVED lines=13> */
[----:B------:R-:W-:Y:S01]  /*fdf0*/  IADD3 R2, P1, R160, R18, RZ ;  /* 0x00000012a0027210 */ /* 0x000fe20007f3e0ff */
[C---:B------:R-:W-:Y:S01]  /*fe00*/  IMAD.X R7, R4.reuse, 0x1, R14, P5 ;  /* 0x0000000104077824 */ /* 0x040fe200028e060e */
[----:B------:R-:W-:Y:S01]  /*fe10*/  SEL R5, RZ, 0x10, P6 ;  /* 0x00000010ff057807 */ /* 0x000fe20003000000 */
[----:B------:R-:W-:Y:S01]  /*fe20*/  @!PT LDS RZ, [RZ] ;  /* 0x00000000fffff984 */ /* 0x000fe20000000800 */
[----:B------:R-:W-:Y:S01]  /*fe30*/  @!PT LDS RZ, [RZ] ;  /* 0x00000000fffff984 */ /* 0x000fe20000000800 */
[----:B------:R-:W-:Y:S01]  /*fe40*/  @!PT LDS RZ, [RZ] ;  /* 0x00000000fffff984 */ /* 0x000fe20000000800 */
[----:B------:R1:W-:Y:S01]  /*fe50*/  LDGSTS.E.BYPASS.LTC128B.128 [R0], [R8.64], !P6 ;  /* 0x0000000008007fae */ /* 0x0003e2000f101d46 */
[----:B------:R-:W-:Y:S01]  /*fe60*/  IMAD.MOV.U32 R160, RZ, RZ, 0x1 ;  /* 0x00000001ffa07424 */ /* 0x000fe200078e00ff */
[----:B------:R-:W-:Y:S01]  /*fe70*/  SEL R10, RZ, 0x10, P4 ;  /* 0x00000010ff0a7807 */ /* 0x000fe20002000000 */
[----:B------:R-:W-:Y:S01]  /*fe80*/  IMAD.X R3, R4, 0x1, R15, P1 ;  /* 0x0000000104037824 */ /* 0x000fe200008e060f */
[----:B------:R2:W-:Y:S04]  /*fe90*/  LDGSTS.E.BYPASS.LTC128B.128 [R0+0x2000], [R6.64], !P4 ;  /* 0x0200000006007fae */ /* 0x0005e8000e101d46 */
[----:B------:R3:W-:Y:S01]  /*fea0*/  LDGSTS.E.BYPASS.LTC128B.128 [R0+0x4000], [R2.64], !P0 ;  /* 0x0400000002007fae */ /* 0x0007e2000c101d46 */
[----:B--2---:R-:W-:Y:S02]  /*feb0*/  SEL R7, RZ, 0x10, P0 ;  /* 0x00000010ff077807 */ /* 0x004fe40000000000 */
[----:B---3--:R-:W-:Y:S01]  /*fec0*/  MOV R2, 0xfef0 ;  /* 0x0000fef000027802 */ /* 0x008fe20000000f00 */
        /* <DEDUP_REMOVED lines=10> */
.L_x_1267:
[----:B------:R-:W-:Y:S01]  /*ff70*/  IMAD.MOV.U32 R2, RZ, RZ, R216 ;  /* 0x000000ffff027224 */ /* 0x000fe200078e00d8 */
[----:B------:R-:W-:-:S02]  /*ff80*/  MOV R4, 0x2 ;  /* 0x0000000200047802 */ /* 0x000fc40000000f00 */
[----:B------:R-:W-:Y:S02]  /*ff90*/  MOV R3, 0xffb0 ;  /* 0x0000ffb000037802 */ /* 0x000fe40000000f00 */
[----:B------:R-:W-:Y:S05]  /*ffa0*/  CALL.REL.NOINC `($__internal_2_$__cuda_sm70_shflsync_bfly_p) ;  /* 0x000004f000007944 */ /* 0x000fea0003c00000 */
[----:B------:R-:W-:Y:S01]  /*ffb0*/  MOV R5, R4 ;  /* 0x0000000400057202 */ /* 0x000fe20000000f00 */
[----:B------:R-:W-:Y:S05]  /*ffc0*/  BRA `(.L_x_1320) ;  /* 0xffffc26000007947 */ /* 0x000fea000383ffff */
.L_x_1268:
[----:B------:R-:W-:Y:S01]  /*ffd0*/  IMAD.MOV.U32 R2, RZ, RZ, R5 ;  /* 0x000000ffff027224 */ /* 0x000fe200078e0005 */
[----:B------:R-:W-:Y:S02]  /*ffe0*/  MOV R4, 0x1 ;  /* 0x0000000100047802 */ /* 0x000fe40000000f00 */
[----:B------:R-:W-:Y:S02]  /*fff0*/  MOV R3, 0x10010 ;  /* 0x0001001000037802 */ /* 0x000fe40000000f00 */
[----:B-1----:R-:W-:Y:S05]  /*10000*/  CALL.REL.NOINC `($__internal_2_$__cuda_sm70_shflsync_bfly_p) ;  /* 0x0000049000007944 */ /* 0x002fea0003c00000 */
[----:B------:R-:W-:Y:S01]  /*10010*/  FADD.FTZ R5, R5, R4 ;  /* 0x0000000405057221 */ /* 0x000fe20000010000 */
[----:B------:R-:W-:Y:S02]  /*10020*/  MOV R2, R217 ;  /* 0x000000d900027202 */ /* 0x000fe40000000f00 */
[----:B------:R-:W-:Y:S02]  /*10030*/  MOV R4, 0x2 ;  /* 0x0000000200047802 */ /* 0x000fe40000000f00 */
[----:B------:R-:W-:Y:S02]  /*10040*/  MOV R3, 0x10060 ;  /* 0x0001006000037802 */ /* 0x000fe40000000f00 */
[----:B------:R-:W-:Y:S05]  /*10050*/  CALL.REL.NOINC `($__internal_2_$__cuda_sm70_shflsync_bfly_p) ;  /* 0x0000044000007944 */ /* 0x000fea0003c00000 */
[----:B------:R-:W-:Y:S01]  /*10060*/  FADD.FTZ R0, R217, R4 ;  /* 0x00000004d9007221 */ /* 0x000fe20000010000 */
[----:B------:R-:W-:-:S02]  /*10070*/  MOV R4, 0x1 ;  /* 0x0000000100047802 */ /* 0x000fc40000000f00 */
[----:B------:R-:W-:Y:S02]  /*10080*/  MOV R3, 0x100b0 ;  /* 0x000100b000037802 */ /* 0x000fe40000000f00 */
[----:B------:R-:W-:Y:S02]  /*10090*/  MOV R2, R0 ;  /* 0x0000000000027202 */ /* 0x000fe40000000f00 */
[----:B------:R-:W-:Y:S05]  /*100a0*/  CALL.REL.NOINC `($__internal_2_$__cuda_sm70_shflsync_bfly_p) ;  /* 0x000003f000007944 */ /* 0x000fea0003c00000 */
[----:B------:R-:W-:Y:S01]  /*100b0*/  MOV R3, R4 ;  /* 0x0000000400037202 */ /* 0x000fe20000000f00 */
[----:B------:R-:W-:Y:S05]  /*100c0*/  BRA `(.L_x_1321) ;  /* 0xffffc1d000007947 */ /* 0x000fea000383ffff */
.L_x_1283:
[----:B------:R-:W-:Y:S01]  /*100d0*/  IMAD.MOV.U32 R161, RZ, RZ, R9 ;  /* 0x000000ffffa17224 */ /* 0x000fe200078e0009 */
[----:B------:R-:W-:Y:S01]  /*100e0*/  MOV R160, RZ ;  /* 0x000000ff00a07202 */ /* 0x000fe20000000f00 */
[----:B------:R-:W-:Y:S01]  /*100f0*/  IMAD.MOV.U32 R3, RZ, RZ, 0x181f ;  /* 0x0000181fff037424 */ /* 0x000fe200078e00ff */
[----:B------:R-:W-:Y:S02]  /*10100*/  MOV R2, 0x10120 ;  /* 0x0001012000027802 */ /* 0x000fe40000000f00 */
[----:B-1----:R-:W-:Y:S05]  /*10110*/  CALL.REL.NOINC `($__internal_3_$__cuda_sm70_shflsync_idx_p) ;  /* 0x000003d000007944 */ /* 0x002fea0003c00000 */
[----:B------:R-:W-:Y:S01]  /*10120*/  MOV R8, R160 ;  /* 0x000000a000087202 */ /* 0x000fe20000000f00 */
[----:B------:R-:W-:Y:S05]  /*10130*/  BRA `(.L_x_1322) ;  /* 0xffffe04000007947 */ /* 0x000fea000383ffff */
.L_x_1284:
[----:B------:R-:W-:Y:S01]  /*10140*/  IMAD.MOV.U32 R161, RZ, RZ, R11 ;  /* 0x000000ffffa17224 */ /* 0x000fe200078e000b */
[----:B------:R-:W-:Y:S01]  /*10150*/  MOV R160, RZ ;  /* 0x000000ff00a07202 */ /* 0x000fe20000000f00 */
[----:B------:R-:W-:Y:S01]  /*10160*/  IMAD.MOV.U32 R3, RZ, RZ, 0x181f ;  /* 0x0000181fff037424 */ /* 0x000fe200078e00ff */
[----:B------:R-:W-:-:S02]  /*10170*/  MOV R2, 0x10190 ;  /* 0x0001019000027802 */ /* 0x000fc40000000f00 */
[----:B-123--:R-:W-:Y:S05]  /*10180*/  CALL.REL.NOINC `($__internal_3_$__cuda_sm70_shflsync_idx_p) ;  /* 0x0000036000007944 */ /* 0x00efea0003c00000 */
[----:B------:R-:W-:Y:S01]  /*10190*/  MOV R0, R160 ;  /* 0x000000a000007202 */ /* 0x000fe20000000f00 */
[----:B------:R-:W-:Y:S05]  /*101a0*/  BRA `(.L_x_1323) ;  /* 0xffffdff000007947 */ /* 0x000fea000383ffff */
.L_x_1287:
[----:B------:R-:W-:Y:S01]  /*101b0*/  IMAD.MOV.U32 R161, RZ, RZ, R9 ;  /* 0x000000ffffa17224 */ /* 0x000fe200078e0009 */
[----:B------:R-:W-:Y:S01]  /*101c0*/  MOV R160, 0x1 ;  /* 0x0000000100a07802 */ /* 0x000fe20000000f00 */
[----:B-1----:R-:W-:Y:S01]  /*101d0*/  IMAD.MOV.U32 R3, RZ, RZ, 0x181f ;  /* 0x0000181fff037424 */ /* 0x002fe200078e00ff */
[----:B------:R-:W-:-:S02]  /*101e0*/  MOV R2, 0x10200 ;  /* 0x0001020000027802 */ /* 0x000fc40000000f00 */
[----:B--234-:R-:W-:Y:S05]  /*101f0*/  CALL.REL.NOINC `($__internal_3_$__cuda_sm70_shflsync_idx_p) ;  /* 0x000002f000007944 */ /* 0x01cfea0003c00000 */
        /* <DEDUP_REMOVED lines=8> */
.L_x_1290:
[----:B------:R-:W-:Y:S01]  /*10280*/  IMAD.MOV.U32 R161, RZ, RZ, R9 ;  /* 0x000000ffffa17224 */ /* 0x000fe200078e0009 */
[----:B------:R-:W-:Y:S01]  /*10290*/  MOV R160, 0x2 ;  /* 0x0000000200a07802 */ /* 0x000fe20000000f00 */
[----:B-1----:R-:W-:Y:S01]  /*102a0*/  IMAD.MOV.U32 R3, RZ, RZ, 0x181f ;  /* 0x0000181fff037424 */ /* 0x002fe200078e00ff */
[----:B------:R-:W-:Y:S02]  /*102b0*/  MOV R2, 0x102d0 ;  /* 0x000102d000027802 */ /* 0x000fe40000000f00 */
[----:B--234-:R-:W-:Y:S05]  /*102c0*/  CALL.REL.NOINC `($__internal_3_$__cuda_sm70_shflsync_idx_p) ;  /* 0x0000022000007944 */ /* 0x01cfea0003c00000 */
[----:B------:R-:W-:Y:S01]  /*102d0*/  MOV R8, R160 ;  /* 0x000000a000087202 */ /* 0x000fe20000000f00 */
[----:B------:R-:W-:Y:S05]  /*102e0*/  BRA `(.L_x_1325) ;  /* 0xffffe1b000007947 */ /* 0x000fea000383ffff */
.L_x_1291:
[----:B------:R-:W-:Y:S01]  /*102f0*/  IMAD.MOV.U32 R161, RZ, RZ, R11 ;  /* 0x000000ffffa17224 */ /* 0x000fe200078e000b */
[----:B------:R-:W-:Y:S01]  /*10300*/  MOV R160, 0x2 ;  /* 0x0000000200a07802 */ /* 0x000fe20000000f00 */
[----:B-1----:R-:W-:Y:S01]  /*10310*/  IMAD.MOV.U32 R3, RZ, RZ, 0x181f ;  /* 0x0000181fff037424 */ /* 0x002fe200078e00ff */
[----:B------:R-:W-:Y:S02]  /*10320*/  MOV R2, 0x10340 ;  /* 0x0001034000027802 */ /* 0x000fe40000000f00 */
[----:B--234-:R-:W-:Y:S05]  /*10330*/  CALL.REL.NOINC `($__internal_3_$__cuda_sm70_shflsync_idx_p) ;  /* 0x000001b000007944 */ /* 0x01cfea0003c00000 */
[----:B------:R-:W-:Y:S01]  /*10340*/  MOV R0, R160 ;  /* 0x000000a000007202 */ /* 0x000fe20000000f00 */
[----:B------:R-:W-:Y:S05]  /*10350*/  BRA `(.L_x_1326) ;  /* 0xffffe16000007947 */ /* 0x000fea000383ffff */
.L_x_1294:
[----:B------:R-:W-:Y:S01]  /*10360*/  IMAD.MOV.U32 R161, RZ, RZ, R9 ;  /* 0x000000ffffa17224 */ /* 0x000fe200078e0009 */
[----:B------:R-:W-:Y:S01]  /*10370*/  MOV R160, 0x3 ;  /* 0x0000000300a07802 */ /* 0x000fe20000000f00 */
[----:B--2---:R-:W-:Y:S01]  /*10380*/  IMAD.MOV.U32 R3, RZ, RZ, 0x181f ;  /* 0x0000181fff037424 */ /* 0x004fe200078e00ff */
[----:B------:R-:W-:-:S02]  /*10390*/  MOV R2, 0x103b0 ;  /* 0x000103b000027802 */ /* 0x000fc40000000f00 */
[----:B-1-34-:R-:W-:Y:S05]  /*103a0*/  CALL.REL.NOINC `($__internal_3_$__cuda_sm70_shflsync_idx_p) ;  /* 0x0000014000007944 */ /* 0x01afea0003c00000 */
        /* <DEDUP_REMOVED lines=8> */
.L_x_1296:
[----:B------:R-:W-:Y:S01]  /*10430*/  IMAD.MOV.U32 R161, RZ, RZ, R65 ;  /* 0x000000ffffa17224 */ /* 0x000fe200078e0041 */
[----:B------:R-:W-:Y:S01]  /*10440*/  MOV R160, RZ ;  /* 0x000000ff00a07202 */ /* 0x000fe20000000f00 */
[----:B-1----:R-:W-:Y:S01]  /*10450*/  IMAD.MOV.U32 R3, RZ, RZ, 0x1f ;  /* 0x0000001fff037424 */ /* 0x002fe200078e00ff */
[----:B------:R-:W-:Y:S02]  /*10460*/  MOV R2, 0x10480 ;  /* 0x0001048000027802 */ /* 0x000fe40000000f00 */
[----:B--23--:R-:W-:Y:S05]  /*10470*/  CALL.REL.NOINC `($__internal_3_$__cuda_sm70_shflsync_idx_p) ;  /* 0x0000007000007944 */ /* 0x00cfea0003c00000 */
[----:B------:R-:W-:Y:S01]  /*10480*/  MOV R0, R160 ;  /* 0x000000a000007202 */ /* 0x000fe20000000f00 */
[----:B------:R-:W-:Y:S05]  /*10490*/  BRA `(.L_x_1328) ;  /* 0xffffe36000007947 */ /* 0x000fea000383ffff */
        .weak           $__internal_2_$__cuda_sm70_shflsync_bfly_p
        .type           $__internal_2_$__cuda_sm70_shflsync_bfly_p,@function
        .size           $__internal_2_$__cuda_sm70_shflsync_bfly_p,($__internal_3_$__cuda_sm70_shflsync_idx_p - $__internal_2_$__cuda_sm70_shflsync_bfly_p)
$__internal_2_$__cuda_sm70_shflsync_bfly_p:
[----:B------:R-:W-:Y:S04]  /*104a0*/  WARPSYNC R220 ;  /* 0x000000dc00007348 */ /* 0x000fe80003800000 */
[----:B------:R1:W2:Y:S02]  /*104b0*/  SHFL.BFLY PT, R4, R2, R4, R234 ;  /* 0x0c00000402047389 */ /* 0x0002a400000e00ea */
[----:B-1----:R-:W-:-:S02]  /*104c0*/  MOV R2, R3 ;  /* 0x0000000300027202 */ /* 0x002fc40000000f00 */
[----:B------:R-:W-:-:S04]  /*104d0*/  MOV R3, 0x0 ;  /* 0x0000000000037802 */ /* 0x000fc80000000f00 */
[----:B--2---:R-:W-:Y:S05]  /*104e0*/  RET.REL.NODEC R2 `(_ZN7cutlass13device_kernelIN5flash19enable_sm80_to_sm89INS1_16FlashAttnFwdSm80INS1_25CollectiveMainloopFwdSm80ILi8ELi2ELb0EN4cute5tupleIJNS5_1CILi128EEENS7_ILi64EEENS7_ILi192EEEEEELi192ENS_6half_tEfNS_4arch4Sm80ELb1ELb0ELb1ELb0ELb1ELb0ELb1ELb0EEENS1_21CollectiveEpilogueFwdINS6_IJS8_SA_S9_EEENS6_IJNS7_ILi1EEESI_SI_EEESC_SE_Li256ELb0ELb1ELb0ELb0EEENS1_30DynamicPersistentTileSchedulerILi256ELi256ELb0ELb1ELb0EEEEEEEEEvNT_6ParamsE) ;  /* 0xfffefb1002007950 */ /* 0x004fea0003c3ffff */
        .weak           $__internal_3_$__cuda_sm70_shflsync_idx_p
        .type           $__internal_3_$__cuda_sm70_shflsync_idx_p,@function
        .size           $__internal_3_$__cuda_sm70_shflsync_idx_p,(.L_x_1511 - $__internal_3_$__cuda_sm70_shflsync_idx_p)
$__internal_3_$__cuda_sm70_shflsync_idx_p:
[----:B------:R-:W-:-:S04]  /*104f0*/  MOV R162, 0xffffffff ;  /* 0xffffffff00a27802 */ /* 0x000fc80000000f00 */
[----:B------:R-:W-:Y:S04]  /*10500*/  WARPSYNC R162 ;  /* 0x000000a200007348 */ /* 0x000fe80003800000 */
[----:B------:R1:W2:Y:S02]  /*10510*/  SHFL.IDX PT, R160, R161, R160, R3 ;  /* 0x000000a0a1a07389 */ /* 0x0002a400000e0003 */
[----:B-1----:R-:W-:-:S04]  /*10520*/  MOV R3, 0x0 ;  /* 0x0000000000037802 */ /* 0x002fc80000000f00 */
[----:B--2---:R-:W-:Y:S05]  /*10530*/  RET.REL.NODEC R2 `(_ZN7cutlass13device_kernelIN5flash19enable_sm80_to_sm89INS1_16FlashAttnFwdSm80INS1_25CollectiveMainloopFwdSm80ILi8ELi2ELb0EN4cute5tupleIJNS5_1CILi128EEENS7_ILi64EEENS7_ILi192EEEEEELi192ENS_6half_tEfNS_4arch4Sm80ELb1ELb0ELb1ELb0ELb1ELb0ELb1ELb0EEENS1_21CollectiveEpilogueFwdINS6_IJS8_SA_S9_EEENS6_IJNS7_ILi1EEESI_SI_EEESC_SE_Li256ELb0ELb1ELb0ELb0EEENS1_30DynamicPersistentTileSchedulerILi256ELi256ELb0ELb1ELb0EEEEEEEEEvNT_6ParamsE) ;  /* 0xfffefac002007950 */ /* 0x004fea0003c3ffff */
.L_x_1329:
        /* <DEDUP_REMOVED lines=12> */
.L_x_1511:


//--------------------- .text._ZN7cutlass13device_kernelIN5flash19enable_sm80_to_sm89INS1_16FlashAttnFwdSm80INS1_25CollectiveMainloopFwdSm80ILi8ELi2ELb0EN4cute5tupleIJNS5_1CILi128EEENS7_ILi64EEENS7_ILi192EEEEEELi192ENS_6half_tEfNS_4arch4Sm80ELb1ELb0ELb1ELb1ELb1ELb0ELb1ELb0EEENS1_21CollectiveEpilogueFwdINS6_IJS8_SA_S9_EEENS6_IJNS7_ILi1EEESI_SI_EEESC_SE_Li256ELb1ELb1ELb0ELb0EEENS1_19SingleTileSchedulerILb1ELb0ELb1ELi128EEEEEEEEEvNT_6ParamsE --------------------------
	.section	.text._ZN7cutlass13device_kernelIN5flash19enable_sm80_to_sm89INS1_16FlashAttnFwdSm80INS1_25CollectiveMainloopFwdSm80ILi8ELi2ELb0EN4cute5tupleIJNS5_1CILi128EEENS7_ILi64EEENS7_ILi192EEEEEELi192ENS_6half_tEfNS_4arch4Sm80ELb1ELb0ELb1ELb1ELb1ELb0ELb1ELb0EEENS1_21CollectiveEpilogueFwdINS6_IJS8_SA_S9_EEENS6_IJNS7_ILi1EEESI_SI_EEESC_SE_Li256ELb1ELb1ELb0ELb0EEENS1_19SingleTileSchedulerILb1ELb0ELb1ELi128EEEEEEEEEvNT_6ParamsE,"ax",@progbits
	.sectioninfo	@"SHI_REGISTERS=254"
	.align	128
.text._ZN7cutlass13device_kernelIN5flash19enable_sm80_to_sm89INS1_16FlashAttnFwdSm80INS1_25CollectiveMainloopFwdSm80ILi8ELi2ELb0EN4cute5tupleIJNS5_1CILi128EEENS7_ILi64EEENS7_ILi192EEEEEELi192ENS_6half_tEfNS_4arch4Sm80ELb1ELb0ELb1ELb1ELb1ELb0ELb1ELb0EEENS1_21CollectiveEpilogueFwdINS6_IJS8_SA_S9_EEENS6_IJNS7_ILi1EEESI_SI_EEESC_SE_Li256ELb1ELb1ELb0ELb0EEENS1_19SingleTileSchedulerILb1ELb0ELb1ELi128EEEEEEEEEvNT_6ParamsE:
        .type           _ZN7cutlass13device_kernelIN5flash19enable_sm80_to_sm89INS1_16FlashAttnFwdSm80INS1_25CollectiveMainloopFwdSm80ILi8ELi2ELb0EN4cute5tupleIJNS5_1CILi128EEENS7_ILi64EEENS7_ILi192EEEEEELi192ENS_6half_tEfNS_4arch4Sm80ELb1ELb0ELb1ELb1ELb1ELb0ELb1ELb0EEENS1_21CollectiveEpilogueFwdINS6_IJS8_SA_S9_EEENS6_IJNS7_ILi1EEESI_SI_EEESC_SE_Li256ELb1ELb1ELb0ELb0EEENS1_19SingleTileSchedulerILb1ELb0ELb1ELi128EEEEEEEEEvNT_6ParamsE,@function
        .size           _ZN7cutlass13device_kernelIN5flash19enable_sm80_to_sm89INS1_16FlashAttnFwdSm80INS1_25CollectiveMainloopFwdSm80ILi8ELi2ELb0EN4cute5tupleIJNS5_1CILi128EEENS7_ILi64EEENS7_ILi192EEEEEELi192ENS_6half_tEfNS_4arch4Sm80ELb1ELb0ELb1ELb1ELb1ELb0ELb1ELb0EEENS1_21CollectiveEpilogueFwdINS6_IJS8_SA_S9_EEENS6_IJNS7_ILi1EEESI_SI_EEESC_SE_Li256ELb1ELb1ELb0ELb0EEENS1_19SingleTileSchedulerILb1ELb0ELb1ELi128EEEEEEEEEvNT_6ParamsE,(.L_x_1514 - _ZN7cutlass13device_kernelIN5flash19enable_sm80_to_sm89INS1_16FlashAttnFwdSm80INS1_25CollectiveMainloopFwdSm80ILi8ELi2ELb0EN4cute5tupleIJNS5_1CILi128EEENS7_ILi64EEENS7_ILi192EEEEEELi192ENS_6half_tEfNS_4arch4Sm80ELb1ELb0ELb1ELb1ELb1ELb0ELb1ELb0EEENS1_21CollectiveEpilogueFwdINS6_IJS8_SA_S9_EEENS6_IJNS7_ILi1EEESI_SI_EEESC_SE_Li256ELb1ELb1ELb0ELb0EEENS1_19SingleTileSchedulerILb1ELb0ELb1ELi128EEEEEEEEEvNT_6ParamsE)
        .other          _ZN7cutlass13device_kernelIN5flash19enable_sm80_to_sm89INS1_16FlashAttnFwdSm80INS1_25CollectiveMainloopFwdSm80ILi8ELi2ELb0EN4cute5tupleIJNS5_1CILi128EEENS7_ILi64EEENS7_ILi192EEEEEELi192ENS_6half_tEfNS_4arch4Sm80ELb1ELb0ELb1ELb1ELb1ELb0ELb1ELb0EEENS1_21CollectiveEpilogueFwdINS6_IJS8_SA_S9_EEENS6_IJNS7_ILi1EEESI_SI_EEESC_SE_Li256ELb1ELb1ELb0ELb0EEENS1_19SingleTileSchedulerILb1ELb0ELb1ELi128EEEEEEEEEvNT_6ParamsE,@"STO_CUDA_ENTRY STV_DEFAULT"
_ZN7cutlass13device_kernelIN5flash19enable_sm80_to_sm89INS1_16FlashAttnFwdSm80INS1_25CollectiveMainloopFwdSm80ILi8ELi2ELb0EN4cute5tupleIJNS5_1CILi128EEENS7_ILi64EEENS7_ILi192EEEEEELi192ENS_6half_tEfNS_4arch4Sm80ELb1ELb0ELb1ELb1ELb1ELb0ELb1ELb0EEENS1_21CollectiveEpilogueFwdINS6_IJS8_SA_S9_EEENS6_IJNS7_ILi1EEESI_SI_EEESC_SE_Li256ELb1ELb1ELb0ELb0EEENS1_19SingleTileSchedulerILb1ELb0ELb1ELi128EEEEEEEEEvNT_6ParamsE:
        /* <DEDUP_REMOVED lines=20> */
.L_x_1331:
        /* <DEDUP_REMOVED lines=13> */
.L_x_1333:
[----:B------:R-:W-:Y:S02]  /*0210*/  ULDC UR5, c[0x0][0x54c] ;  /* 0x0001530000057ab9 */ /* 0x000fe40000000800 */
.L_x_1332:
[----:B------:R-:W-:Y:S02]  /*0220*/  ULDC UR4, c[0x0][0x548] ;  /* 0x0001520000047ab9 */ /* 0x000fe40000000800 */
[----:B------:R-:W-:-:S02]  /*0230*/  USHF.L.U32 UR15, UR15, 0x7, URZ ;  /* 0x000000070f0f7899 */ /* 0x000fc4000800063f */
[----:B------:R-:W-:-:S04]  /*0240*/  UIMAD UR4, UR5, UR4, URZ ;  /* 0x00000004050472a4 */ /* 0x000fc8000f8e023f */
[----:B------:R-:W-:-:S04]  /*0250*/  UISETP.GE.AND UP0, UPT, UR15, UR4, UPT ;  /* 0x000000040f00728c */ /* 0x000fc8000bf06270 */
[----:B------:R-:W-:Y:S01]  /*0260*/  USEL UR8, UR8, 0xffffffff, !UP0 ;  /* 0xffffffff08087887 */ /* 0x000fe2000c000000 */
[----:B------:R-:W-:Y:S05]  /*0270*/  BRA `(.L_x_1334) ;  /* 0x000001b000007947 */ /* 0x000fea0003800000 */
.L_x_1330:
        /* <DEDUP_REMOVED lines=8> */
.L_x_1335:
        /* <DEDUP_REMOVED lines=13> */
.L_x_1337:
[----:B------:R-:W-:Y:S02]  /*03d0*/  ULDC UR5, c[0x0][0x54c] ;  /* 0x0001530000057ab9 */ /* 0x000fe40000000800 */
.L_x_1336:
[----:B------:R-:W-:Y:S02]  /*03e0*/  ULDC UR4, c[0x0][0x548] ;  /* 0x0001520000047ab9 */ /* 0x000fe40000000800 */
[----:B------:R-:W-:-:S02]  /*03f0*/  USHF.L.U32 UR15, UR15, 0x7, URZ ;  /* 0x000000070f0f7899 */ /* 0x000fc4000800063f */
[----:B------:R-:W-:-:S04]  /*0400*/  UIMAD UR4, UR5, UR4, URZ ;  /* 0x00000004050472a4 */ /* 0x000fc8000f8e023f */
[----:B------:R-:W-:-:S04]  /*0410*/  UISETP.GE.AND UP0, UPT, UR15, UR4, UPT ;  /* 0x000000040f00728c */ /* 0x000fc8000bf06270 */
[----:B------:R-:W-:-:S06]  /*0420*/  USEL UR8, UR8, 0xffffffff, !UP0 ;  /* 0xffffffff08087887 */ /* 0x000fcc000c000000 */
.L_x_1334:
[----:B------:R-:W-:-:S13]  /*0430*/  ISETP.LE.AND P0, PT, RZ, UR8, PT ;  /* 0x00000008ff007c0c */ /* 0x000fda000bf03270 */
[----:B------:R-:W-:Y:S05]  /*0440*/  @!P0 EXIT ;  /* 0x000000000000894d */ /* 0x000fea0003800000 */
[----:B------:R-:W-:Y:S02]  /*0450*/  ULDC.64 UR12, c[0x0][0x370] ;  /* 0x0000dc00000c7ab9 */ /* 0x000fe40000000a00 */
[----:B------:R-:W-:Y:S02]  /*0460*/  ULDC.64 UR4, c[0x0][0x360] ;  /* 0x0000d80000047ab9 */ /* 0x000fe40000000a00 */
[----:B------:R-:W-:Y:S02]  /*0470*/  UISETP.NE.U32.AND UP1, UPT, URZ, UR12, UPT ;  /* 0x0000000c3f00728c */ /* 0x000fe4000bf25070 */
[----:B------:R-:W-:Y:S02]  /*0480*/  UISETP.NE.U32.AND UP0, UPT, URZ, UR4, UPT ;  /* 0x000000043f00728c */ /* 0x000fe4000bf05070 */
[----:B------:R-:W-:Y:S02]  /*0490*/  ULDC.64 UR6, c[0x0][0x348] ;  /* 0x0000d20000067ab9 */ /* 0x000fe40000000a00 */
[----:B------:R-:W-:-:S02]  /*04a0*/  UISETP.NE.AND.EX UP1, UPT, URZ, UR13, UPT, UP1 ;  /* 0x0000000d3f00728c */ /* 0x000fc4000bf25310 */
[----:B------:R-:W-:Y:S02]  /*04b0*/  UISETP.NE.U32.AND UP2, UPT, URZ, UR6, UPT ;  /* 0x000000063f00728c */ /* 0x000fe4000bf45070 */
[----:B------:R-:W-:Y:S02]  /*04c0*/  UISETP.NE.AND.EX UP0, UPT, URZ, UR5, UPT, UP0 ;  /* 0x000000053f00728c */ /* 0x000fe4000bf05300 */
[----:B------:R-:W-:Y:S01]  /*04d0*/  UISETP.NE.AND.EX UP2, UPT, URZ, UR7, UPT, UP2 ;  /* 0x000000073f00728c */ /* 0x000fe2000bf45320 */
[----:B------:R-:W-:Y:S01]  /*04e0*/  PLOP3.LUT P2, PT, PT, PT, UP1, 0x80, 0x0 ;  /* 0x000000000000781c */ /* 0x000fe20003f4f018 */
[----:B------:R-:W-:Y:S02]  /*04f0*/  ULDC.64 UR12, c[0x0][0x370] ;  /* 0x0000dc00000c7ab9 */ /* 0x000fe40000000a00 */
        /* <DEDUP_REMOVED lines=34> */
.L_x_1338:
        /* <DEDUP_REMOVED lines=10> */
.L_x_1339:
        /* <DEDUP_REMOVED lines=12> */
.L_x_1340:
[----:B------:R-:W-:Y:S01]  /*0880*/  ULDC UR4, c[0x0][0x2c4] ;  /* 0x0000b10000047ab9 */ /* 0x000fe20000000800 */
[----:B------:R-:W-:Y:S01]  /*0890*/  PLOP3.LUT P2, PT, PT, PT, PT, 0x80, 0x0 ;  /* 0x000000000000781c */ /* 0x000fe20003f4f070 */
[----:B------:R-:W-:Y:S01]  /*08a0*/  UISETP.NE.AND UP1, UPT, UR4, 0x1, UPT ;  /* 0x000000010400788c */ /* 0x000fe2000bf25270 */
[----:B------:R-:W-:Y:S01]  /*08b0*/  CS2R R98, SRZ ;  /* 0x0000000000627805 */ /* 0x000fe2000001ff00 */
[----:B--2---:R-:W-:Y:S01]  /*08c0*/  UIADD3 UR9, -UR7, UR9, URZ ;  /* 0x0000000907097290 */ /* 0x004fe2000fffe13f */
[----:B------:R-:W-:Y:S01]  /*08d0*/  IMAD.MOV.U32 R5, RZ, RZ, RZ ;  /* 0x000000ffff057224 */ /* 0x000fe200078e00ff */
[----:B------:R-:W-:Y:S01]  /*08e0*/  ULDC.64 UR4, c[0x0][0x2c8] ;  /* 0x0000b20000047ab9 */ /* 0x000fe20000000a00 */
[----:B------:R-:W-:Y:S01]  /*08f0*/  IMAD.MOV.U32 R96, RZ, RZ, RZ ;  /* 0x000000ffff607224 */ /* 0x000fe200078e00ff */
[----:B---3--:R-:W-:Y:S01]  /*0900*/  UIADD3 UR13, UR9, 0x40, -UR12 ;  /* 0x00000040090d7890 */ /* 0x008fe2000fffe80c */
[----:B------:R-:W-:Y:S01]  /*0910*/  CS2R R94, SRZ ;  /* 0x00000000005e7805 */ /* 0x000fe2000001ff00 */
[----:B------:R-:W-:Y:S01]  /*0920*/  CS2R R92, SRZ ;  /* 0x00000000005c7805 */ /* 0x000fe2000001ff00 */
[----:B------:R-:W-:Y:S01]  /*0930*/  CS2R R90, SRZ ;  /* 0x00000000005a7805 */ /* 0x000fe2000001ff00 */
[----:B------:R-:W-:Y:S01]  /*0940*/  CS2R R88, SRZ ;  /* 0x0000000000587805 */ /* 0x000fe2000001ff00 */
[----:B------:R-:W-:Y:S01]  /*0950*/  @UP1 UIADD3 UR18, UR15, 0x7f, URZ ;  /* 0x0000007f0f121890 */ /* 0x000fe2000fffe03f */
[----:B------:R-:W-:Y:S01]  /*0960*/  CS2R R86, SRZ ;  /* 0x0000000000567805 */ /* 0x000fe2000001ff00 */
[----:B------:R-:W-:Y:S01]  /*0970*/  CS2R R84, SRZ ;  /* 0x0000000000547805 */ /* 0x000fe2000001ff00 */
        /* <DEDUP_REMOVED lines=70> */
[CC--:B------:R-:W-:Y:S01]  /*0de0*/  LEA.HI R8, R7.reuse, R2.reuse, RZ, 0x3 ;  /* 0x0000000207087211 */ /* 0x0c0fe200078f18ff */
[----:B------:R-:W-:Y:S01]  /*0df0*/  UIMAD UR17, UR17, UR4, URZ ;  /* 0x00000004111172a4 */ /* 0x000fe2000f8e023f */
[----:B------:R-:W-:Y:S01]  /*0e00*/  PLOP3.LUT P1, PT, PT, PT, UP1, 0x80, 0x0 ;  /* 0x000000000000781c */ /* 0x000fe20003f2f018 */
[----:B------:R-:W-:Y:S01]  /*0e10*/  UIMAD.WIDE.U32 UR18, UR16, UR4, URZ ;  /* 0x00000004101272a5 */ /* 0x000fe2000f8e003f */
[----:B------:R-:W-:Y:S01]  /*0e20*/  LOP3.LUT R3, R8, 0xfffffff8, RZ, 0xc0, !PT ;  /* 0xfffffff808037812 */ /* 0x000fe200078ec0ff */
[----:B------:R-:W-:Y:S01]  /*0e30*/  UIMAD UR17, UR16, UR5, UR17 ;  /* 0x00000005101172a4 */ /* 0x000fe2000f8e0211 */
[----:B------:R-:W-:Y:S01]  /*0e40*/  SHF.R.S32.HI R11, RZ, 0x3, R8 ;  /* 0x00000003ff0b7819 */ /* 0x000fe20000011408 */
[----:B------:R-:W-:Y:S01]  /*0e50*/  IMAD.MOV.U32 R188, RZ, RZ, 0x10 ;  /* 0x00000010ffbc7424 */ /* 0x000fe200078e00ff */
[----:B------:R-:W-:Y:S01]  /*0e60*/  ULDC.64 UR4, c[0x0][0x1b8] ;  /* 0x00006e0000047ab9 */ /* 0x000fe20000000a00 */
[----:B------:R-:W-:Y:S01]  /*0e70*/  IMAD.IADD R144, R2, 0x1, -R3 ;  /* 0x0000000102907824 */ /* 0x000fe200078e0a03 */
[----:B------:R-:W-:Y:S01]  /*0e80*/  UIADD3 UR19, UR19, UR17, URZ ;  /* 0x0000001113137290 */ /* 0x000fe2000fffe03f */
[----:B------:R-:W-:Y:S01]  /*0e90*/  PLOP3.LUT P0, PT, PT, PT, UP1, 0x80, 0x0 ;  /* 0x000000000000781c */ /* 0x000fe20003f0f018 */
[----:B------:R-:W-:Y:S01]  /*0ea0*/  USHF.R.S32.HI UR17, URZ, 0x1f, UR8 ;  /* 0x0000001f3f117899 */ /* 0x000fe20008011408 */
[C---:B------:R-:W-:Y:S01]  /*0eb0*/  IMAD R201, R144.reuse, 0x20, R11 ;  /* 0x0000002090c97824 */ /* 0x040fe200078e020b */
[----:B------:R-:W-:Y:S01]  /*0ec0*/  UIMAD UR16, UR14, UR4, URZ ;  /* 0x000000040e1072a4 */ /* 0x000fe2000f8e023f */
[----:B------:R-:W-:Y:S01]  /*0ed0*/  LEA.HI R16, R7, R2, RZ, 0x4 ;  /* 0x0000000207107211 */ /* 0x000fe200078f20ff */
[----:B------:R-:W-:Y:S01]  /*0ee0*/  USEL UR17, UR17, URZ, !UP2 ;  /* 0x0000003f11117287 */ /* 0x000fe2000d000000 */
[C---:B------:R-:W-:Y:S01]  /*0ef0*/  IMAD.SHL.U32 R189, R144.reuse, 0x40, RZ ;  /* 0x0000004090bd7824 */ /* 0x040fe200078e00ff */
[----:B------:R-:W-:Y:S01]  /*0f00*/  UIMAD UR16, UR6, UR5, UR16 ;  /* 0x00000005061072a4 */ /* 0x000fe2000f8e0210 */
[----:B------:R-:W-:Y:S01]  /*0f10*/  SHF.R.S32.HI R9, RZ, 0x4, R16 ;  /* 0x00000004ff097819 */ /* 0x000fe20000011410 */
[----:B------:R-:W-:Y:S01]  /*0f20*/  UIMAD.WIDE.U32 UR20, UR6, UR4, UR18 ;  /* 0x00000004061472a5 */ /* 0x000fe2000f8e0012 */
[----:B------:R-:W-:Y:S01]  /*0f30*/  IMAD.SHL.U32 R206, R144, 0x8, RZ ;  /* 0x0000000890ce7824 */ /* 0x000fe200078e00ff */
[----:B------:R-:W-:Y:S01]  /*0f40*/  USEL UR18, UR8, URZ, !UP2 ;  /* 0x0000003f08127287 */ /* 0x000fe2000d000000 */
[----:B------:R-:W-:Y:S01]  /*0f50*/  LOP3.LUT R189, R189, 0x1c0, RZ, 0xc0, !PT ;  /* 0x000001c0bdbd7812 */ /* 0x000fe200078ec0ff */
[----:B------:R-:W-:Y:S01]  /*0f60*/  ULDC.64 UR4, c[0x0][0x1c0] ;  /* 0x0000700000047ab9 */ /* 0x000fe20000000a00 */
[----:B-1----:R-:W-:Y:S01]  /*0f70*/  IADD3 R4, R201, UR15, RZ ;  /* 0x0000000fc9047c10 */ /* 0x002fe2000fffe0ff */
[----:B------:R-:W-:Y:S01]  /*0f80*/  UIMAD UR17, UR17, UR4, URZ ;  /* 0x00000004111172a4 */ /* 0x000fe2000f8e023f */
[----:B------:R-:W-:Y:S01]  /*0f90*/  LOP3.LUT R8, R189, 0x8, R8, 0xf8, !PT ;  /* 0x00000008bd087812 */ /* 0x000fe200078ef808 */
[----:B------:R-:W-:Y:S01]  /*0fa0*/  UIADD3 UR21, UR21, UR16, URZ ;  /* 0x0000001015157290 */ /* 0x000fe2000fffe03f */
[----:B------:R-:W-:Y:S01]  /*0fb0*/  SHF.R.U32.HI R189, RZ, 0x3, R189 ;  /* 0x00000003ffbd7819 */ /* 0x000fe200000116bd */
[----:B------:R-:W-:Y:S01]  /*0fc0*/  @P1 IMAD.HI.U32 R3, R4, c[0x0][0x2c8], RZ ;  /* 0x0000b20004031a27 */ /* 0x000fe200078e00ff */
[----:B------:R-:W-:Y:S01]  /*0fd0*/  UIMAD UR5, UR18, UR5, UR17 ;  /* 0x00000005120572a4 */ /* 0x000fe2000f8e0211 */
[----:B------:R-:W-:Y:S01]  /*0fe0*/  IADD3 R14, R206, 0x40, RZ ;  /* 0x00000040ce0e7810 */ /* 0x000fe20007ffe0ff */
[----:B------:R-:W-:Y:S01]  /*0ff0*/  UIMAD.WIDE.U32 UR18, UR18, UR4, UR20 ;  /* 0x00000004121272a5 */ /* 0x000fe2000f8e0014 */
[----:B------:R-:W-:Y:S01]  /*1000*/  IMAD.MOV.U32 R5, RZ, RZ, R4 ;  /* 0x000000ffff057224 */ /* 0x000fe200078e0004 */
[----:B------:R-:W-:Y:S01]  /*1010*/  @P0 SHF.R.U32.HI R5, RZ, c[0x0][0x2cc], R3 ;  /* 0x0000b300ff050a19 */ /* 0x000fe20000011603 */
[----:B------:R-:W-:Y:S01]  /*1020*/  ULDC UR4, c[0x0][0x2c4] ;  /* 0x0000b10000047ab9 */ /* 0x000fe20000000800 */
[C---:B------:R-:W-:Y:S01]  /*1030*/  LOP3.LUT R3, R16.reuse, 0xfffffff0, RZ, 0xc0, !PT ;  /* 0xfffffff010037812 */ /* 0x040fe200078ec0ff */
[----:B------:R-:W-:Y:S01]  /*1040*/  UIADD3 UR5, UR19, UR5, URZ ;  /* 0x0000000513057290 */ /* 0x000fe2000fffe03f */
[----:B------:R-:W-:Y:S01]  /*1050*/  SHF.R.S32.HI R10, RZ, 0x1f, R5 ;  /* 0x0000001fff0a7819 */ /* 0x000fe20000011405 */
[----:B------:R-:W-:Y:S01]  /*1060*/  IMAD.U32 R19, RZ, RZ, UR19 ;  /* 0x00000013ff137e24 */ /* 0x000fe2000f8e00ff */
[----:B------:R-:W-:Y:S01]  /*1070*/  LEA.HI R16, R16, R9, RZ, 0x1 ;  /* 0x0000000910107211 */ /* 0x000fe200078f08ff */
[----:B------:R-:W-:Y:S01]  /*1080*/  IMAD.IADD R6, R2, 0x1, -R3 ;  /* 0x0000000102067824 */ /* 0x000fe200078e0a03 */
[----:B------:R-:W-:Y:S01]  /*1090*/  LOP3.LUT P0, RZ, R144, 0x2, RZ, 0xc0, !PT ;  /* 0x0000000290ff7812 */ /* 0x000fe2000780c0ff */
[----:B------:R-:W-:Y:S01]  /*10a0*/  IMAD.U32 R18, RZ, RZ, UR18 ;  /* 0x00000012ff127e24 */ /* 0x000fe2000f8e00ff */
[----:B------:R-:W-:Y:S01]  /*10b0*/  LOP3.LUT R16, R16, 0xfffffffe, RZ, 0xc0, !PT ;  /* 0xfffffffe10107812 */ /* 0x000fe200078ec0ff */
[----:B------:R-:W-:Y:S01]  /*10c0*/  IMAD.U32 R19, RZ, RZ, UR5 ;  /* 0x00000005ff137e24 */ /* 0x000fe2000f8e00ff */
[----:B------:R-:W-:Y:S01]  /*10d0*/  SHF.R.S32.HI R3, RZ, 0x1f, R6 ;  /* 0x0000001fff037819 */ /* 0x000fe20000011406 */
[----:B------:R-:W-:Y:S01]  /*10e0*/  IMAD R10, R10, c[0x0][0x1b0], RZ ;  /* 0x00006c000a0a7a24 */ /* 0x000fe200078e02ff */
[----:B------:R-:W-:Y:S01]  /*10f0*/  UIMAD UR4, UR12, UR4, URZ ;  /* 0x000000040c0472a4 */ /* 0x000fe2000f8e023f */
[----:B------:R-:W-:Y:S01]  /*1100*/  IMAD.WIDE.U32 R18, R5, c[0x0][0x1b0], R18 ;  /* 0x00006c0005127a25 */ /* 0x000fe200078e0012 */
[----:B------:R-:W-:Y:S01]  /*1110*/  LEA.HI R12, R3, R6, RZ, 0x3 ;  /* 0x00000006030c7211 */ /* 0x000fe200078f18ff */
[----:B------:R-:W-:Y:S01]  /*1120*/  BSSY B0, `(.L_x_1342) ;  /* 0x0000046000007945 */ /* 0x000fe20003800000 */
[----:B------:R-:W-:Y:S01]  /*1130*/  LOP3.LUT R189, R8, R189, RZ, 0x3c, !PT ;  /* 0x000000bd08bd7212 */ /* 0x000fe200078e3cff */
[----:B------:R-:W-:Y:S01]  /*1140*/  IMAD R13, R5, c[0x0][0x1b4], R10 ;  /* 0x00006d00050d7a24 */ /* 0x000fe200078e020a */
[----:B------:R-:W-:Y:S01]  /*1150*/  LOP3.LUT R3, R12, 0xfffffff8, RZ, 0xc0, !PT ;  /* 0xfffffff80c037812 */ /* 0x000fe200078ec0ff */
[----:B------:R-:W-:Y:S01]  /*1160*/  IMAD.MOV R5, RZ, RZ, -R5 ;  /* 0x000000ffff057224 */ /* 0x000fe200078e0a05 */
[----:B------:R-:W-:Y:S01]  /*1170*/  IADD3 R8, R11, UR15, RZ ;  /* 0x0000000f0b087c10 */ /* 0x000fe2000fffe0ff */
[----:B------:R-:W-:Y:S01]  /*1180*/  IMAD.IADD R16, R9, 0x1, -R16 ;  /* 0x0000000109107824 */ /* 0x000fe200078e0a10 */
[----:B------:R-:W-:Y:S01]  /*1190*/  LOP3.LUT P1, RZ, R144, 0x4, RZ, 0xc0, !PT ;  /* 0x0000000490ff7812 */ /* 0x000fe2000782c0ff */
[----:B------:R-:W-:Y:S01]  /*11a0*/  IMAD R4, R5, c[0x0][0x2c4], R4 ;  /* 0x0000b10005047a24 */ /* 0x000fe200078e0204 */
[----:B------:R-:W-:Y:S01]  /*11b0*/  ISETP.GE.AND P3, PT, R14, c[0x0][0x198], PT ;  /* 0x000066000e007a0c */ /* 0x000fe20003f66270 */
[----:B------:R-:W-:-:S02]  /*11c0*/  IMAD.SHL.U32 R5, R11, 0x40, RZ ;  /* 0x000000400b057824 */ /* 0x000fc400078e00ff */
[----:B------:R-:W-:Y:S01]  /*11d0*/  IMAD.IADD R3, R6, 0x1, -R3 ;  /* 0x0000000106037824 */ /* 0x000fe200078e0a03 */
[----:B------:R-:W-:Y:S01]  /*11e0*/  SHF.R.S32.HI R9, RZ, 0x1f, R4 ;  /* 0x0000001fff097819 */ /* 0x000fe20000011404 */
[----:B------:R-:W-:Y:S01]  /*11f0*/  IMAD.IADD R19, R19, 0x1, R13 ;  /* 0x0000000113137824 */ /* 0x000fe200078e020d */
[----:B------:R-:W-:Y:S01]  /*1200*/  LOP3.LUT R5, R5, 0x1c0, RZ, 0xc0, !PT ;  /* 0x000001c005057812 */ /* 0x000fe200078ec0ff */
[----:B------:R-:W-:Y:S01]  /*1210*/  IMAD.SHL.U32 R13, R3, 0x40, RZ ;  /* 0x00000040030d7824 */ /* 0x000fe200078e00ff */
[----:B------:R-:W-:Y:S01]  /*1220*/  P2R R6, PR, RZ, 0x1 ;  /* 0x00000001ff067803 */ /* 0x000fe20000000000 */
[----:B------:R-:W-:Y:S01]  /*1230*/  IMAD R9, R9, c[0x0][0x1a8], RZ ;  /* 0x00006a0009097a24 */ /* 0x000fe200078e02ff */
[----:B------:R-:W-:Y:S01]  /*1240*/  SHF.R.U32.HI R15, RZ, 0x3, R5 ;  /* 0x00000003ff0f7819 */ /* 0x000fe20000011605 */
[----:B------:R-:W-:Y:S01]  /*1250*/  IMAD.SHL.U32 R6, R16, 0x8, RZ ;  /* 0x0000000810067824 */ /* 0x000fe200078e00ff */
[----:B------:R-:W-:Y:S01]  /*1260*/  LOP3.LUT R200, R5, 0x38, R206, 0xf8, !PT ;  /* 0x0000003805c87812 */ /* 0x000fe200078ef8ce */
[C---:B------:R-:W-:Y:S01]  /*1270*/  IMAD R9, R4.reuse, c[0x0][0x1ac], R9 ;  /* 0x00006b0004097a24 */ /* 0x040fe200078e0209 */
[----:B------:R-:W-:Y:S01]  /*1280*/  LOP3.LUT R13, R13, 0x1c0, RZ, 0xc0, !PT ;  /* 0x000001c00d0d7812 */ /* 0x000fe200078ec0ff */
[----:B------:R-:W-:Y:S01]  /*1290*/  IMAD.WIDE.U32 R4, R4, c[0x0][0x1a8], R18 ;  /* 0x00006a0004047a25 */ /* 0x000fe200078e0012 */
[----:B------:R-:W-:-:S02]  /*12a0*/  LOP3.LUT P5, RZ, R3, 0x4, RZ, 0xc0, !PT ;  /* 0x0000000403ff7812 */ /* 0x000fc400078ac0ff */
[----:B------:R-:W-:Y:S01]  /*12b0*/  LOP3.LUT R6, R13, 0x8, R6, 0xf8, !PT ;  /* 0x000000080d067812 */ /* 0x000fe200078ef806 */
[----:B------:R-:W-:Y:S01]  /*12c0*/  IMAD.IADD R9, R5, 0x1, R9 ;  /* 0x0000000105097824 */ /* 0x000fe200078e0209 */
[----:B------:R-:W-:Y:S01]  /*12d0*/  LEA R10, P0, R4, c[0x0][0x160], 0x1 ;  /* 0x00005800040a7a11 */ /* 0x000fe200078008ff */
[----:B------:R-:W-:Y:S01]  /*12e0*/  IMAD.SHL.U32 R12, R12, 0x40, RZ ;  /* 0x000000400c0c7824 */ /* 0x000fe200078e00ff */
[----:B------:R-:W-:Y:S01]  /*12f0*/  SHF.R.U32.HI R13, RZ, 0x3, R13 ;  /* 0x00000003ff0d7819 */ /* 0x000fe2000001160d */
[----:B------:R-:W-:Y:S01]  /*1300*/  IMAD R189, R16, 0x200, R189 ;  /* 0x0000020010bd7824 */ /* 0x000fe200078e02bd */
[----:B------:R-:W-:Y:S01]  /*1310*/  LOP3.LUT P4, RZ, R3, 0x2, RZ, 0xc0, !PT ;  /* 0x0000000203ff7812 */ /* 0x000fe2000788c0ff */
[----:B------:R1:W3:Y:S01]  /*1320*/  SHFL.IDX PT, R18, R10, RZ, 0x181f ;  /* 0x00181fff0a127589 */ /* 0x0002e200000e0000 */
[----:B------:R-:W-:Y:S01]  /*1330*/  LEA.HI.X R9, R4, c[0x0][0x164], R9, 0x1, P0 ;  /* 0x0000590004097a11 */ /* 0x000fe200000f0c09 */
[----:B------:R-:W-:Y:S01]  /*1340*/  IMAD.MOV.U32 R4, RZ, RZ, 0x20 ;  /* 0x00000020ff047424 */ /* 0x000fe200078e00ff */
[----:B------:R-:W-:-:S02]  /*1350*/  LOP3.LUT R3, R6, R13, RZ, 0x3c, !PT ;  /* 0x0000000d06037212 */ /* 0x000fc400078e3cff */
[----:B------:R-:W-:Y:S01]  /*1360*/  ISETP.GE.AND P0, PT, R8, UR4, PT ;  /* 0x0000000408007c0c */ /* 0x000fe2000bf06270 */
[----:B------:R1:W4:Y:S01]  /*1370*/  SHFL.IDX PT, R19, R9, RZ, 0x181f ;  /* 0x00181fff09137589 */ /* 0x00032200000e0000 */
[CC--:B------:R-:W-:Y:S02]  /*1380*/  LEA.HI R6, R7.reuse, R2.reuse, RZ, 0x5 ;  /* 0x0000000207067211 */ /* 0x0c0fe400078f28ff */
[----:B------:R-:W-:Y:S02]  /*1390*/  LOP3.LUT R200, R200, R15, RZ, 0x3c, !PT ;  /* 0x0000000fc8c87212 */ /* 0x000fe400078e3cff */
[----:B------:R-:W-:Y:S02]  /*13a0*/  LEA.HI R15, R7, R2, RZ, 0x6 ;  /* 0x00000002070f7211 */ /* 0x000fe400078f30ff */
[----:B------:R-:W-:Y:S02]  /*13b0*/  SHF.R.S32.HI R5, RZ, 0x5, R6 ;  /* 0x00000005ff057819 */ /* 0x000fe40000011406 */
[----:B------:R-:W-:Y:S01]  /*13c0*/  LOP3.LUT R12, R12, 0xfffffe00, RZ, 0xc0, !PT ;  /* 0xfffffe000c0c7812 */ /* 0x000fe200078ec0ff */
[----:B------:R-:W-:Y:S01]  /*13d0*/  IMAD.SHL.U32 R15, R15, 0x8, RZ ;  /* 0x000000080f0f7824 */ /* 0x000fe200078e00ff */
[----:B------:R-:W-:-:S02]  /*13e0*/  IADD3 R13, R206, 0x80, RZ ;  /* 0x00000080ce0d7810 */ /* 0x000fc40007ffe0ff */
[----:B------:R-:W-:Y:S02]  /*13f0*/  SEL R188, R188, 0xfffffff0, !P4 ;  /* 0xfffffff0bcbc7807 */ /* 0x000fe40006000000 */
[----:B------:R-:W-:Y:S02]  /*1400*/  ISETP.GE.AND P4, PT, R13, c[0x0][0x198], PT ;  /* 0x000066000d007a0c */ /* 0x000fe40003f86270 */
[----:B------:R-:W-:Y:S02]  /*1410*/  LOP3.LUT R200, R200, 0xfffffe00, R15, 0xf8, !PT ;  /* 0xfffffe00c8c87812 */ /* 0x000fe400078ef80f */
[----:B------:R-:W-:Y:S01]  /*1420*/  SEL R4, R4, 0xffffffe0, !P5 ;  /* 0xffffffe004047807 */ /* 0x000fe20006800000 */
[----:B--2---:R2:W5:Y:S02]  /*1430*/  @P2 R2UR UR17, R0 ;  /* 0x00000000001123c2 */ /* 0x00456400000e0000 */
[----:B-----5:R-:W-:Y:S01]  /*1440*/  @!UP0 UMOV UR17, UR8 ;  /* 0x0000000800118c82 */ /* 0x020fe20008000000 */
[----:B------:R-:W-:Y:S01]  /*1450*/  ISETP.GE.AND P2, PT, R206, c[0x0][0x198], PT ;  /* 0x00006600ce007a0c */ /* 0x000fe20003f46270 */
[----:B--2---:R-:W-:-:S04]  /*1460*/  IMAD R0, R5, 0x400, R12 ;  /* 0x0000040005007824 */ /* 0x004fc800078e020c */
[----:B------:R-:W-:Y:S01]  /*1470*/  IMAD.IADD R0, R0, 0x1, R3 ;  /* 0x0000000100007824 */ /* 0x000fe200078e0203 */
[----:B------:R-:W-:Y:S01]  /*1480*/  LOP3.LUT R3, R3, R12, RZ, 0xfc, !PT ;  /* 0x0000000c03037212 */ /* 0x000fe200078efcff */
        /* <DEDUP_REMOVED lines=15> */
.L_x_1343:
[----:B-1-34-:R-:W-:Y:S05]  /*1580*/  BSYNC B0 ;  /* 0x0000000000007941 */ /* 0x01afea0003800000 */
.L_x_1342:
        /* <DEDUP_REMOVED lines=20> */
.L_x_1345:
[----:B------:R-:W-:Y:S05]  /*16d0*/  BSYNC B0 ;  /* 0x0000000000007941 */ /* 0x000fea0003800000 */
.L_x_1344:
        /* <DEDUP_REMOVED lines=20> */
.L_x_1347:
[----:B------:R-:W-:Y:S05]  /*1820*/  BSYNC B0 ;  /* 0x0000000000007941 */ /* 0x000fea0003800000 */
.L_x_1346:
[----:B---3--:R-:W-:Y:S01]  /*1830*/  SHFL.IDX PT, R18, R10, 0x3, 0x181f ;  /* 0x00781f000a127f89 */ /* 0x008fe200000e0000 */
[----:B------:R-:W-:Y:S01]  /*1840*/  IADD3 R8, R8, 0x60, RZ ;  /* 0x0000006008087810 */ /* 0x000fe20007ffe0ff */
[----:B------:R-:W-:Y:S01]  /*1850*/  IMAD.MOV.U32 R196, RZ, RZ, c[0x0][0x2b8] ;  /* 0x0000ae00ffc47624 */ /* 0x000fe200078e00ff */
[----:B------:R-:W-:Y:S01]  /*1860*/  SHF.R.S32.HI R205, RZ, 0x1f, R14 ;  /* 0x0000001fffcd7819 */ /* 0x000fe2000001140e */
[----:B----4-:R-:W3:Y:S01]  /*1870*/  SHFL.IDX PT, R19, R9, 0x3, 0x181f ;  /* 0x00781f0009137f89 */ /* 0x010ee200000e0000 */
[----:B------:R-:W-:Y:S01]  /*1880*/  ISETP.GE.AND P0, PT, R8, UR4, PT ;  /* 0x0000000408007c0c */ /* 0x000fe2000bf06270 */
[----:B------:R-:W-:Y:S01]  /*1890*/  IMAD.U32 R8, RZ, RZ, UR13 ;  /* 0x0000000dff087e24 */ /* 0x000fe2000f8e00ff */
[----:B------:R-:W-:Y:S01]  /*18a0*/  SHF.R.S32.HI R204, RZ, 0x1f, R13 ;  /* 0x0000001fffcc7819 */ /* 0x000fe2000001140d */
[----:B------:R-:W-:Y:S01]  /*18b0*/  IMAD.SHL.U32 R146, R200, 0x2, RZ ;  /* 0x00000002c8927824 */ /* 0x000fe200078e00ff */
[----:B------:R-:W-:Y:S01]  /*18c0*/  LEA.HI R205, R205, R14, RZ, 0x3 ;  /* 0x0000000ecdcd7211 */ /* 0x000fe200078f18ff */
[----:B------:R-:W-:Y:S01]  /*18d0*/  IMAD R199, R8, 0x40, R201 ;  /* 0x0000004008c77824 */ /* 0x000fe200078e02c9 */
[----:B------:R-:W-:Y:S01]  /*18e0*/  LEA.HI R204, R204, R13, RZ, 0x3 ;  /* 0x0000000dcccc7211 */ /* 0x000fe200078f18ff */
[----:B------:R-:W-:Y:S01]  /*18f0*/  USHF.R.S32.HI UR16, URZ, 0x1f, UR17 ;  /* 0x0000001f3f107899 */ /* 0x000fe20008011411 */
[----:B------:R-:W-:Y:S01]  /*1900*/  LOP3.LUT R205, R205, 0xfffffff8, RZ, 0xc0, !PT ;  /* 0xfffffff8cdcd7812 */ /* 0x000fe200078ec0ff */
[----:B------:R-:W-:Y:S01]  /*1910*/  ULDC.64 UR4, c[0x0][0x2b0] ;  /* 0x0000ac0000047ab9 */ /* 0x000fe20000000a00 */
[----:B------:R-:W-:Y:S01]  /*1920*/  ISETP.NE.AND P5, PT, R196, 0x1, PT ;  /* 0x00000001c400780c */ /* 0x000fe20003fa5270 */
[----:B------:R-:W-:Y:S01]  /*1930*/  UIMAD UR16, UR16, UR4, URZ ;  /* 0x00000004101072a4 */ /* 0x000fe2000f8e023f */
[----:B------:R-:W-:Y:S01]  /*1940*/  LOP3.LUT R204, R204, 0xfffffff8, RZ, 0xc0, !PT ;  /* 0xfffffff8cccc7812 */ /* 0x000fe200078ec0ff */
[----:B------:R-:W-:Y:S01]  /*1950*/  UIMAD.WIDE.U32 UR18, UR17, UR4, URZ ;  /* 0x00000004111272a5 */ /* 0x000fe2000f8e003f */
[----:B------:R-:W-:Y:S01]  /*1960*/  IADD3 R199, R199, -0x40, RZ ;  /* 0xffffffc0c7c77810 */ /* 0x000fe20007ffe0ff */
[----:B------:R-:W-:Y:S01]  /*1970*/  UIMAD UR16, UR17, UR5, UR16 ;  /* 0x00000005111072a4 */ /* 0x000fe2000f8e0210 */
[----:B------:R-:W-:Y:S01]  /*1980*/  P2R R8, PR, RZ, 0x20 ;  /* 0x00000020ff087803 */ /* 0x000fe20000000000 */
[----:B------:R-:W-:Y:S01]  /*1990*/  IMAD.MOV.U32 R198, RZ, RZ, RZ ;  /* 0x000000ffffc67224 */ /* 0x000fe200078e00ff */
[----:B------:R-:W-:Y:S01]  /*19a0*/  ULDC.64 UR4, c[0x0][0x1e8] ;  /* 0x00007a0000047ab9 */ /* 0x000fe20000000a00 */
[----:B------:R-:W-:Y:S01]  /*19b0*/  P2R R15, PR, RZ, 0x2 ;  /* 0x00000002ff0f7803 */ /* 0x000fe20000000000 */
[----:B------:R-:W-:Y:S01]  /*19c0*/  UIADD3 UR16, UR19, UR16, URZ ;  /* 0x0000001013107290 */ /* 0x000fe2000fffe03f */
[----:B---3--:R-:W-:-:S04]  /*19d0*/  @!P0 IMAD.WIDE R16, R206, 0x2, R18 ;  /* 0x00000002ce108825 */ /* 0x008fc800078e0212 */
[--C-:B------:R-:W-:Y:S01]  /*19e0*/  @!P0 IMAD.WIDE R20, R205, 0x2, R18.reuse ;  /* 0x00000002cd148825 */ /* 0x100fe200078e0212 */
[----:B------:R-:W-:Y:S01]  /*19f0*/  @!PT LDS RZ, [RZ] ;  /* 0x00000000fffff984 */ /* 0x000fe20000000800 */
[----:B------:R3:W-:Y:S01]  /*1a00*/  @!P0 LDGSTS.E.BYPASS.LTC128B.128 [R146+0x1b100], [R16.64], !P2 ;  /* 0x1b10000010928fae */ /* 0x0007e2000d101d4a */
[C---:B------:R-:W-:Y:S02]  /*1a10*/  ISETP.GE.AND P2, PT, R199.reuse, UR9, PT ;  /* 0x00000009c7007c0c */ /* 0x040fe4000bf46270 */
[----:B------:R-:W-:Y:S01]  /*1a20*/  @!P0 IMAD.WIDE R18, R204, 0x2, R18 ;  /* 0x00000002cc128825 */ /* 0x000fe200078e0212 */
[----:B------:R-:W-:Y:S01]  /*1a30*/  IADD3 R199, R199, UR7, RZ ;  /* 0x00000007c7c77c10 */ /* 0x000fe2000fffe0ff */
[----:B------:R4:W-:Y:S01]  /*1a40*/  @!P0 LDGSTS.E.BYPASS.LTC128B.128 [R146+0x1f100], [R20.64], !P3 ;  /* 0x1f10000014928fae */ /* 0x0009e2000d901d4a */
[----:B------:R-:W-:-:S03]  /*1a50*/  ISETP.GT.OR P2, PT, R201, 0x3f, P2 ;  /* 0x0000003fc900780c */ /* 0x000fc60001744670 */
[----:B------:R5:W-:Y:S01]  /*1a60*/  @!P0 LDGSTS.E.BYPASS.LTC128B.128 [R146+0x23100], [R18.64], !P4 ;  /* 0x2310000012928fae */ /* 0x000be2000e101d4a */
[----:B-12---:R-:W-:-:S03]  /*1a70*/  @P5 IMAD.HI.U32 R9, R199, c[0x0][0x2bc], RZ ;  /* 0x0000af00c7095a27 */ /* 0x006fc600078e00ff */
[----:B------:R-:W0:Y:S01]  /*1a80*/  LDGDEPBAR ;  /* 0x00000000000079af */ /* 0x000e220000000000 */
[----:B------:R-:W-:Y:S01]  /*1a90*/  IMAD.MOV.U32 R8, RZ, RZ, R199 ;  /* 0x000000ffff087224 */ /* 0x000fe200078e00c7 */
[----:B------:R-:W-:-:S04]  /*1aa0*/  @P5 SHF.R.U32.HI R8, RZ, c[0x0][0x2c0], R9 ;  /* 0x0000b000ff085a19 */ /* 0x000fc80000011609 */
[----:B------:R-:W-:-:S04]  /*1ab0*/  @!P2 IADD3 R10, P3, R8, UR18, RZ ;  /* 0x00000012080aac10 */ /* 0x000fc8000ff7e0ff */
[----:B------:R-:W-:Y:S02]  /*1ac0*/  @!P2 LEA.HI.X.SX32 R9, R8, UR16, 0x1, P3 ;  /* 0x000000100809ac11 */ /* 0x000fe400098f0eff */
[----:B---3--:R-:W-:-:S04]  /*1ad0*/  @!P2 LEA R16, P3, R10, c[0x0][0x2a0], 0x2 ;  /* 0x0000a8000a10aa11 */ /* 0x008fc800078610ff */
[----:B------:R-:W-:Y:S01]  /*1ae0*/  @!P2 LEA.HI.X R17, R10, c[0x0][0x2a4], R9, 0x2, P3 ;  /* 0x0000a9000a11aa11 */ /* 0x000fe200018f1409 */
[----:B------:R-:W-:Y:S06]  /*1af0*/  BAR.SYNC.DEFER_BLOCKING 0x0 ;  /* 0x0000000000007b1d */ /* 0x000fec0000010000 */
[----:B------:R-:W2:Y:S01]  /*1b00*/  @!P2 LDG.E R198, [R16.64] ;  /* 0x0000000a10c6a981 */ /* 0x000ea2000c1e1900 */
        /* <DEDUP_REMOVED lines=12> */
[----:B------:R-:W-:Y:S01]  /*1bd0*/  UIADD3 UR22, UR9, -UR22, URZ ;  /* 0x8000001609167290 */ /* 0x000fe2000fffe03f */
[----:B------:R-:W-:Y:S01]  /*1be0*/  IMAD.WIDE R24, R205, 0x2, RZ ;  /* 0x00000002cd187825 */ /* 0x000fe200078e02ff */
[----:B------:R-:W-:Y:S01]  /*1bf0*/  ULDC.64 UR4, c[0x0][0x210] ;  /* 0x0000840000047ab9 */ /* 0x000fe20000000a00 */
[----:B------:R-:W-:Y:S01]  /*1c00*/  ISETP.GE.AND P3, PT, R206, c[0x0][0x1d4], PT ;  /* 0x00007500ce007a0c */ /* 0x000fe20003f66270 */
[----:B------:R-:W-:Y:S01]  /*1c10*/  UIMAD UR14, UR14, UR4, URZ ;  /* 0x000000040e0e72a4 */ /* 0x000fe2000f8e023f */
[C---:B----4-:R-:W-:Y:S01]  /*1c20*/  IMAD R20, R10.reuse, c[0x0][0x1e0], RZ ;  /* 0x000078000a147a24 */ /* 0x050fe200078e02ff */
[----:B------:R-:W-:Y:S01]  /*1c30*/  UIMAD.WIDE.U32 UR24, UR6, UR4, URZ ;  /* 0x00000004061872a5 */ /* 0x000fe2000f8e003f */
[----:B------:R-:W-:Y:S01]  /*1c40*/  IMAD R10, R10, c[0x0][0x208], RZ ;  /* 0x000082000a0a7a24 */ /* 0x000fe200078e02ff */
[----:B------:R-:W-:Y:S01]  /*1c50*/  UIMAD UR14, UR6, UR5, UR14 ;  /* 0x00000005060e72a4 */ /* 0x000fe2000f8e020e */
[C---:B------:R-:W-:Y:S01]  /*1c60*/  IMAD R20, R199.reuse, c[0x0][0x1e4], R20 ;  /* 0x00007900c7147a24 */ /* 0x040fe200078e0214 */
[----:B------:R-:W-:Y:S01]  /*1c70*/  ISETP.GE.AND P2, PT, R14, c[0x0][0x1d4], PT ;  /* 0x000075000e007a0c */ /* 0x000fe20003f46270 */
[----:B------:R-:W-:Y:S01]  /*1c80*/  IMAD R10, R199, c[0x0][0x20c], R10 ;  /* 0x00008300c70a7a24 */ /* 0x000fe200078e020a */
[----:B------:R-:W-:Y:S01]  /*1c90*/  UIADD3 UR14, UR25, UR14, URZ ;  /* 0x0000000e190e7290 */ /* 0x000fe2000fffe03f */
[----:B------:R-:W-:Y:S01]  /*1ca0*/  IMAD.IADD R21, R9, 0x1, R20 ;  /* 0x0000000109157824 */ /* 0x000fe200078e0214 */
[----:B------:R-:W-:Y:S01]  /*1cb0*/  UISETP.GE.AND UP0, UPT, UR13, 0x2, UPT ;  /* 0x000000020d00788c */ /* 0x000fe2000bf06270 */
[----:B------:R-:W-:Y:S01]  /*1cc0*/  IMAD.MOV.U32 R20, RZ, RZ, R8 ;  /* 0x000000ffff147224 */ /* 0x000fe200078e0008 */
[----:B------:R-:W-:-:S02]  /*1cd0*/  SHF.R.S32.HI R147, RZ, 0x1f, R206 ;  /* 0x0000001fff937819 */ /* 0x000fc400000114ce */
[----:B------:R-:W-:Y:S02]  /*1ce0*/  SEL R207, RZ, 0x10, P6 ;  /* 0x00000010ffcf7807 */ /* 0x000fe40003000000 */
[----:B------:R-:W-:Y:S02]  /*1cf0*/  IADD3 R197, R146, 0x100, RZ ;  /* 0x0000010092c57810 */ /* 0x000fe40007ffe0ff */
[----:B------:R-:W-:Y:S02]  /*1d00*/  SHF.R.S32.HI R132, RZ, 0x1f, R205 ;  /* 0x0000001fff847819 */ /* 0x000fe400000114cd */
[----:B------:R-:W-:Y:S02]  /*1d10*/  SHF.R.S32.HI R145, RZ, 0x1f, R204 ;  /* 0x0000001fff917819 */ /* 0x000fe400000114cc */
[----:B--2---:R-:W-:Y:S01]  /*1d20*/  SHF.R.S32.HI R9, RZ, 0x1f, R198 ;  /* 0x0000001fff097819 */ /* 0x004fe200000114c6 */
[----:B------:R-:W-:-:S04]  /*1d30*/  IMAD.WIDE.U32 R16, R198, c[0x0][0x1f0], R20 ;  /* 0x00007c00c6107a25 */ /* 0x000fc800078e0014 */
[----:B-----5:R-:W-:Y:S01]  /*1d40*/  IMAD R19, R9, c[0x0][0x1f0], RZ ;  /* 0x00007c0009137a24 */ /* 0x020fe200078e02ff */
[----:B------:R-:W-:Y:S01]  /*1d50*/  IADD3 R16, P0, R16, UR20, RZ ;  /* 0x0000001410107c10 */ /* 0x000fe2000ff1e0ff */
[----:B------:R-:W-:-:S04]  /*1d60*/  IMAD.WIDE.U32 R20, R199, c[0x0][0x208], RZ ;  /* 0x00008200c7147a25 */ /* 0x000fc800078e00ff */
[----:B------:R-:W-:Y:S02]  /*1d70*/  IMAD R8, R198, c[0x0][0x1f4], R19 ;  /* 0x00007d00c6087a24 */ /* 0x000fe400078e0213 */
[----:B------:R-:W-:-:S03]  /*1d80*/  IMAD R9, R9, c[0x0][0x218], RZ ;  /* 0x0000860009097a24 */ /* 0x000fc600078e02ff */
[----:B------:R-:W-:Y:S01]  /*1d90*/  IADD3.X R19, R17, UR17, R8, P0, !PT ;  /* 0x0000001111137c10 */ /* 0x000fe200087fe408 */
[----:B------:R-:W-:Y:S01]  /*1da0*/  IMAD R9, R198, c[0x0][0x21c], R9 ;  /* 0x00008700c6097a24 */ /* 0x000fe200078e0209 */
[C---:B------:R-:W-:Y:S02]  /*1db0*/  LEA R17, P0, R16.reuse, c[0x0][0x1c8], 0x1 ;  /* 0x0000720010117a11 */ /* 0x040fe400078008ff */
[----:B------:R-:W-:Y:S01]  /*1dc0*/  IADD3 R8, -R11, UR22, RZ ;  /* 0x000000160b087c10 */ /* 0x000fe2000fffe1ff */
[----:B------:R-:W-:Y:S01]  /*1dd0*/  IMAD.IADD R11, R21, 0x1, R10 ;  /* 0x00000001150b7824 */ /* 0x000fe200078e020a */
[----:B------:R-:W-:Y:S01]  /*1de0*/  LEA.HI.X R16, R16, c[0x0][0x1cc], R19, 0x1, P0 ;  /* 0x0000730010107a11 */ /* 0x000fe200000f0c13 */
[----:B------:R-:W-:Y:S01]  /*1df0*/  SHFL.IDX PT, R18, R17, RZ, 0x181f ;  /* 0x00181fff11127589 */ /* 0x000fe200000e0000 */
[----:B------:R-:W-:Y:S01]  /*1e00*/  ISETP.GE.AND P0, PT, R8, 0x1, PT ;  /* 0x000000010800780c */ /* 0x000fe20003f06270 */
[----:B------:R-:W-:Y:S02]  /*1e10*/  IMAD.MOV.U32 R10, RZ, RZ, R20 ;  /* 0x000000ffff0a7224 */ /* 0x000fe400078e0014 */
[----:B------:R-:W1:Y:S02]  /*1e20*/  SHFL.IDX PT, R19, R16, RZ, 0x181f ;  /* 0x00181fff10137589 */ /* 0x000e6400000e0000 */
[----:B------:R-:W-:-:S02]  /*1e30*/  IMAD.WIDE.U32 R10, R198, c[0x0][0x218], R10 ;  /* 0x00008600c60a7a25 */ /* 0x000fc400078e000a */
[----:B------:R-:W-:Y:S04]  /*1e40*/  SHFL.IDX PT, R28, R17, 0x1, 0x181f ;  /* 0x00381f00111c7f89 */ /* 0x000fe800000e0000 */
[----:B------:R2:W3:Y:S02]  /*1e50*/  SHFL.IDX PT, R29, R16, 0x1, 0x181f ;  /* 0x00381f00101d7f89 */ /* 0x0004e400000e0000 */
[----:B-1----:R-:W-:-:S04]  /*1e60*/  @P0 IMAD.WIDE R22, R206, 0x2, R18 ;  /* 0x00000002ce160825 */ /* 0x002fc800078e0212 */
[--C-:B------:R-:W-:Y:S01]  /*1e70*/  @P0 IMAD.WIDE R20, R205, 0x2, R18.reuse ;  /* 0x00000002cd140825 */ /* 0x100fe200078e0212 */
[----:B------:R1:W-:Y:S03]  /*1e80*/  @P0 LDGSTS.E.BYPASS.LTC128B.128 [R146+0xc100], [R22.64], !P5 ;  /* 0x0c10000016920fae */ /* 0x0003e6000e901d4a */
[----:B------:R-:W-:Y:S01]  /*1e90*/  @P0 IMAD.WIDE R18, R204, 0x2, R18 ;  /* 0x00000002cc120825 */ /* 0x000fe200078e0212 */
[----:B------:R4:W-:Y:S03]  /*1ea0*/  @P0 LDGSTS.E.BYPASS.LTC128B.128 [R146+0xe100], [R20.64], !P4 ;  /* 0x0e10000014920fae */ /* 0x0009e6000e101d4a */
[----:B--2---:R-:W-:Y:S01]  /*1eb0*/  IMAD.WIDE R16, R206, 0x2, RZ ;  /* 0x00000002ce107825 */ /* 0x004fe200078e02ff */
[----:B------:R2:W-:Y:S01]  /*1ec0*/  @P0 LDGSTS.E.BYPASS.LTC128B.128 [R146+0x10100], [R18.64], !P6 ;  /* 0x1010000012920fae */ /* 0x0005e2000f101d4a */
[----:B------:R-:W-:-:S04]  /*1ed0*/  IADD3 R10, P0, R10, UR24, RZ ;  /* 0x000000180a0a7c10 */ /* 0x000fc8000ff1e0ff */
[----:B------:R-:W-:Y:S02]  /*1ee0*/  IADD3.X R9, R11, UR14, R9, P0, !PT ;  /* 0x0000000e0b097c10 */ /* 0x000fe400087fe409 */
[----:B-1----:R-:W-:-:S04]  /*1ef0*/  LEA R23, P0, R10, c[0x0][0x1f8], 0x1 ;  /* 0x00007e000a177a11 */ /* 0x002fc800078008ff */
[----:B------:R-:W-:Y:S01]  /*1f00*/  LEA.HI.X R22, R10, c[0x0][0x1fc], R9, 0x1, P0 ;  /* 0x00007f000a167a11 */ /* 0x000fe200000f0c09 */
[----:B------:R-:W4:Y:S01]  /*1f10*/  SHFL.IDX PT, R11, R23, RZ, 0x181f ;  /* 0x00181fff170b7589 */ /* 0x000f2200000e0000 */
[----:B------:R-:W-:-:S03]  /*1f20*/  ISETP.GT.AND P0, PT, R8, 0x20, PT ;  /* 0x000000200800780c */ /* 0x000fc60003f04270 */
[----:B------:R-:W1:Y:S04]  /*1f30*/  SHFL.IDX PT, R12, R22, RZ, 0x181f ;  /* 0x00181fff160c7589 */ /* 0x000e6800000e0000 */
[----:B------:R-:W5:Y:S04]  /*1f40*/  SHFL.IDX PT, R9, R23, 0x1, 0x181f ;  /* 0x00381f0017097f89 */ /* 0x000f6800000e0000 */
[----:B------:R5:W5:Y:S02]  /*1f50*/  SHFL.IDX PT, R10, R22, 0x1, 0x181f ;  /* 0x00381f00160a7f89 */ /* 0x000b6400000e0000 */
[----:B---3--:R-:W-:-:S04]  /*1f60*/  @P0 IMAD.WIDE R26, R206, 0x2, R28 ;  /* 0x00000002ce1a0825 */ /* 0x008fc800078e021c */
[--C-:B------:R-:W-:Y:S01]  /*1f70*/  @P0 IMAD.WIDE R30, R205, 0x2, R28.reuse ;  /* 0x00000002cd1e0825 */ /* 0x100fe200078e021c */
[----:B------:R3:W-:Y:S03]  /*1f80*/  @P0 LDGSTS.E.BYPASS.LTC128B.128 [R146+0xd100], [R26.64], !P5 ;  /* 0x0d1000001a920fae */ /* 0x0007e6000e901d4a */
[----:B------:R-:W-:Y:S01]  /*1f90*/  @P0 IMAD.WIDE R28, R204, 0x2, R28 ;  /* 0x00000002cc1c0825 */ /* 0x000fe200078e021c */
[----:B------:R3:W-:Y:S04]  /*1fa0*/  @P0 LDGSTS.E.BYPASS.LTC128B.128 [R146+0xf100], [R30.64], !P4 ;  /* 0x0f1000001e920fae */ /* 0x0007e8000e101d4a */
[----:B------:R3:W-:Y:S01]  /*1fb0*/  @P0 LDGSTS.E.BYPASS.LTC128B.128 [R146+0x11100], [R28.64], !P6 ;  /* 0x111000001c920fae */ /* 0x0007e2000f101d4a */
[----:B----4-:R-:W-:-:S03]  /*1fc0*/  IADD3 R20, P0, R11, R16, RZ ;  /* 0x000000100b147210 */ /* 0x010fc60007f1e0ff */
[----:B------:R-:W0:Y:S02]  /*1fd0*/  LDGDEPBAR ;  /* 0x00000000000079af */ /* 0x000e240000000000 */
[----:B-1----:R-:W-:Y:S01]  /*1fe0*/  IMAD.X R21, R12, 0x1, R17, P0 ;  /* 0x000000010c157824 */ /* 0x002fe200000e0611 */
[----:B--2---:R-:W-:Y:S01]  /*1ff0*/  IADD3 R18, P0, R11, R24, RZ ;  /* 0x000000180b127210 */ /* 0x004fe20007f1e0ff */
[----:B-----5:R-:W-:-:S04]  /*2000*/  IMAD.WIDE R22, R204, 0x2, RZ ;  /* 0x00000002cc167825 */ /* 0x020fc800078e02ff */
[----:B------:R-:W-:Y:S01]  /*2010*/  IMAD.X R19, R12, 0x1, R25, P0 ;  /* 0x000000010c137824 */ /* 0x000fe200000e0619 */
[----:B------:R-:W-:-:S05]  /*2020*/  IADD3 R16, P0, R16, R9, RZ ;  /* 0x0000000910107210 */ /* 0x000fca0007f1e0ff */
[----:B------:R-:W-:Y:S01]  /*2030*/  IMAD.X R17, R17, 0x1, R10, P0 ;  /* 0x0000000111117824 */ /* 0x000fe200000e060a */
[----:B---3--:R-:W-:-:S05]  /*2040*/  IADD3 R26, P0, R11, R22, RZ ;  /* 0x000000160b1a7210 */ /* 0x008fca0007f1e0ff */
        /* <DEDUP_REMOVED lines=8> */
[C---:B------:R-:W-:Y:S02]  /*20d0*/  ISETP.LT.OR P0, PT, R8.reuse, 0x1, P2 ;  /* 0x000000010800780c */ /* 0x040fe40001701670 */
[----:B------:R-:W-:-:S11]  /*20e0*/  ISETP.LT.OR P2, PT, R8, 0x21, P2 ;  /* 0x000000210800780c */ /* 0x000fd60001741670 */
[----:B------:R1:W-:Y:S01]  /*20f0*/  LDGSTS.E.BYPASS.LTC128B.128 [R146+0x2100], [R18.64], !P0 ;  /* 0x0210000012927fae */ /* 0x0003e2000c101d4a */
[----:B------:R-:W-:-:S04]  /*2100*/  ISETP.GE.AND P0, PT, R13, c[0x0][0x1d4], PT ;  /* 0x000075000d007a0c */ /* 0x000fc80003f06270 */
[C---:B------:R-:W-:Y:S02]  /*2110*/  ISETP.LT.OR P1, PT, R8.reuse, 0x1, P0 ;  /* 0x000000010800780c */ /* 0x040fe40000721670 */
[----:B------:R-:W-:-:S11]  /*2120*/  ISETP.LT.OR P0, PT, R8, 0x21, P0 ;  /* 0x000000210800780c */ /* 0x000fd60000701670 */
[----:B------:R1:W-:Y:S01]  /*2130*/  LDGSTS.E.BYPASS.LTC128B.128 [R146+0x4100], [R26.64], !P1 ;  /* 0x041000001a927fae */ /* 0x0003e2000c901d4a */
[----:B------:R-:W-:-:S03]  /*2140*/  ISETP.NE.AND P1, PT, R15, RZ, PT ;  /* 0x000000ff0f00720c */ /* 0x000fc60003f25270 */
[----:B------:R1:W-:Y:S01]  /*2150*/  LDGSTS.E.BYPASS.LTC128B.128 [R146+0x1100], [R16.64], !P3 ;  /* 0x0110000010927fae */ /* 0x0003e2000d901d4a */
[----:B------:R-:W-:-:S03]  /*2160*/  ISETP.GT.AND P3, PT, R201, 0x3f, PT ;  /* 0x0000003fc900780c */ /* 0x000fc60003f64270 */
[----:B------:R1:W-:Y:S04]  /*2170*/  LDGSTS.E.BYPASS.LTC128B.128 [R146+0x3100], [R24.64], !P2 ;  /* 0x0310000018927fae */ /* 0x0003e8000d101d4a */
[----:B------:R1:W-:Y:S01]  /*2180*/  LDGSTS.E.BYPASS.LTC128B.128 [R146+0x5100], [R22.64], !P0 ;  /* 0x0510000016927fae */ /* 0x0003e2000c101d4a */
[----:B------:R-:W-:-:S03]  /*2190*/  PLOP3.LUT P0, PT, PT, PT, UP0, 0x40, 0x0 ;  /* 0x000000000000781c */ /* 0x000fc60003f0e808 */
[----:B------:R-:W0:Y:S10]  /*21a0*/  LDGDEPBAR ;  /* 0x00000000000079af */ /* 0x000e340000000000 */
[----:B------:R-:W-:Y:S05]  /*21b0*/  @P0 BRA `(.L_x_1348) ;  /* 0x0000043000000947 */ /* 0x000fea0003800000 */
[----:B------:R-:W-:Y:S01]  /*21c0*/  ULEA UR4, UR13, UR7, 0x6 ;  /* 0x000000070d047291 */ /* 0x000fe2000f8e303f */
        /* <DEDUP_REMOVED lines=15> */
[----:B-1----:R-:W-:Y:S01]  /*22c0*/  IADD3 R19, -R207, 0x10, RZ ;  /* 0x00000010cf137810 */ /* 0x002fe20007ffe1ff */
[----:B------:R-:W-:-:S03]  /*22d0*/  IMAD R199, R8, c[0x0][0x2b8], R199 ;  /* 0x0000ae0008c77a24 */ /* 0x000fc600078e02c7 */
[----:B------:R-:W-:Y:S01]  /*22e0*/  LOP3.LUT R19, R19, 0xf, RZ, 0xc0, !PT ;  /* 0x0000000f13137812 */ /* 0x000fe200078ec0ff */
[----:B------:R-:W-:Y:S01]  /*22f0*/  IMAD.WIDE.U32 R12, R199, c[0x0][0x1e0], RZ ;  /* 0x00007800c70c7a25 */ /* 0x000fe200078e00ff */
[----:B------:R-:W-:-:S05]  /*2300*/  SHF.R.S32.HI R8, RZ, 0x1f, R199 ;  /* 0x0000001fff087819 */ /* 0x000fca00000114c7 */
[----:B------:R-:W-:-:S04]  /*2310*/  IMAD R8, R8, c[0x0][0x1e0], RZ ;  /* 0x0000780008087a24 */ /* 0x000fc800078e02ff */
[----:B------:R-:W-:-:S04]  /*2320*/  IMAD R9, R199, c[0x0][0x1e4], R8 ;  /* 0x00007900c7097a24 */ /* 0x000fc800078e0208 */
        /* <DEDUP_REMOVED lines=11> */
[----:B------:R-:W-:Y:S01]  /*23e0*/  IADD3.X R11, R11, UR17, R8, P0, !PT ;  /* 0x000000110b0b7c10 */ /* 0x000fe200087fe408 */
[----:B------:R-:W-:Y:S01]  /*23f0*/  IMAD.SHL.U32 R8, R204, 0x2, RZ ;  /* 0x00000002cc087824 */ /* 0x000fe200078e00ff */
[----:B------:R-:W-:Y:S02]  /*2400*/  LEA R17, P0, R16, c[0x0][0x1c8], 0x1 ;  /* 0x0000720010117a11 */ /* 0x000fe400078008ff */
[----:B------:R-:W-:Y:S02]  /*2410*/  IADD3 R22, -R10, 0x10, RZ ;  /* 0x000000100a167810 */ /* 0x000fe40007ffe1ff */
[----:B------:R-:W-:Y:S01]  /*2420*/  LEA.HI.X R16, R16, c[0x0][0x1cc], R11, 0x1, P0 ;  /* 0x0000730010107a11 */ /* 0x000fe200000f0c0b */
[----:B------:R-:W1:Y:S01]  /*2430*/  SHFL.IDX PT, R18, R17, 0x1, 0x181f ;  /* 0x00381f0011127f89 */ /* 0x000e6200000e0000 */
[----:B------:R-:W-:Y:S01]  /*2440*/  IMAD.SHL.U32 R11, R205, 0x2, RZ ;  /* 0x00000002cd0b7824 */ /* 0x000fe200078e00ff */
[----:B------:R-:W-:Y:S02]  /*2450*/  LOP3.LUT R22, R22, 0xf, RZ, 0xc0, !PT ;  /* 0x0000000f16167812 */ /* 0x000fe400078ec0ff */
[----:B------:R-:W2:Y:S01]  /*2460*/  SHFL.IDX PT, R20, R16, 0x1, 0x181f ;  /* 0x00381f0010147f89 */ /* 0x000ea200000e0000 */
[----:B------:R-:W-:-:S03]  /*2470*/  SHF.L.U64.HI R9, R204, 0x1, R145 ;  /* 0x00000001cc097819 */ /* 0x000fc60000010291 */
        /* <DEDUP_REMOVED lines=23> */
.L_x_1348:
[----:B------:R-:W0:Y:S01]  /*25f0*/  LDGDEPBAR ;  /* 0x00000000000079af */ /* 0x000e220000000000 */
[----:B------:R-:W-:Y:S01]  /*2600*/  LOP3.LUT P0, RZ, R144, 0x2, RZ, 0xc0, !PT ;  /* 0x0000000290ff7812 */ /* 0x000fe2000780c0ff */
[----:B------:R-:W-:Y:S01]  /*2610*/  IMAD.SHL.U32 R189, R189, 0x2, RZ ;  /* 0x00000002bdbd7824 */ /* 0x000fe200078e00ff */
[----:B------:R-:W-:Y:S01]  /*2620*/  MOV R186, 0x20 ;  /* 0x0000002000ba7802 */ /* 0x000fe20000000f00 */
[----:B------:R-:W-:Y:S01]  /*2630*/  IMAD.SHL.U32 R188, R188, 0x2, RZ ;  /* 0x00000002bcbc7824 */ /* 0x000fe200078e00ff */
[C---:B------:R-:W-:Y:S01]  /*2640*/  LEA R191, R0.reuse, 0x18100, 0x1 ;  /* 0x0001810000bf7811 */ /* 0x040fe200078e08ff */
[----:B-1----:R-:W-:Y:S01]  /*2650*/  IMAD.SHL.U32 R8, R0, 0x2, RZ ;  /* 0x0000000200087824 */ /* 0x002fe200078e00ff */
[----:B------:R-:W-:Y:S02]  /*2660*/  SEL R186, R186, 0xffffffe0, !P0 ;  /* 0xffffffe0baba7807 */ /* 0x000fe40004000000 */
[----:B------:R-:W-:Y:S01]  /*2670*/  PLOP3.LUT P0, PT, PT, PT, UP0, 0x40, 0x0 ;  /* 0x000000000000781c */ /* 0x000fe20003f0e808 */
[----:B------:R-:W-:Y:S01]  /*2680*/  IMAD.IADD R187, R191, 0x1, R188 ;  /* 0x00000001bfbb7824 */ /* 0x000fe200078e02bc */
[----:B------:R-:W-:-:S02]  /*2690*/  IADD3 R94, R189, R186, RZ ;  /* 0x000000babd5e7210 */ /* 0x000fc40007ffe0ff */
[----:B------:R-:W-:Y:S01]  /*26a0*/  IADD3 R190, R189, 0xc100, RZ ;  /* 0x0000c100bdbe7810 */ /* 0x000fe20007ffe0ff */
[----:B------:R-:W-:-:S04]  /*26b0*/  DEPBAR.LE SB0, 0x3 ;  /* 0x000080c00000791a */ /* 0x000fc80000000000 */
[----:B------:R-:W-:-:S04]  /*26c0*/  DEPBAR.LE SB0, 0x2 ;  /* 0x000080800000791a */ /* 0x000fc80000000000 */
[----:B------:R-:W-:Y:S06]  /*26d0*/  BAR.SYNC.DEFER_BLOCKING 0x0 ;  /* 0x0000000000007b1d */ /* 0x000fec0000010000 */
        /* <DEDUP_REMOVED lines=10> */
[----:B------:R-:W-:Y:S05]  /*2780*/  @P0 BRA `(.L_x_1349) ;  /* 0x0000034000000947 */ /* 0x000fea0003800000 */
        /* <DEDUP_REMOVED lines=10> */
[----:B------:R-:W-:Y:S01]  /*2830*/  IMAD.SHL.U32 R29, R206, 0x2, RZ ;  /* 0x00000002ce1d7824 */ /* 0x000fe200078e00ff */
[----:B------:R-:W-:Y:S01]  /*2840*/  LOP3.LUT R38, R38, 0xf, RZ, 0xc0, !PT ;  /* 0x0000000f26267812 */ /* 0x000fe200078ec0ff */
[----:B------:R-:W-:Y:S01]  /*2850*/  IMAD.IADD R13, R13, 0x1, R0 ;  /* 0x000000010d0d7824 */ /* 0x000fe200078e0200 */
[----:B------:R-:W-:Y:S01]  /*2860*/  LOP3.LUT R33, R33, 0xf, RZ, 0xc0, !PT ;  /* 0x0000000f21217812 */ /* 0x000fe200078ec0ff */
[C---:B------:R-:W-:Y:S01]  /*2870*/  IMAD R0, R198.reuse, c[0x0][0x21c], R15 ;  /* 0x00008700c6007a24 */ /* 0x040fe200078e020f */
[----:B------:R-:W-:Y:S01]  /*2880*/  SHF.L.U64.HI R15, R205, 0x1, R132 ;  /* 0x00000001cd0f7819 */ /* 0x000fe20000010284 */
[----:B------:R-:W-:-:S04]  /*2890*/  IMAD.WIDE.U32 R12, R198, c[0x0][0x218], R12 ;  /* 0x00008600c60c7a25 */ /* 0x000fc800078e000c */
[----:B------:R-:W-:Y:S01]  /*28a0*/  IMAD.SHL.U32 R14, R205, 0x2, RZ ;  /* 0x00000002cd0e7824 */ /* 0x000fe200078e00ff */
[----:B------:R-:W-:Y:S02]  /*28b0*/  IADD3 R31, P0, R12, UR24, RZ ;  /* 0x000000180c1f7c10 */ /* 0x000fe4000ff1e0ff */
[C---:B------:R-:W-:Y:S02]  /*28c0*/  SHF.L.U64.HI R12, R204.reuse, 0x1, R145 ;  /* 0x00000001cc0c7819 */ /* 0x040fe40000010291 */
[----:B------:R-:W-:Y:S02]  /*28d0*/  IADD3.X R0, R13, UR14, R0, P0, !PT ;  /* 0x0000000e0d007c10 */ /* 0x000fe400087fe400 */
[C---:B------:R-:W-:Y:S02]  /*28e0*/  LEA R32, P0, R31.reuse, c[0x0][0x1f8], 0x1 ;  /* 0x00007e001f207a11 */ /* 0x040fe400078008ff */
[----:B------:R-:W-:Y:S02]  /*28f0*/  SEL R13, RZ, 0x10, P4 ;  /* 0x00000010ff0d7807 */ /* 0x000fe40002000000 */
[----:B------:R-:W-:Y:S01]  /*2900*/  LEA.HI.X R31, R31, c[0x0][0x1fc], R0, 0x1, P0 ;  /* 0x00007f001f1f7a11 */ /* 0x000fe200000f0c00 */
[----:B------:R-:W5:Y:S01]  /*2910*/  SHFL.IDX PT, R34, R32, 0x1, 0x181f ;  /* 0x00381f0020227f89 */ /* 0x000f6200000e0000 */
[----:B------:R-:W-:Y:S01]  /*2920*/  IADD3 R37, -R13, 0x10, RZ ;  /* 0x000000100d257810 */ /* 0x000fe20007ffe1ff */
[----:B------:R-:W-:-:S02]  /*2930*/  IMAD.SHL.U32 R0, R204, 0x2, RZ ;  /* 0x00000002cc007824 */ /* 0x000fc400078e00ff */
[----:B------:R-:W2:Y:S01]  /*2940*/  SHFL.IDX PT, R35, R31, 0x1, 0x181f ;  /* 0x00381f001f237f89 */ /* 0x000ea200000e0000 */
[----:B------:R-:W-:-:S03]  /*2950*/  LOP3.LUT R37, R37, 0xf, RZ, 0xc0, !PT ;  /* 0x0000000f25257812 */ /* 0x000fc600078ec0ff */
[----:B------:R-:W-:Y:S01]  /*2960*/  SHFL.IDX PT, R31, R31, RZ, 0x181f ;  /* 0x00181fff1f1f7589 */ /* 0x000fe200000e0000 */
[----:B-----5:R-:W-:-:S04]  /*2970*/  IADD3 R38, P2, P0, R38, R34, R29 ;  /* 0x0000002226267210 */ /* 0x020fc8000785e01d */
[----:B--2---:R-:W-:Y:S02]  /*2980*/  IADD3.X R39, RZ, R35, R30, P2, P0 ;  /* 0x00000023ff277210 */ /* 0x004fe400017e041e */
        /* <DEDUP_REMOVED lines=20> */
.L_x_1349:
[C---:B-1-3--:R-:W-:Y:S01]  /*2ad0*/  HMMA.16816.F32 R28, R8.reuse, R40, RZ ;  /* 0x00000028081c723c */ /* 0x04afe200000018ff */
[----:B------:R-:W-:Y:S01]  /*2ae0*/  IMAD.MOV.U32 R0, RZ, RZ, 0x40 ;  /* 0x00000040ff007424 */ /* 0x000fe200078e00ff */
[----:B------:R-:W-:Y:S01]  /*2af0*/  LDSM.16.M88.4 R68, [R191+0x4000] ;  /* 0x00400000bf44783b */ /* 0x000fe20000000200 */
[C---:B------:R-:W-:Y:S01]  /*2b00*/  IMAD R185, R4.reuse, 0x2, R191 ;  /* 0x0000000204b97824 */ /* 0x040fe200078e02bf */
[----:B------:R-:W-:Y:S01]  /*2b10*/  PLOP3.LUT P0, PT, PT, PT, UP1, 0x80, 0x0 ;  /* 0x000000000000781c */ /* 0x000fe20003f0f018 */
[----:B------:R-:W-:Y:S01]  /*2b20*/  IMAD R184, R4, 0x2, R187 ;  /* 0x0000000204b87824 */ /* 0x000fe200078e02bb */
[----:B------:R-:W-:Y:S01]  /*2b30*/  SEL R133, R0, 0xffffffc0, !P1 ;  /* 0xffffffc000857807 */ /* 0x000fe20004800000 */
[----:B------:R-:W-:Y:S01]  /*2b40*/  LDSM.16.M88.4 R76, [R189+0xf900] ;  /* 0x00f90000bd4c783b */ /* 0x000fe20000000200 */
[C---:B------:R-:W-:Y:S01]  /*2b50*/  HMMA.16816.F32 R40, R8.reuse, R42, RZ ;  /* 0x0000002a0828723c */ /* 0x040fe200000018ff */
[----:B------:R-:W-:Y:S01]  /*2b60*/  UMOV UR4, 0xffffffc0 ;  /* 0xffffffc000047882 */ /* 0x000fe20000000000 */
[----:B------:R-:W-:Y:S01]  /*2b70*/  IMAD.SHL.U32 R135, R3, 0x2, RZ ;  /* 0x0000000203877824 */ /* 0x000fe200078e00ff */
[----:B--2---:R-:W-:Y:S01]  /*2b80*/  LDSM.16.M88.4 R12, [R185] ;  /* 0x00000000b90c783b */ /* 0x004fe20000000200 */
[----:B------:R-:W-:Y:S01]  /*2b90*/  IMAD.IADD R92, R189, 0x1, R133 ;  /* 0x00000001bd5c7824 */ /* 0x000fe200078e0285 */
[----:B------:R-:W-:Y:S01]  /*2ba0*/  UIMAD UR4, UR13, UR4, 0x41 ;  /* 0x000000410d0474a4 */ /* 0x000fe2000f8e0204 */
[----:B------:R-:W-:Y:S01]  /*2bb0*/  IMAD.IADD R0, R133, 0x1, R94 ;  /* 0x0000000185007824 */ /* 0x000fe200078e025e */
[----:B------:R-:W-:Y:S01]  /*2bc0*/  LDSM.16.M88.4 R88, [R94+0x11100] ;  /* 0x011100005e58783b */ /* 0x000fe20000000200 */
[----:B----4-:R-:W-:Y:S01]  /*2bd0*/  HMMA.16816.F32 R64, R8, R60, RZ ;  /* 0x0000003c0840723c */ /* 0x010fe200000018ff */
[--C-:B------:R-:W-:Y:S01]  /*2be0*/  IMAD R134, R4, 0x2, R135.reuse ;  /* 0x0000000204867824 */ /* 0x100fe200078e0287 */
[----:B------:R-:W-:Y:S01]  /*2bf0*/  UISETP.GE.AND UP0, UPT, UR13, 0x3, UPT ;  /* 0x000000030d00788c */ /* 0x000fe2000bf06270 */
[----:B------:R-:W1:Y:S01]  /*2c00*/  LDSM.16.M88.4 R32, [R92+0xc100] ;  /* 0x00c100005c20783b */ /* 0x000e620000000200 */
[----:B------:R-:W-:-:S02]  /*2c10*/  IMAD.IADD R171, R188, 0x1, R135 ;  /* 0x00000001bcab7824 */ /* 0x000fc400078e0287 */
[----:B------:R-:W-:Y:S01]  /*2c20*/  IMAD.IADD R163, R188, 0x1, R134 ;  /* 0x00000001bca37824 */ /* 0x000fe200078e0286 */
[----:B------:R-:W-:Y:S01]  /*2c30*/  LDSM.16.M88.4 R84, [R92+0x10100] ;  /* 0x010100005c54783b */ /* 0x000fe20000000200 */
[C---:B------:R-:W-:Y:S01]  /*2c40*/  HMMA.16816.F32 R60, R8.reuse, R62, RZ ;  /* 0x0000003e083c723c */ /* 0x040fe200000018ff */
[----:B------:R-:W-:Y:S02]  /*2c50*/  IMAD R4, R4, 0x2, R171 ;  /* 0x0000000204047824 */ /* 0x000fe400078e02ab */
[----:B------:R-:W-:Y:S04]  /*2c60*/  LDSM.16.M88.4 R80, [R189+0x11900] ;  /* 0x01190000bd50783b */ /* 0x000fe80000000200 */
[----:B------:R-:W0:Y:S01]  /*2c70*/  LDGDEPBAR ;  /* 0x00000000000079af */ /* 0x000e220000000000 */
[C---:B------:R-:W-:Y:S08]  /*2c80*/  HMMA.16816.F32 R36, R8.reuse, R56, RZ ;  /* 0x000000380824723c */ /* 0x040ff000000018ff */
[C---:B------:R-:W-:Y:S08]  /*2c90*/  HMMA.16816.F32 R56, R8.reuse, R58, RZ ;  /* 0x0000003a0838723c */ /* 0x040ff000000018ff */
[C---:B------:R-:W-:Y:S08]  /*2ca0*/  HMMA.16816.F32 R52, R8.reuse, R24, RZ ;  /* 0x000000180834723c */ /* 0x040ff000000018ff */
[----:B------:R-:W-:Y:S01]  /*2cb0*/  HMMA.16816.F32 R8, R8, R26, RZ ;  /* 0x0000001a0808723c */ /* 0x000fe200000018ff */
[----:B------:R-:W-:Y:S07]  /*2cc0*/  LDSM.16.M88.4 R24, [R92+0xc900] ;  /* 0x00c900005c18783b */ /* 0x000fee0000000200 */
        /* <DEDUP_REMOVED lines=10> */
[----:B------:R-:W-:Y:S01]  /*2d70*/  HMMA.16816.F32 R72, R72, R22, R8 ;  /* 0x000000164848723c */ /* 0x000fe20000001808 */
[----:B------:R-:W-:Y:S04]  /*2d80*/  LDSM.16.M88.4 R20, [R184] ;  /* 0x00000000b814783b */ /* 0x000fe80000000200 */
[----:B------:R-:W4:Y:S03]  /*2d90*/  LDSM.16.M88.4 R8, [R0+0xc100] ;  /* 0x00c100000008783b */ /* 0x000f260000000200 */
[C---:B-1----:R-:W-:Y:S08]  /*2da0*/  HMMA.16816.F32 R28, R12.reuse, R32, R28 ;  /* 0x000000200c1c723c */ /* 0x042ff0000000181c */
[C---:B------:R-:W-:Y:S01]  /*2db0*/  HMMA.16816.F32 R40, R12.reuse, R34, R40 ;  /* 0x000000220c28723c */ /* 0x040fe20000001828 */
[----:B------:R-:W1:Y:S07]  /*2dc0*/  LDSM.16.M88.4 R32, [R0+0xd100] ;  /* 0x00d100000020783b */ /* 0x000e6e0000000200 */
        /* <DEDUP_REMOVED lines=8> */
[----:B------:R-:W3:Y:S04]  /*2e50*/  LDSM.16.M88.4 R12, [R189+0xe900] ;  /* 0x00e90000bd0c783b */ /* 0x000ee80000000200 */
[----:B------:R-:W-:Y:S03]  /*2e60*/  LDSM.16.M88.4 R48, [R94+0xe100] ;  /* 0x00e100005e30783b */ /* 0x000fe60000000200 */
[C---:B----4-:R-:W-:Y:S08]  /*2e70*/  HMMA.16816.F32 R28, R20.reuse, R8, R28 ;  /* 0x00000008141c723c */ /* 0x050ff0000000181c */
[C---:B------:R-:W-:Y:S01]  /*2e80*/  HMMA.16816.F32 R40, R20.reuse, R10, R40 ;  /* 0x0000000a1428723c */ /* 0x040fe20000001828 */
[----:B------:R-:W4:Y:S07]  /*2e90*/  LDSM.16.M88.4 R8, [R189+0xf100] ;  /* 0x00f10000bd08783b */ /* 0x000f2e0000000200 */
[C---:B------:R-:W-:Y:S08]  /*2ea0*/  HMMA.16816.F32 R64, R20.reuse, R44, R64 ;  /* 0x0000002c1440723c */ /* 0x040ff00000001840 */
[C---:B------:R-:W-:Y:S01]  /*2eb0*/  HMMA.16816.F32 R60, R20.reuse, R46, R60 ;  /* 0x0000002e143c723c */ /* 0x040fe2000000183c */
[----:B------:R-:W-:Y:S07]  /*2ec0*/  LDSM.16.M88.4 R44, [R185+0x4000] ;  /* 0x00400000b92c783b */ /* 0x000fee0000000200 */
[C---:B-1----:R-:W-:Y:S08]  /*2ed0*/  HMMA.16816.F32 R36, R20.reuse, R32, R36 ;  /* 0x000000201424723c */ /* 0x042ff00000001824 */
[----:B------:R-:W-:Y:S01]  /*2ee0*/  HMMA.16816.F32 R56, R20, R34, R56 ;  /* 0x000000221438723c */ /* 0x000fe20000001838 */
[----:B------:R-:W-:Y:S07]  /*2ef0*/  LDSM.16.M88.4 R32, [R92+0xe900] ;  /* 0x00e900005c20783b */ /* 0x000fee0000000200 */
[C---:B--2---:R-:W-:Y:S08]  /*2f00*/  HMMA.16816.F32 R28, R68.reuse, R16, R28 ;  /* 0x00000010441c723c */ /* 0x044ff0000000181c */
[C---:B------:R-:W-:Y:S01]  /*2f10*/  HMMA.16816.F32 R40, R68.reuse, R18, R40 ;  /* 0x000000124428723c */ /* 0x040fe20000001828 */
[----:B------:R-:W1:Y:S07]  /*2f20*/  LDSM.16.M88.4 R16, [R187+0x4000] ;  /* 0x00400000bb10783b */ /* 0x000e6e0000000200 */
[C---:B---3--:R-:W-:Y:S08]  /*2f30*/  HMMA.16816.F32 R64, R68.reuse, R12, R64 ;  /* 0x0000000c4440723c */ /* 0x048ff00000001840 */
[----:B------:R-:W-:Y:S01]  /*2f40*/  HMMA.16816.F32 R60, R68, R14, R60 ;  /* 0x0000000e443c723c */ /* 0x000fe2000000183c */
[----:B------:R-:W2:Y:S07]  /*2f50*/  LDSM.16.M88.4 R12, [R94+0xf100] ;  /* 0x00f100005e0c783b */ /* 0x000eae0000000200 */
[C---:B------:R-:W-:Y:S08]  /*2f60*/  HMMA.16816.F32 R52, R20.reuse, R24, R52 ;  /* 0x000000181434723c */ /* 0x040ff00000001834 */
[----:B------:R-:W-:Y:S01]  /*2f70*/  HMMA.16816.F32 R72, R20, R26, R72 ;  /* 0x0000001a1448723c */ /* 0x000fe20000001848 */
[----:B------:R-:W3:Y:S04]  /*2f80*/  LDSM.16.M88.4 R24, [R94+0xe900] ;  /* 0x00e900005e18783b */ /* 0x000ee80000000200 */
[----:B------:R-:W-:Y:S03]  /*2f90*/  LDSM.16.M88.4 R20, [R94+0xf900] ;  /* 0x00f900005e14783b */ /* 0x000fe60000000200 */
[C---:B----4-:R-:W-:Y:S08]  /*2fa0*/  HMMA.16816.F32 R36, R68.reuse, R8, R36 ;  /* 0x000000084424723c */ /* 0x050ff00000001824 */
        /* <DEDUP_REMOVED lines=12> */
[C---:B---3--:R-:W-:Y:S08]  /*3070*/  HMMA.16816.F32 R64, R16.reuse, R24, R64 ;  /* 0x000000181040723c */ /* 0x048ff00000001840 */
[----:B------:R-:W-:Y:S01]  /*3080*/  HMMA.16816.F32 R60, R16, R26, R60 ;  /* 0x0000001a103c723c */ /* 0x000fe2000000183c */
[----:B------:R-:W-:Y:S07]  /*3090*/  LDSM.16.M88.4 R24, [R0+0xe100] ;  /* 0x00e100000018783b */ /* 0x000fee0000000200 */
[C---:B----4-:R-:W-:Y:S08]  /*30a0*/  HMMA.16816.F32 R28, R44.reuse, R8, R28 ;  /* 0x000000082c1c723c */ /* 0x050ff0000000181c */
[----:B------:R-:W-:Y:S01]  /*30b0*/  HMMA.16816.F32 R40, R44, R10, R40 ;  /* 0x0000000a2c28723c */ /* 0x000fe20000001828 */
[----:B------:R-:W2:Y:S07]  /*30c0*/  LDSM.16.M88.4 R8, [R184+0x4000] ;  /* 0x00400000b808783b */ /* 0x000eae0000000200 */
[C---:B------:R-:W-:Y:S08]  /*30d0*/  HMMA.16816.F32 R52, R16.reuse, R20, R52 ;  /* 0x000000141034723c */ /* 0x040ff00000001834 */
[----:B------:R-:W-:Y:S01]  /*30e0*/  HMMA.16816.F32 R72, R16, R22, R72 ;  /* 0x000000161048723c */ /* 0x000fe20000001848 */
[----:B------:R-:W3:Y:S04]  /*30f0*/  LDSM.16.M88.4 R20, [R0+0xe900] ;  /* 0x00e900000014783b */ /* 0x000ee80000000200 */
[----:B------:R-:W4:Y:S03]  /*3100*/  LDSM.16.M88.4 R16, [R0+0xf100] ;  /* 0x00f100000010783b */ /* 0x000f260000000200 */
[C---:B------:R-:W-:Y:S08]  /*3110*/  HMMA.16816.F32 R64, R44.reuse, R32, R64 ;  /* 0x000000202c40723c */ /* 0x040ff00000001840 */
[C---:B------:R-:W-:Y:S01]  /*3120*/  HMMA.16816.F32 R60, R44.reuse, R34, R60 ;  /* 0x000000222c3c723c */ /* 0x040fe2000000183c */
[----:B------:R-:W5:Y:S07]  /*3130*/  LDSM.16.M88.4 R32, [R0+0xf900] ;  /* 0x00f900000020783b */ /* 0x000f6e0000000200 */
[C---:B-1----:R-:W-:Y:S08]  /*3140*/  HMMA.16816.F32 R36, R44.reuse, R12, R36 ;  /* 0x0000000c2c24723c */ /* 0x042ff00000001824 */
[C---:B------:R-:W-:Y:S01]  /*3150*/  HMMA.16816.F32 R56, R44.reuse, R14, R56 ;  /* 0x0000000e2c38723c */ /* 0x040fe20000001838 */
[----:B------:R-:W1:Y:S07]  /*3160*/  LDSM.16.M88.4 R12, [R189+0x10100] ;  /* 0x01010000bd0c783b */ /* 0x000e6e0000000200 */
[C---:B------:R-:W-:Y:S08]  /*3170*/  HMMA.16816.F32 R52, R44.reuse, R48, R52 ;  /* 0x000000302c34723c */ /* 0x040ff00000001834 */
[----:B------:R-:W-:Y:S01]  /*3180*/  HMMA.16816.F32 R72, R44, R50, R72 ;  /* 0x000000322c48723c */ /* 0x000fe20000001848 */
[----:B------:R-:W-:Y:S04]  /*3190*/  LDSM.16.M88.4 R44, [R92+0x11100] ;  /* 0x011100005c2c783b */ /* 0x000fe80000000200 */
[----:B------:R-:W-:Y:S03]  /*31a0*/  LDSM.16.M88.4 R48, [R92+0x10900] ;  /* 0x010900005c30783b */ /* 0x000fe60000000200 */
[C---:B--2---:R-:W-:Y:S08]  /*31b0*/  HMMA.16816.F32 R28, R8.reuse, R24, R28 ;  /* 0x00000018081c723c */ /* 0x044ff0000000181c */
[C---:B------:R-:W-:Y:S01]  /*31c0*/  HMMA.16816.F32 R40, R8.reuse, R26, R40 ;  /* 0x0000001a0828723c */ /* 0x040fe20000001828 */
[----:B------:R-:W2:Y:S07]  /*31d0*/  LDSM.16.M88.4 R24, [R189+0x11100] ;  /* 0x01110000bd18783b */ /* 0x000eae0000000200 */
        /* <DEDUP_REMOVED lines=8> */
[----:B------:R-:W4:Y:S04]  /*3260*/  LDSM.16.M88.4 R8, [R189+0x10900] ;  /* 0x01090000bd08783b */ /* 0x000f280000000200 */
[----:B------:R-:W-:Y:S03]  /*3270*/  LDSM.16.M88.4 R32, [R0+0x10100] ;  /* 0x010100000020783b */ /* 0x000fe60000000200 */
[C---:B-1----:R-:W-:Y:S08]  /*3280*/  HMMA.16816.F32 R28, R76.reuse, R12, R28 ;  /* 0x0000000c4c1c723c */ /* 0x042ff0000000181c */
[C---:B------:R-:W-:Y:S01]  /*3290*/  HMMA.16816.F32 R40, R76.reuse, R14, R40 ;  /* 0x0000000e4c28723c */ /* 0x040fe20000001828 */
[----:B------:R-:W1:Y:S07]  /*32a0*/  LDSM.16.M88.4 R12, [R185+0x8000] ;  /* 0x00800000b90c783b */ /* 0x000e6e0000000200 */
[----:B--2---:R-:W-:Y:S08]  /*32b0*/  HMMA.16816.F32 R36, R76, R24, R36 ;  /* 0x000000184c24723c */ /* 0x004ff00000001824 */
[----:B---3--:R-:W-:Y:S08]  /*32c0*/  HMMA.16816.F32 R28, R16, R20, R28 ;  /* 0x00000014101c723c */ /* 0x008ff0000000181c */
[C---:B------:R-:W-:Y:S01]  /*32d0*/  HMMA.16816.F32 R56, R76.reuse, R26, R56 ;  /* 0x0000001a4c38723c */ /* 0x040fe20000001838 */
[----:B------:R-:W-:Y:S04]  /*32e0*/  LDSM.16.M88.4 R24, [R94+0x11900] ;  /* 0x011900005e18783b */ /* 0x000fe80000000200 */
[----:B------:R-:W-:Y:S03]  /*32f0*/  LDSM.16.M88.4 R92, [R92+0x11900] ;  /* 0x011900005c5c783b */ /* 0x000fe60000000200 */
[C---:B----4-:R-:W-:Y:S08]  /*3300*/  HMMA.16816.F32 R64, R76.reuse, R8, R64 ;  /* 0x000000084c40723c */ /* 0x050ff00000001840 */
[----:B------:R-:W-:Y:S01]  /*3310*/  HMMA.16816.F32 R60, R76, R10, R60 ;  /* 0x0000000a4c3c723c */ /* 0x000fe2000000183c */
[----:B------:R-:W2:Y:S07]  /*3320*/  LDSM.16.M88.4 R8, [R184+0x8000] ;  /* 0x00800000b808783b */ /* 0x000eae0000000200 */
[C---:B------:R-:W-:Y:S08]  /*3330*/  HMMA.16816.F32 R36, R16.reuse, R88, R36 ;  /* 0x000000581024723c */ /* 0x040ff00000001824 */
[----:B------:R-:W-:Y:S01]  /*3340*/  HMMA.16816.F32 R40, R16, R22, R40 ;  /* 0x000000161028723c */ /* 0x000fe20000001828 */
[----:B------:R-:W3:Y:S07]  /*3350*/  LDSM.16.M88.4 R20, [R0+0x11100] ;  /* 0x011100000014783b */ /* 0x000eee0000000200 */
[----:B-1----:R-:W-:Y:S08]  /*3360*/  HMMA.16816.F32 R28, R12, R84, R28 ;  /* 0x000000540c1c723c */ /* 0x002ff0000000181c */
[C---:B------:R-:W-:Y:S08]  /*3370*/  HMMA.16816.F32 R64, R16.reuse, R68, R64 ;  /* 0x000000441040723c */ /* 0x040ff00000001840 */
[----:B------:R-:W-:Y:S08]  /*3380*/  HMMA.16816.F32 R60, R16, R70, R60 ;  /* 0x00000046103c723c */ /* 0x000ff0000000183c */
[----:B------:R-:W-:Y:S08]  /*3390*/  HMMA.16816.F32 R52, R76, R80, R52 ;  /* 0x000000504c34723c */ /* 0x000ff00000001834 */
[----:B------:R-:W-:Y:S01]  /*33a0*/  HMMA.16816.F32 R68, R12, R44, R36 ;  /* 0x0000002c0c44723c */ /* 0x000fe20000001824 */
[----:B------:R-:W1:Y:S07]  /*33b0*/  LDSM.16.M88.4 R36, [R0+0x10900] ;  /* 0x010900000024783b */ /* 0x000e6e0000000200 */
[----:B--2---:R-:W-:Y:S08]  /*33c0*/  HMMA.16816.F32 R28, R8, R32, R28 ;  /* 0x00000020081c723c */ /* 0x004ff0000000181c */
[----:B------:R-:W-:Y:S07]  /*33d0*/  HMMA.16816.F32 R52, R16, R24, R52 ;  /* 0x000000181034723c */ /* 0x000fee0000001834 */
[----:B------:R-:W-:Y:S01]  /*33e0*/  LOP3.LUT R25, R6, 0xffffffe0, RZ, 0xc0, !PT ;  /* 0xffffffe006197812 */ /* 0x000fe200078ec0ff */
[----:B---3--:R-:W-:Y:S01]  /*33f0*/  HMMA.16816.F32 R68, R8, R20, R68 ;  /* 0x000000140844723c */ /* 0x008fe20000001844 */
[----:B------:R-:W-:-:S04]  /*3400*/  SHF.R.S32.HI R24, RZ, 0x1f, R5 ;  /* 0x0000001fff187819 */ /* 0x000fc80000011405 */
[----:B------:R-:W-:Y:S02]  /*3410*/  LEA.HI R24, R24, R5, RZ, 0x3 ;  /* 0x0000000518187211 */ /* 0x000fe400078f18ff */
[----:B------:R-:W-:Y:S01]  /*3420*/  LEA.HI R21, R7, R2, RZ, 0x2 ;  /* 0x0000000207157211 */ /* 0x000fe200078f10ff */
[----:B------:R-:W-:Y:S01]  /*3430*/  IMAD.IADD R7, R2, 0x1, -R25 ;  /* 0x0000000102077824 */ /* 0x000fe200078e0a19 */
[----:B------:R-:W-:Y:S01]  /*3440*/  HMMA.16816.F32 R72, R76, R82, R72 ;  /* 0x000000524c48723c */ /* 0x000fe20000001848 */
[----:B------:R-:W-:Y:S01]  /*3450*/  FMUL.FTZ R6, R28, c[0x0][0x320] ;  /* 0x0000c8001c067a20 */ /* 0x000fe20000410000 */
[----:B------:R-:W-:Y:S01]  /*3460*/  LOP3.LUT R21, R21, 0xfffffffc, RZ, 0xc0, !PT ;  /* 0xfffffffc15157812 */ /* 0x000fe200078ec0ff */
[----:B------:R-:W-:Y:S01]  /*3470*/  FMUL.FTZ R29, R29, c[0x0][0x320] ;  /* 0x0000c8001d1d7a20 */ /* 0x000fe20000410000 */
[----:B------:R-:W-:Y:S01]  /*3480*/  SHF.R.S32.HI R20, RZ, 0x1f, R7 ;  /* 0x0000001fff147819 */ /* 0x000fe20000011407 */
[----:B------:R-:W-:Y:S01]  /*3490*/  FMUL.FTZ R31, R31, c[0x0][0x320] ;  /* 0x0000c8001f1f7a20 */ /* 0x000fe20000410000 */
[----:B------:R-:W-:Y:S01]  /*34a0*/  LOP3.LUT R24, R24, 0xffffff8, RZ, 0xc0, !PT ;  /* 0x0ffffff818187812 */ /* 0x000fe200078ec0ff */
[----:B------:R-:W-:Y:S01]  /*34b0*/  IMAD.IADD R21, R2, 0x1, -R21 ;  /* 0x0000000102157824 */ /* 0x000fe200078e0a15 */
[----:B------:R-:W-:Y:S01]  /*34c0*/  LEA.HI R20, R20, R7, RZ, 0x2 ;  /* 0x0000000714147211 */ /* 0x000fe200078f10ff */
[----:B------:R-:W-:Y:S01]  /*34d0*/  HMMA.16816.F32 R40, R12, R86, R40 ;  /* 0x000000560c28723c */ /* 0x000fe20000001828 */
[----:B------:R-:W2:Y:S01]  /*34e0*/  MUFU.TANH R6, R6 ;  /* 0x0000000600067308 */ /* 0x000ea20000002400 */
[----:B------:R-:W-:Y:S01]  /*34f0*/  IMAD.IADD R24, R5, 0x1, -R24 ;  /* 0x0000000105187824 */ /* 0x000fe200078e0a18 */
[C---:B------:R-:W-:Y:S01]  /*3500*/  LEA.HI R28, R21.reuse, R21, RZ, 0x1 ;  /* 0x00000015151c7211 */ /* 0x040fe200078f08ff */
[----:B------:R-:W-:Y:S01]  /*3510*/  FMUL.FTZ R2, R30, c[0x0][0x320] ;  /* 0x0000c8001e027a20 */ /* 0x000fe20000410000 */
[----:B------:R-:W-:Y:S01]  /*3520*/  LEA.HI.SX32 R25, R20, UR15, 0x1e ;  /* 0x0000000f14197c11 */ /* 0x000fe2000f8ff2ff */
[----:B------:R-:W-:Y:S01]  /*3530*/  FMUL.FTZ R68, R68, c[0x0][0x320] ;  /* 0x0000c80044447a20 */ /* 0x000fe20000410000 */
[----:B------:R-:W-:Y:S01]  /*3540*/  LOP3.LUT R28, R28, 0x1ffffffe, RZ, 0xc0, !PT ;  /* 0x1ffffffe1c1c7812 */ /* 0x000fe200078ec0ff */
[----:B------:R-:W-:Y:S01]  /*3550*/  HMMA.16816.F32 R56, R16, R90, R56 ;  /* 0x0000005a1038723c */ /* 0x000fe20000001838 */
[----:B------:R-:W-:Y:S01]  /*3560*/  LOP3.LUT R20, R20, 0x7ffffffc, RZ, 0xc0, !PT ;  /* 0x7ffffffc14147812 */ /* 0x000fe200078ec0ff */
[----:B------:R-:W-:Y:S01]  /*3570*/  IMAD R24, R24, 0x10, R25 ;  /* 0x0000001018187824 */ /* 0x000fe200078e0219 */
[----:B------:R-:W3:Y:S01]  /*3580*/  MUFU.TANH R5, R29 ;  /* 0x0000001d00057308 */ /* 0x000ee20000002400 */
[----:B------:R-:W-:-:S02]  /*3590*/  IMAD.IADD R21, R21, 0x1, -R28 ;  /* 0x0000000115157824 */ /* 0x000fc400078e0a1c */
[----:B------:R-:W-:Y:S02]  /*35a0*/  IMAD.IADD R209, R7, 0x1, -R20 ;  /* 0x0000000107d17824 */ /* 0x000fe400078e0a14 */
[----:B------:R-:W-:Y:S01]  /*35b0*/  IMAD R208, R21, 0x8, R24 ;  /* 0x0000000815d07824 */ /* 0x000fe200078e0218 */
[----:B------:R-:W-:Y:S01]  /*35c0*/  HMMA.16816.F32 R72, R16, R26, R72 ;  /* 0x0000001a1048723c */ /* 0x000fe20000001848 */
[----:B------:R-:W-:Y:S01]  /*35d0*/  IMAD.SHL.U32 R209, R209, 0x2, RZ ;  /* 0x00000002d1d17824 */ /* 0x000fe200078e00ff */
[----:B------:R-:W-:Y:S01]  /*35e0*/  MUFU.TANH R213, R68 ;  /* 0x0000004400d57308 */ /* 0x000fe20000002400 */
[----:B------:R-:W-:Y:S01]  /*35f0*/  @P0 IMAD.HI.U32 R24, R208, c[0x0][0x2c8], RZ ;  /* 0x0000b200d0180a27 */ /* 0x000fe200078e00ff */
[----:B------:R-:W-:-:S03]  /*3600*/  PLOP3.LUT P0, PT, PT, PT, UP1, 0x80, 0x0 ;  /* 0x000000000000781c */ /* 0x000fc60003f0f018 */
[----:B------:R-:W-:Y:S01]  /*3610*/  IMAD.MOV.U32 R16, RZ, RZ, R208 ;  /* 0x000000ffff107224 */ /* 0x000fe200078e00d0 */
[----:B------:R-:W-:Y:S01]  /*3620*/  HMMA.16816.F32 R64, R12, R48, R64 ;  /* 0x000000300c40723c */ /* 0x000fe20000001840 */
[----:B------:R-:W-:Y:S01]  /*3630*/  FMUL.FTZ R69, R69, c[0x0][0x320] ;  /* 0x0000c80045457a20 */ /* 0x000fe20000410000 */
[----:B------:R-:W-:Y:S01]  /*3640*/  MUFU.TANH R2, R2 ;  /* 0x0000000200027308 */ /* 0x000fe20000002400 */
[----:B------:R-:W-:Y:S02]  /*3650*/  FMUL.FTZ R70, R70, c[0x0][0x320] ;  /* 0x0000c80046467a20 */ /* 0x000fe40000410000 */
[----:B------:R-:W-:-:S03]  /*3660*/  FMUL.FTZ R71, R71, c[0x0][0x320] ;  /* 0x0000c80047477a20 */ /* 0x000fc60000410000 */
[----:B------:R-:W-:Y:S01]  /*3670*/  HMMA.16816.F32 R40, R8, R34, R40 ;  /* 0x000000220828723c */ /* 0x000fe20000001828 */
[----:B------:R-:W-:Y:S01]  /*3680*/  @P0 SHF.R.U32.HI R16, RZ, c[0x0][0x2cc], R24 ;  /* 0x0000b300ff100a19 */ /* 0x000fe20000011618 */
[----:B------:R-:W-:Y:S01]  /*3690*/  LDSM.16.M88.4 R32, [R0+0x11900] ;  /* 0x011900000020783b */ /* 0x000fe20000000200 */
[----:B------:R-:W-:Y:S01]  /*36a0*/  MUFU.TANH R167, R69 ;  /* 0x0000004500a77308 */ /* 0x000fe20000002400 */
[----:B------:R-:W-:-:S04]  /*36b0*/  DEPBAR.LE SB0, 0x2 ;  /* 0x000080800000791a */ /* 0x000fc80000000000 */
[C---:B------:R-:W-:Y:S01]  /*36c0*/  HMMA.16816.F32 R60, R12.reuse, R50, R60 ;  /* 0x000000320c3c723c */ /* 0x040fe2000000183c */
[----:B------:R-:W4:Y:S02]  /*36d0*/  SHFL.IDX PT, R0, R16, RZ, 0x1c1f ;  /* 0x001c1fff10007589 */ /* 0x000f2400000e0000 */
[----:B------:R-:W-:Y:S02]  /*36e0*/  MUFU.TANH R31, R31 ;  /* 0x0000001f001f7308 */ /* 0x000fe40000002400 */
[----:B------:R-:W-:Y:S03]  /*36f0*/  BAR.SYNC.DEFER_BLOCKING 0x0 ;  /* 0x0000000000007b1d */ /* 0x000fe60000010000 */
[C---:B------:R-:W-:Y:S03]  /*3700*/  HMMA.16816.F32 R56, R12.reuse, R46, R56 ;  /* 0x0000002e0c38723c */ /* 0x040fe60000001838 */
[----:B------:R-:W-:Y:S05]  /*3710*/  MUFU.TANH R203, R70 ;  /* 0x0000004600cb7308 */ /* 0x000fea0000002400 */
[----:B------:R-:W-:Y:S01]  /*3720*/  HMMA.16816.F32 R52, R12, R92, R52 ;  /* 0x0000005c0c34723c */ /* 0x000fe20000001834 */
[----:B------:R-:W-:-:S02]  /*3730*/  FMUL.FTZ R21, R40, c[0x0][0x320] ;  /* 0x0000c80028157a20 */ /* 0x000fc40000410000 */
[----:B------:R-:W-:Y:S01]  /*3740*/  FMUL.FTZ R17, R41, c[0x0][0x320] ;  /* 0x0000c80029117a20 */ /* 0x000fe20000410000 */
[----:B------:R-:W-:Y:S04]  /*3750*/  MUFU.TANH R173, R71 ;  /* 0x0000004700ad7308 */ /* 0x000fe80000002400 */
[----:B------:R-:W-:Y:S04]  /*3760*/  HMMA.16816.F32 R72, R12, R94, R72 ;  /* 0x0000005e0c48723c */ /* 0x000fe80000001848 */
[----:B------:R-:W5:Y:S01]  /*3770*/  MUFU.TANH R21, R21 ;  /* 0x0000001500157308 */ /* 0x000f620000002400 */
[----:B------:R-:W-:Y:S02]  /*3780*/  LDSM.16.MT88.4 R124, [R135+0x100] ;  /* 0x00010000877c783b */ /* 0x000fe40000004200 */
[----:B------:R-:W-:Y:S01]  /*3790*/  IMAD.U32 R12, RZ, RZ, UR4 ;  /* 0x00000004ff0c7e24 */ /* 0x000fe2000f8e00ff */
[C---:B-1----:R-:W-:Y:S01]  /*37a0*/  HMMA.16816.F32 R64, R8.reuse, R36, R64 ;  /* 0x000000240840723c */ /* 0x042fe20000001840 */
[----:B------:R-:W-:Y:S03]  /*37b0*/  LDSM.16.MT88.4 R116, [R171+0x100] ;  /* 0x00010000ab74783b */ /* 0x000fe60000004200 */
[C---:B------:R-:W-:Y:S01]  /*37c0*/  IADD3 R12, -R209.reuse, UR9, R12 ;  /* 0x00000009d10c7c10 */ /* 0x040fe2000fffe10c */
[----:B------:R-:W1:Y:S01]  /*37d0*/  MUFU.TANH R17, R17 ;  /* 0x0000001100117308 */ /* 0x000e620000002400 */
[----:B------:R-:W-:Y:S02]  /*37e0*/  LDSM.16.MT88.4 R108, [R134+0x100] ;  /* 0x00010000866c783b */ /* 0x000fe40000004200 */
[----:B------:R-:W-:Y:S01]  /*37f0*/  IADD3 R13, R12, -UR12, RZ ;  /* 0x8000000c0c0d7c10 */ /* 0x000fe2000fffe0ff */
[----:B------:R-:W-:Y:S01]  /*3800*/  HMMA.16816.F32 R60, R8, R38, R60 ;  /* 0x00000026083c723c */ /* 0x000fe2000000183c */
[----:B------:R-:W-:Y:S01]  /*3810*/  IADD3 R12, -R209, UR22, RZ ;  /* 0x00000016d10c7c10 */ /* 0x000fe2000fffe1ff */
[----:B------:R-:W-:Y:S02]  /*3820*/  LDSM.16.MT88.4 R100, [R4+0x100] ;  /* 0x000100000464783b */ /* 0x000fe40000004200 */
[----:B----4-:R-:W-:-:S02]  /*3830*/  IMAD.IADD R15, R13, 0x1, R0 ;  /* 0x000000010d0f7824 */ /* 0x010fc400078e0200 */
[----:B------:R-:W-:Y:S02]  /*3840*/  LDSM.16.MT88.4 R48, [R171+0x2100] ;  /* 0x00210000ab30783b */ /* 0x000fe40000004200 */
[C---:B------:R-:W-:Y:S01]  /*3850*/  HMMA.16816.F32 R56, R8.reuse, R22, R56 ;  /* 0x000000160838723c */ /* 0x040fe20000001838 */
[----:B------:R-:W-:Y:S01]  /*3860*/  IMNMX R15, R12, R15, PT ;  /* 0x0000000f0c0f7217 */ /* 0x000fe20003800200 */
[----:B------:R-:W-:Y:S03]  /*3870*/  LDSM.16.MT88.4 R80, [R171+0x4100] ;  /* 0x00410000ab50783b */ /* 0x000fe60000004200 */
[----:B------:R-:W-:Y:S01]  /*3880*/  ISETP.GT.AND P0, PT, R15, RZ, PT ;  /* 0x000000ff0f00720c */ /* 0x000fe20003f04270 */
[----:B------:R-:W-:Y:S01]  /*3890*/  LDSM.16.MT88.4 R88, [R134+0x4100] ;  /* 0x004100008658783b */ /* 0x000fe20000004200 */
[----:B------:R-:W-:Y:S01]  /*38a0*/  FMUL.FTZ R19, R64, c[0x0][0x320] ;  /* 0x0000c80040137a20 */ /* 0x000fe20000410000 */
[C---:B------:R-:W-:Y:S01]  /*38b0*/  HMMA.16816.F32 R52, R8.reuse, R32, R52 ;  /* 0x000000200834723c */ /* 0x040fe20000001834 */
[----:B--2---:R-:W-:Y:S01]  /*38c0*/  FSEL R25, R6, -INF , P0 ;  /* 0xff80000006197808 */ /* 0x004fe20000000000 */
[----:B------:R-:W-:Y:S01]  /*38d0*/  FMUL.FTZ R18, R65, c[0x0][0x320] ;  /* 0x0000c80041127a20 */ /* 0x000fe20000410000 */
[----:B------:R-:W-:Y:S01]  /*38e0*/  ISETP.GT.AND P0, PT, R15, 0x1, PT ;  /* 0x000000010f00780c */ /* 0x000fe20003f04270 */
[----:B------:R-:W2:Y:S01]  /*38f0*/  SHFL.IDX PT, R6, R16, 0x1, 0x1c1f ;  /* 0x003c1f0010067f89 */ /* 0x000ea200000e0000 */
[----:B------:R-:W4:Y:S01]  /*3900*/  MUFU.TANH R19, R19 ;  /* 0x0000001300137308 */ /* 0x000f220000002400 */
[----:B------:R-:W-:Y:S01]  /*3910*/  FMUL.FTZ R23, R42, c[0x0][0x320] ;  /* 0x0000c8002a177a20 */ /* 0x000fe20000410000 */
[----:B---3--:R-:W-:Y:S01]  /*3920*/  FSEL R0, R5, -INF , P0 ;  /* 0xff80000005007808 */ /* 0x008fe20000000000 */
[----:B------:R-:W-:Y:S01]  /*3930*/  FMUL.FTZ R60, R60, c[0x0][0x320] ;  /* 0x0000c8003c3c7a20 */ /* 0x000fe20000410000 */
[----:B------:R-:W-:Y:S01]  /*3940*/  ISETP.GT.AND P0, PT, R15, 0x8, PT ;  /* 0x000000080f00780c */ /* 0x000fe20003f04270 */
[----:B------:R-:W-:Y:S01]  /*3950*/  FMUL.FTZ R14, R61, c[0x0][0x320] ;  /* 0x0000c8003d0e7a20 */ /* 0x000fe20000410000 */
[----:B------:R-:W-:Y:S01]  /*3960*/  HMMA.16816.F32 R72, R8, R34, R72 ;  /* 0x000000220848723c */ /* 0x000fe20000001848 */
[----:B------:R-:W-:Y:S01]  /*3970*/  LDSM.16.MT88.4 R136, [R171+0x900] ;  /* 0x00090000ab88783b */ /* 0x000fe20000004200 */
[----:B------:R-:W3:Y:S01]  /*3980*/  MUFU.TANH R18, R18 ;  /* 0x0000001200127308 */ /* 0x000ee20000002400 */
[----:B-----5:R-:W-:Y:S01]  /*3990*/  FSEL R29, R21, -INF , P0 ;  /* 0xff800000151d7808 */ /* 0x020fe20000000000 */
[----:B------:R-:W-:Y:S01]  /*39a0*/  FMUL.FTZ R21, R43, c[0x0][0x320] ;  /* 0x0000c8002b157a20 */ /* 0x000fe20000410000 */
[----:B------:R-:W-:Y:S01]  /*39b0*/  ISETP.GT.AND P0, PT, R15, 0x9, PT ;  /* 0x000000090f00780c */ /* 0x000fe20003f04270 */
[----:B------:R-:W-:Y:S01]  /*39c0*/  FMUL.FTZ R56, R56, c[0x0][0x320] ;  /* 0x0000c80038387a20 */ /* 0x000fe20000410000 */
[----:B------:R-:W-:Y:S01]  /*39d0*/  LDSM.16.MT88.4 R40, [R135+0x2100] ;  /* 0x002100008728783b */ /* 0x000fe20000004200 */
[----:B------:R-:W-:Y:S01]  /*39e0*/  FMUL.FTZ R57, R57, c[0x0][0x320] ;  /* 0x0000c80039397a20 */ /* 0x000fe20000410000 */
[----:B-1----:R-:W-:Y:S01]  /*39f0*/  FSEL R27, R17, -INF , P0 ;  /* 0xff800000111b7808 */ /* 0x002fe20000000000 */
[----:B------:R-:W1:Y:S01]  /*3a00*/  MUFU.TANH R7, R60 ;  /* 0x0000003c00077308 */ /* 0x000e620000002400 */
[----:B------:R-:W-:Y:S01]  /*3a10*/  ISETP.GT.AND P0, PT, R15, 0x10, PT ;  /* 0x000000100f00780c */ /* 0x000fe20003f04270 */
[----:B------:R-:W-:-:S02]  /*3a20*/  FMUL.FTZ R8, R66, c[0x0][0x320] ;  /* 0x0000c80042087a20 */ /* 0x000fc40000410000 */
[----:B------:R-:W-:Y:S01]  /*3a30*/  FMUL.FTZ R52, R52, c[0x0][0x320] ;  /* 0x0000c80034347a20 */ /* 0x000fe20000410000 */
[----:B----4-:R-:W-:Y:S01]  /*3a40*/  FSEL R19, R19, -INF , P0 ;  /* 0xff80000013137808 */ /* 0x010fe20000000000 */
[----:B------:R-:W-:Y:S01]  /*3a50*/  FMUL.FTZ R53, R53, c[0x0][0x320] ;  /* 0x0000c80035357a20 */ /* 0x000fe20000410000 */
[----:B------:R-:W-:Y:S01]  /*3a60*/  ISETP.GT.AND P0, PT, R15, 0x11, PT ;  /* 0x000000110f00780c */ /* 0x000fe20003f04270 */
[----:B------:R-:W4:Y:S01]  /*3a70*/  MUFU.TANH R14, R14 ;  /* 0x0000000e000e7308 */ /* 0x000f220000002400 */
[----:B--2---:R-:W-:Y:S02]  /*3a80*/  IMAD.IADD R13, R13, 0x1, R6 ;  /* 0x000000010d0d7824 */ /* 0x004fe400078e0206 */
[----:B---3--:R-:W-:Y:S01]  /*3a90*/  FSEL R17, R18, -INF , P0 ;  /* 0xff80000012117808 */ /* 0x008fe20000000000 */
[----:B------:R-:W-:Y:S01]  /*3aa0*/  FMUL.FTZ R11, R62, c[0x0][0x320] ;  /* 0x0000c8003e0b7a20 */ /* 0x000fe20000410000 */
[----:B------:R-:W-:Y:S01]  /*3ab0*/  ISETP.GT.AND P0, PT, R15, 0x18, PT ;  /* 0x000000180f00780c */ /* 0x000fe20003f04270 */
[----:B------:R-:W-:Y:S01]  /*3ac0*/  FMUL.FTZ R72, R72, c[0x0][0x320] ;  /* 0x0000c80048487a20 */ /* 0x000fe20000410000 */
[----:B------:R-:W-:Y:S01]  /*3ad0*/  IMNMX R12, R12, R13, PT ;  /* 0x0000000d0c0c7217 */ /* 0x000fe20003800200 */
[----:B------:R-:W2:Y:S01]  /*3ae0*/  MUFU.TANH R165, R56 ;  /* 0x0000003800a57308 */ /* 0x000ea20000002400 */
[----:B-1----:R-:W-:Y:S01]  /*3af0*/  FSEL R7, R7, -INF , P0 ;  /* 0xff80000007077808 */ /* 0x002fe20000000000 */
[----:B------:R-:W-:Y:S01]  /*3b00*/  FMUL.FTZ R73, R73, c[0x0][0x320] ;  /* 0x0000c80049497a20 */ /* 0x000fe20000410000 */
[----:B------:R-:W-:Y:S01]  /*3b10*/  ISETP.GT.AND P0, PT, R15, 0x19, PT ;  /* 0x000000190f00780c */ /* 0x000fe20003f04270 */
[----:B------:R-:W-:-:S02]  /*3b20*/  FMUL.FTZ R13, R67, c[0x0][0x320] ;  /* 0x0000c800430d7a20 */ /* 0x000fc40000410000 */
[----:B------:R-:W-:Y:S01]  /*3b30*/  FMUL.FTZ R9, R63, c[0x0][0x320] ;  /* 0x0000c8003f097a20 */ /* 0x000fe20000410000 */
[----:B------:R-:W-:Y:S01]  /*3b40*/  LDSM.16.MT88.4 R64, [R163+0x2100] ;  /* 0x00210000a340783b */ /* 0x000fe20000004200 */
[----:B----4-:R-:W-:Y:S01]  /*3b50*/  FSEL R5, R14, -INF , P0 ;  /* 0xff8000000e057808 */ /* 0x010fe20000000000 */
[----:B------:R-:W1:Y:S01]  /*3b60*/  MUFU.TANH R211, R57 ;  /* 0x0000003900d37308 */ /* 0x000e620000002400 */
[----:B------:R-:W-:Y:S01]  /*3b70*/  ISETP.GT.AND P0, PT, R15, 0x20, PT ;  /* 0x000000200f00780c */ /* 0x000fe20003f04270 */
[----:B------:R-:W-:Y:S02]  /*3b80*/  FMUL.FTZ R58, R58, c[0x0][0x320] ;  /* 0x0000c8003a3a7a20 */ /* 0x000fe40000410000 */
[----:B------:R-:W-:Y:S01]  /*3b90*/  FMUL.FTZ R59, R59, c[0x0][0x320] ;  /* 0x0000c8003b3b7a20 */ /* 0x000fe20000410000 */
[----:B------:R-:W-:Y:S01]  /*3ba0*/  FSEL R213, R213, -INF , P0 ;  /* 0xff800000d5d57808 */ /* 0x000fe20000000000 */
[----:B------:R-:W-:Y:S01]  /*3bb0*/  FMUL.FTZ R54, R54, c[0x0][0x320] ;  /* 0x0000c80036367a20 */ /* 0x000fe20000410000 */
[----:B------:R-:W-:Y:S01]  /*3bc0*/  ISETP.GT.AND P0, PT, R15, 0x21, PT ;  /* 0x000000210f00780c */ /* 0x000fe20003f04270 */
[----:B------:R-:W3:Y:S01]  /*3bd0*/  MUFU.TANH R193, R52 ;  /* 0x0000003400c17308 */ /* 0x000ee20000002400 */
[----:B------:R-:W-:-:S02]  /*3be0*/  FMUL.FTZ R55, R55, c[0x0][0x320] ;  /* 0x0000c80037377a20 */ /* 0x000fc40000410000 */
[----:B------:R-:W-:Y:S01]  /*3bf0*/  FSEL R167, R167, -INF , P0 ;  /* 0xff800000a7a77808 */ /* 0x000fe20000000000 */
[----:B------:R-:W-:Y:S01]  /*3c00*/  FMUL.FTZ R74, R74, c[0x0][0x320] ;  /* 0x0000c8004a4a7a20 */ /* 0x000fe20000410000 */
[----:B------:R-:W-:Y:S01]  /*3c10*/  ISETP.GT.AND P0, PT, R15, 0x28, PT ;  /* 0x000000280f00780c */ /* 0x000fe20003f04270 */
[----:B------:R-:W-:Y:S02]  /*3c20*/  FMUL.FTZ R75, R75, c[0x0][0x320] ;  /* 0x0000c8004b4b7a20 */ /* 0x000fe40000410000 */
[----:B------:R-:W4:Y:S01]  /*3c30*/  MUFU.TANH R183, R53 ;  /* 0x0000003500b77308 */ /* 0x000f220000002400 */
[----:B--2---:R-:W-:Y:S02]  /*3c40*/  FSEL R165, R165, -INF , P0 ;  /* 0xff800000a5a57808 */ /* 0x004fe40000000000 */
[----:B------:R-:W-:-:S04]  /*3c50*/  ISETP.GT.AND P0, PT, R15, 0x29, PT ;  /* 0x000000290f00780c */ /* 0x000fc80003f04270 */
[----:B-1----:R-:W-:Y:S01]  /*3c60*/  FSEL R211, R211, -INF , P0 ;  /* 0xff800000d3d37808 */ /* 0x002fe20000000000 */
[----:B------:R-:W1:Y:S01]  /*3c70*/  MUFU.TANH R181, R72 ;  /* 0x0000004800b57308 */ /* 0x000e620000002400 */
[----:B------:R-:W-:-:S04]  /*3c80*/  ISETP.GT.AND P0, PT, R15, 0x30, PT ;  /* 0x000000300f00780c */ /* 0x000fc80003f04270 */
[----:B---3--:R-:W-:Y:S02]  /*3c90*/  FSEL R193, R193, -INF , P0 ;  /* 0xff800000c1c17808 */ /* 0x008fe40000000000 */
[----:B------:R-:W-:Y:S01]  /*3ca0*/  ISETP.GT.AND P0, PT, R15, 0x31, PT ;  /* 0x000000310f00780c */ /* 0x000fe20003f04270 */
[----:B------:R-:W2:Y:S03]  /*3cb0*/  MUFU.TANH R179, R73 ;  /* 0x0000004900b37308 */ /* 0x000ea60000002400 */
[----:B----4-:R-:W-:Y:S02]  /*3cc0*/  FSEL R183, R183, -INF , P0 ;  /* 0xff800000b7b77808 */ /* 0x010fe40000000000 */
[----:B------:R-:W-:-:S03]  /*3cd0*/  ISETP.GT.AND P0, PT, R15, 0x38, PT ;  /* 0x000000380f00780c */ /* 0x000fc60003f04270 */
[----:B------:R-:W3:Y:S01]  /*3ce0*/  MUFU.TANH R23, R23 ;  /* 0x0000001700177308 */ /* 0x000ee20000002400 */
[----:B-1----:R-:W-:Y:S02]  /*3cf0*/  FSEL R181, R181, -INF , P0 ;  /* 0xff800000b5b57808 */ /* 0x002fe40000000000 */
[----:B------:R-:W-:-:S04]  /*3d00*/  ISETP.GT.AND P0, PT, R15, 0x39, PT ;  /* 0x000000390f00780c */ /* 0x000fc80003f04270 */
[----:B--2---:R-:W-:Y:S01]  /*3d10*/  FSEL R179, R179, -INF , P0 ;  /* 0xff800000b3b37808 */ /* 0x004fe20000000000 */
[----:B------:R-:W1:Y:S01]  /*3d20*/  MUFU.TANH R21, R21 ;  /* 0x0000001500157308 */ /* 0x000e620000002400 */
[----:B------:R-:W-:-:S04]  /*3d30*/  ISETP.GT.AND P0, PT, R12, RZ, PT ;  /* 0x000000ff0c00720c */ /* 0x000fc80003f04270 */
[----:B------:R-:W-:Y:S02]  /*3d40*/  FSEL R6, R2, -INF , P0 ;  /* 0xff80000002067808 */ /* 0x000fe40000000000 */
[----:B------:R-:W-:Y:S01]  /*3d50*/  FMNMX.FTZ R2, R25, R0, !PT ;  /* 0x0000000019027209 */ /* 0x000fe20007810000 */
[----:B------:R-:W2:Y:S01]  /*3d60*/  MUFU.TANH R8, R8 ;  /* 0x0000000800087308 */ /* 0x000ea20000002400 */
[C---:B------:R-:W-:Y:S02]  /*3d70*/  ISETP.GT.AND P0, PT, R12.reuse, 0x1, PT ;  /* 0x000000010c00780c */ /* 0x040fe40003f04270 */
[----:B------:R-:W-:Y:S02]  /*3d80*/  FMNMX.FTZ R2, R29, R2, !PT ;  /* 0x000000021d027209 */ /* 0x000fe40007810000 */
[----:B------:R-:W-:Y:S02]  /*3d90*/  FSEL R31, R31, -INF , P0 ;  /* 0xff8000001f1f7808 */ /* 0x000fe40000000000 */
[----:B------:R-:W-:Y:S01]  /*3da0*/  ISETP.GT.AND P0, PT, R12, 0x8, PT ;  /* 0x000000080c00780c */ /* 0x000fe20003f04270 */
[----:B------:R-:W4:Y:S01]  /*3db0*/  MUFU.TANH R13, R13 ;  /* 0x0000000d000d7308 */ /* 0x000f220000002400 */
[----:B------:R-:W-:-:S02]  /*3dc0*/  FMNMX.FTZ R2, R27, R2, !PT ;  /* 0x000000021b027209 */ /* 0x000fc40007810000 */
[----:B---3--:R-:W-:Y:S02]  /*3dd0*/  FSEL R23, R23, -INF , P0 ;  /* 0xff80000017177808 */ /* 0x008fe40000000000 */
[----:B------:R-:W-:Y:S02]  /*3de0*/  FMNMX.FTZ R2, R19, R2, !PT ;  /* 0x0000000213027209 */ /* 0x000fe40007810000 */
[C---:B------:R-:W-:Y:S01]  /*3df0*/  ISETP.GT.AND P0, PT, R12.reuse, 0x9, PT ;  /* 0x000000090c00780c */ /* 0x040fe20003f04270 */
[----:B------:R-:W3:Y:S01]  /*3e00*/  MUFU.TANH R11, R11 ;  /* 0x0000000b000b7308 */ /* 0x000ee20000002400 */
[----:B------:R-:W-:Y:S02]  /*3e10*/  FMNMX.FTZ R2, R17, R2, !PT ;  /* 0x0000000211027209 */ /* 0x000fe40007810000 */
[----:B-1----:R-:W-:Y:S02]  /*3e20*/  FSEL R21, R21, -INF , P0 ;  /* 0xff80000015157808 */ /* 0x002fe40000000000 */
[----:B------:R-:W-:-:S02]  /*3e30*/  ISETP.GT.AND P0, PT, R12, 0x10, PT ;  /* 0x000000100c00780c */ /* 0x000fc40003f04270 */
[----:B------:R-:W-:Y:S01]  /*3e40*/  FMNMX.FTZ R2, R7, R2, !PT ;  /* 0x0000000207027209 */ /* 0x000fe20007810000 */
[----:B------:R-:W1:Y:S01]  /*3e50*/  MUFU.TANH R9, R9 ;  /* 0x0000000900097308 */ /* 0x000e620000002400 */
[----:B--2---:R-:W-:Y:S02]  /*3e60*/  FSEL R15, R8, -INF , P0 ;  /* 0xff800000080f7808 */ /* 0x004fe40000000000 */
[----:B------:R-:W-:Y:S02]  /*3e70*/  ISETP.GT.AND P0, PT, R12, 0x11, PT ;  /* 0x000000110c00780c */ /* 0x000fe40003f04270 */
[----:B------:R-:W-:Y:S02]  /*3e80*/  FMNMX.FTZ R2, R5, R2, !PT ;  /* 0x0000000205027209 */ /* 0x000fe40007810000 */
[----:B------:R-:W-:Y:S01]  /*3e90*/  FMNMX.FTZ R8, R6, R31, !PT ;  /* 0x0000001f06087209 */ /* 0x000fe20007810000 */
[----:B------:R-:W2:Y:S01]  /*3ea0*/  MUFU.TANH R195, R58 ;  /* 0x0000003a00c37308 */ /* 0x000ea20000002400 */
[----:B----4-:R-:W-:-:S02]  /*3eb0*/  FSEL R13, R13, -INF , P0 ;  /* 0xff8000000d0d7808 */ /* 0x010fc40000000000 */
[C---:B------:R-:W-:Y:S02]  /*3ec0*/  ISETP.GT.AND P0, PT, R12.reuse, 0x18, PT ;  /* 0x000000180c00780c */ /* 0x040fe40003f04270 */
[----:B------:R-:W-:Y:S02]  /*3ed0*/  FMNMX.FTZ R2, R213, R2, !PT ;  /* 0x00000002d5027209 */ /* 0x000fe40007810000 */
[----:B------:R-:W-:Y:S01]  /*3ee0*/  FMNMX.FTZ R8, R23, R8, !PT ;  /* 0x0000000817087209 */ /* 0x000fe20007810000 */
[----:B------:R4:W5:Y:S01]  /*3ef0*/  MUFU.TANH R175, R59 ;  /* 0x0000003b00af7308 */ /* 0x0009620000002400 */
[----:B---3--:R-:W-:Y:S02]  /*3f00*/  FSEL R11, R11, -INF , P0 ;  /* 0xff8000000b0b7808 */ /* 0x008fe40000000000 */
[----:B------:R-:W-:Y:S02]  /*3f10*/  FMNMX.FTZ R2, R167, R2, !PT ;  /* 0x00000002a7027209 */ /* 0x000fe40007810000 */
[----:B------:R-:W-:-:S02]  /*3f20*/  ISETP.GT.AND P0, PT, R12, 0x19, PT ;  /* 0x000000190c00780c */ /* 0x000fc40003f04270 */
[----:B------:R-:W-:Y:S01]  /*3f30*/  FMNMX.FTZ R8, R21, R8, !PT ;  /* 0x0000000815087209 */ /* 0x000fe20007810000 */
[----:B------:R-:W3:Y:S01]  /*3f40*/  MUFU.TANH R177, R54 ;  /* 0x0000003600b17308 */ /* 0x000ee20000002400 */
[----:B------:R-:W-:Y:S02]  /*3f50*/  FMNMX.FTZ R2, R165, R2, !PT ;  /* 0x00000002a5027209 */ /* 0x000fe40007810000 */
[----:B-1----:R-:W-:Y:S02]  /*3f60*/  FSEL R9, R9, -INF , P0 ;  /* 0xff80000009097808 */ /* 0x002fe40000000000 */
[----:B------:R-:W-:Y:S02]  /*3f70*/  FMNMX.FTZ R8, R15, R8, !PT ;  /* 0x000000080f087209 */ /* 0x000fe40007810000 */
[----:B------:R-:W-:Y:S01]  /*3f80*/  ISETP.GT.AND P0, PT, R12, 0x20, PT ;  /* 0x000000200c00780c */ /* 0x000fe20003f04270 */
[----:B------:R-:W1:Y:S01]  /*3f90*/  MUFU.TANH R143, R55 ;  /* 0x00000037008f7308 */ /* 0x000e620000002400 */
[----:B------:R-:W-:Y:S01]  /*3fa0*/  FMNMX.FTZ R2, R211, R2, !PT ;  /* 0x00000002d3027209 */ /* 0x000fe20007810000 */
[----:B----4-:R-:W-:Y:S01]  /*3fb0*/  LDSM.16.MT88.4 R56, [R134+0x2100] ;  /* 0x002100008638783b */ /* 0x010fe20000004200 */
[----:B------:R-:W-:-:S02]  /*3fc0*/  FMNMX.FTZ R8, R13, R8, !PT ;  /* 0x000000080d087209 */ /* 0x000fc40007810000 */
[----:B------:R-:W-:Y:S02]  /*3fd0*/  FSEL R203, R203, -INF , P0 ;  /* 0xff800000cbcb7808 */ /* 0x000fe40000000000 */
[C---:B------:R-:W-:Y:S01]  /*3fe0*/  ISETP.GT.AND P0, PT, R12.reuse, 0x21, PT ;  /* 0x000000210c00780c */ /* 0x040fe20003f04270 */
[----:B------:R-:W4:Y:S01]  /*3ff0*/  MUFU.TANH R141, R74 ;  /* 0x0000004a008d7308 */ /* 0x000f220000002400 */
[----:B------:R-:W-:Y:S02]  /*4000*/  FMNMX.FTZ R2, R193, R2, !PT ;  /* 0x00000002c1027209 */ /* 0x000fe40007810000 */
[----:B------:R-:W-:Y:S02]  /*4010*/  FMNMX.FTZ R8, R11, R8, !PT ;  /* 0x000000080b087209 */ /* 0x000fe40007810000 */
[----:B------:R-:W-:Y:S02]  /*4020*/  FSEL R173, R173, -INF , P0 ;  /* 0xff800000adad7808 */ /* 0x000fe40000000000 */
[----:B------:R-:W-:Y:S01]  /*4030*/  ISETP.GT.AND P0, PT, R12, 0x28, PT ;  /* 0x000000280c00780c */ /* 0x000fe20003f04270 */
[----:B------:R1:W1:Y:S01]  /*4040*/  MUFU.TANH R169, R75 ;  /* 0x0000004b00a97308 */ /* 0x0002620000002400 */
[----:B------:R-:W-:-:S02]  /*4050*/  FMNMX.FTZ R2, R183, R2, !PT ;  /* 0x00000002b7027209 */ /* 0x000fc40007810000 */
[----:B------:R-:W-:Y:S02]  /*4060*/  FMNMX.FTZ R8, R9, R8, !PT ;  /* 0x0000000809087209 */ /* 0x000fe40007810000 */
[----:B--2---:R-:W-:Y:S02]  /*4070*/  FSEL R195, R195, -INF , P0 ;  /* 0xff800000c3c37808 */ /* 0x004fe40000000000 */
[----:B------:R-:W-:Y:S02]  /*4080*/  FMNMX.FTZ R2, R181, R2, !PT ;  /* 0x00000002b5027209 */ /* 0x000fe40007810000 */
[----:B------:R-:W-:Y:S02]  /*4090*/  ISETP.GT.AND P0, PT, R12, 0x29, PT ;  /* 0x000000290c00780c */ /* 0x000fe40003f04270 */
[----:B------:R-:W-:Y:S02]  /*40a0*/  FMNMX.FTZ R8, R203, R8, !PT ;  /* 0x00000008cb087209 */ /* 0x000fe40007810000 */
[----:B------:R-:W-:-:S02]  /*40b0*/  FMNMX.FTZ R2, R179, R2, !PT ;  /* 0x00000002b3027209 */ /* 0x000fc40007810000 */
[----:B-----5:R-:W-:Y:S01]  /*40c0*/  FSEL R175, R175, -INF , P0 ;  /* 0xff800000afaf7808 */ /* 0x020fe20000000000 */
[----:B-1----:R-:W-:Y:S01]  /*40d0*/  LDSM.16.MT88.4 R72, [R135+0x4100] ;  /* 0x004100008748783b */ /* 0x002fe20000004200 */
[----:B------:R-:W-:Y:S02]  /*40e0*/  FMNMX.FTZ R8, R173, R8, !PT ;  /* 0x00000008ad087209 */ /* 0x000fe40007810000 */
[C---:B------:R-:W-:Y:S01]  /*40f0*/  ISETP.GT.AND P0, PT, R12.reuse, 0x30, PT ;  /* 0x000000300c00780c */ /* 0x040fe20003f04270 */
[----:B------:R-:W1:Y:S01]  /*4100*/  SHFL.BFLY PT, R33, R2, 0x2, 0x1f ;  /* 0x0c401f0002217f89 */ /* 0x000e6200000e0000 */
[----:B------:R-:W-:Y:S02]  /*4110*/  FMNMX.FTZ R8, R195, R8, !PT ;  /* 0x00000008c3087209 */ /* 0x000fe40007810000 */
[----:B---3--:R-:W-:Y:S02]  /*4120*/  FSEL R177, R177, -INF , P0 ;  /* 0xff800000b1b17808 */ /* 0x008fe40000000000 */
[----:B------:R-:W-:-:S02]  /*4130*/  ISETP.GT.AND P0, PT, R12, 0x31, PT ;  /* 0x000000310c00780c */ /* 0x000fc40003f04270 */
[----:B------:R-:W-:Y:S02]  /*4140*/  FMNMX.FTZ R8, R175, R8, !PT ;  /* 0x00000008af087209 */ /* 0x000fe40007810000 */
[----:B------:R-:W-:Y:S02]  /*4150*/  FSEL R143, R143, -INF , P0 ;  /* 0xff8000008f8f7808 */ /* 0x000fe40000000000 */
[C---:B------:R-:W-:Y:S02]  /*4160*/  ISETP.GT.AND P0, PT, R12.reuse, 0x38, PT ;  /* 0x000000380c00780c */ /* 0x040fe40003f04270 */
[----:B------:R-:W-:Y:S02]  /*4170*/  FMNMX.FTZ R8, R177, R8, !PT ;  /* 0x00000008b1087209 */ /* 0x000fe40007810000 */
[----:B----4-:R-:W-:Y:S02]  /*4180*/  FSEL R141, R141, -INF , P0 ;  /* 0xff8000008d8d7808 */ /* 0x010fe40000000000 */
[----:B------:R-:W-:-:S02]  /*4190*/  ISETP.GT.AND P0, PT, R12, 0x39, PT ;  /* 0x000000390c00780c */ /* 0x000fc40003f04270 */
[----:B------:R-:W-:Y:S02]  /*41a0*/  FMNMX.FTZ R8, R143, R8, !PT ;  /* 0x000000088f087209 */ /* 0x000fe40007810000 */
[----:B------:R-:W-:Y:S02]  /*41b0*/  FSEL R169, R169, -INF , P0 ;  /* 0xff800000a9a97808 */ /* 0x000fe40000000000 */
        /* <DEDUP_REMOVED lines=16> */
[--C-:B------:R-:W-:Y:S01]  /*42c0*/  FFMA.FTZ R151, R7, c[0x0][0x2d0], -R140.reuse ;  /* 0x0000b40007977a23 */ /* 0x100fe2000001088c */
[----:B------:R-:W-:Y:S01]  /*42d0*/  LDSM.16.MT88.4 R24, [R171+0x2900] ;  /* 0x00290000ab18783b */ /* 0x000fe20000004200 */
[----:B------:R-:W-:-:S02]  /*42e0*/  FFMA.FTZ R148, R5, c[0x0][0x2d0], -R140 ;  /* 0x0000b40005947a23 */ /* 0x000fc4000001088c */
[--C-:B------:R-:W-:Y:S02]  /*42f0*/  FFMA.FTZ R157, R19, c[0x0][0x2d0], -R140.reuse ;  /* 0x0000b400139d7a23 */ /* 0x100fe4000001088c */
[--C-:B------:R-:W-:Y:S01]  /*4300*/  FFMA.FTZ R152, R17, c[0x0][0x2d0], -R140.reuse ;  /* 0x0000b40011987a23 */ /* 0x100fe2000001088c */
[----:B------:R-:W2:Y:S01]  /*4310*/  MUFU.EX2 R159, R159 ;  /* 0x0000009f009f7308 */ /* 0x000ea20000000800 */
[----:B------:R-:W-:Y:S01]  /*4320*/  LDSM.16.MT88.4 R16, [R134+0x2900] ;  /* 0x002900008610783b */ /* 0x000fe20000004200 */
        /* <DEDUP_REMOVED lines=11> */
[--C-:B------:R-:W-:Y:S01]  /*43e0*/  FFMA.FTZ R183, R183, c[0x0][0x2d0], -R140.reuse ;  /* 0x0000b400b7b77a23 */ /* 0x100fe2000001088c */
[----:B------:R-:W-:Y:S01]  /*43f0*/  PLOP3.LUT P0, PT, PT, PT, UP0, 0x40, 0x0 ;  /* 0x000000000000781c */ /* 0x000fe20003f0e808 */
[----:B------:R-:W-:Y:S01]  /*4400*/  FFMA.FTZ R176, R181, c[0x0][0x2d0], -R140 ;  /* 0x0000b400b5b07a23 */ /* 0x000fe2000001088c */
[----:B------:R-:W1:Y:S01]  /*4410*/  MUFU.EX2 R153, R153 ;  /* 0x0000009900997308 */ /* 0x000e620000000800 */
[--C-:B------:R-:W-:Y:S01]  /*4420*/  FFMA.FTZ R161, R6, c[0x0][0x2d0], -R168.reuse ;  /* 0x0000b40006a17a23 */ /* 0x100fe200000108a8 */
[----:B--2---:R-:W-:Y:S01]  /*4430*/  F2FP.PACK_AB R96, R158, R159 ;  /* 0x0000009f9e60723e */ /* 0x004fe200000000ff */
[--C-:B------:R-:W-:Y:S01]  /*4440*/  FFMA.FTZ R160, R31, c[0x0][0x2d0], -R168.reuse ;  /* 0x0000b4001fa07a23 */ /* 0x100fe200000108a8 */
[----:B------:R-:W2:Y:S01]  /*4450*/  LDSM.16.MT88.4 R4, [R4+0x4100] ;  /* 0x004100000404783b */ /* 0x000ea20000004200 */
[----:B------:R-:W-:-:S02]  /*4460*/  FFMA.FTZ R162, R23, c[0x0][0x2d0], -R168 ;  /* 0x0000b40017a27a23 */ /* 0x000fc400000108a8 */
[--C-:B------:R-:W-:Y:S01]  /*4470*/  FFMA.FTZ R155, R21, c[0x0][0x2d0], -R168.reuse ;  /* 0x0000b400159b7a23 */ /* 0x100fe200000108a8 */
[----:B------:R-:W-:Y:S01]  /*4480*/  MUFU.EX2 R161, R161 ;  /* 0x000000a100a17308 */ /* 0x000fe20000000800 */
[--C-:B------:R-:W-:Y:S01]  /*4490*/  FFMA.FTZ R150, R11, c[0x0][0x2d0], -R168.reuse ;  /* 0x0000b4000b967a23 */ /* 0x100fe200000108a8 */
[----:B------:R-:W-:Y:S01]  /*44a0*/  LDSM.16.MT88.4 R20, [R135+0x900] ;  /* 0x000900008714783b */ /* 0x000fe20000004200 */
[--C-:B------:R-:W-:Y:S02]  /*44b0*/  FFMA.FTZ R3, R9, c[0x0][0x2d0], -R168.reuse ;  /* 0x0000b40009037a23 */ /* 0x100fe400000108a8 */
[--C-:B------:R-:W-:Y:S01]  /*44c0*/  FFMA.FTZ R154, R15, c[0x0][0x2d0], -R168.reuse ;  /* 0x0000b4000f9a7a23 */ /* 0x100fe200000108a8 */
[----:B------:R-:W3:Y:S01]  /*44d0*/  LDSM.16.MT88.4 R8, [R135+0x2900] ;  /* 0x002900008708783b */ /* 0x000ee20000004200 */
[--C-:B------:R-:W-:Y:S01]  /*44e0*/  FFMA.FTZ R149, R13, c[0x0][0x2d0], -R168.reuse ;  /* 0x0000b4000d957a23 */ /* 0x100fe200000108a8 */
[----:B------:R-:W4:Y:S01]  /*44f0*/  MUFU.EX2 R160, R160 ;  /* 0x000000a000a07308 */ /* 0x000f220000000800 */
[----:B-1----:R-:W-:Y:S01]  /*4500*/  F2FP.PACK_AB R98, R153, R156 ;  /* 0x0000009c9962723e */ /* 0x002fe200000000ff */
[----:B------:R-:W1:Y:S01]  /*4510*/  LDSM.16.MT88.4 R12, [R163+0x2900] ;  /* 0x00290000a30c783b */ /* 0x000e620000004200 */
[----:B------:R-:W-:-:S02]  /*4520*/  FFMA.FTZ R170, R203, c[0x0][0x2d0], -R168 ;  /* 0x0000b400cbaa7a23 */ /* 0x000fc400000108a8 */
[--C-:B------:R-:W-:Y:S01]  /*4530*/  FFMA.FTZ R173, R173, c[0x0][0x2d0], -R168.reuse ;  /* 0x0000b400adad7a23 */ /* 0x100fe200000108a8 */
[----:B------:R-:W-:Y:S01]  /*4540*/  LDSM.16.MT88.4 R28, [R163+0x900] ;  /* 0x00090000a31c783b */ /* 0x000fe20000004200 */
[--C-:B------:R-:W-:Y:S01]  /*4550*/  FFMA.FTZ R172, R195, c[0x0][0x2d0], -R168.reuse ;  /* 0x0000b400c3ac7a23 */ /* 0x100fe200000108a8 */
[----:B------:R-:W-:Y:S01]  /*4560*/  MUFU.EX2 R162, R162 ;  /* 0x000000a200a27308 */ /* 0x000fe20000000800 */
[----:B------:R-:W-:Y:S02]  /*4570*/  FFMA.FTZ R175, R175, c[0x0][0x2d0], -R168 ;  /* 0x0000b400afaf7a23 */ /* 0x000fe400000108a8 */
[----:B------:R-:W-:Y:S02]  /*4580*/  FFMA.FTZ R203, R179, c[0x0][0x2d0], -R140 ;  /* 0x0000b400b3cb7a23 */ /* 0x000fe4000001088c */
[--C-:B------:R-:W-:Y:S02]  /*4590*/  FFMA.FTZ R177, R177, c[0x0][0x2d0], -R168.reuse ;  /* 0x0000b400b1b17a23 */ /* 0x100fe400000108a8 */
[--C-:B------:R-:W-:Y:S01]  /*45a0*/  FFMA.FTZ R178, R143, c[0x0][0x2d0], -R168.reuse ;  /* 0x0000b4008fb27a23 */ /* 0x100fe200000108a8 */
[----:B------:R-:W5:Y:S01]  /*45b0*/  MUFU.EX2 R155, R155 ;  /* 0x0000009b009b7308 */ /* 0x000f620000000800 */
[----:B----4-:R-:W-:Y:S01]  /*45c0*/  F2FP.PACK_AB R97, R160, R161 ;  /* 0x000000a1a061723e */ /* 0x010fe200000000ff */
        /* <DEDUP_REMOVED lines=9> */
[----:B------:R-:W4:Y:S01]  /*4660*/  MUFU.EX2 R152, R152 ;  /* 0x0000009800987308 */ /* 0x000f220000000800 */
        /* <DEDUP_REMOVED lines=198> */
[----:B------:R-:W-:Y:S01]  /*52d0*/  SHF.L.U64.HI R10, R206, 0x1, R147 ;  /* 0x00000001ce0a7819 */ /* 0x000fe20000010293 */
[----:B------:R-:W-:Y:S01]  /*52e0*/  IMAD.SHL.U32 R3, R204, 0x2, RZ ;  /* 0x00000002cc037824 */ /* 0x000fe200078e00ff */
[----:B------:R-:W-:Y:S01]  /*52f0*/  IADD3 R14, -R207, 0x10, RZ ;  /* 0x00000010cf0e7810 */ /* 0x000fe20007ffe1ff */
[----:B------:R-:W-:-:S03]  /*5300*/  IMAD R199, R6, c[0x0][0x2b8], R199 ;  /* 0x0000ae0006c77a24 */ /* 0x000fc600078e02c7 */
[----:B------:R-:W-:Y:S01]  /*5310*/  LOP3.LUT R14, R14, 0xf, RZ, 0xc0, !PT ;  /* 0x0000000f0e0e7812 */ /* 0x000fe200078ec0ff */
[----:B------:R-:W-:Y:S01]  /*5320*/  IMAD.WIDE.U32 R8, R199, c[0x0][0x1e0], RZ ;  /* 0x00007800c7087a25 */ /* 0x000fe200078e00ff */
[----:B------:R-:W-:-:S05]  /*5330*/  SHF.R.S32.HI R6, RZ, 0x1f, R199 ;  /* 0x0000001fff067819 */ /* 0x000fca00000114c7 */
[----:B------:R-:W-:-:S04]  /*5340*/  IMAD R6, R6, c[0x0][0x1e0], RZ ;  /* 0x0000780006067a24 */ /* 0x000fc800078e02ff */
[----:B------:R-:W-:-:S04]  /*5350*/  IMAD R6, R199, c[0x0][0x1e4], R6 ;  /* 0x00007900c7067a24 */ /* 0x000fc800078e0206 */
[----:B------:R-:W-:Y:S02]  /*5360*/  IMAD.IADD R7, R9, 0x1, R6 ;  /* 0x0000000109077824 */ /* 0x000fe400078e0206 */
[----:B------:R-:W-:Y:S01]  /*5370*/  IMAD.MOV.U32 R6, RZ, RZ, R8 ;  /* 0x000000ffff067224 */ /* 0x000fe200078e0008 */
[----:B------:R-:W-:Y:S01]  /*5380*/  SEL R8, RZ, 0x10, P5 ;  /* 0x00000010ff087807 */ /* 0x000fe20002800000 */
[----:B------:R-:W-:-:S03]  /*5390*/  IMAD.SHL.U32 R9, R206, 0x2, RZ ;  /* 0x00000002ce097824 */ /* 0x000fc600078e00ff */
[----:B------:R-:W-:-:S04]  /*53a0*/  IADD3 R18, -R8, 0x10, RZ ;  /* 0x0000001008127810 */ /* 0x000fc80007ffe1ff */
[----:B------:R-:W-:Y:S02]  /*53b0*/  LOP3.LUT R18, R18, 0xf, RZ, 0xc0, !PT ;  /* 0x0000000f12127812 */ /* 0x000fe400078ec0ff */
[----:B--2---:R-:W-:Y:S01]  /*53c0*/  SHF.R.S32.HI R11, RZ, 0x1f, R198 ;  /* 0x0000001fff0b7819 */ /* 0x004fe200000114c6 */
[----:B------:R-:W-:Y:S01]  /*53d0*/  IMAD.WIDE.U32 R4, R198, c[0x0][0x1f0], R6 ;  /* 0x00007c00c6047a25 */ /* 0x000fe200078e0006 */
[----:B------:R-:W-:-:S03]  /*53e0*/  SHF.L.U64.HI R7, R205, 0x1, R132 ;  /* 0x00000001cd077819 */ /* 0x000fc60000010284 */
[----:B------:R-:W-:Y:S01]  /*53f0*/  IMAD R11, R11, c[0x0][0x1f0], RZ ;  /* 0x00007c000b0b7a24 */ /* 0x000fe200078e02ff */
[----:B------:R-:W-:Y:S01]  /*5400*/  IADD3 R4, P0, R4, UR20, RZ ;  /* 0x0000001404047c10 */ /* 0x000fe2000ff1e0ff */
[----:B------:R-:W-:Y:S02]  /*5410*/  IMAD.SHL.U32 R6, R205, 0x2, RZ ;  /* 0x00000002cd067824 */ /* 0x000fe400078e00ff */
[----:B------:R-:W-:-:S05]  /*5420*/  IMAD R11, R198, c[0x0][0x1f4], R11 ;  /* 0x00007d00c60b7a24 */ /* 0x000fca00078e020b */
[----:B------:R-:W-:Y:S02]  /*5430*/  IADD3.X R11, R5, UR17, R11, P0, !PT ;  /* 0x00000011050b7c10 */ /* 0x000fe400087fe40b */
[C---:B------:R-:W-:Y:S02]  /*5440*/  LEA R12, P0, R4.reuse, c[0x0][0x1c8], 0x1 ;  /* 0x00007200040c7a11 */ /* 0x040fe400078008ff */
        /* <DEDUP_REMOVED lines=30> */
.L_x_1350:
[----:B------:R-:W-:Y:S01]  /*5630*/  ULDC.64 UR4, c[0x0][0x2c8] ;  /* 0x0000b20000047ab9 */ /* 0x000fe20000000a00 */
[----:B------:R-:W0:Y:S01]  /*5640*/  LDGDEPBAR ;  /* 0x00000000000079af */ /* 0x000e220000000000 */
[----:B------:R-:W-:-:S04]  /*5650*/  UIMAD.WIDE.U32 UR22, UR15, UR4, URZ ;  /* 0x000000040f1672a5 */ /* 0x000fc8000f8e003f */
[----:B------:R-:W-:Y:S02]  /*5660*/  @UP1 USHF.R.U32.HI UR15, URZ, UR5, UR23 ;  /* 0x000000053f0f1299 */ /* 0x000fe40008011617 */
[----:B------:R-:W-:Y:S02]  /*5670*/  UIADD3 UR23, UR13, -0x2, URZ ;  /* 0xfffffffe0d177890 */ /* 0x000fe4000fffe03f */
[----:B------:R-:W-:Y:S02]  /*5680*/  UIADD3 UR15, UR15, UR9, -UR12 ;  /* 0x000000090f0f7290 */ /* 0x000fe4000fffe80c */
[----:B------:R-:W-:Y:S02]  /*5690*/  UMOV UR13, URZ ;  /* 0x0000003f000d7c82 */ /* 0x000fe40008000000 */
[----:B------:R-:W-:Y:S02]  /*56a0*/  USHF.R.S32.HI UR4, URZ, 0x1f, UR15 ;  /* 0x0000001f3f047899 */ /* 0x000fe4000801140f */
[----:B------:R-:W-:-:S02]  /*56b0*/  UMOV UR5, 0x1 ;  /* 0x0000000100057882 */ /* 0x000fc40000000000 */
[----:B------:R-:W-:-:S04]  /*56c0*/  ULEA.HI UR4, UR4, UR15, URZ, 0x6 ;  /* 0x0000000f04047291 */ /* 0x000fc8000f8f303f */
[----:B------:R-:W-:-:S04]  /*56d0*/  USHF.R.S32.HI UR22, URZ, 0x6, UR4 ;  /* 0x000000063f167899 */ /* 0x000fc80008011404 */
[----:B------:R-:W-:-:S04]  /*56e0*/  UISETP.LT.AND UP0, UPT, URZ, UR22, UPT ;  /* 0x000000163f00728c */ /* 0x000fc8000bf01270 */
[----:B------:R-:W-:-:S04]  /*56f0*/  USEL UR22, URZ, UR22, !UP0 ;  /* 0x000000163f167287 */ /* 0x000fc8000c000000 */
[----:B------:R-:W-:-:S06]  /*5700*/  UISETP.GE.AND UP0, UPT, UR23, UR22, UPT ;  /* 0x000000161700728c */ /* 0x000fcc000bf06270 */
[----:B------:R-:W-:-:S13]  /*5710*/  PLOP3.LUT P0, PT, PT, PT, UP0, 0x40, 0x0 ;  /* 0x000000000000781c */ /* 0x000fda0003f0e808 */
[----:B------:R-:W-:Y:S05]  /*5720*/  @P0 BRA `(.L_x_1351) ;  /* 0x0000363000000947 */ /* 0x000fea0003800000 */
        /* <DEDUP_REMOVED lines=15> */
.L_x_1354:
[----:B------:R-:W-:Y:S04]  /*5820*/  DEPBAR.LE SB0, 0x2 ;  /* 0x000080800000791a */ /* 0x000fe80000000000 */
[----:B------:R-:W-:Y:S01]  /*5830*/  BAR.SYNC.DEFER_BLOCKING 0x0 ;  /* 0x0000000000007b1d */ /* 0x000fe20000010000 */
[----:B------:R-:W-:Y:S01]  /*5840*/  MOV R2, UR5 ;  /* 0x0000000500027c02 */ /* 0x000fe20008000f00 */
[----:B------:R-:W-:Y:S04]  /*5850*/  UISETP.GE.AND UP0, UPT, UR23, 0x1, UPT ;  /* 0x000000011700788c */ /* 0x000fe8000bf06270 */
[C---:B------:R-:W-:Y:S02]  /*5860*/  IMAD R193, R2.reuse, 0x6000, R190 ;  /* 0x0000600002c17824 */ /* 0x040fe400078e02be */
[----:B------:R-:W-:Y:S01]  /*5870*/  IMAD R0, R2, 0x6000, R189 ;  /* 0x0000600002007824 */ /* 0x000fe200078e02bd */
[----:B------:R-:W-:Y:S02]  /*5880*/  PLOP3.LUT P0, PT, PT, PT, UP0, 0x80, 0x0 ;  /* 0x000000000000781c */ /* 0x000fe40003f0f008 */
[----:B------:R-:W-:Y:S02]  /*5890*/  IADD3 R2, R186, R193, RZ ;  /* 0x000000c1ba027210 */ /* 0x000fe40007ffe0ff */
[----:B------:R2:W3:Y:S04]  /*58a0*/  LDSM.16.M88.4 R140, [R0+0xc100] ;  /* 0x00c10000008c783b */ /* 0x0004e80000000200 */
[----:B-1----:R2:W1:Y:S04]  /*58b0*/  LDSM.16.M88.4 R144, [R0+0xc900] ;  /* 0x00c900000090783b */ /* 0x0024680000000200 */
[----:B------:R2:W4:Y:S04]  /*58c0*/  LDSM.16.M88.4 R148, [R0+0xd100] ;  /* 0x00d100000094783b */ /* 0x0005280000000200 */
[----:B------:R2:W1:Y:S04]  /*58d0*/  LDSM.16.M88.4 R152, [R0+0xd900] ;  /* 0x00d900000098783b */ /* 0x0004680000000200 */
[----:B------:R2:W1:Y:S04]  /*58e0*/  LDSM.16.M88.4 R136, [R191] ;  /* 0x00000000bf88783b */ /* 0x0004680000000200 */
[----:B------:R2:W1:Y:S04]  /*58f0*/  LDSM.16.M88.4 R156, [R187] ;  /* 0x00000000bb9c783b */ /* 0x0004680000000200 */
[----:B------:R2:W1:Y:S04]  /*5900*/  LDSM.16.M88.4 R160, [R2] ;  /* 0x0000000002a0783b */ /* 0x0004680000000200 */
[----:B------:R2:W1:Y:S04]  /*5910*/  LDSM.16.M88.4 R164, [R2+0x800] ;  /* 0x0008000002a4783b */ /* 0x0004680000000200 */
[----:B------:R2:W1:Y:S04]  /*5920*/  LDSM.16.M88.4 R168, [R2+0x1000] ;  /* 0x0010000002a8783b */ /* 0x0004680000000200 */
[----:B------:R2:W1:Y:S01]  /*5930*/  LDSM.16.M88.4 R172, [R2+0x1800] ;  /* 0x0018000002ac783b */ /* 0x0004620000000200 */
[----:B------:R-:W-:-:S05]  /*5940*/  @!P0 BRA `(.L_x_1352) ;  /* 0x000002f000008947 */ /* 0x000fca0003800000 */
        /* <DEDUP_REMOVED lines=13> */
[----:B--2---:R-:W-:Y:S04]  /*5a20*/  IADD3 R0, P0, R6, UR24, RZ ;  /* 0x0000001806007c10 */ /* 0x004fe8000ff1e0ff */
[----:B------:R-:W-:Y:S02]  /*5a30*/  IADD3.X R7, R7, UR14, R4, P0, !PT ;  /* 0x0000000e07077c10 */ /* 0x000fe400087fe404 */
[C---:B------:R-:W-:Y:S04]  /*5a40*/  LEA R13, P0, R0.reuse, c[0x0][0x1f8], 0x1 ;  /* 0x00007e00000d7a11 */ /* 0x040fe800078008ff */
[----:B------:R-:W-:Y:S01]  /*5a50*/  LEA.HI.X R12, R0, c[0x0][0x1fc], R7, 0x1, P0 ;  /* 0x00007f00000c7a11 */ /* 0x000fe200000f0c07 */
[----:B------:R-:W2:Y:S01]  /*5a60*/  SHFL.IDX PT, R6, R13, 0x1, 0x181f ;  /* 0x00381f000d067f89 */ /* 0x000ea200000e0000 */
[----:B------:R-:W-:Y:S03]  /*5a70*/  IADD3 R7, -R207, 0x10, RZ ;  /* 0x00000010cf077810 */ /* 0x000fe60007ffe1ff */
[----:B------:R-:W5:Y:S01]  /*5a80*/  SHFL.IDX PT, R0, R12, 0x1, 0x181f ;  /* 0x00381f000c007f89 */ /* 0x000f6200000e0000 */
[----:B------:R-:W-:Y:S03]  /*5a90*/  LOP3.LUT R7, R7, 0xf, RZ, 0xc0, !PT ;  /* 0x0000000f07077812 */ /* 0x000fe600078ec0ff */
[----:B------:R-:W4:Y:S04]  /*5aa0*/  SHFL.IDX PT, R5, R13, RZ, 0x181f ;  /* 0x00181fff0d057589 */ /* 0x000f2800000e0000 */
[----:B------:R3:W1:Y:S01]  /*5ab0*/  SHFL.IDX PT, R4, R12, RZ, 0x181f ;  /* 0x00181fff0c047589 */ /* 0x00066200000e0000 */
[----:B--2---:R-:W-:Y:S04]  /*5ac0*/  IADD3 R10, P1, P0, R11, R6, R216 ;  /* 0x000000060b0a7210 */ /* 0x004fe8000783e0d8 */
[----:B-----5:R-:W-:Y:S02]  /*5ad0*/  IADD3.X R11, RZ, R0, R217, P1, P0 ;  /* 0x00000000ff0b7210 */ /* 0x020fe40000fe04d9 */
[----:B------:R-:W-:Y:S04]  /*5ae0*/  IADD3 R8, P1, P0, R8, R6, R213 ;  /* 0x0000000608087210 */ /* 0x000fe8000783e0d5 */
[----:B------:R-:W-:Y:S02]  /*5af0*/  IADD3.X R9, RZ, R0, R214, P1, P0 ;  /* 0x00000000ff097210 */ /* 0x000fe40000fe04d6 */
[----:B------:R-:W-:Y:S04]  /*5b00*/  IADD3 R6, P1, P0, R7, R6, R210 ;  /* 0x0000000607067210 */ /* 0x000fe8000783e0d2 */
[----:B------:R-:W-:Y:S01]  /*5b10*/  IADD3.X R7, RZ, R0, R211, P1, P0 ;  /* 0x00000000ff077210 */ /* 0x000fe20000fe04d3 */
[----:B------:R-:W-:Y:S01]  /*5b20*/  IMAD.U32 R0, RZ, RZ, UR13 ;  /* 0x0000000dff007e24 */ /* 0x000fe2000f8e00ff */
[C---:B----4-:R-:W-:Y:S02]  /*5b30*/  IADD3 R14, P1, R5.reuse, R216, RZ ;  /* 0x000000d8050e7210 */ /* 0x050fe40007f3e0ff */
[----:B---3--:R-:W-:Y:S03]  /*5b40*/  IADD3 R12, P0, R5, R213, RZ ;  /* 0x000000d5050c7210 */ /* 0x008fe60007f1e0ff */
[C---:B-1----:R-:W-:Y:S01]  /*5b50*/  IMAD.X R15, R4.reuse, 0x1, R217, P1 ;  /* 0x00000001040f7824 */ /* 0x042fe200008e06d9 */
[----:B------:R-:W-:Y:S01]  /*5b60*/  ISETP.NE.U32.AND P1, PT, R215, RZ, PT ;  /* 0x000000ffd700720c */ /* 0x000fe20003f25070 */
[----:B------:R-:W-:Y:S01]  /*5b70*/  IMAD.X R13, R4, 0x1, R214, P0 ;  /* 0x00000001040d7824 */ /* 0x000fe200000e06d6 */
[----:B------:R-:W-:Y:S01]  /*5b80*/  IADD3 R16, P0, R5, R210, RZ ;  /* 0x000000d205107210 */ /* 0x000fe20007f1e0ff */
[----:B------:R-:W-:Y:S04]  /*5b90*/  IMAD R5, R0, 0x6000, R197 ;  /* 0x0000600000057824 */ /* 0x000fe800078e02c5 */
[----:B------:R-:W-:Y:S01]  /*5ba0*/  IMAD.X R17, R4, 0x1, R211, P0 ;  /* 0x0000000104117824 */ /* 0x000fe200000e06d3 */
[----:B------:R1:W-:Y:S01]  /*5bb0*/  LDGSTS.E.BYPASS.LTC128B.128 [R5], [R14.64], !P5 ;  /* 0x000000000e057fae */ /* 0x0003e2000e901d4a */
[----:B------:R-:W-:Y:S03]  /*5bc0*/  ISETP.NE.U32.AND P0, PT, R207, RZ, PT ;  /* 0x000000ffcf00720c */ /* 0x000fe60003f05070 */
[----:B------:R1:W-:Y:S04]  /*5bd0*/  LDGSTS.E.BYPASS.LTC128B.128 [R5+0x2000], [R12.64], !P4 ;  /* 0x020000000c057fae */ /* 0x0003e8000e101d4a */
[----:B------:R1:W-:Y:S04]  /*5be0*/  LDGSTS.E.BYPASS.LTC128B.128 [R5+0x4000], [R16.64], !P6 ;  /* 0x0400000010057fae */ /* 0x0003e8000f101d4a */
[----:B------:R1:W-:Y:S01]  /*5bf0*/  LDGSTS.E.BYPASS.LTC128B.128.ZFILL [R5+0x1000], [R10.64], P1 ;  /* 0x010000000a057fae */ /* 0x0003e20008941d4a */
[----:B------:R-:W-:Y:S11]  /*5c00*/  ISETP.NE.U32.AND P1, PT, R212, RZ, PT ;  /* 0x000000ffd400720c */ /* 0x000ff60003f25070 */
[----:B------:R-:W-:Y:S02]  /*5c10*/  @!UPT UIADD3 URZ, URZ, URZ, URZ ;  /* 0x0000003f3f3ff290 */ /* 0x000fe4000fffe03f */
[----:B------:R1:W-:Y:S04]  /*5c20*/  LDGSTS.E.BYPASS.LTC128B.128.ZFILL [R5+0x3000], [R8.64], P1 ;  /* 0x0300000008057fae */ /* 0x0003e80008941d4a */
[----:B------:R1:W-:Y:S02]  /*5c30*/  LDGSTS.E.BYPASS.LTC128B.128.ZFILL [R5+0x5000], [R6.64], P0 ;  /* 0x0500000006057fae */ /* 0x0003e40008141d4a */
.L_x_1352:
[C---:B-1-3--:R-:W-:Y:S01]  /*5c40*/  HMMA.16816.F32 R4, R136.reuse, R140, RZ ;  /* 0x0000008c8804723c */ /* 0x04afe200000018ff */
[----:B------:R-:W-:Y:S01]  /*5c50*/  LDSM.16.M88.4 R180, [R193+0x4000] ;  /* 0x00400000c1b4783b */ /* 0x000fe20000000200 */
[----:B------:R-:W-:Y:S01]  /*5c60*/  UIMAD UR4, UR5, 0x6000, URZ ;  /* 0x00006000050478a4 */ /* 0x000fe2000f8e023f */
[----:B------:R-:W-:Y:S01]  /*5c70*/  PLOP3.LUT P1, PT, PT, PT, UP1, 0x80, 0x0 ;  /* 0x000000000000781c */ /* 0x000fe20003f2f018 */
[----:B------:R-:W-:Y:S01]  /*5c80*/  USHF.L.U32 UR15, UR23, 0x6, URZ ;  /* 0x00000006170f7899 */ /* 0x000fe2000800063f */
[CC--:B------:R-:W-:Y:S01]  /*5c90*/  IADD3 R192, R133.reuse, R193.reuse, RZ ;  /* 0x000000c185c07210 */ /* 0x0c0fe20007ffe0ff */
[----:B------:R-:W-:Y:S01]  /*5ca0*/  UISETP.GE.AND UP0, UPT, UR23, 0x2, UPT ;  /* 0x000000021700788c */ /* 0x000fe2000bf06270 */
[----:B--2---:R-:W-:Y:S01]  /*5cb0*/  IADD3 R0, R133, R2, RZ ;  /* 0x0000000285007210 */ /* 0x004fe20007ffe0ff */
[C---:B------:R-:W-:Y:S01]  /*5cc0*/  HMMA.16816.F32 R8, R136.reuse, R142, RZ ;  /* 0x0000008e8808723c */ /* 0x040fe200000018ff */
[----:B------:R-:W-:Y:S01]  /*5cd0*/  LDSM.16.M88.4 R140, [R185] ;  /* 0x00000000b98c783b */ /* 0x000fe20000000200 */
[----:B------:R-:W-:Y:S01]  /*5ce0*/  PLOP3.LUT P0, PT, PT, PT, UP1, 0x80, 0x0 ;  /* 0x000000000000781c */ /* 0x000fe20003f0f018 */
[----:B------:R-:W-:Y:S01]  /*5cf0*/  UIADD3 UR26, UR13, 0x1, URZ ;  /* 0x000000010d1a7890 */ /* 0x000fe2000fffe03f */
[CC--:B------:R-:W-:Y:S01]  /*5d00*/  IADD3 R195, R186.reuse, R193.reuse, RZ ;  /* 0x000000c1bac37210 */ /* 0x0c0fe20007ffe0ff */
[----:B------:R-:W-:Y:S01]  /*5d10*/  UISETP.GE.AND UP2, UPT, UR13, 0x1, UPT ;  /* 0x000000010d00788c */ /* 0x000fe2000bf46270 */
[----:B------:R-:W-:Y:S02]  /*5d20*/  IADD3 R194, R186, R193, R133 ;  /* 0x000000c1bac27210 */ /* 0x000fe40007ffe085 */
[C---:B------:R-:W-:Y:S01]  /*5d30*/  HMMA.16816.F32 R12, R136.reuse, R144, RZ ;  /* 0x00000090880c723c */ /* 0x040fe200000018ff */
[----:B------:R-:W-:Y:S01]  /*5d40*/  LDSM.16.M88.4 R176, [R192+0x2000] ;  /* 0x00200000c0b0783b */ /* 0x000fe20000000200 */
[----:B------:R-:W-:Y:S06]  /*5d50*/  USEL UR13, UR26, URZ, !UP2 ;  /* 0x0000003f1a0d7287 */ /* 0x000fec000d000000 */
[C---:B------:R-:W-:Y:S01]  /*5d60*/  HMMA.16816.F32 R16, R136.reuse, R146, RZ ;  /* 0x000000928810723c */ /* 0x040fe200000018ff */
[----:B------:R-:W1:Y:S07]  /*5d70*/  LDSM.16.M88.4 R144, [R192] ;  /* 0x00000000c090783b */ /* 0x000e6e0000000200 */
[C---:B----4-:R-:W-:Y:S01]  /*5d80*/  HMMA.16816.F32 R20, R136.reuse, R148, RZ ;  /* 0x000000948814723c */ /* 0x050fe200000018ff */
        /* <DEDUP_REMOVED lines=12> */
[----:B------:R-:W4:Y:S07]  /*5e50*/  LDSM.16.M88.4 R164, [R0] ;  /* 0x0000000000a4783b */ /* 0x000f2e0000000200 */
        /* <DEDUP_REMOVED lines=106> */
[----:B------:R-:W-:Y:S07]  /*6500*/  HMMA.16816.F32 R32, R160, R150, R32 ;  /* 0x00000096a020723c */ /* 0x000fee0000001820 */
[----:B------:R-:W-:Y:S01]  /*6510*/  @P1 IMAD.HI.U32 R160, R208, c[0x0][0x2c8], RZ ;  /* 0x0000b200d0a01a27 */ /* 0x000fe200078e00ff */
[C---:B------:R-:W-:Y:S01]  /*6520*/  HMMA.16816.F32 R4, R164.reuse, R168, R4 ;  /* 0x000000a8a404723c */ /* 0x040fe20000001804 */
[----:B------:R-:W-:Y:S07]  /*6530*/  MOV R163, UR12 ;  /* 0x0000000c00a37c02 */ /* 0x000fee0008000f00 */
[C---:B------:R-:W-:Y:S08]  /*6540*/  HMMA.16816.F32 R8, R164.reuse, R170, R8 ;  /* 0x000000aaa408723c */ /* 0x040ff00000001808 */
[C---:B----4-:R-:W-:Y:S08]  /*6550*/  HMMA.16816.F32 R12, R164.reuse, R140, R12 ;  /* 0x0000008ca40c723c */ /* 0x050ff0000000180c */
[C---:B------:R-:W-:Y:S01]  /*6560*/  HMMA.16816.F32 R16, R164.reuse, R142, R16 ;  /* 0x0000008ea410723c */ /* 0x040fe20000001810 */
[----:B------:R-:W3:Y:S07]  /*6570*/  LDSM.16.M88.4 R140, [R194+0x5000] ;  /* 0x00500000c28c783b */ /* 0x000eee0000000200 */
[C---:B------:R-:W-:Y:S08]  /*6580*/  HMMA.16816.F32 R20, R164.reuse, R152, R20 ;  /* 0x00000098a414723c */ /* 0x040ff00000001814 */
[C---:B------:R-:W-:Y:S08]  /*6590*/  HMMA.16816.F32 R24, R164.reuse, R154, R24 ;  /* 0x0000009aa418723c */ /* 0x040ff00000001818 */
[C---:B------:R-:W-:Y:S08]  /*65a0*/  HMMA.16816.F32 R28, R164.reuse, R156, R28 ;  /* 0x0000009ca41c723c */ /* 0x040ff0000000181c */
[----:B------:R-:W-:Y:S07]  /*65b0*/  HMMA.16816.F32 R32, R164, R158, R32 ;  /* 0x0000009ea420723c */ /* 0x000fee0000001820 */
[----:B------:R-:W-:Y:S01]  /*65c0*/  MOV R164, UR15 ;  /* 0x0000000f00a47c02 */ /* 0x000fe20008000f00 */
[C---:B-1----:R-:W-:Y:S05]  /*65d0*/  HMMA.16816.F32 R4, R172.reuse, R180, R4 ;  /* 0x000000b4ac04723c */ /* 0x042fea0000001804 */
[----:B------:R-:W-:Y:S02]  /*65e0*/  IADD3 R164, -R209, 0x1, -R164 ;  /* 0x00000001d1a47810 */ /* 0x000fe40007ffe9a4 */
[----:B------:R-:W-:Y:S01]  /*65f0*/  MOV R165, R208 ;  /* 0x000000d000a57202 */ /* 0x000fe20000000f00 */
[C---:B------:R-:W-:Y:S04]  /*6600*/  HMMA.16816.F32 R8, R172.reuse, R182, R8 ;  /* 0x000000b6ac08723c */ /* 0x040fe80000001808 */
[----:B------:R-:W-:Y:S02]  /*6610*/  IADD3 R163, -R163, UR9, R164 ;  /* 0x00000009a3a37c10 */ /* 0x000fe4000fffe1a4 */
[----:B------:R-:W-:Y:S02]  /*6620*/  @P0 SHF.R.U32.HI R165, RZ, c[0x0][0x2cc], R160 ;  /* 0x0000b300ffa50a19 */ /* 0x000fe400000116a0 */
[C---:B--2---:R-:W-:Y:S03]  /*6630*/  HMMA.16816.F32 R12, R172.reuse, R136, R12 ;  /* 0x00000088ac0c723c */ /* 0x044fe6000000180c */
[----:B------:R-:W1:Y:S05]  /*6640*/  SHFL.IDX PT, R162, R165, RZ, 0x1c1f ;  /* 0x001c1fffa5a27589 */ /* 0x000e6a00000e0000 */
[C---:B------:R-:W-:Y:S03]  /*6650*/  HMMA.16816.F32 R16, R172.reuse, R138, R16 ;  /* 0x0000008aac10723c */ /* 0x040fe60000001810 */
[----:B------:R-:W-:Y:S01]  /*6660*/  LDSM.16.M88.4 R136, [R194+0x5800] ;  /* 0x00580000c288783b */ /* 0x000fe20000000200 */
[----:B------:R-:W-:Y:S02]  /*6670*/  FMUL.FTZ R0, R4, c[0x0][0x320] ;  /* 0x0000c80004007a20 */ /* 0x000fe40000410000 */
[----:B------:R-:W-:Y:S02]  /*6680*/  FMUL.FTZ R154, R6, c[0x0][0x320] ;  /* 0x0000c800069a7a20 */ /* 0x000fe40000410000 */
[C---:B---3--:R-:W-:Y:S01]  /*6690*/  HMMA.16816.F32 R20, R172.reuse, R140, R20 ;  /* 0x0000008cac14723c */ /* 0x048fe20000001814 */
[----:B------:R-:W-:Y:S04]  /*66a0*/  DEPBAR.LE SB0, 0x2 ;  /* 0x000080800000791a */ /* 0x000fe80000000000 */
[----:B------:R-:W2:Y:S01]  /*66b0*/  SHFL.IDX PT, R160, R165, 0x1, 0x1c1f ;  /* 0x003c1f00a5a07f89 */ /* 0x000ea200000e0000 */
[----:B------:R-:W-:Y:S01]  /*66c0*/  FMUL.FTZ R2, R5, c[0x0][0x320] ;  /* 0x0000c80005027a20 */ /* 0x000fe20000410000 */
[----:B------:R-:W3:Y:S01]  /*66d0*/  MUFU.TANH R0, R0 ;  /* 0x0000000000007308 */ /* 0x000ee20000002400 */
[C---:B------:R-:W-:Y:S05]  /*66e0*/  HMMA.16816.F32 R24, R172.reuse, R142, R24 ;  /* 0x0000008eac18723c */ /* 0x040fea0000001818 */
[----:B------:R-:W-:Y:S01]  /*66f0*/  FMUL.FTZ R159, R8, c[0x0][0x320] ;  /* 0x0000c800089f7a20 */ /* 0x000fe20000410000 */
[----:B-1----:R-:W-:Y:S01]  /*6700*/  IADD3 R161, R163, R162, RZ ;  /* 0x000000a2a3a17210 */ /* 0x002fe20007ffe0ff */
[----:B------:R-:W-:Y:S02]  /*6710*/  FMUL.FTZ R155, R7, c[0x0][0x320] ;  /* 0x0000c800079b7a20 */ /* 0x000fe40000410000 */
[----:B------:R-:W1:Y:S01]  /*6720*/  MUFU.TANH R2, R2 ;  /* 0x0000000200027308 */ /* 0x000e620000002400 */
[----:B------:R-:W-:Y:S01]  /*6730*/  BAR.SYNC.DEFER_BLOCKING 0x0 ;  /* 0x0000000000007b1d */ /* 0x000fe20000010000 */
[----:B------:R-:W-:Y:S01]  /*6740*/  ISETP.GT.AND P0, PT, R161, RZ, PT ;  /* 0x000000ffa100720c */ /* 0x000fe20003f04270 */
[----:B------:R-:W-:Y:S01]  /*6750*/  FMUL.FTZ R156, R9, c[0x0][0x320] ;  /* 0x0000c800099c7a20 */ /* 0x000fe20000410000 */
[----:B------:R-:W-:Y:S01]  /*6760*/  ISETP.GT.AND P2, PT, R161, 0x1, PT ;  /* 0x00000001a100780c */ /* 0x000fe20003f44270 */
[----:B------:R-:W-:Y:S02]  /*6770*/  FMUL.FTZ R157, R10, c[0x0][0x320] ;  /* 0x0000c8000a9d7a20 */ /* 0x000fe40000410000 */
[----:B------:R-:W-:Y:S02]  /*6780*/  FMUL.FTZ R158, R11, c[0x0][0x320] ;  /* 0x0000c8000b9e7a20 */ /* 0x000fe40000410000 */
[----:B------:R-:W-:Y:S02]  /*6790*/  FMUL.FTZ R243, R12, c[0x0][0x320] ;  /* 0x0000c8000cf37a20 */ /* 0x000fe40000410000 */
[----:B------:R-:W-:Y:S01]  /*67a0*/  FMUL.FTZ R179, R13, c[0x0][0x320] ;  /* 0x0000c8000db37a20 */ /* 0x000fe20000410000 */
[----:B--2---:R-:W-:Y:S01]  /*67b0*/  IADD3 R160, R163, R160, RZ ;  /* 0x000000a0a3a07210 */ /* 0x004fe20007ffe0ff */
[----:B------:R-:W-:Y:S01]  /*67c0*/  FMUL.FTZ R241, R14, c[0x0][0x320] ;  /* 0x0000c8000ef17a20 */ /* 0x000fe20000410000 */
[----:B---3--:R-:W-:Y:S01]  /*67d0*/  FSEL R0, R0, -INF , P0 ;  /* 0xff80000000007808 */ /* 0x008fe20000000000 */
[----:B------:R-:W-:Y:S01]  /*67e0*/  FMUL.FTZ R183, R15, c[0x0][0x320] ;  /* 0x0000c8000fb77a20 */ /* 0x000fe20000410000 */
[----:B------:R-:W-:Y:S01]  /*67f0*/  ISETP.GT.AND P1, PT, R160, RZ, PT ;  /* 0x000000ffa000720c */ /* 0x000fe20003f24270 */
[----:B------:R-:W-:Y:S01]  /*6800*/  FMUL.FTZ R239, R16, c[0x0][0x320] ;  /* 0x0000c80010ef7a20 */ /* 0x000fe20000410000 */
[C---:B------:R-:W-:Y:S03]  /*6810*/  HMMA.16816.F32 R28, R172.reuse, R136, R28 ;  /* 0x00000088ac1c723c */ /* 0x040fe6000000181c */
[----:B------:R-:W-:Y:S01]  /*6820*/  FMUL.FTZ R195, R17, c[0x0][0x320] ;  /* 0x0000c80011c37a20 */ /* 0x000fe20000410000 */
[----:B------:R-:W-:Y:S01]  /*6830*/  ISETP.GT.AND P0, PT, R160, 0x1, PT ;  /* 0x00000001a000780c */ /* 0x000fe20003f04270 */
[----:B------:R-:W-:Y:S01]  /*6840*/  FMUL.FTZ R237, R18, c[0x0][0x320] ;  /* 0x0000c80012ed7a20 */ /* 0x000fe20000410000 */
[----:B-1----:R-:W-:Y:S01]  /*6850*/  FSEL R245, R2, -INF , P2 ;  /* 0xff80000002f57808 */ /* 0x002fe20001000000 */
[----:B------:R-:W1:Y:S01]  /*6860*/  MUFU.TANH R154, R154 ;  /* 0x0000009a009a7308 */ /* 0x000e620000002400 */
[----:B------:R-:W-:Y:S01]  /*6870*/  HMMA.16816.F32 R32, R172, R138, R32 ;  /* 0x0000008aac20723c */ /* 0x000fe20000001820 */
[----:B------:R-:W-:Y:S03]  /*6880*/  LDSM.16.MT88.4 R144, [R135+UR4+0x3900] ;  /* 0x003900048790783b */ /* 0x000fe60008004200 */
[----:B------:R-:W-:Y:S01]  /*6890*/  FMUL.FTZ R219, R19, c[0x0][0x320] ;  /* 0x0000c80013db7a20 */ /* 0x000fe20000410000 */
[----:B------:R-:W-:Y:S01]  /*68a0*/  IADD3 R137, R135, UR4, RZ ;  /* 0x0000000487897c10 */ /* 0x000fe2000fffe0ff */
[----:B------:R-:W-:Y:S02]  /*68b0*/  FMUL.FTZ R235, R20, c[0x0][0x320] ;  /* 0x0000c80014eb7a20 */ /* 0x000fe40000410000 */
[----:B------:R-:W-:Y:S01]  /*68c0*/  FMUL.FTZ R233, R21, c[0x0][0x320] ;  /* 0x0000c80015e97a20 */ /* 0x000fe20000410000 */
[----:B------:R-:W2:Y:S03]  /*68d0*/  MUFU.TANH R155, R155 ;  /* 0x0000009b009b7308 */ /* 0x000ea60000002400 */
[----:B------:R-:W-:Y:S01]  /*68e0*/  FMUL.FTZ R231, R22, c[0x0][0x320] ;  /* 0x0000c80016e77a20 */ /* 0x000fe20000410000 */
[----:B------:R-:W-:Y:S01]  /*68f0*/  IADD3 R168, R188, R137, RZ ;  /* 0x00000089bca87210 */ /* 0x000fe20007ffe0ff */
[----:B------:R-:W-:Y:S02]  /*6900*/  FMUL.FTZ R229, R23, c[0x0][0x320] ;  /* 0x0000c80017e57a20 */ /* 0x000fe40000410000 */
[----:B------:R-:W-:Y:S02]  /*6910*/  FMUL.FTZ R227, R24, c[0x0][0x320] ;  /* 0x0000c80018e37a20 */ /* 0x000fe40000410000 */
[----:B------:R-:W-:Y:S01]  /*6920*/  FMUL.FTZ R225, R25, c[0x0][0x320] ;  /* 0x0000c80019e17a20 */ /* 0x000fe20000410000 */
[----:B------:R-:W3:Y:S01]  /*6930*/  MUFU.TANH R159, R159 ;  /* 0x0000009f009f7308 */ /* 0x000ee20000002400 */
[----:B------:R-:W-:Y:S01]  /*6940*/  FMUL.FTZ R181, R28, c[0x0][0x320] ;  /* 0x0000c8001cb57a20 */ /* 0x000fe20000410000 */
[----:B------:R-:W-:Y:S01]  /*6950*/  LDSM.16.MT88.4 R140, [R168+0x100] ;  /* 0x00010000a88c783b */ /* 0x000fe20000004200 */
[----:B------:R-:W-:Y:S01]  /*6960*/  FMUL.FTZ R167, R29, c[0x0][0x320] ;  /* 0x0000c8001da77a20 */ /* 0x000fe20000410000 */
[----:B-1----:R-:W-:Y:S01]  /*6970*/  FSEL R169, R154, -INF , P1 ;  /* 0xff8000009aa97808 */ /* 0x002fe20000800000 */
[----:B------:R-:W-:Y:S01]  /*6980*/  FMUL.FTZ R32, R32, c[0x0][0x320] ;  /* 0x0000c80020207a20 */ /* 0x000fe20000410000 */
[----:B------:R-:W-:Y:S01]  /*6990*/  ISETP.GT.AND P1, PT, R161, 0x8, PT ;  /* 0x00000008a100780c */ /* 0x000fe20003f24270 */
[----:B------:R-:W-:Y:S01]  /*69a0*/  FMUL.FTZ R223, R26, c[0x0][0x320] ;  /* 0x0000c8001adf7a20 */ /* 0x000fe20000410000 */
[----:B------:R-:W-:Y:S01]  /*69b0*/  FMNMX.FTZ R154, R0, R3, !PT ;  /* 0x00000003009a7209 */ /* 0x000fe20007810000 */
[----:B------:R-:W-:Y:S01]  /*69c0*/  FMUL.FTZ R33, R33, c[0x0][0x320] ;  /* 0x0000c80021217a20 */ /* 0x000fe20000410000 */
[----:B------:R-:W1:Y:S01]  /*69d0*/  MUFU.TANH R156, R156 ;  /* 0x0000009c009c7308 */ /* 0x000e620000002400 */
[----:B------:R-:W-:Y:S01]  /*69e0*/  FMUL.FTZ R221, R27, c[0x0][0x320] ;  /* 0x0000c8001bdd7a20 */ /* 0x000fe20000410000 */
[----:B------:R-:W-:Y:S01]  /*69f0*/  FMNMX.FTZ R154, R245, R154, !PT ;  /* 0x0000009af59a7209 */ /* 0x000fe20007810000 */
[----:B------:R-:W-:Y:S01]  /*6a00*/  FMUL.FTZ R165, R30, c[0x0][0x320] ;  /* 0x0000c8001ea57a20 */ /* 0x000fe20000410000 */
[----:B--2---:R-:W-:Y:S01]  /*6a10*/  FSEL R171, R155, -INF , P0 ;  /* 0xff8000009bab7808 */ /* 0x004fe20000000000 */
[----:B------:R-:W-:Y:S01]  /*6a20*/  FMUL.FTZ R2, R31, c[0x0][0x320] ;  /* 0x0000c8001f027a20 */ /* 0x000fe20000410000 */
[----:B------:R-:W-:Y:S01]  /*6a30*/  ISETP.GT.AND P0, PT, R161, 0x9, PT ;  /* 0x00000009a100780c */ /* 0x000fe20003f04270 */
[----:B------:R-:W-:Y:S01]  /*6a40*/  FMUL.FTZ R35, R35, c[0x0][0x320] ;  /* 0x0000c80023237a20 */ /* 0x000fe20000410000 */
[----:B------:R-:W-:Y:S02]  /*6a50*/  LDSM.16.MT88.4 R148, [R168+0x3900] ;  /* 0x00390000a894783b */ /* 0x000fe40000004200 */
[----:B------:R-:W2:Y:S01]  /*6a60*/  MUFU.TANH R157, R157 ;  /* 0x0000009d009d7308 */ /* 0x000ea20000002400 */
[----:B---3--:R-:W-:Y:S02]  /*6a70*/  FSEL R247, R159, -INF , P1 ;  /* 0xff8000009ff77808 */ /* 0x008fe40000800000 */
[----:B------:R-:W-:Y:S02]  /*6a80*/  ISETP.GT.AND P1, PT, R160, 0x8, PT ;  /* 0x00000008a000780c */ /* 0x000fe40003f24270 */
[----:B------:R-:W-:Y:S05]  /*6a90*/  FMNMX.FTZ R154, R247, R154, !PT ;  /* 0x0000009af79a7209 */ /* 0x000fea0007810000 */
[----:B------:R-:W3:Y:S01]  /*6aa0*/  MUFU.TANH R158, R158 ;  /* 0x0000009e009e7308 */ /* 0x000ee20000002400 */
[----:B-1----:R-:W-:Y:S02]  /*6ab0*/  FSEL R173, R156, -INF , P0 ;  /* 0xff8000009cad7808 */ /* 0x002fe40000000000 */
[----:B------:R-:W-:Y:S02]  /*6ac0*/  ISETP.GT.AND P0, PT, R160, 0x9, PT ;  /* 0x00000009a000780c */ /* 0x000fe40003f04270 */
[----:B------:R-:W-:Y:S05]  /*6ad0*/  FMNMX.FTZ R154, R173, R154, !PT ;  /* 0x0000009aad9a7209 */ /* 0x000fea0007810000 */
[----:B------:R-:W1:Y:S01]  /*6ae0*/  MUFU.TANH R243, R243 ;  /* 0x000000f300f37308 */ /* 0x000e620000002400 */
[----:B------:R-:W-:Y:S02]  /*6af0*/  FMNMX.FTZ R156, R169, R132, !PT ;  /* 0x00000084a99c7209 */ /* 0x000fe40007810000 */
[----:B--2---:R-:W-:Y:S01]  /*6b00*/  FSEL R251, R157, -INF , P1 ;  /* 0xff8000009dfb7808 */ /* 0x004fe20000800000 */
[----:B------:R-:W-:Y:S01]  /*6b10*/  FMUL.FTZ R157, R34, c[0x0][0x320] ;  /* 0x0000c800229d7a20 */ /* 0x000fe20000410000 */
[----:B------:R-:W-:Y:S02]  /*6b20*/  ISETP.GT.AND P1, PT, R161, 0x10, PT ;  /* 0x00000010a100780c */ /* 0x000fe40003f24270 */
[----:B------:R-:W-:Y:S03]  /*6b30*/  FMNMX.FTZ R156, R171, R156, !PT ;  /* 0x0000009cab9c7209 */ /* 0x000fe60007810000 */
[----:B------:R-:W2:Y:S01]  /*6b40*/  MUFU.TANH R179, R179 ;  /* 0x000000b300b37308 */ /* 0x000ea20000002400 */
[----:B---3--:R-:W-:Y:S02]  /*6b50*/  FSEL R249, R158, -INF , P0 ;  /* 0xff8000009ef97808 */ /* 0x008fe40000000000 */
[----:B------:R-:W-:Y:S02]  /*6b60*/  ISETP.GT.AND P0, PT, R161, 0x11, PT ;  /* 0x00000011a100780c */ /* 0x000fe40003f04270 */
[----:B------:R-:W-:Y:S05]  /*6b70*/  FMNMX.FTZ R158, R251, R156, !PT ;  /* 0x0000009cfb9e7209 */ /* 0x000fea0007810000 */
[----:B------:R-:W3:Y:S01]  /*6b80*/  MUFU.TANH R241, R241 ;  /* 0x000000f100f17308 */ /* 0x000ee20000002400 */
[----:B-1----:R-:W-:Y:S02]  /*6b90*/  FSEL R243, R243, -INF , P1 ;  /* 0xff800000f3f37808 */ /* 0x002fe40000800000 */
[C---:B------:R-:W-:Y:S02]  /*6ba0*/  ISETP.GT.AND P1, PT, R160.reuse, 0x10, PT ;  /* 0x00000010a000780c */ /* 0x040fe40003f24270 */
[----:B------:R-:W-:Y:S05]  /*6bb0*/  FMNMX.FTZ R154, R243, R154, !PT ;  /* 0x0000009af39a7209 */ /* 0x000fea0007810000 */
[----:B------:R-:W1:Y:S01]  /*6bc0*/  MUFU.TANH R239, R239 ;  /* 0x000000ef00ef7308 */ /* 0x000e620000002400 */
[----:B--2---:R-:W-:Y:S02]  /*6bd0*/  FSEL R179, R179, -INF , P0 ;  /* 0xff800000b3b37808 */ /* 0x004fe40000000000 */
[C---:B------:R-:W-:Y:S02]  /*6be0*/  ISETP.GT.AND P0, PT, R160.reuse, 0x11, PT ;  /* 0x00000011a000780c */ /* 0x040fe40003f04270 */
[----:B------:R-:W-:Y:S05]  /*6bf0*/  FMNMX.FTZ R154, R179, R154, !PT ;  /* 0x0000009ab39a7209 */ /* 0x000fea0007810000 */
[----:B------:R-:W2:Y:S01]  /*6c00*/  MUFU.TANH R183, R183 ;  /* 0x000000b700b77308 */ /* 0x000ea20000002400 */
[----:B---3--:R-:W-:Y:S02]  /*6c10*/  FSEL R241, R241, -INF , P1 ;  /* 0xff800000f1f17808 */ /* 0x008fe40000800000 */
[----:B------:R-:W-:Y:S07]  /*6c20*/  ISETP.GT.AND P1, PT, R161, 0x18, PT ;  /* 0x00000018a100780c */ /* 0x000fee0003f24270 */
[----:B------:R-:W3:Y:S01]  /*6c30*/  MUFU.TANH R195, R195 ;  /* 0x000000c300c37308 */ /* 0x000ee20000002400 */
[----:B-1----:R-:W-:Y:S02]  /*6c40*/  FSEL R239, R239, -INF , P1 ;  /* 0xff800000efef7808 */ /* 0x002fe40000800000 */
[C---:B------:R-:W-:Y:S02]  /*6c50*/  ISETP.GT.AND P1, PT, R160.reuse, 0x18, PT ;  /* 0x00000018a000780c */ /* 0x040fe40003f24270 */
[----:B------:R-:W-:Y:S05]  /*6c60*/  FMNMX.FTZ R154, R239, R154, !PT ;  /* 0x0000009aef9a7209 */ /* 0x000fea0007810000 */
[----:B------:R-:W1:Y:S01]  /*6c70*/  MUFU.TANH R237, R237 ;  /* 0x000000ed00ed7308 */ /* 0x000e620000002400 */
[----:B--2---:R-:W-:Y:S02]  /*6c80*/  FSEL R183, R183, -INF , P0 ;  /* 0xff800000b7b77808 */ /* 0x004fe40000000000 */
[----:B------:R-:W-:Y:S07]  /*6c90*/  ISETP.GT.AND P0, PT, R161, 0x19, PT ;  /* 0x00000019a100780c */ /* 0x000fee0003f04270 */
[----:B------:R-:W2:Y:S01]  /*6ca0*/  MUFU.TANH R235, R235 ;  /* 0x000000eb00eb7308 */ /* 0x000ea20000002400 */
[----:B---3--:R-:W-:Y:S02]  /*6cb0*/  FSEL R195, R195, -INF , P0 ;  /* 0xff800000c3c37808 */ /* 0x008fe40000000000 */
[C---:B------:R-:W-:Y:S02]  /*6cc0*/  ISETP.GT.AND P0, PT, R160.reuse, 0x19, PT ;  /* 0x00000019a000780c */ /* 0x040fe40003f04270 */
[----:B------:R-:W-:Y:S05]  /*6cd0*/  FMNMX.FTZ R156, R195, R154, !PT ;  /* 0x0000009ac39c7209 */ /* 0x000fea0007810000 */
[----:B------:R-:W3:Y:S01]  /*6ce0*/  MUFU.TANH R219, R219 ;  /* 0x000000db00db7308 */ /* 0x000ee20000002400 */
[----:B------:R-:W-:Y:S02]  /*6cf0*/  FMNMX.FTZ R154, R249, R158, !PT ;  /* 0x0000009ef99a7209 */ /* 0x000fe40007810000 */
[----:B-1----:R-:W-:Y:S02]  /*6d00*/  FSEL R237, R237, -INF , P1 ;  /* 0xff800000eded7808 */ /* 0x002fe40000800000 */
[----:B------:R-:W-:Y:S02]  /*6d10*/  ISETP.GT.AND P1, PT, R161, 0x20, PT ;  /* 0x00000020a100780c */ /* 0x000fe40003f24270 */
[----:B------:R-:W-:Y:S03]  /*6d20*/  FMNMX.FTZ R154, R241, R154, !PT ;  /* 0x0000009af19a7209 */ /* 0x000fe60007810000 */
[----:B------:R-:W1:Y:S01]  /*6d30*/  MUFU.TANH R233, R233 ;  /* 0x000000e900e97308 */ /* 0x000e620000002400 */
[----:B------:R-:W-:Y:S02]  /*6d40*/  FMNMX.FTZ R154, R183, R154, !PT ;  /* 0x0000009ab79a7209 */ /* 0x000fe40007810000 */
[----:B--2---:R-:W-:Y:S02]  /*6d50*/  FSEL R235, R235, -INF , P1 ;  /* 0xff800000ebeb7808 */ /* 0x004fe40000800000 */
[C---:B------:R-:W-:Y:S02]  /*6d60*/  ISETP.GT.AND P1, PT, R160.reuse, 0x20, PT ;  /* 0x00000020a000780c */ /* 0x040fe40003f24270 */
[----:B------:R-:W-:Y:S03]  /*6d70*/  FMNMX.FTZ R156, R235, R156, !PT ;  /* 0x0000009ceb9c7209 */ /* 0x000fe60007810000 */
[----:B------:R-:W2:Y:S01]  /*6d80*/  MUFU.TANH R231, R231 ;  /* 0x000000e700e77308 */ /* 0x000ea20000002400 */
[----:B---3--:R-:W-:Y:S02]  /*6d90*/  FSEL R219, R219, -INF , P0 ;  /* 0xff800000dbdb7808 */ /* 0x008fe40000000000 */
[----:B------:R-:W-:Y:S07]  /*6da0*/  ISETP.GT.AND P0, PT, R161, 0x21, PT ;  /* 0x00000021a100780c */ /* 0x000fee0003f04270 */
[----:B------:R-:W3:Y:S01]  /*6db0*/  MUFU.TANH R227, R227 ;  /* 0x000000e300e37308 */ /* 0x000ee20000002400 */
[----:B-1----:R-:W-:Y:S02]  /*6dc0*/  FSEL R233, R233, -INF , P0 ;  /* 0xff800000e9e97808 */ /* 0x002fe40000000000 */
[----:B------:R-:W-:Y:S02]  /*6dd0*/  ISETP.GT.AND P0, PT, R160, 0x21, PT ;  /* 0x00000021a000780c */ /* 0x000fe40003f04270 */
[----:B------:R-:W-:Y:S05]  /*6de0*/  FMNMX.FTZ R156, R233, R156, !PT ;  /* 0x0000009ce99c7209 */ /* 0x000fea0007810000 */
[----:B------:R-:W1:Y:S01]  /*6df0*/  MUFU.TANH R229, R229 ;  /* 0x000000e500e57308 */ /* 0x000e620000002400 */
[----:B--2---:R-:W-:Y:S02]  /*6e00*/  FSEL R231, R231, -INF , P1 ;  /* 0xff800000e7e77808 */ /* 0x004fe40000800000 */
[----:B------:R-:W-:Y:S07]  /*6e10*/  ISETP.GT.AND P1, PT, R161, 0x28, PT ;  /* 0x00000028a100780c */ /* 0x000fee0003f24270 */
[----:B------:R-:W2:Y:S01]  /*6e20*/  MUFU.TANH R225, R225 ;  /* 0x000000e100e17308 */ /* 0x000ea20000002400 */
[----:B---3--:R-:W-:Y:S02]  /*6e30*/  FSEL R227, R227, -INF , P1 ;  /* 0xff800000e3e37808 */ /* 0x008fe40000800000 */
[----:B------:R-:W-:Y:S02]  /*6e40*/  ISETP.GT.AND P1, PT, R161, 0x30, PT ;  /* 0x00000030a100780c */ /* 0x000fe40003f24270 */
[----:B------:R-:W-:Y:S05]  /*6e50*/  FMNMX.FTZ R34, R227, R156, !PT ;  /* 0x0000009ce3227209 */ /* 0x000fea0007810000 */
[----:B------:R-:W3:Y:S01]  /*6e60*/  MUFU.TANH R181, R181 ;  /* 0x000000b500b57308 */ /* 0x000ee20000002400 */
[----:B------:R-:W-:Y:S02]  /*6e70*/  FMNMX.FTZ R156, R237, R154, !PT ;  /* 0x0000009aed9c7209 */ /* 0x000fe40007810000 */
[----:B-1----:R-:W-:Y:S02]  /*6e80*/  FSEL R229, R229, -INF , P0 ;  /* 0xff800000e5e57808 */ /* 0x002fe40000000000 */
[----:B------:R-:W-:Y:S05]  /*6e90*/  ISETP.GT.AND P0, PT, R161, 0x29, PT ;  /* 0x00000029a100780c */ /* 0x000fea0003f04270 */
[----:B------:R-:W1:Y:S01]  /*6ea0*/  MUFU.TANH R167, R167 ;  /* 0x000000a700a77308 */ /* 0x000e620000002400 */
[----:B--2---:R-:W-:Y:S02]  /*6eb0*/  FSEL R225, R225, -INF , P0 ;  /* 0xff800000e1e17808 */ /* 0x004fe40000000000 */
[----:B------:R-:W-:Y:S02]  /*6ec0*/  ISETP.GT.AND P0, PT, R161, 0x31, PT ;  /* 0x00000031a100780c */ /* 0x000fe40003f04270 */
[----:B------:R-:W-:Y:S05]  /*6ed0*/  FMNMX.FTZ R34, R225, R34, !PT ;  /* 0x00000022e1227209 */ /* 0x000fea0007810000 */
[----:B------:R-:W2:Y:S01]  /*6ee0*/  MUFU.TANH R32, R32 ;  /* 0x0000002000207308 */ /* 0x000ea20000002400 */
[----:B---3--:R-:W-:Y:S02]  /*6ef0*/  FSEL R181, R181, -INF , P1 ;  /* 0xff800000b5b57808 */ /* 0x008fe40000800000 */
[----:B------:R-:W-:Y:S02]  /*6f00*/  ISETP.GT.AND P1, PT, R161, 0x38, PT ;  /* 0x00000038a100780c */ /* 0x000fe40003f24270 */
        /* <DEDUP_REMOVED lines=8> */
[----:B------:R-:W-:Y:S02]  /*6f90*/  FMNMX.FTZ R34, R229, R34, !PT ;  /* 0x00000022e5227209 */ /* 0x000fe40007810000 */
[----:B--2---:R-:W-:Y:S02]  /*6fa0*/  FSEL R161, R32, -INF , P1 ;  /* 0xff80000020a17808 */ /* 0x004fe40000800000 */
[C---:B------:R-:W-:Y:S02]  /*6fb0*/  ISETP.GT.AND P1, PT, R160.reuse, 0x28, PT ;  /* 0x00000028a000780c */ /* 0x040fe40003f24270 */
[----:B------:R-:W-:Y:S01]  /*6fc0*/  FMNMX.FTZ R154, R161, R154, !PT ;  /* 0x0000009aa19a7209 */ /* 0x000fe20007810000 */
[----:B------:R-:W2:Y:S01]  /*6fd0*/  MUFU.TANH R221, R221 ;  /* 0x000000dd00dd7308 */ /* 0x000ea20000002400 */
[----:B---3--:R-:W-:Y:S02]  /*6fe0*/  FSEL R159, R159, -INF , P0 ;  /* 0xff8000009f9f7808 */ /* 0x008fe40000000000 */
[C---:B------:R-:W-:Y:S02]  /*6ff0*/  ISETP.GT.AND P0, PT, R160.reuse, 0x29, PT ;  /* 0x00000029a000780c */ /* 0x040fe40003f04270 */
[----:B------:R-:W-:Y:S05]  /*7000*/  FMNMX.FTZ R32, R159, R154, !PT ;  /* 0x0000009a9f207209 */ /* 0x000fea0007810000 */
[----:B------:R-:W3:Y:S01]  /*7010*/  MUFU.TANH R165, R165 ;  /* 0x000000a500a57308 */ /* 0x000ee20000002400 */
[----:B------:R-:W4:Y:S01]  /*7020*/  SHFL.BFLY PT, R33, R32, 0x2, 0x1f ;  /* 0x0c401f0020217f89 */ /* 0x000f2200000e0000 */
[----:B-1----:R-:W-:Y:S02]  /*7030*/  FSEL R223, R223, -INF , P1 ;  /* 0xff800000dfdf7808 */ /* 0x002fe40000800000 */
[C---:B------:R-:W-:Y:S02]  /*7040*/  ISETP.GT.AND P1, PT, R160.reuse, 0x30, PT ;  /* 0x00000030a000780c */ /* 0x040fe40003f24270 */
[----:B------:R-:W-:Y:S04]  /*7050*/  FMNMX.FTZ R34, R223, R34, !PT ;  /* 0x00000022df227209 */ /* 0x000fe80007810000 */
        /* <DEDUP_REMOVED lines=9> */
[----:B------:R-:W-:Y:S02]  /*70f0*/  FMNMX.FTZ R2, R165, R34, !PT ;  /* 0x00000022a5027209 */ /* 0x000fe40007810000 */
[----:B------:R-:W-:Y:S02]  /*7100*/  ISETP.GT.AND P0, PT, R160, 0x39, PT ;  /* 0x00000039a000780c */ /* 0x000fe40003f04270 */
[----:B------:R-:W-:Y:S02]  /*7110*/  FMNMX.FTZ R2, R163, R2, !PT ;  /* 0x00000002a3027209 */ /* 0x000fe40007810000 */
[----:B--2---:R-:W-:Y:S04]  /*7120*/  FSEL R157, R157, -INF , P1 ;  /* 0xff8000009d9d7808 */ /* 0x004fe80000800000 */
[----:B------:R-:W-:Y:S02]  /*7130*/  FMNMX.FTZ R2, R157, R2, !PT ;  /* 0x000000029d027209 */ /* 0x000fe40007810000 */
[----:B---3--:R-:W-:Y:S02]  /*7140*/  FSEL R155, R155, -INF , P0 ;  /* 0xff8000009b9b7808 */ /* 0x008fe40000000000 */
[----:B----4-:R-:W-:Y:S02]  /*7150*/  FMNMX.FTZ R35, R32, R33, !PT ;  /* 0x0000002120237209 */ /* 0x010fe40007810000 */
        /* <DEDUP_REMOVED lines=10> */
[--C-:B------:R-:W-:Y:S02]  /*7200*/  FFMA.FTZ R177, R0, c[0x0][0x2d0], -R156.reuse ;  /* 0x0000b40000b17a23 */ /* 0x100fe4000001089c */
[----:B------:R-:W-:Y:S02]  /*7210*/  FADD.FTZ R4, -R4, R3 ;  /* 0x0000000304047221 */ /* 0x000fe40000010100 */
        /* <DEDUP_REMOVED lines=22> */
[----:B------:R-:W-:Y:S01]  /*7380*/  FFMA.FTZ R181, R181, c[0x0][0x2d0], -R156 ;  /* 0x0000b400b5b57a23 */ /* 0x000fe2000001089c */
[----:B------:R-:W-:Y:S01]  /*7390*/  PLOP3.LUT P0, PT, PT, PT, UP0, 0x80, 0x0 ;  /* 0x000000000000781c */ /* 0x000fe20003f0f008 */
[----:B------:R-:W-:Y:S02]  /*73a0*/  FADD.FTZ R3, -R5, R132 ;  /* 0x0000008405037221 */ /* 0x000fe40000010100 */
[--C-:B------:R-:W-:Y:S01]  /*73b0*/  FFMA.FTZ R173, R169, c[0x0][0x2d0], -R154.reuse ;  /* 0x0000b400a9ad7a23 */ /* 0x100fe2000001089a */
[----:B------:R-:W3:Y:S01]  /*73c0*/  MUFU.EX2 R174, R174 ;  /* 0x000000ae00ae7308 */ /* 0x000ee20000000800 */
[--C-:B------:R-:W-:Y:S02]  /*73d0*/  FFMA.FTZ R172, R171, c[0x0][0x2d0], -R154.reuse ;  /* 0x0000b400abac7a23 */ /* 0x100fe4000001089a */
[--C-:B------:R-:W-:Y:S01]  /*73e0*/  FFMA.FTZ R171, R251, c[0x0][0x2d0], -R154.reuse ;  /* 0x0000b400fbab7a23 */ /* 0x100fe2000001089a */
[----:B--2---:R-:W-:Y:S01]  /*73f0*/  F2FP.PACK_AB R136, R176, R177 ;  /* 0x000000b1b088723e */ /* 0x004fe200000000ff */
[--C-:B------:R-:W-:Y:S02]  /*7400*/  FFMA.FTZ R170, R249, c[0x0][0x2d0], -R154.reuse ;  /* 0x0000b400f9aa7a23 */ /* 0x100fe4000001089a */
[----:B------:R-:W-:Y:S02]  /*7410*/  FMUL.FTZ R132, R4, c[0x0][0x2d0] ;  /* 0x0000b40004847a20 */ /* 0x000fe40000410000 */
[----:B------:R-:W-:Y:S01]  /*7420*/  FMUL.FTZ R7, R3, c[0x0][0x2d0] ;  /* 0x0000b40003077a20 */ /* 0x000fe20000410000 */
[----:B------:R-:W-:Y:S01]  /*7430*/  MUFU.EX2 R173, R173 ;  /* 0x000000ad00ad7308 */ /* 0x000fe20000000800 */
[----:B------:R-:W-:Y:S02]  /*7440*/  FFMA.FTZ R228, R163, c[0x0][0x2d0], -R154 ;  /* 0x0000b400a3e47a23 */ /* 0x000fe4000001089a */
[----:B------:R-:W-:Y:S01]  /*7450*/  LDSM.16.MT88.4 R160, [R135+UR4+0x5900] ;  /* 0x0059000487a0783b */ /* 0x000fe20008004200 */
[----:B------:R-:W-:Y:S02]  /*7460*/  FFMA.FTZ R156, R159, c[0x0][0x2d0], -R156 ;  /* 0x0000b4009f9c7a23 */ /* 0x000fe4000001089c */
[--C-:B------:R-:W-:Y:S02]  /*7470*/  FFMA.FTZ R180, R241, c[0x0][0x2d0], -R154.reuse ;  /* 0x0000b400f1b47a23 */ /* 0x100fe4000001089a */
[--C-:B------:R-:W-:Y:S02]  /*7480*/  FFMA.FTZ R183, R183, c[0x0][0x2d0], -R154.reuse ;  /* 0x0000b400b7b77a23 */ /* 0x100fe4000001089a */
[----:B------:R-:W2:Y:S01]  /*7490*/  MUFU.EX2 R132, R132 ;  /* 0x0000008400847308 */ /* 0x000ea20000000800 */
[--C-:B------:R-:W-:Y:S02]  /*74a0*/  FFMA.FTZ R194, R237, c[0x0][0x2d0], -R154.reuse ;  /* 0x0000b400edc27a23 */ /* 0x100fe4000001089a */
[--C-:B------:R-:W-:Y:S01]  /*74b0*/  FFMA.FTZ R219, R219, c[0x0][0x2d0], -R154.reuse ;  /* 0x0000b400dbdb7a23 */ /* 0x100fe2000001089a */
[----:B---3--:R-:W-:Y:S01]  /*74c0*/  F2FP.PACK_AB R138, R174, R175 ;  /* 0x000000afae8a723e */ /* 0x008fe200000000ff */
[--C-:B------:R-:W-:Y:S02]  /*74d0*/  FFMA.FTZ R220, R231, c[0x0][0x2d0], -R154.reuse ;  /* 0x0000b400e7dc7a23 */ /* 0x100fe4000001089a */
[--C-:B------:R-:W-:Y:S02]  /*74e0*/  FFMA.FTZ R231, R157, c[0x0][0x2d0], -R154.reuse ;  /* 0x0000b4009de77a23 */ /* 0x100fe4000001089a */
[--C-:B------:R-:W-:Y:S01]  /*74f0*/  FFMA.FTZ R229, R229, c[0x0][0x2d0], -R154.reuse ;  /* 0x0000b400e5e57a23 */ /* 0x100fe2000001089a */
[----:B------:R-:W3:Y:S01]  /*7500*/  MUFU.EX2 R3, R7 ;  /* 0x0000000700037308 */ /* 0x000ee20000000800 */
[--C-:B------:R-:W-:Y:S02]  /*7510*/  FFMA.FTZ R223, R223, c[0x0][0x2d0], -R154.reuse ;  /* 0x0000b400dfdf7a23 */ /* 0x100fe4000001089a */
[--C-:B------:R-:W-:Y:S02]  /*7520*/  FFMA.FTZ R224, R221, c[0x0][0x2d0], -R154.reuse ;  /* 0x0000b400dde07a23 */ /* 0x100fe4000001089a */
[--C-:B------:R-:W-:Y:S02]  /*7530*/  FFMA.FTZ R221, R165, c[0x0][0x2d0], -R154.reuse ;  /* 0x0000b400a5dd7a23 */ /* 0x100fe4000001089a */
[----:B------:R-:W-:Y:S01]  /*7540*/  LDSM.16.MT88.4 R164, [R168+0x5900] ;  /* 0x00590000a8a4783b */ /* 0x000fe20000004200 */
[----:B------:R-:W-:Y:S02]  /*7550*/  FFMA.FTZ R154, R155, c[0x0][0x2d0], -R154 ;  /* 0x0000b4009b9a7a23 */ /* 0x000fe4000001089a */
[----:B------:R-:W4:Y:S01]  /*7560*/  MUFU.EX2 R172, R172 ;  /* 0x000000ac00ac7308 */ /* 0x000f220000000800 */
[C---:B--2---:R-:W-:Y:S02]  /*7570*/  FMUL.FTZ R4, R132.reuse, R128 ;  /* 0x0000008084047220 */ /* 0x044fe40000410000 */
[C---:B------:R-:W-:Y:S02]  /*7580*/  FMUL.FTZ R5, R132.reuse, R129 ;  /* 0x0000008184057220 */ /* 0x040fe40000410000 */
[C---:B------:R-:W-:Y:S05]  /*7590*/  FMUL.FTZ R8, R132.reuse, R124 ;  /* 0x0000007c84087220 */ /* 0x040fea0000410000 */
[----:B------:R-:W-:Y:S01]  /*75a0*/  MUFU.EX2 R171, R171 ;  /* 0x000000ab00ab7308 */ /* 0x000fe20000000800 */
[C---:B------:R-:W-:Y:S02]  /*75b0*/  FMUL.FTZ R9, R132.reuse, R125 ;  /* 0x0000007d84097220 */ /* 0x040fe40000410000 */
[C---:B------:R-:W-:Y:S02]  /*75c0*/  FMUL.FTZ R12, R132.reuse, R120 ;  /* 0x00000078840c7220 */ /* 0x040fe40000410000 */
[C---:B---3--:R-:W-:Y:S02]  /*75d0*/  FMUL.FTZ R6, R3.reuse, R130 ;  /* 0x0000008203067220 */ /* 0x048fe40000410000 */
[C---:B------:R-:W-:Y:S02]  /*75e0*/  FMUL.FTZ R7, R3.reuse, R131 ;  /* 0x0000008303077220 */ /* 0x040fe40000410000 */
[C---:B------:R-:W-:Y:S01]  /*75f0*/  FMUL.FTZ R10, R3.reuse, R126 ;  /* 0x0000007e030a7220 */ /* 0x040fe20000410000 */
[----:B------:R-:W2:Y:S01]  /*7600*/  MUFU.EX2 R170, R170 ;  /* 0x000000aa00aa7308 */ /* 0x000ea20000000800 */
[C---:B------:R-:W-:Y:S01]  /*7610*/  FMUL.FTZ R11, R3.reuse, R127 ;  /* 0x0000007f030b7220 */ /* 0x040fe20000410000 */
[----:B------:R-:W-:Y:S01]  /*7620*/  LDSM.16.MT88.4 R128, [R168+0x2900] ;  /* 0x00290000a880783b */ /* 0x000fe20000004200 */
[----:B------:R-:W-:Y:S01]  /*7630*/  FMUL.FTZ R13, R132, R121 ;  /* 0x00000079840d7220 */ /* 0x000fe20000410000 */
[----:B----4-:R-:W-:Y:S01]  /*7640*/  F2FP.PACK_AB R137, R172, R173 ;  /* 0x000000adac89723e */ /* 0x010fe200000000ff */
[C---:B------:R-:W-:Y:S02]  /*7650*/  FMUL.FTZ R14, R3.reuse, R122 ;  /* 0x0000007a030e7220 */ /* 0x040fe40000410000 */
[C---:B------:R-:W-:Y:S02]  /*7660*/  FMUL.FTZ R15, R3.reuse, R123 ;  /* 0x0000007b030f7220 */ /* 0x040fe40000410000 */
[C---:B------:R-:W-:Y:S01]  /*7670*/  FMUL.FTZ R16, R132.reuse, R116 ;  /* 0x0000007484107220 */ /* 0x040fe20000410000 */
[----:B------:R-:W3:Y:S01]  /*7680*/  LDSM.16.MT88.4 R124, [R134+UR4+0x100] ;  /* 0x00010004867c783b */ /* 0x000ee20008004200 */
[C---:B------:R-:W-:Y:S01]  /*7690*/  FMUL.FTZ R17, R132.reuse, R117 ;  /* 0x0000007584117220 */ /* 0x040fe20000410000 */
[----:B------:R-:W-:Y:S01]  /*76a0*/  MUFU.EX2 R230, R156 ;  /* 0x0000009c00e67308 */ /* 0x000fe20000000800 */
[C---:B------:R-:W-:Y:S02]  /*76b0*/  FMUL.FTZ R18, R3.reuse, R118 ;  /* 0x0000007603127220 */ /* 0x040fe40000410000 */
[C---:B------:R-:W-:Y:S02]  /*76c0*/  FMUL.FTZ R19, R3.reuse, R119 ;  /* 0x0000007703137220 */ /* 0x040fe40000410000 */
[C---:B------:R-:W-:Y:S01]  /*76d0*/  FMUL.FTZ R20, R132.reuse, R112 ;  /* 0x0000007084147220 */ /* 0x040fe20000410000 */
[----:B------:R-:W-:Y:S01]  /*76e0*/  LDSM.16.MT88.4 R116, [R134+UR4+0x900] ;  /* 0x000900048674783b */ /* 0x000fe20008004200 */
[----:B------:R-:W-:Y:S02]  /*76f0*/  FMUL.FTZ R21, R132, R113 ;  /* 0x0000007184157220 */ /* 0x000fe40000410000 */
[C---:B------:R-:W-:Y:S01]  /*7700*/  FMUL.FTZ R22, R3.reuse, R114 ;  /* 0x0000007203167220 */ /* 0x040fe20000410000 */
[----:B------:R4:W-:Y:S01]  /*7710*/  MUFU.EX2 R232, R154 ;  /* 0x0000009a00e87308 */ /* 0x0009e20000000800 */
[C---:B------:R-:W-:Y:S01]  /*7720*/  FMUL.FTZ R23, R3.reuse, R115 ;  /* 0x0000007303177220 */ /* 0x040fe20000410000 */
[----:B--2---:R-:W-:Y:S01]  /*7730*/  F2FP.PACK_AB R139, R170, R171 ;  /* 0x000000abaa8b723e */ /* 0x004fe200000000ff */
[C---:B------:R-:W-:Y:S01]  /*7740*/  FMUL.FTZ R24, R132.reuse, R108 ;  /* 0x0000006c84187220 */ /* 0x040fe20000410000 */
[----:B------:R-:W-:Y:S01]  /*7750*/  LDSM.16.MT88.4 R112, [R135+UR4+0x2100] ;  /* 0x002100048770783b */ /* 0x000fe20008004200 */
[----:B------:R-:W-:Y:S02]  /*7760*/  FMUL.FTZ R25, R132, R109 ;  /* 0x0000006d84197220 */ /* 0x000fe40000410000 */
[C---:B------:R-:W-:Y:S02]  /*7770*/  FMUL.FTZ R26, R3.reuse, R110 ;  /* 0x0000006e031a7220 */ /* 0x040fe40000410000 */
[C---:B-1----:R-:W-:Y:S01]  /*7780*/  HMMA.16816.F32 R4, R136.reuse, R32, R4 ;  /* 0x000000208804723c */ /* 0x042fe20000001804 */
[----:B------:R-:W-:Y:S04]  /*7790*/  MUFU.EX2 R178, R178 ;  /* 0x000000b200b27308 */ /* 0x000fe80000000800 */
[C---:B------:R-:W-:Y:S02]  /*77a0*/  FMUL.FTZ R27, R3.reuse, R111 ;  /* 0x0000006f031b7220 */ /* 0x040fe40000410000 */
[----:B------:R-:W-:Y:S01]  /*77b0*/  IADD3 R33, R134, UR4, RZ ;  /* 0x0000000486217c10 */ /* 0x000fe2000fffe0ff */
[C---:B------:R-:W-:Y:S03]  /*77c0*/  HMMA.16816.F32 R8, R136.reuse, R34, R8 ;  /* 0x000000228808723c */ /* 0x040fe60000001808 */
[----:B------:R-:W1:Y:S01]  /*77d0*/  MUFU.EX2 R179, R179 ;  /* 0x000000b300b37308 */ /* 0x000e620000000800 */
[----:B------:R-:W-:Y:S01]  /*77e0*/  IADD3 R169, R188, R33, RZ ;  /* 0x00000021bca97210 */ /* 0x000fe20007ffe0ff */
[C---:B------:R-:W-:Y:S01]  /*77f0*/  FMUL.FTZ R28, R132.reuse, R104 ;  /* 0x00000068841c7220 */ /* 0x040fe20000410000 */
[----:B----4-:R-:W-:Y:S02]  /*7800*/  LDSM.16.MT88.4 R152, [R134+UR4+0x3900] ;  /* 0x003900048698783b */ /* 0x010fe40008004200 */
[C---:B------:R-:W-:Y:S04]  /*7810*/  HMMA.16816.F32 R12, R136.reuse, R140, R12 ;  /* 0x0000008c880c723c */ /* 0x040fe8000000180c */
[C---:B------:R-:W-:Y:S01]  /*7820*/  FMUL.FTZ R29, R132.reuse, R105 ;  /* 0x00000069841d7220 */ /* 0x040fe20000410000 */
[----:B------:R-:W-:Y:S01]  /*7830*/  MUFU.EX2 R180, R180 ;  /* 0x000000b400b47308 */ /* 0x000fe20000000800 */
[C---:B------:R-:W-:Y:S01]  /*7840*/  FMUL.FTZ R30, R3.reuse, R106 ;  /* 0x0000006a031e7220 */ /* 0x040fe20000410000 */
[----:B------:R-:W2:Y:S01]  /*7850*/  LDSM.16.MT88.4 R120, [R169+0x100] ;  /* 0x00010000a978783b */ /* 0x000ea20000004200 */
[C---:B------:R-:W-:Y:S04]  /*7860*/  HMMA.16816.F32 R16, R136.reuse, R142, R16 ;  /* 0x0000008e8810723c */ /* 0x040fe80000001810 */
[C---:B------:R-:W-:Y:S02]  /*7870*/  FMUL.FTZ R31, R3.reuse, R107 ;  /* 0x0000006b031f7220 */ /* 0x040fe40000410000 */
[C---:B------:R-:W-:Y:S01]  /*7880*/  FMUL.FTZ R32, R132.reuse, R100 ;  /* 0x0000006484207220 */ /* 0x040fe20000410000 */
[----:B------:R-:W4:Y:S01]  /*7890*/  LDSM.16.MT88.4 R104, [R168+0x2100] ;  /* 0x00210000a868783b */ /* 0x000f220000004200 */
[C---:B---3--:R-:W-:Y:S01]  /*78a0*/  HMMA.16816.F32 R20, R136.reuse, R124, R20 ;  /* 0x0000007c8814723c */ /* 0x048fe20000001814 */
[----:B------:R-:W3:Y:S03]  /*78b0*/  MUFU.EX2 R183, R183 ;  /* 0x000000b700b77308 */ /* 0x000ee60000000800 */
[C---:B------:R-:W-:Y:S02]  /*78c0*/  FMUL.FTZ R33, R132.reuse, R101 ;  /* 0x0000006584217220 */ /* 0x040fe40000410000 */
[C---:B------:R-:W-:Y:S01]  /*78d0*/  FMUL.FTZ R34, R3.reuse, R102 ;  /* 0x0000006603227220 */ /* 0x040fe20000410000 */
[----:B------:R-:W-:Y:S01]  /*78e0*/  LDSM.16.MT88.4 R108, [R169+0x2100] ;  /* 0x00210000a96c783b */ /* 0x000fe20000004200 */
[C---:B------:R-:W-:Y:S03]  /*78f0*/  HMMA.16816.F32 R24, R136.reuse, R126, R24 ;  /* 0x0000007e8818723c */ /* 0x040fe60000001818 */
[----:B------:R-:W-:Y:S01]  /*7900*/  MUFU.EX2 R182, R182 ;  /* 0x000000b600b67308 */ /* 0x000fe20000000800 */
[C---:B------:R-:W-:Y:S02]  /*7910*/  FMUL.FTZ R35, R3.reuse, R103 ;  /* 0x0000006703237220 */ /* 0x040fe40000410000 */
[C---:B------:R-:W-:Y:S01]  /*7920*/  FMUL.FTZ R36, R132.reuse, R36 ;  /* 0x0000002484247220 */ /* 0x040fe20000410000 */
[----:B------:R-:W5:Y:S01]  /*7930*/  LDSM.16.MT88.4 R100, [R134+UR4+0x2100] ;  /* 0x002100048664783b */ /* 0x000f620008004200 */
[C---:B------:R-:W-:Y:S04]  /*7940*/  FMUL.FTZ R37, R132.reuse, R37 ;  /* 0x0000002584257220 */ /* 0x040fe80000410000 */
[C---:B------:R-:W-:Y:S01]  /*7950*/  FMUL.FTZ R38, R3.reuse, R38 ;  /* 0x0000002603267220 */ /* 0x040fe20000410000 */
[----:B------:R-:W1:Y:S01]  /*7960*/  MUFU.EX2 R195, R195 ;  /* 0x000000c300c37308 */ /* 0x000e620000000800 */
[C---:B------:R-:W-:Y:S01]  /*7970*/  FMUL.FTZ R39, R3.reuse, R39 ;  /* 0x0000002703277220 */ /* 0x040fe20000410000 */
[----:B------:R-:W-:Y:S01]  /*7980*/  LDSM.16.MT88.4 R124, [R135+UR4+0x2900] ;  /* 0x00290004877c783b */ /* 0x000fe20008004200 */
[C---:B------:R-:W-:Y:S02]  /*7990*/  FMUL.FTZ R40, R132.reuse, R40 ;  /* 0x0000002884287220 */ /* 0x040fe40000410000 */
[C---:B------:R-:W-:Y:S02]  /*79a0*/  FMUL.FTZ R41, R132.reuse, R41 ;  /* 0x0000002984297220 */ /* 0x040fe40000410000 */
[C---:B------:R-:W-:Y:S02]  /*79b0*/  FMUL.FTZ R42, R3.reuse, R42 ;  /* 0x0000002a032a7220 */ /* 0x040fe40000410000 */
[C---:B------:R-:W-:Y:S01]  /*79c0*/  FMUL.FTZ R43, R3.reuse, R43 ;  /* 0x0000002b032b7220 */ /* 0x040fe20000410000 */
[C---:B--2---:R-:W-:Y:S01]  /*79d0*/  HMMA.16816.F32 R28, R136.reuse, R120, R28 ;  /* 0x00000078881c723c */ /* 0x044fe2000000181c */
[----:B------:R-:W-:Y:S01]  /*79e0*/  LDSM.16.MT88.4 R140, [R134+UR4+0x2900] ;  /* 0x00290004868c783b */ /* 0x000fe20008004200 */
[----:B------:R-:W-:Y:S01]  /*79f0*/  MUFU.EX2 R194, R194 ;  /* 0x000000c200c27308 */ /* 0x000fe20000000800 */
[C---:B------:R-:W-:Y:S02]  /*7a00*/  FMUL.FTZ R44, R132.reuse, R44 ;  /* 0x0000002c842c7220 */ /* 0x040fe40000410000 */
[C---:B------:R-:W-:Y:S02]  /*7a10*/  FMUL.FTZ R45, R132.reuse, R45 ;  /* 0x0000002d842d7220 */ /* 0x040fe40000410000 */
[C---:B------:R-:W-:Y:S01]  /*7a20*/  FMUL.FTZ R46, R3.reuse, R46 ;  /* 0x0000002e032e7220 */ /* 0x040fe20000410000 */
[C---:B------:R-:W-:Y:S01]  /*7a30*/  HMMA.16816.F32 R32, R136.reuse, R122, R32 ;  /* 0x0000007a8820723c */ /* 0x040fe20000001820 */
[----:B------:R-:W-:Y:S03]  /*7a40*/  LDSM.16.MT88.4 R120, [R169+0x900] ;  /* 0x00090000a978783b */ /* 0x000fe60000004200 */
[C---:B------:R-:W-:Y:S01]  /*7a50*/  FMUL.FTZ R47, R3.reuse, R47 ;  /* 0x0000002f032f7220 */ /* 0x040fe20000410000 */
[----:B------:R-:W2:Y:S01]  /*7a60*/  MUFU.EX2 R219, R219 ;  /* 0x000000db00db7308 */ /* 0x000ea20000000800 */
[C---:B------:R-:W-:Y:S02]  /*7a70*/  FMUL.FTZ R48, R132.reuse, R48 ;  /* 0x0000003084307220 */ /* 0x040fe40000410000 */
[C---:B------:R-:W-:Y:S01]  /*7a80*/  HMMA.16816.F32 R36, R136.reuse, R112, R36 ;  /* 0x000000708824723c */ /* 0x040fe20000001824 */
[----:B------:R-:W-:Y:S03]  /*7a90*/  LDSM.16.MT88.4 R156, [R169+0x3900] ;  /* 0x00390000a99c783b */ /* 0x000fe60000004200 */
[C---:B------:R-:W-:Y:S02]  /*7aa0*/  FMUL.FTZ R49, R132.reuse, R49 ;  /* 0x0000003184317220 */ /* 0x040fe40000410000 */
[C---:B------:R-:W-:Y:S01]  /*7ab0*/  FMUL.FTZ R50, R3.reuse, R50 ;  /* 0x0000003203327220 */ /* 0x040fe20000410000 */
[----:B------:R-:W-:Y:S01]  /*7ac0*/  MUFU.EX2 R218, R218 ;  /* 0x000000da00da7308 */ /* 0x000fe20000000800 */
[C---:B------:R-:W-:Y:S01]  /*7ad0*/  HMMA.16816.F32 R40, R136.reuse, R114, R40 ;  /* 0x000000728828723c */ /* 0x040fe20000001828 */
[----:B------:R-:W-:Y:S03]  /*7ae0*/  LDSM.16.MT88.4 R112, [R135+UR4+0x900] ;  /* 0x000900048770783b */ /* 0x000fe60008004200 */
[C---:B------:R-:W-:Y:S02]  /*7af0*/  FMUL.FTZ R51, R3.reuse, R51 ;  /* 0x0000003303337220 */ /* 0x040fe40000410000 */
[C---:B------:R-:W-:Y:S02]  /*7b00*/  FMUL.FTZ R52, R132.reuse, R52 ;  /* 0x0000003484347220 */ /* 0x040fe40000410000 */
[C---:B----4-:R-:W-:Y:S01]  /*7b10*/  HMMA.16816.F32 R44, R136.reuse, R104, R44 ;  /* 0x00000068882c723c */ /* 0x050fe2000000182c */
[----:B------:R-:W-:Y:S03]  /*7b20*/  MUFU.EX2 R233, R233 ;  /* 0x000000e900e97308 */ /* 0x000fe60000000800 */
[C---:B------:R-:W-:Y:S02]  /*7b30*/  FMUL.FTZ R53, R132.reuse, R53 ;  /* 0x0000003584357220 */ /* 0x040fe40000410000 */
[C---:B------:R-:W-:Y:S02]  /*7b40*/  FMUL.FTZ R54, R3.reuse, R54 ;  /* 0x0000003603367220 */ /* 0x040fe40000410000 */
[C---:B------:R-:W-:Y:S01]  /*7b50*/  HMMA.16816.F32 R48, R136.reuse, R106, R48 ;  /* 0x0000006a8830723c */ /* 0x040fe20000001830 */
[----:B------:R-:W4:Y:S02]  /*7b60*/  LDSM.16.MT88.4 R104, [R135+UR4+0x4100] ;  /* 0x004100048768783b */ /* 0x000f240008004200 */
[----:B------:R-:W-:Y:S01]  /*7b70*/  MUFU.EX2 R220, R220 ;  /* 0x000000dc00dc7308 */ /* 0x000fe20000000800 */
[C---:B------:R-:W-:Y:S02]  /*7b80*/  FMUL.FTZ R55, R3.reuse, R55 ;  /* 0x0000003703377220 */ /* 0x040fe40000410000 */
[C---:B------:R-:W-:Y:S02]  /*7b90*/  FMUL.FTZ R56, R132.reuse, R56 ;  /* 0x0000003884387220 */ /* 0x040fe40000410000 */
[C---:B------:R-:W-:Y:S03]  /*7ba0*/  FMUL.FTZ R57, R132.reuse, R57 ;  /* 0x0000003984397220 */ /* 0x040fe60000410000 */
[C---:B-----5:R-:W-:Y:S02]  /*7bb0*/  HMMA.16816.F32 R52, R136.reuse, R100, R52 ;  /* 0x000000648834723c */ /* 0x060fe40000001834 */
[----:B------:R-:W-:Y:S01]  /*7bc0*/  MUFU.EX2 R229, R229 ;  /* 0x000000e500e57308 */ /* 0x000fe20000000800 */
[C---:B------:R-:W-:Y:S02]  /*7bd0*/  FMUL.FTZ R58, R3.reuse, R58 ;  /* 0x0000003a033a7220 */ /* 0x040fe40000410000 */
[C---:B------:R-:W-:Y:S02]  /*7be0*/  FMUL.FTZ R59, R3.reuse, R59 ;  /* 0x0000003b033b7220 */ /* 0x040fe40000410000 */
[C---:B------:R-:W-:Y:S02]  /*7bf0*/  FMUL.FTZ R60, R132.reuse, R60 ;  /* 0x0000003c843c7220 */ /* 0x040fe40000410000 */
[C---:B------:R-:W-:Y:S03]  /*7c00*/  FMUL.FTZ R61, R132.reuse, R61 ;  /* 0x0000003d843d7220 */ /* 0x040fe60000410000 */
[C---:B------:R-:W-:Y:S01]  /*7c10*/  HMMA.16816.F32 R56, R136.reuse, R102, R56 ;  /* 0x000000668838723c */ /* 0x040fe20000001838 */
[----:B------:R-:W5:Y:S01]  /*7c20*/  LDSM.16.MT88.4 R100, [R168+0x4100] ;  /* 0x00410000a864783b */ /* 0x000f620000004200 */
[----:B------:R-:W-:Y:S01]  /*7c30*/  MUFU.EX2 R222, R222 ;  /* 0x000000de00de7308 */ /* 0x000fe20000000800 */
[C---:B------:R-:W-:Y:S02]  /*7c40*/  FMUL.FTZ R62, R3.reuse, R62 ;  /* 0x0000003e033e7220 */ /* 0x040fe40000410000 */
[C---:B------:R-:W-:Y:S02]  /*7c50*/  FMUL.FTZ R63, R3.reuse, R63 ;  /* 0x0000003f033f7220 */ /* 0x040fe40000410000 */
[C---:B------:R-:W-:Y:S02]  /*7c60*/  FMUL.FTZ R64, R132.reuse, R64 ;  /* 0x0000004084407220 */ /* 0x040fe40000410000 */
[C---:B------:R-:W-:Y:S03]  /*7c70*/  FMUL.FTZ R65, R132.reuse, R65 ;  /* 0x0000004184417220 */ /* 0x040fe60000410000 */
[C---:B------:R-:W-:Y:S01]  /*7c80*/  HMMA.16816.F32 R60, R136.reuse, R108, R60 ;  /* 0x0000006c883c723c */ /* 0x040fe2000000183c */
[----:B------:R-:W-:Y:S02]  /*7c90*/  MUFU.EX2 R225, R225 ;  /* 0x000000e100e17308 */ /* 0x000fe40000000800 */
[C---:B------:R-:W-:Y:S02]  /*7ca0*/  FMUL.FTZ R66, R3.reuse, R66 ;  /* 0x0000004203427220 */ /* 0x040fe40000410000 */
[C---:B------:R-:W-:Y:S02]  /*7cb0*/  FMUL.FTZ R67, R3.reuse, R67 ;  /* 0x0000004303437220 */ /* 0x040fe40000410000 */
[C---:B------:R-:W-:Y:S02]  /*7cc0*/  FMUL.FTZ R68, R132.reuse, R68 ;  /* 0x0000004484447220 */ /* 0x040fe40000410000 */
[C---:B------:R-:W-:Y:S02]  /*7cd0*/  FMUL.FTZ R69, R132.reuse, R69 ;  /* 0x0000004584457220 */ /* 0x040fe40000410000 */
[----:B------:R-:W-:Y:S01]  /*7ce0*/  MUFU.EX2 R223, R223 ;  /* 0x000000df00df7308 */ /* 0x000fe20000000800 */
[C---:B------:R-:W-:Y:S01]  /*7cf0*/  HMMA.16816.F32 R64, R136.reuse, R110, R64 ;  /* 0x0000006e8840723c */ /* 0x040fe20000001840 */
[----:B------:R-:W1:Y:S02]  /*7d00*/  LDSM.16.MT88.4 R108, [R134+UR4+0x4100] ;  /* 0x00410004866c783b */ /* 0x000e640008004200 */
[C---:B------:R-:W-:Y:S02]  /*7d10*/  FMUL.FTZ R70, R3.reuse, R70 ;  /* 0x0000004603467220 */ /* 0x040fe40000410000 */
[C---:B------:R-:W-:Y:S02]  /*7d20*/  FMUL.FTZ R71, R3.reuse, R71 ;  /* 0x0000004703477220 */ /* 0x040fe40000410000 */
[C---:B------:R-:W-:Y:S02]  /*7d30*/  FMUL.FTZ R72, R132.reuse, R72 ;  /* 0x0000004884487220 */ /* 0x040fe40000410000 */
[C---:B------:R-:W-:Y:S01]  /*7d40*/  FMUL.FTZ R73, R132.reuse, R73 ;  /* 0x0000004984497220 */ /* 0x040fe20000410000 */
[----:B------:R-:W-:Y:S02]  /*7d50*/  MUFU.EX2 R224, R224 ;  /* 0x000000e000e07308 */ /* 0x000fe40000000800 */
[C---:B----4-:R-:W-:Y:S03]  /*7d60*/  HMMA.16816.F32 R68, R136.reuse, R104, R68 ;  /* 0x000000688844723c */ /* 0x050fe60000001844 */
[C---:B------:R-:W-:Y:S02]  /*7d70*/  FMUL.FTZ R74, R3.reuse, R74 ;  /* 0x0000004a034a7220 */ /* 0x040fe40000410000 */
[C---:B------:R-:W-:Y:S02]  /*7d80*/  FMUL.FTZ R75, R3.reuse, R75 ;  /* 0x0000004b034b7220 */ /* 0x040fe40000410000 */
[C---:B------:R-:W-:Y:S01]  /*7d90*/  FMUL.FTZ R84, R132.reuse, R84 ;  /* 0x0000005484547220 */ /* 0x040fe20000410000 */
[----:B------:R-:W-:Y:S01]  /*7da0*/  MUFU.EX2 R181, R181 ;  /* 0x000000b500b57308 */ /* 0x000fe20000000800 */
[C---:B------:R-:W-:Y:S03]  /*7db0*/  FMUL.FTZ R85, R132.reuse, R85 ;  /* 0x0000005584557220 */ /* 0x040fe60000410000 */
[C---:B------:R-:W-:Y:S01]  /*7dc0*/  HMMA.16816.F32 R72, R136.reuse, R106, R72 ;  /* 0x0000006a8848723c */ /* 0x040fe20000001848 */
[----:B------:R-:W4:Y:S02]  /*7dd0*/  LDSM.16.MT88.4 R104, [R169+0x4100] ;  /* 0x00410000a968783b */ /* 0x000f240000004200 */
[C---:B------:R-:W-:Y:S02]  /*7de0*/  FMUL.FTZ R76, R132.reuse, R76 ;  /* 0x0000004c844c7220 */ /* 0x040fe40000410000 */
[C---:B------:R-:W-:Y:S01]  /*7df0*/  FMUL.FTZ R77, R132.reuse, R77 ;  /* 0x0000004d844d7220 */ /* 0x040fe20000410000 */
[----:B------:R-:W2:Y:S01]  /*7e00*/  MUFU.EX2 R226, R226 ;  /* 0x000000e200e27308 */ /* 0x000ea20000000800 */
[C---:B------:R-:W-:Y:S02]  /*7e10*/  FMUL.FTZ R78, R3.reuse, R78 ;  /* 0x0000004e034e7220 */ /* 0x040fe40000410000 */
[C---:B------:R-:W-:Y:S03]  /*7e20*/  FMUL.FTZ R79, R3.reuse, R79 ;  /* 0x0000004f034f7220 */ /* 0x040fe60000410000 */
[C---:B------:R-:W-:Y:S02]  /*7e30*/  FMUL.FTZ R86, R3.reuse, R86 ;  /* 0x0000005603567220 */ /* 0x040fe40000410000 */
[C---:B------:R-:W-:Y:S02]  /*7e40*/  FMUL.FTZ R87, R3.reuse, R87 ;  /* 0x0000005703577220 */ /* 0x040fe40000410000 */
[C---:B-----5:R-:W-:Y:S01]  /*7e50*/  HMMA.16816.F32 R76, R136.reuse, R100, R76 ;  /* 0x00000064884c723c */ /* 0x060fe2000000184c */
[----:B------:R-:W-:Y:S02]  /*7e60*/  MUFU.EX2 R221, R221 ;  /* 0x000000dd00dd7308 */ /* 0x000fe40000000800 */
[C---:B------:R-:W-:Y:S02]  /*7e70*/  FMUL.FTZ R80, R132.reuse, R80 ;  /* 0x0000005084507220 */ /* 0x040fe40000410000 */
[C---:B------:R-:W-:Y:S02]  /*7e80*/  FMUL.FTZ R81, R132.reuse, R81 ;  /* 0x0000005184517220 */ /* 0x040fe40000410000 */
[----:B------:R-:W-:Y:S01]  /*7e90*/  FMUL.FTZ R82, R3, R82 ;  /* 0x0000005203527220 */ /* 0x000fe20000410000 */
[----:B-1----:R-:W-:Y:S01]  /*7ea0*/  F2FP.PACK_AB R100, R179, R178 ;  /* 0x000000b2b364723e */ /* 0x002fe200000000ff */
[----:B------:R-:W-:Y:S02]  /*7eb0*/  FMUL.FTZ R83, R3, R83 ;  /* 0x0000005303537220 */ /* 0x000fe40000410000 */
[----:B------:R-:W1:Y:S01]  /*7ec0*/  MUFU.EX2 R228, R228 ;  /* 0x000000e400e47308 */ /* 0x000e620000000800 */
[C---:B------:R-:W-:Y:S01]  /*7ed0*/  FMUL.FTZ R88, R132.reuse, R88 ;  /* 0x0000005884587220 */ /* 0x040fe20000410000 */
[----:B---3--:R-:W-:Y:S01]  /*7ee0*/  F2FP.PACK_AB R101, R183, R180 ;  /* 0x000000b4b765723e */ /* 0x008fe200000000ff */
[C---:B------:R-:W-:Y:S02]  /*7ef0*/  FMUL.FTZ R89, R132.reuse, R89 ;  /* 0x0000005984597220 */ /* 0x040fe40000410000 */
[C---:B------:R-:W-:Y:S03]  /*7f00*/  HMMA.16816.F32 R80, R136.reuse, R102, R80 ;  /* 0x000000668850723c */ /* 0x040fe60000001850 */
[C---:B------:R-:W-:Y:S02]  /*7f10*/  FMUL.FTZ R90, R3.reuse, R90 ;  /* 0x0000005a035a7220 */ /* 0x040fe40000410000 */
[----:B------:R-:W-:Y:S01]  /*7f20*/  FMUL.FTZ R91, R3, R91 ;  /* 0x0000005b035b7220 */ /* 0x000fe20000410000 */
[----:B------:R-:W3:Y:S01]  /*7f30*/  MUFU.EX2 R227, R227 ;  /* 0x000000e300e37308 */ /* 0x000ee20000000800 */
[C---:B------:R-:W-:Y:S01]  /*7f40*/  FMUL.FTZ R92, R132.reuse, R92 ;  /* 0x0000005c845c7220 */ /* 0x040fe20000410000 */
[C---:B------:R-:W-:Y:S04]  /*7f50*/  HMMA.16816.F32 R84, R136.reuse, R108, R84 ;  /* 0x0000006c8854723c */ /* 0x040fe80000001854 */
[C---:B------:R-:W-:Y:S01]  /*7f60*/  FMUL.FTZ R93, R132.reuse, R93 ;  /* 0x0000005d845d7220 */ /* 0x040fe20000410000 */
[----:B------:R-:W-:Y:S01]  /*7f70*/  F2FP.PACK_AB R102, R195, R182 ;  /* 0x000000b6c366723e */ /* 0x000fe200000000ff */
[----:B------:R-:W-:Y:S01]  /*7f80*/  FMUL.FTZ R94, R3, R94 ;  /* 0x0000005e035e7220 */ /* 0x000fe20000410000 */
[----:B--2---:R-:W-:Y:S01]  /*7f90*/  F2FP.PACK_AB R103, R219, R194 ;  /* 0x000000c2db67723e */ /* 0x004fe200000000ff */
[C---:B------:R-:W-:Y:S01]  /*7fa0*/  HMMA.16816.F32 R88, R136.reuse, R110, R88 ;  /* 0x0000006e8858723c */ /* 0x040fe20000001858 */
[----:B------:R-:W2:Y:S01]  /*7fb0*/  LDSM.16.MT88.4 R108, [R168+0x900] ;  /* 0x00090000a86c783b */ /* 0x000ea20000004200 */
[----:B------:R-:W5:Y:S02]  /*7fc0*/  MUFU.EX2 R231, R231 ;  /* 0x000000e700e77308 */ /* 0x000f640000000800 */
        /* <DEDUP_REMOVED lines=12> */
[----:B------:R-:W-:Y:S01]  /*8090*/  F2FP.PACK_AB R136, R226, R181 ;  /* 0x000000b5e288723e */ /* 0x000fe200000000ff */
[C---:B------:R-:W-:Y:S05]  /*80a0*/  HMMA.16816.F32 R4, R100.reuse, R112, R4 ;  /* 0x000000706404723c */ /* 0x040fea0000001804 */
[----:B-1----:R-:W-:Y:S01]  /*80b0*/  F2FP.PACK_AB R137, R228, R221 ;  /* 0x000000dde489723e */ /* 0x002fe200000000ff */
[----:B------:R-:W-:Y:S01]  /*80c0*/  FADD.FTZ R3, R175, R176 ;  /* 0x000000b0af037221 */ /* 0x000fe20000010000 */
[----:B---3--:R-:W-:Y:S01]  /*80d0*/  F2FP.PACK_AB R138, R230, R227 ;  /* 0x000000e3e68a723e */ /* 0x008fe200000000ff */
[C---:B------:R-:W-:Y:S01]  /*80e0*/  HMMA.16816.F32 R8, R100.reuse, R114, R8 ;  /* 0x000000726408723c */ /* 0x040fe20000001808 */
[----:B------:R-:W-:Y:S03]  /*80f0*/  LDSM.16.MT88.4 R112, [R168+0x4900] ;  /* 0x00490000a870783b */ /* 0x000fe60000004200 */
[----:B-----5:R-:W-:Y:S01]  /*8100*/  F2FP.PACK_AB R139, R232, R231 ;  /* 0x000000e7e88b723e */ /* 0x020fe200000000ff */
[----:B------:R-:W-:Y:S03]  /*8110*/  FADD.FTZ R3, R174, R3 ;  /* 0x00000003ae037221 */ /* 0x000fe60000010000 */
[C---:B--2---:R-:W-:Y:S04]  /*8120*/  HMMA.16816.F32 R12, R100.reuse, R108, R12 ;  /* 0x0000006c640c723c */ /* 0x044fe8000000180c */
[----:B------:R-:W-:Y:S04]  /*8130*/  FADD.FTZ R178, R178, R3 ;  /* 0x00000003b2b27221 */ /* 0x000fe80000010000 */
[C---:B------:R-:W-:Y:S01]  /*8140*/  HMMA.16816.F32 R16, R100.reuse, R110, R16 ;  /* 0x0000006e6410723c */ /* 0x040fe20000001810 */
[----:B------:R-:W1:Y:S03]  /*8150*/  LDSM.16.MT88.4 R108, [R135+UR4+0x4900] ;  /* 0x00490004876c783b */ /* 0x000e660008004200 */
[----:B------:R-:W-:Y:S04]  /*8160*/  FADD.FTZ R179, R179, R178 ;  /* 0x000000b2b3b37221 */ /* 0x000fe80000010000 */
[C---:B------:R-:W-:Y:S04]  /*8170*/  HMMA.16816.F32 R20, R100.reuse, R116, R20 ;  /* 0x000000746414723c */ /* 0x040fe80000001814 */
[----:B------:R-:W-:Y:S04]  /*8180*/  FADD.FTZ R182, R182, R179 ;  /* 0x000000b3b6b67221 */ /* 0x000fe80000010000 */
[C---:B------:R-:W-:Y:S01]  /*8190*/  HMMA.16816.F32 R24, R100.reuse, R118, R24 ;  /* 0x000000766418723c */ /* 0x040fe20000001818 */
[----:B------:R-:W-:Y:S03]  /*81a0*/  LDSM.16.MT88.4 R116, [R169+0x4900] ;  /* 0x00490000a974783b */ /* 0x000fe60000004200 */
        /* <DEDUP_REMOVED lines=32> */
[----:B------:R-:W-:Y:S03]  /*83b0*/  F2FP.PACK_AB R103, R224, R223 ;  /* 0x000000dfe067723e */ /* 0x000fe600000000ff */
[----:B------:R-:W-:Y:S04]  /*83c0*/  FADD.FTZ R222, R222, R233 ;  /* 0x000000e9dede7221 */ /* 0x000fe80000010000 */
        /* <DEDUP_REMOVED lines=77> */
[----:B------:R-:W-:Y:S01]  /*88a0*/  FADD.FTZ R202, R232, R231 ;  /* 0x000000e7e8ca7221 */ /* 0x000fe20000010000 */
[----:B------:R-:W-:-:S05]  /*88b0*/  @!P0 BRA `(.L_x_1353) ;  /* 0x000003f000008947 */ /* 0x000fca0003800000 */
[----:B------:R-:W-:Y:S01]  /*88c0*/  ISETP.NE.AND P2, PT, R196, 0x1, PT ;  /* 0x00000001c400780c */ /* 0x000fe20003f45270 */
[----:B------:R-:W-:Y:S01]  /*88d0*/  IMAD.U32 R4, RZ, RZ, UR7 ;  /* 0x00000007ff047e24 */ /* 0x000fe2000f8e00ff */
[----:B------:R-:W-:Y:S01]  /*88e0*/  IADD3 R11, -R215, 0x10, RZ ;  /* 0x00000010d70b7810 */ /* 0x000fe20007ffe1ff */
[----:B------:R-:W-:Y:S03]  /*88f0*/  IMAD.MOV.U32 R198, RZ, RZ, RZ ;  /* 0x000000ffffc67224 */ /* 0x000fe600078e00ff */
[----:B------:R-:W-:Y:S02]  /*8900*/  IADD3 R199, R201, UR15, R4 ;  /* 0x0000000fc9c77c10 */ /* 0x000fe4000fffe004 */
[----:B------:R-:W-:Y:S02]  /*8910*/  LOP3.LUT R11, R11, 0xf, RZ, 0xc0, !PT ;  /* 0x0000000f0b0b7812 */ /* 0x000fe400078ec0ff */
[----:B------:R-:W-:Y:S05]  /*8920*/  IADD3 R199, R199, -0x80, RZ ;  /* 0xffffff80c7c77810 */ /* 0x000fea0007ffe0ff */
        /* <DEDUP_REMOVED lines=23> */
[----:B------:R-:W-:Y:S02]  /*8aa0*/  LEA R13, P0, R5, c[0x0][0x1c8], 0x1 ;  /* 0x00007200050d7a11 */ /* 0x000fe400078008ff */
[----:B------:R-:W-:Y:S02]  /*8ab0*/  IADD3 R7, -R207, 0x10, RZ ;  /* 0x00000010cf077810 */ /* 0x000fe40007ffe1ff */
[----:B------:R-:W-:Y:S01]  /*8ac0*/  LEA.HI.X R3, R5, c[0x0][0x1cc], R4, 0x1, P0 ;  /* 0x0000730005037a11 */ /* 0x000fe200000f0c04 */
[----:B------:R-:W1:Y:S01]  /*8ad0*/  SHFL.IDX PT, R6, R13, 0x1, 0x181f ;  /* 0x00381f000d067f89 */ /* 0x000e6200000e0000 */
[----:B------:R-:W-:Y:S03]  /*8ae0*/  LOP3.LUT R7, R7, 0xf, RZ, 0xc0, !PT ;  /* 0x0000000f07077812 */ /* 0x000fe600078ec0ff */
[----:B------:R-:W2:Y:S04]  /*8af0*/  SHFL.IDX PT, R12, R3, 0x1, 0x181f ;  /* 0x00381f00030c7f89 */ /* 0x000ea800000e0000 */
[----:B------:R3:W-:Y:S04]  /*8b00*/  SHFL.IDX PT, R4, R3, RZ, 0x181f ;  /* 0x00181fff03047589 */ /* 0x0007e800000e0000 */
[----:B------:R-:W4:Y:S01]  /*8b10*/  SHFL.IDX PT, R5, R13, RZ, 0x181f ;  /* 0x00181fff0d057589 */ /* 0x000f2200000e0000 */
[----:B-1----:R-:W-:Y:S04]  /*8b20*/  IADD3 R10, P1, P0, R11, R6, R216 ;  /* 0x000000060b0a7210 */ /* 0x002fe8000783e0d8 */
[----:B--2---:R-:W-:Y:S02]  /*8b30*/  IADD3.X R11, RZ, R12, R217, P1, P0 ;  /* 0x0000000cff0b7210 */ /* 0x004fe40000fe04d9 */
[----:B------:R-:W-:Y:S01]  /*8b40*/  IADD3 R8, P1, P0, R8, R6, R213 ;  /* 0x0000000608087210 */ /* 0x000fe2000783e0d5 */
[----:B---3--:R-:W-:Y:S03]  /*8b50*/  IMAD.U32 R3, RZ, RZ, UR13 ;  /* 0x0000000dff037e24 */ /* 0x008fe6000f8e00ff */
[----:B------:R-:W-:Y:S01]  /*8b60*/  IADD3.X R9, RZ, R12, R214, P1, P0 ;  /* 0x0000000cff097210 */ /* 0x000fe20000fe04d6 */
[----:B------:R-:W-:Y:S01]  /*8b70*/  IMAD R3, R3, 0x3000, R200 ;  /* 0x0000300003037824 */ /* 0x000fe200078e02c8 */
[----:B------:R-:W-:Y:S04]  /*8b80*/  IADD3 R6, P1, P0, R7, R6, R210 ;  /* 0x0000000607067210 */ /* 0x000fe8000783e0d2 */
[----:B------:R-:W-:Y:S02]  /*8b90*/  IADD3.X R7, RZ, R12, R211, P1, P0 ;  /* 0x0000000cff077210 */ /* 0x000fe40000fe04d3 */
[C---:B----4-:R-:W-:Y:S02]  /*8ba0*/  IADD3 R14, P1, R5.reuse, R216, RZ ;  /* 0x000000d8050e7210 */ /* 0x050fe40007f3e0ff */
[----:B------:R-:W-:Y:S03]  /*8bb0*/  IADD3 R12, P0, R5, R213, RZ ;  /* 0x000000d5050c7210 */ /* 0x000fe60007f1e0ff */
[C---:B------:R-:W-:Y:S01]  /*8bc0*/  IMAD.X R15, R4.reuse, 0x1, R217, P1 ;  /* 0x00000001040f7824 */ /* 0x040fe200008e06d9 */
[----:B------:R-:W-:Y:S01]  /*8bd0*/  ISETP.NE.U32.AND P1, PT, R215, RZ, PT ;  /* 0x000000ffd700720c */ /* 0x000fe20003f25070 */
[C---:B------:R-:W-:Y:S01]  /*8be0*/  IMAD.X R13, R4.reuse, 0x1, R214, P0 ;  /* 0x00000001040d7824 */ /* 0x040fe200000e06d6 */
[----:B------:R-:W-:Y:S01]  /*8bf0*/  IADD3 R16, P0, R5, R210, RZ ;  /* 0x000000d205107210 */ /* 0x000fe20007f1e0ff */
[----:B------:R-:W-:Y:S04]  /*8c00*/  IMAD.SHL.U32 R5, R3, 0x2, RZ ;  /* 0x0000000203057824 */ /* 0x000fe800078e00ff */
[----:B------:R-:W-:Y:S01]  /*8c10*/  IMAD.X R17, R4, 0x1, R211, P0 ;  /* 0x0000000104117824 */ /* 0x000fe200000e06d3 */
[----:B------:R1:W-:Y:S01]  /*8c20*/  LDGSTS.E.BYPASS.LTC128B.128 [R5+0xc100], [R14.64], !P5 ;  /* 0x0c1000000e057fae */ /* 0x0003e2000e901d4a */
        /* <DEDUP_REMOVED lines=8> */
.L_x_1353:
[----:B------:R-:W-:Y:S01]  /*8cb0*/  UISETP.GT.AND UP0, UPT, UR23, UR22, UPT ;  /* 0x000000161700728c */ /* 0x000fe2000bf04270 */
[----:B------:R-:W0:Y:S01]  /*8cc0*/  LDGDEPBAR ;  /* 0x00000000000079af */ /* 0x000e220000000000 */
[----:B------:R-:W-:Y:S01]  /*8cd0*/  UIADD3 UR4, UR5, 0x1, URZ ;  /* 0x0000000105047890 */ /* 0x000fe2000fffe03f */
[----:B------:R-:W-:Y:S01]  /*8ce0*/  IMAD.MOV.U32 R132, RZ, RZ, R0 ;  /* 0x000000ffff847224 */ /* 0x000fe200078e0000 */
[----:B------:R-:W-:Y:S01]  /*8cf0*/  UISETP.GE.AND UP2, UPT, UR5, 0x1, UPT ;  /* 0x000000010500788c */ /* 0x000fe2000bf46270 */
[----:B------:R-:W-:Y:S01]  /*8d00*/  MOV R3, R2 ;  /* 0x0000000200037202 */ /* 0x000fe20000000f00 */
[----:B------:R-:W-:Y:S01]  /*8d10*/  UIADD3 UR23, UR23, -0x1, URZ ;  /* 0xffffffff17177890 */ /* 0x000fe2000fffe03f */
[----:B------:R-:W-:Y:S01]  /*8d20*/  PLOP3.LUT P0, PT, PT, PT, UP0, 0x80, 0x0 ;  /* 0x000000000000781c */ /* 0x000fe20003f0f008 */
[----:B------:R-:W-:Y:S11]  /*8d30*/  USEL UR5, UR4, URZ, !UP2 ;  /* 0x0000003f04057287 */ /* 0x000ff6000d000000 */
[----:B------:R-:W-:Y:S01]  /*8d40*/  @!UPT UIADD3 URZ, URZ, URZ, URZ ;  /* 0x0000003f3f3ff290 */ /* 0x000fe2000fffe03f */
[----:B------:R-:W-:-:S05]  /*8d50*/  @P0 BRA `(.L_x_1354) ;  /* 0xffffcac000000947 */ /* 0x000fca000383ffff */
.L_x_1351:
[----:B------:R-:W-:-:S13]  /*8d60*/  ISETP.LE.AND P0, PT, RZ, UR23, PT ;  /* 0x00000017ff007c0c */ /* 0x000fda000bf03270 */
[----:B------:R-:W-:Y:S05]  /*8d70*/  @!P0 BRA `(.L_x_1355) ;  /* 0x00002fb000008947 */ /* 0x000fea0003800000 */
[----:B------:R-:W2:Y:S01]  /*8d80*/  S2R R3, SR_TID.X ;  /* 0x0000000000037919 */ /* 0x000ea20000002100 */
[----:B-1----:R-:W-:Y:S01]  /*8d90*/  SHF.R.S32.HI R5, RZ, 0x1f, R206 ;  /* 0x0000001fff057819 */ /* 0x002fe200000114ce */
[----:B------:R-:W-:Y:S01]  /*8da0*/  IMAD.MOV.U32 R190, RZ, RZ, 0x40 ;  /* 0x00000040ffbe7424 */ /* 0x000fe200078e00ff */
[----:B------:R-:W-:Y:S01]  /*8db0*/  SHF.R.S32.HI R194, RZ, 0x1f, R205 ;  /* 0x0000001fffc27819 */ /* 0x000fe200000114cd */
[----:B------:R-:W-:Y:S01]  /*8dc0*/  IMAD.MOV.U32 R133, RZ, RZ, R2 ;  /* 0x000000ffff857224 */ /* 0x000fe200078e0002 */
[----:B------:R-:W-:Y:S02]  /*8dd0*/  SHF.R.S32.HI R195, RZ, 0x1f, R204 ;  /* 0x0000001fffc37819 */ /* 0x000fe400000114cc */
[C---:B------:R-:W-:Y:S01]  /*8de0*/  SHF.L.U64.HI R192, R206.reuse, 0x1, R5 ;  /* 0x00000001cec07819 */ /* 0x040fe20000010205 */
[----:B------:R-:W-:Y:S01]  /*8df0*/  IMAD.SHL.U32 R206, R206, 0x2, RZ ;  /* 0x00000002cece7824 */ /* 0x000fe200078e00ff */
[C---:B------:R-:W-:Y:S01]  /*8e00*/  SHF.L.U64.HI R194, R205.reuse, 0x1, R194 ;  /* 0x00000001cdc27819 */ /* 0x040fe200000102c2 */
[----:B------:R-:W-:Y:S01]  /*8e10*/  IMAD.SHL.U32 R205, R205, 0x2, RZ ;  /* 0x00000002cdcd7824 */ /* 0x000fe200078e00ff */
[C---:B------:R-:W-:Y:S01]  /*8e20*/  SHF.L.U64.HI R195, R204.reuse, 0x1, R195 ;  /* 0x00000001ccc37819 */ /* 0x040fe200000102c3 */
[----:B------:R-:W-:Y:S01]  /*8e30*/  IMAD.SHL.U32 R204, R204, 0x2, RZ ;  /* 0x00000002cccc7824 */ /* 0x000fe200078e00ff */
[----:B--2---:R-:W-:-:S04]  /*8e40*/  SHF.R.S32.HI R4, RZ, 0x1f, R3 ;  /* 0x0000001fff047819 */ /* 0x004fc80000011403 */
[----:B------:R-:W-:-:S04]  /*8e50*/  LEA.HI R4, R4, R3, RZ, 0x3 ;  /* 0x0000000304047211 */ /* 0x000fc800078f18ff */
[----:B------:R-:W-:-:S05]  /*8e60*/  LOP3.LUT R4, R4, 0xfffffff8, RZ, 0xc0, !PT ;  /* 0xfffffff804047812 */ /* 0x000fca00078ec0ff */
[----:B------:R-:W-:Y:S02]  /*8e70*/  IMAD.IADD R4, R3, 0x1, -R4 ;  /* 0x0000000103047824 */ /* 0x000fe400078e0a04 */
[----:B------:R-:W-:-:S03]  /*8e80*/  IMAD.MOV.U32 R3, RZ, RZ, R0 ;  /* 0x000000ffff037224 */ /* 0x000fc600078e0000 */
[----:B------:R-:W-:-:S04]  /*8e90*/  LOP3.LUT P0, RZ, R4, 0x4, RZ, 0xc0, !PT ;  /* 0x0000000404ff7812 */ /* 0x000fc8000780c0ff */
[----:B------:R-:W-:Y:S02]  /*8ea0*/  SEL R190, R190, 0xffffffc0, !P0 ;  /* 0xffffffc0bebe7807 */ /* 0x000fe40004000000 */
.L_x_1358:
[----:B------:R-:W-:Y:S04]  /*8eb0*/  DEPBAR.LE SB0, 0x2 ;  /* 0x000080800000791a */ /* 0x000fe80000000000 */
[----:B------:R-:W-:Y:S01]  /*8ec0*/  BAR.SYNC.DEFER_BLOCKING 0x0 ;  /* 0x0000000000007b1d */ /* 0x000fe20000010000 */
[----:B------:R-:W-:Y:S01]  /*8ed0*/  UIMAD UR4, UR5, 0x6000, URZ ;  /* 0x00006000050478a4 */ /* 0x000fe2000f8e023f */
[----:B------:R-:W-:Y:S05]  /*8ee0*/  ISETP.NE.AND P0, PT, RZ, UR23, PT ;  /* 0x00000017ff007c0c */ /* 0x000fea000bf05270 */
        /* <DEDUP_REMOVED lines=26> */
[----:B------:R-:W5:Y:S01]  /*9090*/  SHFL.IDX PT, R5, R6, 0x1, 0x181f ;  /* 0x00381f0006057f89 */ /* 0x000f6200000e0000 */
[----:B------:R-:W-:Y:S03]  /*90a0*/  IMAD.U32 R0, RZ, RZ, UR13 ;  /* 0x0000000dff007e24 */ /* 0x000fe6000f8e00ff */
[----:B------:R-:W4:Y:S01]  /*90b0*/  SHFL.IDX PT, R9, R6, RZ, 0x181f ;  /* 0x00181fff06097589 */ /* 0x000f2200000e0000 */
[----:B------:R-:W-:Y:S03]  /*90c0*/  IMAD R2, R0, 0x6000, R197 ;  /* 0x0000600000027824 */ /* 0x000fe600078e02c5 */
[----:B------:R-:W3:Y:S04]  /*90d0*/  SHFL.IDX PT, R11, R4, RZ, 0x181f ;  /* 0x00181fff040b7589 */ /* 0x000ee800000e0000 */
[----:B------:R2:W1:Y:S01]  /*90e0*/  SHFL.IDX PT, R7, R4, 0x1, 0x181f ;  /* 0x00381f0004077f89 */ /* 0x00046200000e0000 */
[-C--:B-----5:R-:W-:Y:S02]  /*90f0*/  IADD3 R10, P2, R5, R206.reuse, RZ ;  /* 0x000000ce050a7210 */ /* 0x0a0fe40007f5e0ff */
[C---:B----4-:R-:W-:Y:S02]  /*9100*/  IADD3 R12, P0, R9.reuse, R206, RZ ;  /* 0x000000ce090c7210 */ /* 0x050fe40007f1e0ff */
[-C--:B------:R-:W-:Y:S02]  /*9110*/  IADD3 R8, P1, R9, R205.reuse, RZ ;  /* 0x000000cd09087210 */ /* 0x080fe40007f3e0ff */
[----:B---3--:R-:W-:Y:S02]  /*9120*/  IADD3.X R13, R11, R192, RZ, P0, !PT ;  /* 0x000000c00b0d7210 */ /* 0x008fe400007fe4ff */
[----:B------:R-:W-:Y:S01]  /*9130*/  IADD3 R14, P0, R9, R204, RZ ;  /* 0x000000cc090e7210 */ /* 0x000fe20007f1e0ff */
[--C-:B------:R-:W-:Y:S01]  /*9140*/  IMAD.X R9, R11, 0x1, R194.reuse, P1 ;  /* 0x000000010b097824 */ /* 0x100fe200008e06c2 */
[----:B--2---:R-:W-:Y:S01]  /*9150*/  IADD3 R4, P1, R5, R205, RZ ;  /* 0x000000cd05047210 */ /* 0x004fe20007f3e0ff */
[----:B------:R2:W-:Y:S02]  /*9160*/  LDGSTS.E.BYPASS.LTC128B.128 [R2], [R12.64], !P5 ;  /* 0x000000000c027fae */ /* 0x0005e4000e901d4a */
[----:B------:R-:W-:Y:S01]  /*9170*/  IMAD.X R15, R11, 0x1, R195, P0 ;  /* 0x000000010b0f7824 */ /* 0x000fe200000e06c3 */
[----:B-1----:R-:W-:Y:S01]  /*9180*/  IADD3.X R11, R7, R192, RZ, P2, !PT ;  /* 0x000000c0070b7210 */ /* 0x002fe200017fe4ff */
[----:B------:R2:W-:Y:S01]  /*9190*/  LDGSTS.E.BYPASS.LTC128B.128 [R2+0x2000], [R8.64], !P4 ;  /* 0x0200000008027fae */ /* 0x0005e2000e101d4a */
[----:B------:R-:W-:Y:S01]  /*91a0*/  IADD3 R6, P0, R5, R204, RZ ;  /* 0x000000cc05067210 */ /* 0x000fe20007f1e0ff */
[C---:B------:R-:W-:Y:S02]  /*91b0*/  IMAD.X R5, R7.reuse, 0x1, R194, P1 ;  /* 0x0000000107057824 */ /* 0x040fe400008e06c2 */
[----:B------:R2:W-:Y:S01]  /*91c0*/  LDGSTS.E.BYPASS.LTC128B.128 [R2+0x4000], [R14.64], !P6 ;  /* 0x040000000e027fae */ /* 0x0005e2000f101d4a */
[----:B------:R-:W-:Y:S03]  /*91d0*/  IADD3.X R7, R7, R195, RZ, P0, !PT ;  /* 0x000000c307077210 */ /* 0x000fe600007fe4ff */
[----:B------:R2:W-:Y:S04]  /*91e0*/  LDGSTS.E.BYPASS.LTC128B.128 [R2+0x1000], [R10.64], !P5 ;  /* 0x010000000a027fae */ /* 0x0005e8000e901d4a */
[----:B------:R2:W-:Y:S04]  /*91f0*/  LDGSTS.E.BYPASS.LTC128B.128 [R2+0x3000], [R4.64], !P4 ;  /* 0x0300000004027fae */ /* 0x0005e8000e101d4a */
[----:B------:R2:W-:Y:S02]  /*9200*/  LDGSTS.E.BYPASS.LTC128B.128 [R2+0x5000], [R6.64], !P6 ;  /* 0x0500000006027fae */ /* 0x0005e4000f101d4a */
.L_x_1356:
[C---:B--23--:R-:W-:Y:S01]  /*9210*/  HMMA.16816.F32 R4, R136.reuse, R140, RZ ;  /* 0x0000008c8804723c */ /* 0x04cfe200000018ff */
[----:B------:R-:W-:Y:S01]  /*9220*/  LDSM.16.M88.4 R172, [R193+0xf900] ;  /* 0x00f90000c1ac783b */ /* 0x000fe20000000200 */
[----:B------:R-:W-:Y:S02]  /*9230*/  UISETP.GE.AND UP0, UPT, UR23, 0x2, UPT ;  /* 0x000000021700788c */ /* 0x000fe4000bf06270 */
[C---:B------:R-:W-:Y:S01]  /*9240*/  IADD3 R0, R190.reuse, R165, RZ ;  /* 0x000000a5be007210 */ /* 0x040fe20007ffe0ff */
[----:B------:R-:W-:Y:S01]  /*9250*/  UIADD3 UR9, UR13, 0x1, URZ ;  /* 0x000000010d097890 */ /* 0x000fe2000fffe03f */
[C---:B------:R-:W-:Y:S01]  /*9260*/  IADD3 R2, R190.reuse, R193, RZ ;  /* 0x000000c1be027210 */ /* 0x040fe20007ffe0ff */
[----:B------:R-:W-:Y:S01]  /*9270*/  UISETP.GE.AND UP1, UPT, UR13, 0x1, UPT ;  /* 0x000000010d00788c */ /* 0x000fe2000bf26270 */
[C---:B------:R-:W-:Y:S01]  /*9280*/  HMMA.16816.F32 R8, R136.reuse, R142, RZ ;  /* 0x0000008e8808723c */ /* 0x040fe200000018ff */
[----:B------:R-:W-:Y:S01]  /*9290*/  LDSM.16.M88.4 R140, [R0+0xc100] ;  /* 0x00c10000008c783b */ /* 0x000fe20000000200 */
[----:B------:R-:W-:Y:S01]  /*92a0*/  PLOP3.LUT P0, PT, PT, PT, UP0, 0x80, 0x0 ;  /* 0x000000000000781c */ /* 0x000fe20003f0f008 */
        /* <DEDUP_REMOVED lines=143> */
[C---:B------:R-:W-:Y:S02]  /*9ba0*/  HMMA.16816.F32 R20, R176.reuse, R140, R20 ;  /* 0x0000008cb014723c */ /* 0x040fe40000001814 */
        /* <DEDUP_REMOVED lines=157> */
[----:B------:R-:W-:Y:S01]  /*a580*/  LDSM.16.MT88.4 R152, [R134+UR4+0x3900] ;  /* 0x003900048698783b */ /* 0x000fe20008004200 */
[--C-:B------:R-:W-:Y:S02]  /*a590*/  FFMA.FTZ R216, R150, c[0x0][0x2d0], -R145.reuse ;  /* 0x0000b40096d87a23 */ /* 0x100fe40000010891 */
[----:B------:R-:W-:Y:S01]  /*a5a0*/  MUFU.EX2 R168, R168 ;  /* 0x000000a800a87308 */ /* 0x000fe20000000800 */
[--C-:B------:R-:W-:Y:S02]  /*a5b0*/  FFMA.FTZ R213, R149, c[0x0][0x2d0], -R148.reuse ;  /* 0x0000b40095d57a23 */ /* 0x100fe40000010894 */
[--C-:B------:R-:W-:Y:S02]  /*a5c0*/  FFMA.FTZ R215, R146, c[0x0][0x2d0], -R145.reuse ;  /* 0x0000b40092d77a23 */ /* 0x100fe40000010891 */
[C---:B--2---:R-:W-:Y:S02]  /*a5d0*/  FMUL.FTZ R6, R3.reuse, R130 ;  /* 0x0000008203067220 */ /* 0x044fe40000410000 */
        /* <DEDUP_REMOVED lines=17> */
[----:B------:R-:W1:Y:S01]  /*a6f0*/  MUFU.EX2 R165, R165 ;  /* 0x000000a500a57308 */ /* 0x000e620000000800 */
[----:B------:R-:W-:Y:S01]  /*a700*/  FMUL.FTZ R39, R3, R39 ;  /* 0x0000002703277220 */ /* 0x000fe20000410000 */
        /* <DEDUP_REMOVED lines=75> */
[C---:B------:R-:W-:Y:S02]  /*abc0*/  FMUL.FTZ R74, R3.reuse, R74 ;  /* 0x0000004a034a7220 */ /* 0x040fe40000410000 */
[C---:B------:R-:W-:Y:S01]  /*abd0*/  HMMA.16816.F32 R40, R128.reuse, R114, R40 ;  /* 0x000000728028723c */ /* 0x040fe20000001828 */
[----:B------:R-:W-:Y:S03]  /*abe0*/  LDSM.16.MT88.4 R112, [R135+UR4+0x900] ;  /* 0x000900048770783b */ /* 0x000fe60008004200 */
[C---:B------:R-:W-:Y:S02]  /*abf0*/  FMUL.FTZ R75, R3.reuse, R75 ;  /* 0x0000004b034b7220 */ /* 0x040fe40000410000 */
[C---:B------:R-:W-:Y:S02]  /*ac00*/  FMUL.FTZ R84, R132.reuse, R84 ;  /* 0x0000005484547220 */ /* 0x040fe40000410000 */
[----:B------:R-:W-:Y:S01]  /*ac10*/  FMUL.FTZ R85, R132, R85 ;  /* 0x0000005584557220 */ /* 0x000fe20000410000 */
[C---:B---3--:R-:W-:Y:S03]  /*ac20*/  HMMA.16816.F32 R44, R128.reuse, R104, R44 ;  /* 0x00000068802c723c */ /* 0x048fe6000000182c */
[C---:B------:R-:W-:Y:S02]  /*ac30*/  FMUL.FTZ R86, R3.reuse, R86 ;  /* 0x0000005603567220 */ /* 0x040fe40000410000 */
[----:B------:R-:W-:Y:S02]  /*ac40*/  FMUL.FTZ R87, R3, R87 ;  /* 0x0000005703577220 */ /* 0x000fe40000410000 */
[--C-:B------:R-:W-:Y:S01]  /*ac50*/  FFMA.FTZ R173, R173, c[0x0][0x2d0], -R148.reuse ;  /* 0x0000b400adad7a23 */ /* 0x100fe20000010894 */
[C---:B------:R-:W-:Y:S01]  /*ac60*/  HMMA.16816.F32 R48, R128.reuse, R106, R48 ;  /* 0x0000006a8030723c */ /* 0x040fe20000001830 */
[----:B------:R-:W1:Y:S03]  /*ac70*/  LDSM.16.MT88.4 R104, [R135+UR4+0x4100] ;  /* 0x004100048768783b */ /* 0x000e660008004200 */
[--C-:B------:R-:W-:Y:S01]  /*ac80*/  FFMA.FTZ R174, R175, c[0x0][0x2d0], -R148.reuse ;  /* 0x0000b400afae7a23 */ /* 0x100fe20000010894 */
[----:B------:R-:W-:Y:S01]  /*ac90*/  MUFU.EX2 R173, R173 ;  /* 0x000000ad00ad7308 */ /* 0x000fe20000000800 */
[--C-:B------:R-:W-:Y:S02]  /*aca0*/  FFMA.FTZ R175, R208, c[0x0][0x2d0], -R145.reuse ;  /* 0x0000b400d0af7a23 */ /* 0x100fe40000010891 */
[C---:B------:R-:W-:Y:S04]  /*acb0*/  HMMA.16816.F32 R52, R128.reuse, R100, R52 ;  /* 0x000000648034723c */ /* 0x040fe80000001834 */
[--C-:B------:R-:W-:Y:S02]  /*acc0*/  FFMA.FTZ R208, R158, c[0x0][0x2d0], -R145.reuse ;  /* 0x0000b4009ed07a23 */ /* 0x100fe40000010891 */
[--C-:B------:R-:W-:Y:S01]  /*acd0*/  FFMA.FTZ R176, R182, c[0x0][0x2d0], -R145.reuse ;  /* 0x0000b400b6b07a23 */ /* 0x100fe20000010891 */
[----:B------:R-:W2:Y:S01]  /*ace0*/  MUFU.EX2 R174, R174 ;  /* 0x000000ae00ae7308 */ /* 0x000ea20000000800 */
[C---:B------:R-:W-:Y:S01]  /*acf0*/  HMMA.16816.F32 R56, R128.reuse, R102, R56 ;  /* 0x000000668038723c */ /* 0x040fe20000001838 */
[----:B------:R-:W3:Y:S03]  /*ad00*/  LDSM.16.MT88.4 R100, [R133+0x4100] ;  /* 0x004100008564783b */ /* 0x000ee60000004200 */
[--C-:B------:R-:W-:Y:S02]  /*ad10*/  FFMA.FTZ R182, R159, c[0x0][0x2d0], -R148.reuse ;  /* 0x0000b4009fb67a23 */ /* 0x100fe40000010894 */
[--C-:B------:R-:W-:Y:S02]  /*ad20*/  FFMA.FTZ R177, R181, c[0x0][0x2d0], -R148.reuse ;  /* 0x0000b400b5b17a23 */ /* 0x100fe40000010894 */
[C---:B------:R-:W-:Y:S01]  /*ad30*/  HMMA.16816.F32 R60, R128.reuse, R108, R60 ;  /* 0x0000006c803c723c */ /* 0x040fe2000000183c */
[----:B------:R-:W-:Y:S01]  /*ad40*/  LDSM.16.MT88.4 R156, [R164+0x3900] ;  /* 0x00390000a49c783b */ /* 0x000fe20000004200 */
[----:B------:R-:W-:Y:S02]  /*ad50*/  MUFU.EX2 R175, R175 ;  /* 0x000000af00af7308 */ /* 0x000fe40000000800 */
[--C-:B------:R-:W-:Y:S02]  /*ad60*/  FFMA.FTZ R181, R161, c[0x0][0x2d0], -R148.reuse ;  /* 0x0000b400a1b57a23 */ /* 0x100fe40000010894 */
[----:B------:R-:W-:Y:S02]  /*ad70*/  FFMA.FTZ R148, R147, c[0x0][0x2d0], -R148 ;  /* 0x0000b40093947a23 */ /* 0x000fe40000010894 */
[C---:B------:R-:W-:Y:S01]  /*ad80*/  HMMA.16816.F32 R64, R128.reuse, R110, R64 ;  /* 0x0000006e8040723c */ /* 0x040fe20000001840 */
[----:B------:R-:W4:Y:S03]  /*ad90*/  LDSM.16.MT88.4 R108, [R134+UR4+0x4100] ;  /* 0x00410004866c783b */ /* 0x000f260008004200 */
[----:B------:R5:W-:Y:S01]  /*ada0*/  MUFU.EX2 R218, R148 ;  /* 0x0000009400da7308 */ /* 0x000be20000000800 */
[--C-:B------:R-:W-:Y:S02]  /*adb0*/  FFMA.FTZ R179, R180, c[0x0][0x2d0], -R145.reuse ;  /* 0x0000b400b4b37a23 */ /* 0x100fe40000010891 */
[--C-:B------:R-:W-:Y:S01]  /*adc0*/  FFMA.FTZ R180, R162, c[0x0][0x2d0], -R145.reuse ;  /* 0x0000b400a2b47a23 */ /* 0x100fe20000010891 */
[C---:B-1----:R-:W-:Y:S01]  /*add0*/  HMMA.16816.F32 R68, R128.reuse, R104, R68 ;  /* 0x000000688044723c */ /* 0x042fe20000001844 */
[----:B------:R-:W-:Y:S03]  /*ade0*/  LDSM.16.MT88.4 R160, [R135+UR4+0x5900] ;  /* 0x0059000487a0783b */ /* 0x000fe60008004200 */
[----:B------:R-:W-:Y:S02]  /*adf0*/  FFMA.FTZ R145, R144, c[0x0][0x2d0], -R145 ;  /* 0x0000b40090917a23 */ /* 0x000fe40000010891 */
[C---:B------:R-:W-:Y:S01]  /*ae00*/  FMUL.FTZ R88, R132.reuse, R88 ;  /* 0x0000005884587220 */ /* 0x040fe20000410000 */
[----:B------:R-:W1:Y:S01]  /*ae10*/  MUFU.EX2 R176, R176 ;  /* 0x000000b000b07308 */ /* 0x000e620000000800 */
[C---:B------:R-:W-:Y:S01]  /*ae20*/  FMUL.FTZ R89, R132.reuse, R89 ;  /* 0x0000005984597220 */ /* 0x040fe20000410000 */
[C---:B------:R-:W-:Y:S01]  /*ae30*/  HMMA.16816.F32 R72, R128.reuse, R106, R72 ;  /* 0x0000006a8048723c */ /* 0x040fe20000001848 */
[----:B------:R-:W4:Y:S02]  /*ae40*/  LDSM.16.MT88.4 R104, [R164+0x4100] ;  /* 0x00410000a468783b */ /* 0x000f240000004200 */
[C---:B------:R-:W-:Y:S02]  /*ae50*/  FMUL.FTZ R76, R132.reuse, R76 ;  /* 0x0000004c844c7220 */ /* 0x040fe40000410000 */
[C---:B------:R-:W-:Y:S02]  /*ae60*/  FMUL.FTZ R77, R132.reuse, R77 ;  /* 0x0000004d844d7220 */ /* 0x040fe40000410000 */
[C---:B------:R-:W-:Y:S01]  /*ae70*/  FMUL.FTZ R78, R3.reuse, R78 ;  /* 0x0000004e034e7220 */ /* 0x040fe20000410000 */
[----:B------:R-:W4:Y:S01]  /*ae80*/  MUFU.EX2 R177, R177 ;  /* 0x000000b100b17308 */ /* 0x000f220000000800 */
[----:B-----5:R-:W-:Y:S03]  /*ae90*/  LDSM.16.MT88.4 R148, [R133+0x3900] ;  /* 0x003900008594783b */ /* 0x020fe60000004200 */
[C---:B------:R-:W-:Y:S02]  /*aea0*/  FMUL.FTZ R79, R3.reuse, R79 ;  /* 0x0000004f034f7220 */ /* 0x040fe40000410000 */
[C---:B------:R-:W-:Y:S02]  /*aeb0*/  FMUL.FTZ R90, R3.reuse, R90 ;  /* 0x0000005a035a7220 */ /* 0x040fe40000410000 */
[C---:B------:R-:W-:Y:S02]  /*aec0*/  FMUL.FTZ R91, R3.reuse, R91 ;  /* 0x0000005b035b7220 */ /* 0x040fe40000410000 */
[C---:B------:R-:W-:Y:S01]  /*aed0*/  FMUL.FTZ R92, R132.reuse, R92 ;  /* 0x0000005c845c7220 */ /* 0x040fe20000410000 */
[C---:B---3--:R-:W-:Y:S01]  /*aee0*/  HMMA.16816.F32 R76, R128.reuse, R100, R76 ;  /* 0x00000064804c723c */ /* 0x048fe2000000184c */
[----:B------:R-:W-:Y:S02]  /*aef0*/  MUFU.EX2 R179, R179 ;  /* 0x000000b300b37308 */ /* 0x000fe40000000800 */
[C---:B------:R-:W-:Y:S02]  /*af00*/  FMUL.FTZ R80, R132.reuse, R80 ;  /* 0x0000005084507220 */ /* 0x040fe40000410000 */
[----:B------:R-:W-:Y:S02]  /*af10*/  FMUL.FTZ R81, R132, R81 ;  /* 0x0000005184517220 */ /* 0x000fe40000410000 */
[C---:B------:R-:W-:Y:S01]  /*af20*/  FMUL.FTZ R82, R3.reuse, R82 ;  /* 0x0000005203527220 */ /* 0x040fe20000410000 */
[----:B--2---:R-:W-:Y:S01]  /*af30*/  F2FP.PACK_AB R100, R174, R173 ;  /* 0x000000adae64723e */ /* 0x004fe200000000ff */
[C---:B------:R-:W-:Y:S02]  /*af40*/  FMUL.FTZ R83, R3.reuse, R83 ;  /* 0x0000005303537220 */ /* 0x040fe40000410000 */
[----:B------:R2:W-:Y:S01]  /*af50*/  MUFU.EX2 R220, R145 ;  /* 0x0000009100dc7308 */ /* 0x0005e20000000800 */
[----:B------:R-:W-:Y:S01]  /*af60*/  FMUL.FTZ R93, R132, R93 ;  /* 0x0000005d845d7220 */ /* 0x000fe20000410000 */
[----:B-1----:R-:W-:Y:S01]  /*af70*/  F2FP.PACK_AB R101, R176, R175 ;  /* 0x000000afb065723e */ /* 0x002fe200000000ff */
[C---:B------:R-:W-:Y:S02]  /*af80*/  FMUL.FTZ R94, R3.reuse, R94 ;  /* 0x0000005e035e7220 */ /* 0x040fe40000410000 */
[C---:B------:R-:W-:Y:S03]  /*af90*/  HMMA.16816.F32 R80, R128.reuse, R102, R80 ;  /* 0x000000668050723c */ /* 0x040fe60000001850 */
[C---:B------:R-:W-:Y:S02]  /*afa0*/  FMUL.FTZ R95, R3.reuse, R95 ;  /* 0x0000005f035f7220 */ /* 0x040fe40000410000 */
[C---:B------:R-:W-:Y:S01]  /*afb0*/  FMUL.FTZ R96, R132.reuse, R96 ;  /* 0x0000006084607220 */ /* 0x040fe20000410000 */
[----:B------:R-:W1:Y:S01]  /*afc0*/  MUFU.EX2 R180, R180 ;  /* 0x000000b400b47308 */ /* 0x000e620000000800 */
[----:B------:R-:W-:Y:S01]  /*afd0*/  FMUL.FTZ R97, R132, R97 ;  /* 0x0000006184617220 */ /* 0x000fe20000410000 */
[C---:B----4-:R-:W-:Y:S04]  /*afe0*/  HMMA.16816.F32 R84, R128.reuse, R108, R84 ;  /* 0x0000006c8054723c */ /* 0x050fe80000001854 */
[C---:B------:R-:W-:Y:S01]  /*aff0*/  FMUL.FTZ R98, R3.reuse, R98 ;  /* 0x0000006203627220 */ /* 0x040fe20000410000 */
[----:B------:R-:W-:Y:S01]  /*b000*/  F2FP.PACK_AB R102, R178, R177 ;  /* 0x000000b1b266723e */ /* 0x000fe200000000ff */
[C---:B------:R-:W-:Y:S02]  /*b010*/  FMUL.FTZ R99, R3.reuse, R99 ;  /* 0x0000006303637220 */ /* 0x040fe40000410000 */
[C---:B------:R-:W-:Y:S01]  /*b020*/  HMMA.16816.F32 R88, R128.reuse, R110, R88 ;  /* 0x0000006e8058723c */ /* 0x040fe20000001858 */
[----:B------:R-:W3:Y:S01]  /*b030*/  LDSM.16.MT88.4 R108, [R133+0x900] ;  /* 0x00090000856c783b */ /* 0x000ee20000004200 */
[----:B------:R-:W-:Y:S02]  /*b040*/  MUFU.EX2 R181, R181 ;  /* 0x000000b500b57308 */ /* 0x000fe40000000800 */
[----:B------:R-:W-:Y:S02]  /*b050*/  FFMA.FTZ R172, R132, R203, R172 ;  /* 0x000000cb84ac7223 */ /* 0x000fe400000100ac */
[----:B------:R-:W-:Y:S02]  /*b060*/  FFMA.FTZ R168, R3, R202, R168 ;  /* 0x000000ca03a87223 */ /* 0x000fe400000100a8 */
[C---:B------:R-:W-:Y:S01]  /*b070*/  HMMA.16816.F32 R92, R128.reuse, R104, R92 ;  /* 0x00000068805c723c */ /* 0x040fe2000000185c */
[----:B--2---:R-:W-:Y:S03]  /*b080*/  LDSM.16.MT88.4 R144, [R135+UR4+0x3900] ;  /* 0x003900048790783b */ /* 0x004fe60008004200 */
[----:B------:R-:W2:Y:S01]  /*b090*/  MUFU.EX2 R182, R182 ;  /* 0x000000b600b67308 */ /* 0x000ea20000000800 */
[----:B------:R-:W-:Y:S01]  /*b0a0*/  FADD.FTZ R171, R171, R172 ;  /* 0x000000acabab7221 */ /* 0x000fe20000010000 */
[----:B-1----:R-:W-:Y:S01]  /*b0b0*/  F2FP.PACK_AB R103, R180, R179 ;  /* 0x000000b3b467723e */ /* 0x002fe200000000ff */
[----:B------:R-:W-:Y:S01]  /*b0c0*/  FADD.FTZ R167, R167, R168 ;  /* 0x000000a8a7a77221 */ /* 0x000fe20000010000 */
[----:B------:R-:W-:Y:S01]  /*b0d0*/  HMMA.16816.F32 R96, R128, R106, R96 ;  /* 0x0000006a8060723c */ /* 0x000fe20000001860 */
[----:B------:R-:W1:Y:S05]  /*b0e0*/  LDSM.16.MT88.4 R104, [R164+0x2900] ;  /* 0x00290000a468783b */ /* 0x000e6a0000004200 */
[----:B------:R-:W4:Y:S02]  /*b0f0*/  MUFU.EX2 R208, R208 ;  /* 0x000000d000d07308 */ /* 0x000f240000000800 */
[C---:B------:R-:W-:Y:S08]  /*b100*/  HMMA.16816.F32 R4, R100.reuse, R112, R4 ;  /* 0x000000706404723c */ /* 0x040ff00000001804 */
[C---:B------:R-:W-:Y:S01]  /*b110*/  HMMA.16816.F32 R8, R100.reuse, R114, R8 ;  /* 0x000000726408723c */ /* 0x040fe20000001808 */
[----:B------:R-:W-:Y:S07]  /*b120*/  LDSM.16.MT88.4 R112, [R133+0x4900] ;  /* 0x004900008570783b */ /* 0x000fee0000004200 */
[C---:B---3--:R-:W-:Y:S08]  /*b130*/  HMMA.16816.F32 R12, R100.reuse, R108, R12 ;  /* 0x0000006c640c723c */ /* 0x048ff0000000180c */
[C---:B------:R-:W-:Y:S01]  /*b140*/  HMMA.16816.F32 R16, R100.reuse, R110, R16 ;  /* 0x0000006e6410723c */ /* 0x040fe20000001810 */
[----:B------:R-:W3:Y:S07]  /*b150*/  LDSM.16.MT88.4 R108, [R135+UR4+0x4900] ;  /* 0x00490004876c783b */ /* 0x000eee0008004200 */
        /* <DEDUP_REMOVED lines=18> */
[C---:B-1----:R-:W-:Y:S08]  /*b280*/  HMMA.16816.F32 R60, R100.reuse, R104, R60 ;  /* 0x00000068643c723c */ /* 0x042ff0000000183c */
[C---:B------:R-:W-:Y:S01]  /*b290*/  HMMA.16816.F32 R64, R100.reuse, R106, R64 ;  /* 0x0000006a6440723c */ /* 0x040fe20000001840 */
[----:B------:R-:W1:Y:S07]  /*b2a0*/  LDSM.16.MT88.4 R104, [R134+UR4+0x4900] ;  /* 0x004900048668783b */ /* 0x000e6e0008004200 */
[C---:B---3--:R-:W-:Y:S08]  /*b2b0*/  HMMA.16816.F32 R68, R100.reuse, R108, R68 ;  /* 0x0000006c6444723c */ /* 0x048ff00000001844 */
[C---:B------:R-:W-:Y:S01]  /*b2c0*/  HMMA.16816.F32 R72, R100.reuse, R110, R72 ;  /* 0x0000006e6448723c */ /* 0x040fe20000001848 */
[----:B------:R-:W3:Y:S07]  /*b2d0*/  LDSM.16.MT88.4 R108, [R135+UR4+0x1100] ;  /* 0x00110004876c783b */ /* 0x000eee0008004200 */
[C---:B------:R-:W-:Y:S08]  /*b2e0*/  HMMA.16816.F32 R76, R100.reuse, R112, R76 ;  /* 0x00000070644c723c */ /* 0x040ff0000000184c */
[C---:B------:R-:W-:Y:S01]  /*b2f0*/  HMMA.16816.F32 R80, R100.reuse, R114, R80 ;  /* 0x000000726450723c */ /* 0x040fe20000001850 */
[----:B------:R-:W5:Y:S07]  /*b300*/  LDSM.16.MT88.4 R112, [R134+UR4+0x1100] ;  /* 0x001100048670783b */ /* 0x000f6e0008004200 */
[C---:B-1----:R-:W-:Y:S08]  /*b310*/  HMMA.16816.F32 R84, R100.reuse, R104, R84 ;  /* 0x000000686454723c */ /* 0x042ff00000001854 */
[C---:B------:R-:W-:Y:S01]  /*b320*/  HMMA.16816.F32 R88, R100.reuse, R106, R88 ;  /* 0x0000006a6458723c */ /* 0x040fe20000001858 */
[----:B------:R-:W1:Y:S07]  /*b330*/  LDSM.16.MT88.4 R104, [R135+UR4+0x3100] ;  /* 0x003100048768783b */ /* 0x000e6e0008004200 */
[C---:B------:R-:W-:Y:S08]  /*b340*/  HMMA.16816.F32 R92, R100.reuse, R116, R92 ;  /* 0x00000074645c723c */ /* 0x040ff0000000185c */
[----:B------:R-:W-:Y:S01]  /*b350*/  HMMA.16816.F32 R96, R100, R118, R96 ;  /* 0x000000766460723c */ /* 0x000fe20000001860 */
[----:B------:R-:W1:Y:S06]  /*b360*/  LDSM.16.MT88.4 R116, [R133+0x3100] ;  /* 0x003100008574783b */ /* 0x000e6c0000004200 */
[----:B--2---:R-:W-:Y:S02]  /*b370*/  F2FP.PACK_AB R100, R182, R181 ;  /* 0x000000b5b664723e */ /* 0x004fe400000000ff */
[----:B----4-:R-:W-:Y:S03]  /*b380*/  F2FP.PACK_AB R101, R208, R183 ;  /* 0x000000b7d065723e */ /* 0x010fe600000000ff */
[----:B------:R-:W-:Y:S02]  /*b390*/  F2FP.PACK_AB R102, R210, R193 ;  /* 0x000000c1d266723e */ /* 0x000fe400000000ff */
[----:B------:R-:W-:Y:S07]  /*b3a0*/  F2FP.PACK_AB R103, R212, R207 ;  /* 0x000000cfd467723e */ /* 0x000fee00000000ff */
[C---:B---3--:R-:W-:Y:S08]  /*b3b0*/  HMMA.16816.F32 R4, R100.reuse, R108, R4 ;  /* 0x0000006c6404723c */ /* 0x048ff00000001804 */
[C---:B------:R-:W-:Y:S01]  /*b3c0*/  HMMA.16816.F32 R8, R100.reuse, R110, R8 ;  /* 0x0000006e6408723c */ /* 0x040fe20000001808 */
[----:B------:R-:W2:Y:S07]  /*b3d0*/  LDSM.16.MT88.4 R108, [R134+UR4+0x3100] ;  /* 0x00310004866c783b */ /* 0x000eae0008004200 */
[C---:B------:R-:W-:Y:S08]  /*b3e0*/  HMMA.16816.F32 R12, R100.reuse, R120, R12 ;  /* 0x00000078640c723c */ /* 0x040ff0000000180c */
[C---:B------:R-:W-:Y:S08]  /*b3f0*/  HMMA.16816.F32 R16, R100.reuse, R122, R16 ;  /* 0x0000007a6410723c */ /* 0x040ff00000001810 */
[C---:B-----5:R-:W-:Y:S08]  /*b400*/  HMMA.16816.F32 R20, R100.reuse, R112, R20 ;  /* 0x000000706414723c */ /* 0x060ff00000001814 */
        /* <DEDUP_REMOVED lines=8> */
[C---:B------:R-:W-:Y:S08]  /*b490*/  HMMA.16816.F32 R44, R100.reuse, R116, R44 ;  /* 0x00000074642c723c */ /* 0x040ff0000000182c */
        /* <DEDUP_REMOVED lines=53> */
[C---:B--2---:R-:W-:Y:S07]  /*b7f0*/  HMMA.16816.F32 R76, R136.reuse, R8, R76 ;  /* 0x00000008884c723c */ /* 0x044fee000000184c */
[----:B------:R-:W-:Y:S01]  /*b800*/  FADD.FTZ R8, R170, R171 ;  /* 0x000000abaa087221 */ /* 0x000fe20000010000 */
[C---:B------:R-:W-:Y:S04]  /*b810*/  HMMA.16816.F32 R80, R136.reuse, R10, R80 ;  /* 0x0000000a8850723c */ /* 0x040fe80000001850 */
[----:B------:R-:W-:Y:S04]  /*b820*/  FADD.FTZ R8, R169, R8 ;  /* 0x00000008a9087221 */ /* 0x000fe80000010000 */
[C---:B-1----:R-:W-:Y:S04]  /*b830*/  HMMA.16816.F32 R84, R136.reuse, R12, R84 ;  /* 0x0000000c8854723c */ /* 0x042fe80000001854 */
        /* <DEDUP_REMOVED lines=16> */
[----:B------:R-:W-:Y:S01]  /*b940*/  ULEA UR4, UR23, UR7, 0x6 ;  /* 0x0000000717047291 */ /* 0x000fe2000f8e303f */
[----:B------:R-:W-:Y:S01]  /*b950*/  ISETP.NE.AND P1, PT, R196, 0x1, PT ;  /* 0x00000001c400780c */ /* 0x000fe20003f25270 */
[----:B------:R-:W-:Y:S02]  /*b960*/  IMAD.MOV.U32 R198, RZ, RZ, RZ ;  /* 0x000000ffffc67224 */ /* 0x000fe400078e00ff */
[----:B------:R-:W-:Y:S02]  /*b970*/  IMAD.U32 R15, RZ, RZ, UR13 ;  /* 0x0000000dff0f7e24 */ /* 0x000fe4000f8e00ff */
        /* <DEDUP_REMOVED lines=15> */
[----:B-1----:R-:W-:Y:S05]  /*ba70*/  IMAD.WIDE.U32 R4, R199, c[0x0][0x1e0], RZ ;  /* 0x00007800c7047a25 */ /* 0x002fea00078e00ff */
[----:B------:R-:W-:Y:S02]  /*ba80*/  IADD3 R5, R5, R3, RZ ;  /* 0x0000000305057210 */ /* 0x000fe40007ffe0ff */
        /* <DEDUP_REMOVED lines=9> */
[----:B------:R-:W-:Y:S03]  /*bb20*/  IMAD R4, R15, 0x3000, R200 ;  /* 0x000030000f047824 */ /* 0x000fe600078e02c8 */
[----:B------:R-:W2:Y:S01]  /*bb30*/  SHFL.IDX PT, R11, R6, RZ, 0x181f ;  /* 0x00181fff060b7589 */ /* 0x000ea200000e0000 */
[----:B------:R-:W-:Y:S03]  /*bb40*/  IMAD.SHL.U32 R3, R4, 0x2, RZ ;  /* 0x0000000204037824 */ /* 0x000fe600078e00ff */
[----:B------:R-:W3:Y:S04]  /*bb50*/  SHFL.IDX PT, R5, R16, 0x1, 0x181f ;  /* 0x00381f0010057f89 */ /* 0x000ee800000e0000 */
[----:B------:R4:W5:Y:S01]  /*bb60*/  SHFL.IDX PT, R7, R6, 0x1, 0x181f ;  /* 0x00381f0006077f89 */ /* 0x00096200000e0000 */
[C---:B-1----:R-:W-:Y:S02]  /*bb70*/  IADD3 R12, P0, R9.reuse, R206, RZ ;  /* 0x000000ce090c7210 */ /* 0x042fe40007f1e0ff */
[-C--:B------:R-:W-:Y:S03]  /*bb80*/  IADD3 R8, P1, R9, R205.reuse, RZ ;  /* 0x000000cd09087210 */ /* 0x080fe60007f3e0ff */
[--C-:B--2---:R-:W-:Y:S01]  /*bb90*/  IMAD.X R13, R11, 0x1, R192.reuse, P0 ;  /* 0x000000010b0d7824 */ /* 0x104fe200000e06c0 */
[----:B------:R-:W-:Y:S02]  /*bba0*/  IADD3 R14, P0, R9, R204, RZ ;  /* 0x000000cc090e7210 */ /* 0x000fe40007f1e0ff */
[----:B------:R-:W-:Y:S02]  /*bbb0*/  IADD3.X R9, R11, R194, RZ, P1, !PT ;  /* 0x000000c20b097210 */ /* 0x000fe40000ffe4ff */
[----:B------:R1:W-:Y:S01]  /*bbc0*/  LDGSTS.E.BYPASS.LTC128B.128 [R3+0xc100], [R12.64], !P5 ;  /* 0x0c1000000c037fae */ /* 0x0003e2000e901d4a */
[----:B---3--:R-:W-:Y:S01]  /*bbd0*/  IADD3 R10, P2, R5, R206, RZ ;  /* 0x000000ce050a7210 */ /* 0x008fe20007f5e0ff */
[--C-:B------:R-:W-:Y:S01]  /*bbe0*/  IMAD.X R15, R11, 0x1, R195.reuse, P0 ;  /* 0x000000010b0f7824 */ /* 0x100fe200000e06c3 */
[C---:B------:R-:W-:Y:S01]  /*bbf0*/  IADD3 R4, P1, R5.reuse, R205, RZ ;  /* 0x000000cd05047210 */ /* 0x040fe20007f3e0ff */
[----:B------:R1:W-:Y:S01]  /*bc00*/  LDGSTS.E.BYPASS.LTC128B.128 [R3+0xe100], [R8.64], !P4 ;  /* 0x0e10000008037fae */ /* 0x0003e2000e101d4a */
[----:B----4-:R-:W-:Y:S01]  /*bc10*/  IADD3 R6, P0, R5, R204, RZ ;  /* 0x000000cc05067210 */ /* 0x010fe20007f1e0ff */
[C---:B-----5:R-:W-:Y:S01]  /*bc20*/  IMAD.X R11, R7.reuse, 0x1, R192, P2 ;  /* 0x00000001070b7824 */ /* 0x060fe200010e06c0 */
[C---:B------:R-:W-:Y:S01]  /*bc30*/  IADD3.X R5, R7.reuse, R194, RZ, P1, !PT ;  /* 0x000000c207057210 */ /* 0x040fe20000ffe4ff */
[----:B------:R1:W-:Y:S02]  /*bc40*/  LDGSTS.E.BYPASS.LTC128B.128 [R3+0x10100], [R14.64], !P6 ;  /* 0x101000000e037fae */ /* 0x0003e4000f101d4a */
[----:B------:R-:W-:Y:S02]  /*bc50*/  IMAD.X R7, R7, 0x1, R195, P0 ;  /* 0x0000000107077824 */ /* 0x000fe400000e06c3 */
[----:B------:R1:W-:Y:S04]  /*bc60*/  LDGSTS.E.BYPASS.LTC128B.128 [R3+0xd100], [R10.64], !P5 ;  /* 0x0d1000000a037fae */ /* 0x0003e8000e901d4a */
[----:B------:R1:W-:Y:S04]  /*bc70*/  LDGSTS.E.BYPASS.LTC128B.128 [R3+0xf100], [R4.64], !P4 ;  /* 0x0f10000004037fae */ /* 0x0003e8000e101d4a */
[----:B------:R1:W-:Y:S02]  /*bc80*/  LDGSTS.E.BYPASS.LTC128B.128 [R3+0x11100], [R6.64], !P6 ;  /* 0x1110000006037fae */ /* 0x0003e4000f101d4a */
.L_x_1357:
[----:B------:R-:W-:Y:S01]  /*bc90*/  UIADD3 UR4, UR23, -0x1, URZ ;  /* 0xffffffff17047890 */ /* 0x000fe2000fffe03f */
[----:B------:R-:W0:Y:S01]  /*bca0*/  LDGDEPBAR ;  /* 0x00000000000079af */ /* 0x000e220000000000 */
[----:B------:R-:W-:Y:S01]  /*bcb0*/  UIADD3 UR9, UR5, 0x1, URZ ;  /* 0x0000000105097890 */ /* 0x000fe2000fffe03f */
[----:B------:R-:W-:Y:S01]  /*bcc0*/  ISETP.LT.AND P0, PT, RZ, UR23, PT ;  /* 0x00000017ff007c0c */ /* 0x000fe2000bf01270 */
[----:B------:R-:W-:Y:S01]  /*bcd0*/  UISETP.GE.AND UP0, UPT, UR5, 0x1, UPT ;  /* 0x000000010500788c */ /* 0x000fe2000bf06270 */
[----:B-1----:R-:W-:Y:S01]  /*bce0*/  IMAD.MOV.U32 R3, RZ, RZ, R0 ;  /* 0x000000ffff037224 */ /* 0x002fe200078e0000 */
[----:B------:R-:W-:Y:S01]  /*bcf0*/  MOV R133, R2 ;  /* 0x0000000200857202 */ /* 0x000fe20000000f00 */
[----:B------:R-:W-:Y:S02]  /*bd00*/  UMOV UR23, UR4 ;  /* 0x0000000400177c82 */ /* 0x000fe40008000000 */
[----:B------:R-:W-:Y:S07]  /*bd10*/  USEL UR5, UR9, URZ, !UP0 ;  /* 0x0000003f09057287 */ /* 0x000fee000c000000 */
[----:B------:R-:W-:-:S05]  /*bd20*/  @P0 BRA `(.L_x_1358) ;  /* 0xffffd18000000947 */ /* 0x000fca000383ffff */
.L_x_1355:
        /* <DEDUP_REMOVED lines=122> */
.L_x_1341:
        /* <DEDUP_REMOVED lines=42> */
[----:B------:R-:W-:Y:S01]  /*c770*/  ISETP.NE.U32.AND P0, PT, R12, 0x1, PT ;  /* 0x000000010c00780c */ /* 0x000fe20003f05070 */
[----:B------:R-:W-:Y:S01]  /*c780*/  IMAD.U32 R12, RZ, RZ, UR4 ;  /* 0x00000004ff0c7e24 */ /* 0x000fe2000f8e00ff */
        /* <DEDUP_REMOVED lines=9> */
[----:B------:R-:W-:Y:S02]  /*c820*/  F2FP.PACK_AB R44, R45, R44 ;  /* 0x0000002c2d2c723e */ /* 0x000fe400000000ff */
[----:B------:R-:W-:-:S02]  /*c830*/  F2FP.PACK_AB R46, R47, R46 ;  /* 0x0000002e2f2e723e */ /* 0x000fc400000000ff */
[C---:B------:R-:W-:Y:S02]  /*c840*/  IADD3 R6, R13.reuse, 0x80, RZ ;  /* 0x000000800d067810 */ /* 0x040fe40007ffe0ff */
[----:B------:R-:W-:Y:S02]  /*c850*/  IADD3 R5, R13, 0x70, RZ ;  /* 0x000000700d057810 */ /* 0x000fe40007ffe0ff */
[----:B------:R-:W-:Y:S02]  /*c860*/  @P0 IADD3 R5, R6, 0x10, RZ ;  /* 0x0000001006050810 */ /* 0x000fe40007ffe0ff */
[----:B------:R-:W-:Y:S01]  /*c870*/  SEL R6, R9, 0xffffffe0, !P1 ;  /* 0xffffffe009067807 */ /* 0x000fe20004800000 */
[----:B------:R-:W-:Y:S01]  /*c880*/  IMAD.MOV.U32 R9, RZ, RZ, 0x40 ;  /* 0x00000040ff097424 */ /* 0x000fe200078e00ff */
[----:B------:R-:W-:Y:S02]  /*c890*/  F2FP.PACK_AB R48, R49, R48 ;  /* 0x000000303130723e */ /* 0x000fe400000000ff */
[----:B------:R-:W-:Y:S01]  /*c8a0*/  F2FP.PACK_AB R50, R51, R50 ;  /* 0x000000323332723e */ /* 0x000fe200000000ff */
[----:B------:R-:W-:Y:S01]  /*c8b0*/  IMAD.IADD R15, R13, 0x1, R6 ;  /* 0x000000010d0f7824 */ /* 0x000fe200078e0206 */
[----:B------:R-:W-:Y:S01]  /*c8c0*/  SEL R10, R9, 0xffffffc0, !P2 ;  /* 0xffffffc0090a7807 */ /* 0x000fe20005000000 */
[----:B------:R-:W-:Y:S01]  /*c8d0*/  IMAD.IADD R9, R6, 0x1, R5 ;  /* 0x0000000106097824 */ /* 0x000fe200078e0205 */
[----:B------:R-:W-:-:S02]  /*c8e0*/  F2FP.PACK_AB R52, R53, R52 ;  /* 0x000000343534723e */ /* 0x000fc400000000ff */
        /* <DEDUP_REMOVED lines=86> */
[----:B---3--:R-:W-:-:S05]  /*ce50*/  IMAD.U32 R15, RZ, RZ, UR5 ;  /* 0x00000005ff0f7e24 */ /* 0x008fca000f8e00ff */
[----:B------:R1:W5:Y:S01]  /*ce60*/  @P1 LDG.E R5, [R14.64] ;  /* 0x0000000a0e051981 */ /* 0x000362000c1e1900 */
[----:B------:R-:W-:Y:S02]  /*ce70*/  UMOV UR20, URZ ;  /* 0x0000003f00147c82 */ /* 0x000fe40008000000 */
[----:B------:R-:W-:Y:S01]  /*ce80*/  UMOV UR21, URZ ;  /* 0x0000003f00157c82 */ /* 0x000fe20008000000 */
[----:B----4-:R-:W2:Y:S02]  /*ce90*/  @P0 R2UR UR5, R6 ;  /* 0x00000000060503c2 */ /* 0x010ea400000e0000 */
        /* <DEDUP_REMOVED lines=8> */
.L_x_1360:
[----:B-1----:R-:W-:Y:S01]  /*cf20*/  SHF.R.S32.HI R9, RZ, 0x1f, R2 ;  /* 0x0000001fff097819 */ /* 0x002fe20000011402 */
[----:B------:R-:W1:Y:S01]  /*cf30*/  S2R R57, SR_CTAID.X ;  /* 0x0000000000397919 */ /* 0x000e620000002500 */
[----:B------:R-:W-:Y:S01]  /*cf40*/  LOP3.LUT R13, R4, 0xffffffe0, RZ, 0xc0, !PT ;  /* 0xffffffe0040d7812 */ /* 0x000fe200078ec0ff */
[----:B------:R-:W-:Y:S01]  /*cf50*/  IMAD.MOV.U32 R6, RZ, RZ, c[0x0][0x4e8] ;  /* 0x00013a00ff067624 */ /* 0x000fe200078e00ff */
[----:B------:R-:W-:Y:S01]  /*cf60*/  LEA.HI R9, R9, R2, RZ, 0x3 ;  /* 0x0000000209097211 */ /* 0x000fe200078f18ff */
[----:B------:R-:W-:Y:S01]  /*cf70*/  UMOV UR14, UR20 ;  /* 0x00000014000e7c82 */ /* 0x000fe20008000000 */
[----:B------:R-:W-:Y:S01]  /*cf80*/  BSSY B0, `(.L_x_1361) ;  /* 0x000008c000007945 */ /* 0x000fe20003800000 */
[----:B------:R-:W-:Y:S01]  /*cf90*/  IMAD.IADD R4, R0, 0x1, -R13 ;  /* 0x0000000100047824 */ /* 0x000fe200078e0a0d */
[----:B------:R-:W-:Y:S01]  /*cfa0*/  LOP3.LUT R9, R9, 0xffffff8, RZ, 0xc0, !PT ;  /* 0x0ffffff809097812 */ /* 0x000fe200078ec0ff */
[----:B------:R-:W-:Y:S01]  /*cfb0*/  UMOV UR15, UR21 ;  /* 0x00000015000f7c82 */ /* 0x000fe20008000000 */
[----:B------:R-:W-:Y:S01]  /*cfc0*/  ISETP.NE.AND P1, PT, R6, 0x1, PT ;  /* 0x000000010600780c */ /* 0x000fe20003f25270 */
[----:B------:R-:W-:Y:S01]  /*cfd0*/  ULDC.64 UR12, c[0x0][0x490] ;  /* 0x00012400000c7ab9 */ /* 0x000fe20000000a00 */
[----:B------:R-:W-:Y:S01]  /*cfe0*/  LEA.HI R6, R11, R11, RZ, 0x1 ;  /* 0x0000000b0b067211 */ /* 0x000fe200078f08ff */
[----:B------:R-:W-:Y:S01]  /*cff0*/  IMAD.IADD R2, R2, 0x1, -R9 ;  /* 0x0000000102027824 */ /* 0x000fe200078e0a09 */
[----:B------:R-:W-:Y:S01]  /*d000*/  SHF.R.S32.HI R9, RZ, 0x1f, R4 ;  /* 0x0000001fff097819 */ /* 0x000fe20000011404 */
[----:B------:R-:W-:Y:S01]  /*d010*/  UIMAD.WIDE.U32 UR14, UR6, UR12, UR14 ;  /* 0x0000000c060e72a5 */ /* 0x000fe2000f8e000e */
[----:B------:R-:W-:Y:S01]  /*d020*/  LOP3.LUT R6, R6, 0x1ffffffe, RZ, 0xc0, !PT ;  /* 0x1ffffffe06067812 */ /* 0x000fe200078ec0ff */
[----:B------:R-:W-:Y:S01]  /*d030*/  UIMAD UR12, UR7, UR12, URZ ;  /* 0x0000000c070c72a4 */ /* 0x000fe2000f8e023f */
[----:B------:R-:W-:Y:S01]  /*d040*/  LEA.HI R9, R9, R4, RZ, 0x2 ;  /* 0x0000000409097211 */ /* 0x000fe200078f10ff */
[----:B------:R-:W-:Y:S01]  /*d050*/  ULDC.64 UR4, c[0x0][0x3a0] ;  /* 0x0000e80000047ab9 */ /* 0x000fe20000000a00 */
        /* <DEDUP_REMOVED lines=11> */
[----:B------:R-:W-:Y:S01]  /*d110*/  USEL UR17, UR8, URZ, !UP1 ;  /* 0x0000003f08117287 */ /* 0x000fe2000c800000 */
[----:B------:R-:W-:Y:S01]  /*d120*/  IMAD.SHL.U32 R3, R3, 0x8, RZ ;  /* 0x0000000803037824 */ /* 0x000fe200078e00ff */
[----:B------:R-:W-:Y:S02]  /*d130*/  UIMAD.WIDE.U32 UR18, UR20, UR4, URZ ;  /* 0x00000004141272a5 */ /* 0x000fe4000f8e003f */
[----:B-1----:R-:W-:Y:S01]  /*d140*/  LEA R6, R57, R6, 0x7 ;  /* 0x0000000639067211 */ /* 0x002fe200078e38ff */
[----:B------:R-:W-:Y:S02]  /*d150*/  ULDC.64 UR8, c[0x0][0x498] ;  /* 0x0001260000087ab9 */ /* 0x000fe40000000a00 */
[----:B------:R-:W-:Y:S02]  /*d160*/  UIMAD UR16, UR20, UR5, UR16 ;  /* 0x00000005141072a4 */ /* 0x000fe4000f8e0210 */
        /* <DEDUP_REMOVED lines=26> */
[----:B------:R-:W-:Y:S01]  /*d310*/  LOP3.LUT R11, R11, 0x1c0, RZ, 0xc0, !PT ;  /* 0x000001c00b0b7812 */ /* 0x000fe200078ec0ff */
[----:B------:R-:W-:-:S02]  /*d320*/  ULDC.64 UR6, c[0x0][0x3f0] ;  /* 0x0000fc0000067ab9 */ /* 0x000fc40000000a00 */
[----:B------:R-:W-:Y:S01]  /*d330*/  IMAD R13, R57, 0x80, R0 ;  /* 0x00000080390d7824 */ /* 0x000fe200078e0200 */
[----:B------:R-:W-:Y:S01]  /*d340*/  LEA R16, P0, R14, c[0x0][0x450], 0x2 ;  /* 0x000114000e107a11 */ /* 0x000fe200078010ff */
[----:B------:R-:W-:Y:S01]  /*d350*/  IMAD R17, R6, c[0x0][0x48c], R17 ;  /* 0x0001230006117a24 */ /* 0x000fe200078e0211 */
[----:B------:R-:W-:Y:S01]  /*d360*/  UIMAD UR12, UR12, UR6, URZ ;  /* 0x000000060c0c72a4 */ /* 0x000fe2000f8e023f */
[----:B------:R-:W-:Y:S01]  /*d370*/  @P1 IMAD.HI.U32 R10, R13, c[0x0][0x4ec], RZ ;  /* 0x00013b000d0a1a27 */ /* 0x000fe200078e00ff */
[----:B------:R-:W-:Y:S01]  /*d380*/  UIADD3 UR19, UR19, UR5, URZ ;  /* 0x0000000513137290 */ /* 0x000fe2000fffe03f */
[----:B------:R-:W-:Y:S01]  /*d390*/  SHF.R.U32.HI R6, RZ, 0x3, R11 ;  /* 0x00000003ff067819 */ /* 0x000fe2000001160b */
[----:B------:R-:W-:Y:S01]  /*d3a0*/  UIMAD UR7, UR17, UR7, UR12 ;  /* 0x00000007110772a4 */ /* 0x000fe2000f8e020c */
[----:B------:R-:W-:Y:S01]  /*d3b0*/  IMAD.IADD R12, R15, 0x1, R17 ;  /* 0x000000010f0c7824 */ /* 0x000fe200078e0211 */
[----:B------:R-:W-:Y:S01]  /*d3c0*/  UIMAD.WIDE.U32 UR18, UR17, UR6, UR18 ;  /* 0x00000006111272a5 */ /* 0x000fe2000f8e0012 */
[----:B------:R-:W-:Y:S01]  /*d3d0*/  IMAD.SHL.U32 R0, R9, 0x8, RZ ;  /* 0x0000000809007824 */ /* 0x000fe200078e00ff */
[----:B------:R-:W-:Y:S01]  /*d3e0*/  SHFL.IDX PT, R50, R16, RZ, 0x1c1f ;  /* 0x001c1fff10327589 */ /* 0x000fe200000e0000 */
[----:B------:R-:W-:Y:S01]  /*d3f0*/  IMAD.MOV.U32 R9, RZ, RZ, R13 ;  /* 0x000000ffff097224 */ /* 0x000fe200078e000d */
[----:B------:R-:W-:Y:S01]  /*d400*/  @P1 SHF.R.U32.HI R9, RZ, c[0x0][0x4f0], R10 ;  /* 0x00013c00ff091a19 */ /* 0x000fe2000001160a */
[----:B------:R-:W-:Y:S01]  /*d410*/  UIADD3 UR7, UR19, UR7, URZ ;  /* 0x0000000713077290 */ /* 0x000fe2000fffe03f */
[----:B------:R-:W-:Y:S01]  /*d420*/  LEA.HI.X R12, R14, c[0x0][0x454], R12, 0x2, P0 ;  /* 0x000115000e0c7a11 */ /* 0x000fe200000f140c */
[----:B------:R-:W-:Y:S01]  /*d430*/  SHFL.IDX PT, R48, R16, 0x1, 0x1c1f ;  /* 0x003c1f0010307f89 */ /* 0x000fe200000e0000 */
        /* <DEDUP_REMOVED lines=23> */
[----:B------:R-:W-:Y:S01]  /*d5b0*/  IMAD R9, R9, c[0x0][0x3d8], RZ ;  /* 0x0000f60009097a24 */ /* 0x000fe200078e02ff */
[----:B-1----:R1:W-:Y:S03]  /*d5c0*/  @!P1 ST.E [R50.64], R7 ;  /* 0x0000000732009985 */ /* 0x0023e6000c10190a */
        /* <DEDUP_REMOVED lines=39> */
.L_x_1362:
[----:B--2---:R-:W-:Y:S05]  /*d840*/  BSYNC B0 ;  /* 0x0000000000007941 */ /* 0x004fea0003800000 */
.L_x_1361:
        /* <DEDUP_REMOVED lines=23> */
.L_x_1364:
[----:B------:R-:W-:Y:S05]  /*d9c0*/  BSYNC B0 ;  /* 0x0000000000007941 */ /* 0x000fea0003800000 */
.L_x_1363:
        /* <DEDUP_REMOVED lines=23> */
.L_x_1366:
[----:B------:R-:W-:Y:S05]  /*db40*/  BSYNC B0 ;  /* 0x0000000000007941 */ /* 0x000fea0003800000 */
.L_x_1365:
        /* <DEDUP_REMOVED lines=24> */
.L_x_1359:
        /* <DEDUP_REMOVED lines=31> */
.L_x_1367:
        /* <DEDUP_REMOVED lines=24> */
[----:B------:R-:W-:-:S04]  /*e040*/  UIMAD UR14, UR8, UR4, URZ ;  /* 0x00000004080e72a4 */ /* 0x000fc8000f8e023f */
[----:B------:R-:W-:Y:S01]  /*e050*/  @P0 SHF.R.U32.HI R8, RZ, c[0x0][0x4f0], R0 ;  /* 0x00013c00ff080a19 */ /* 0x000fe20000011600 */
[----:B------:R-:W-:-:S03]  /*e060*/  UIMAD UR5, UR9, UR5, UR14 ;  /* 0x00000005090572a4 */ /* 0x000fc6000f8e020e */
[----:B------:R-:W-:Y:S01]  /*e070*/  IADD3 R4, -R8, RZ, RZ ;  /* 0x000000ff08047210 */ /* 0x000fe20007ffe1ff */
[----:B------:R-:W-:Y:S02]  /*e080*/  UMOV UR14, UR16 ;  /* 0x00000010000e7c82 */ /* 0x000fe40008000000 */
[----:B------:R-:W-:Y:S01]  /*e090*/  UIMAD.WIDE.U32 UR14, UR9, UR4, UR14 ;  /* 0x00000004090e72a5 */ /* 0x000fe2000f8e000e */
[----:B------:R-:W-:Y:S02]  /*e0a0*/  IMAD.U32 R0, RZ, RZ, UR5 ;  /* 0x00000005ff007e24 */ /* 0x000fe4000f8e00ff */
[----:B------:R-:W-:Y:S01]  /*e0b0*/  IMAD R4, R4, c[0x0][0x4e8], R5 ;  /* 0x00013a0004047a24 */ /* 0x000fe200078e0205 */
[----:B------:R-:W-:Y:S02]  /*e0c0*/  SHF.R.S32.HI R5, RZ, 0x1f, R8 ;  /* 0x0000001fff057819 */ /* 0x000fe40000011408 */
[----:B------:R-:W-:Y:S02]  /*e0d0*/  IADD3 R8, P0, R8, UR14, RZ ;  /* 0x0000000e08087c10 */ /* 0x000fe4000ff1e0ff */
[----:B------:R-:W-:-:S02]  /*e0e0*/  SHF.R.S32.HI R2, RZ, 0x1f, R4 ;  /* 0x0000001fff027819 */ /* 0x000fc40000011404 */
        /* <DEDUP_REMOVED lines=9> */
.L_x_1369:
[----:B------:R-:W-:Y:S05]  /*e180*/  BSYNC B0 ;  /* 0x0000000000007941 */ /* 0x000fea0003800000 */
.L_x_1368:
        /* <DEDUP_REMOVED lines=70> */
.L_x_1371:
[----:B------:R-:W-:Y:S05]  /*e5f0*/  BSYNC B0 ;  /* 0x0000000000007941 */ /* 0x000fea0003800000 */
.L_x_1370:
        /* <DEDUP_REMOVED lines=21> */
.L_x_1373:
[----:B------:R-:W-:Y:S05]  /*e750*/  BSYNC B0 ;  /* 0x0000000000007941 */ /* 0x000fea0003800000 */
.L_x_1372:
        /* <DEDUP_REMOVED lines=21> */
.L_x_1375:
[----:B------:R-:W-:Y:S05]  /*e8b0*/  BSYNC B0 ;  /* 0x0000000000007941 */ /* 0x000fea0003800000 */
.L_x_1374:
        /* <DEDUP_REMOVED lines=22> */
.L_x_1376:
        /* <DEDUP_REMOVED lines=14> */
.L_x_1514:


//--------------------- .text._ZN7cutlass13device_kernelIN5flash19enable_sm80_to_sm89INS1_16FlashAttnFwdSm80INS1_25CollectiveMainloopFwdSm80ILi8ELi2ELb0EN4cute5tupleIJNS5_1CILi128EEENS7_ILi64EEENS7_ILi192EEEEEELi192ENS_6half_tEfNS_4arch4Sm80ELb1ELb0ELb1ELb1ELb1ELb1ELb1ELb0EEENS1_21CollectiveEpilogueFwdINS6_IJS8_SA_S9_EEENS6_IJNS7_ILi1EEESI_SI_EEESC_SE_Li256ELb1ELb1ELb0ELb0EEENS1_19SingleTileSchedulerILb1ELb0ELb1ELi128EEEEEEEEEvNT_6ParamsE --------------------------
	.section	.text._ZN7cutlass13device_kernelIN5flash19enable_sm80_to_sm89INS1_16FlashAttnFwdSm80INS1_25CollectiveMainloopFwdSm80ILi8ELi2ELb0EN4cute5tupleIJNS5_1CILi128EEENS7_ILi64EEENS7_ILi192EEEEEELi192ENS_6half_tEfNS_4arch4Sm80ELb1ELb0ELb1ELb1ELb1ELb1ELb1ELb0EEENS1_21CollectiveEpilogueFwdINS6_IJS8_SA_S9_EEENS6_IJNS7_ILi1EEESI_SI_EEESC_SE_Li256ELb1ELb1ELb0ELb0EEENS1_19SingleTileSchedulerILb1ELb0ELb1ELi128EEEEEEEEEvNT_6ParamsE,"ax",@progbits
	.sectioninfo	@"SHI_REGISTERS=242"
	.align	128
.text._ZN7cutlass13device_kernelIN5flash19enable_sm80_to_sm89INS1_16FlashAttnFwdSm80INS1_25CollectiveMainloopFwdSm80ILi8ELi2ELb0EN4cute5tupleIJNS5_1CILi128EEENS7_ILi64EEENS7_ILi192EEEEEELi192ENS_6half_tEfNS_4arch4Sm80ELb1ELb0ELb1ELb1ELb1ELb1ELb1ELb0EEENS1_21CollectiveEpilogueFwdINS6_IJS8_SA_S9_EEENS6_IJNS7_ILi1EEESI_SI_EEESC_SE_Li256ELb1ELb1ELb0ELb0EEENS1_19SingleTileSchedulerILb1ELb0ELb1ELi128EEEEEEEEEvNT_6ParamsE:
        .type           _ZN7cutlass13device_kernelIN5flash19enable_sm80_to_sm89INS1_16FlashAttnFwdSm80INS1_25CollectiveMainloopFwdSm80ILi8ELi2ELb0EN4cute5tupleIJNS5_1CILi128EEENS7_ILi64EEENS7_ILi192EEEEEELi192ENS_6half_tEfNS_4arch4Sm80ELb1ELb0ELb1ELb1ELb1ELb1ELb1ELb0EEENS1_21CollectiveEpilogueFwdINS6_IJS8_SA_S9_EEENS6_IJNS7_ILi1EEESI_SI_EEESC_SE_Li256ELb1ELb1ELb0ELb0EEENS1_19SingleTileSchedulerILb1ELb0ELb1ELi128EEEEEEEEEvNT_6ParamsE,@function
        .size           _ZN7cutlass13device_kernelIN5flash19enable_sm80_to_sm89INS1_16FlashAttnFwdSm80INS1_25CollectiveMainloopFwdSm80ILi8ELi2ELb0EN4cute5tupleIJNS5_1CILi128EEENS7_ILi64EEENS7_ILi192EEEEEELi192ENS_6half_tEfNS_4arch4Sm80ELb1ELb0ELb1ELb1ELb1ELb1ELb1ELb0EEENS1_21CollectiveEpilogueFwdINS6_IJS8_SA_S9_EEENS6_IJNS7_ILi1EEESI_SI_EEESC_SE_Li256ELb1ELb1ELb0ELb0EEENS1_19SingleTileSchedulerILb1ELb0ELb1ELi128EEEEEEEEEvNT_6ParamsE,(.L_x_1515 - _ZN7cutlass13device_kernelIN5flash19enable_sm80_to_sm89INS1_16FlashAttnFwdSm80INS1_25CollectiveMainloopFwdSm80ILi8ELi2ELb0EN4cute5tupleIJNS5_1CILi128EEENS7_ILi64EEENS7_ILi192EEEEEELi192ENS_6half_tEfNS_4arch4Sm80ELb1ELb0ELb1ELb1ELb1ELb1ELb1ELb0EEENS1_21CollectiveEpilogueFwdINS6_IJS8_SA_S9_EEENS6_IJNS7_ILi1EEESI_SI_EEESC_SE_Li256ELb1ELb1ELb0ELb0EEENS1_19SingleTileSchedulerILb1ELb0ELb1ELi128EEEEEEEEEvNT_6ParamsE)
        .other          _ZN7cutlass13device_kernelIN5flash19enable_sm80_to_sm89INS1_16FlashAttnFwdSm80INS1_25CollectiveMainloopFwdSm80ILi8ELi2ELb0EN4cute5tupleIJNS5_1CILi128EEENS7_ILi64EEENS7_ILi192EEEEEELi192ENS_6half_tEfNS_4arch4Sm80ELb1ELb0ELb1ELb1ELb1ELb1ELb1ELb0EEENS1_21CollectiveEpilogueFwdINS6_IJS8_SA_S9_EEENS6_IJNS7_ILi1EEESI_SI_EEESC_SE_Li256ELb1ELb1ELb0ELb0EEENS1_19SingleTileSchedulerILb1ELb0ELb1ELi128EEEEEEEEEvNT_6ParamsE,@"STO_CUDA_ENTRY STV_DEFAULT"
_ZN7cutlass13device_kernelIN5flash19enable_sm80_to_sm89INS1_16FlashAttnFwdSm80INS1_25CollectiveMainloopFwdSm80ILi8ELi2ELb0EN4cute5tupleIJNS5_1CILi128EEENS7_ILi64EEENS7_ILi192EEEEEELi192ENS_6half_tEfNS_4arch4Sm80ELb1ELb0ELb1ELb1ELb1ELb1ELb1ELb0EEENS1_21CollectiveEpilogueFwdINS6_IJS8_SA_S9_EEENS6_IJNS7_ILi1EEESI_SI_EEESC_SE_Li256ELb1ELb1ELb0ELb0EEENS1_19SingleTileSchedulerILb1ELb0ELb1ELi128EEEEEEEEEvNT_6ParamsE:
[----:B------:R-:W-:Y:S02]  /*0000*/  MOV R1, c[0x0][0x28] ;  /* 0x00000a0000017a02 */ /* 0x000fe40000000f00 */
[----:B------:R-:W1:Y:S01]  /*0010*/  S2R R82, SR_TID.X ;  /* 0x0000000000527919 */ /* 0x000e620000002100 */
[----:B------:R-:W-:Y:S01]  /*0020*/  MOV R2, 0x4 ;  /* 0x0000000400027802 */ /* 0x000fe20000000f00 */
[----:B------:R-:W2:Y:S01]  /*0030*/  S2UR UR4, SR_CTAID.X ;  /* 0x00000000000479c3 */ /* 0x000ea20000002500 */
[----:B------:R-:W-:Y:S01]  /*0040*/  ULDC.64 UR10, c[0x0][0x118] ;  /* 0x00004600000a7ab9 */ /* 0x000fe20000000a00 */
[----:B------:R-:W3:Y:S01]  /*0050*/  S2R R197, SR_CTAID.Z ;  /* 0x0000000000c57919 */ /* 0x000ee20000002700 */
[----:B-1----:R-:W-:Y:S01]  /*0060*/  SHF.R.U32.HI R0, RZ, 0x5, R82 ;  /* 0x00000005ff007819 */ /* 0x002fe20000011652 */
[----:B---3--:R-:W-:-:S05]  /*0070*/  IMAD.WIDE R4, R197, R2, c[0x0][0x568] ;  /* 0x00015a00c5047625 */ /* 0x008fca00078e0202 */
[----:B------:R-:W1:Y:S02]  /*0080*/  SHFL.IDX PT, R0, R0, RZ, 0x1f ;  /* 0x00001fff00007589 */ /* 0x000e6400000e0000 */
[----:B-1----:R-:W-:-:S13]  /*0090*/  ISETP.NE.AND P0, PT, R0, RZ, PT ;  /* 0x000000ff0000720c */ /* 0x002fda0003f05270 */
[----:B--2---:R-:W-:Y:S05]  /*00a0*/  @!P0 BRA `(.L_x_1377) ;  /* 0x0000014000008947 */ /* 0x004fea0003800000 */
[----:B------:R-:W-:-:S04]  /*00b0*/  ISETP.NE.U32.AND P0, PT, RZ, c[0x0][0x568], PT ;  /* 0x00015a00ff007a0c */ /* 0x000fc80003f05070 */
[----:B------:R-:W-:-:S13]  /*00c0*/  ISETP.NE.AND.EX P0, PT, RZ, c[0x0][0x56c], PT, P0 ;  /* 0x00015b00ff007a0c */ /* 0x000fda0003f05300 */
[----:B------:R-:W-:Y:S05]  /*00d0*/  @!P0 BRA `(.L_x_1378) ;  /* 0x0000002000008947 */ /* 0x000fea0003800000 */
[----:B------:R1:W5:Y:S01]  /*00e0*/  LDG.E R3, [R4.64] ;  /* 0x0000000a04037981 */ /* 0x000362000c1e1900 */
[----:B------:R-:W-:Y:S05]  /*00f0*/  BRA `(.L_x_1379) ;  /* 0x0000009000007947 */ /* 0x000fea0003800000 */
.L_x_1378:
        /* <DEDUP_REMOVED lines=8> */
.L_x_1380:
[----:B------:R-:W-:-:S04]  /*0180*/  MOV R3, c[0x0][0x54c] ;  /* 0x0001530000037a02 */ /* 0x000fc80000000f00 */
.L_x_1379:
[----:B------:R-:W-:Y:S01]  /*0190*/  USHF.L.U32 UR4, UR4, 0x7, URZ ;  /* 0x0000000704047899 */ /* 0x000fe2000800063f */
[----:B-----5:R-:W-:-:S05]  /*01a0*/  IMAD R3, R3, c[0x0][0x548], RZ ;  /* 0x0001520003037a24 */ /* 0x020fca00078e02ff */
[----:B-1----:R-:W-:-:S04]  /*01b0*/  MOV R4, UR4 ;  /* 0x0000000400047c02 */ /* 0x002fc80008000f00 */
[----:B------:R-:W-:-:S04]  /*01c0*/  ISETP.GE.AND P0, PT, R4, R3, PT ;  /* 0x000000030400720c */ /* 0x000fc80003f06270 */
[----:B------:R-:W-:Y:S01]  /*01d0*/  SEL R197, R197, 0xffffffff, !P0 ;  /* 0xffffffffc5c57807 */ /* 0x000fe20004000000 */
[----:B------:R-:W-:Y:S05]  /*01e0*/  BRA `(.L_x_1381) ;  /* 0x0000013000007947 */ /* 0x000fea0003800000 */
.L_x_1377:
[----:B------:R-:W-:-:S04]  /*01f0*/  ISETP.NE.U32.AND P0, PT, RZ, c[0x0][0x568], PT ;  /* 0x00015a00ff007a0c */ /* 0x000fc80003f05070 */
[----:B------:R-:W-:-:S13]  /*0200*/  ISETP.NE.AND.EX P0, PT, RZ, c[0x0][0x56c], PT, P0 ;  /* 0x00015b00ff007a0c */ /* 0x000fda0003f05300 */
[----:B------:R-:W-:Y:S05]  /*0210*/  @!P0 BRA `(.L_x_1382) ;  /* 0x0000002000008947 */ /* 0x000fea0003800000 */
[----:B------:R1:W5:Y:S01]  /*0220*/  LDG.E R3, [R4.64] ;  /* 0x0000000a04037981 */ /* 0x000362000c1e1900 */
[----:B------:R-:W-:Y:S05]  /*0230*/  BRA `(.L_x_1383) ;  /* 0x0000009000007947 */ /* 0x000fea0003800000 */
.L_x_1382:
        /* <DEDUP_REMOVED lines=8> */
.L_x_1384:
[----:B------:R-:W-:-:S04]  /*02c0*/  MOV R3, c[0x0][0x54c] ;  /* 0x0001530000037a02 */ /* 0x000fc80000000f00 */
.L_x_1383:
[----:B------:R-:W-:Y:S01]  /*02d0*/  USHF.L.U32 UR4, UR4, 0x7, URZ ;  /* 0x0000000704047899 */ /* 0x000fe2000800063f */
[----:B-----5:R-:W-:-:S05]  /*02e0*/  IMAD R3, R3, c[0x0][0x548], RZ ;  /* 0x0001520003037a24 */ /* 0x020fca00078e02ff */
[----:B-1----:R-:W-:-:S04]  /*02f0*/  MOV R4, UR4 ;  /* 0x0000000400047c02 */ /* 0x002fc80008000f00 */
[----:B------:R-:W-:-:S04]  /*0300*/  ISETP.GE.AND P0, PT, R4, R3, PT ;  /* 0x000000030400720c */ /* 0x000fc80003f06270 */
[----:B------:R-:W-:-:S04]  /*0310*/  SEL R197, R197, 0xffffffff, !P0 ;  /* 0xffffffffc5c57807 */ /* 0x000fc80004000000 */
.L_x_1381:
[----:B------:R-:W-:-:S13]  /*0320*/  ISETP.GE.AND P0, PT, R197, RZ, PT ;  /* 0x000000ffc500720c */ /* 0x000fda0003f06270 */
[----:B------:R-:W-:Y:S05]  /*0330*/  @!P0 EXIT ;  /* 0x000000000000894d */ /* 0x000fea0003800000 */
[----:B------:R-:W-:Y:S02]  /*0340*/  ISETP.NE.U32.AND P0, PT, RZ, c[0x0][0x370], PT ;  /* 0x0000dc00ff007a0c */ /* 0x000fe40003f05070 */
[----:B------:R-:W-:Y:S02]  /*0350*/  ISETP.NE.U32.AND P2, PT, RZ, c[0x0][0x360], PT ;  /* 0x0000d800ff007a0c */ /* 0x000fe40003f45070 */
[----:B------:R-:W-:Y:S02]  /*0360*/  ISETP.NE.AND.EX P1, PT, RZ, c[0x0][0x374], PT, P0 ;  /* 0x0000dd00ff007a0c */ /* 0x000fe40003f25300 */
[----:B------:R-:W-:Y:S02]  /*0370*/  ISETP.NE.AND.EX P0, PT, RZ, c[0x0][0x364], PT, P2 ;  /* 0x0000d900ff007a0c */ /* 0x000fe40003f05320 */
[----:B------:R-:W-:Y:S02]  /*0380*/  ISETP.NE.U32.AND P2, PT, RZ, c[0x0][0x348], PT ;  /* 0x0000d200ff007a0c */ /* 0x000fe40003f45070 */
[----:B------:R-:W-:-:S02]  /*0390*/  ISETP.NE.U32.AND P3, PT, RZ, c[0x0][0x350], PT ;  /* 0x0000d400ff007a0c */ /* 0x000fc40003f65070 */
[----:B------:R-:W-:Y:S02]  /*03a0*/  ISETP.NE.U32.AND P4, PT, RZ, c[0x0][0x358], PT ;  /* 0x0000d600ff007a0c */ /* 0x000fe40003f85070 */
[----:B------:R-:W-:Y:S02]  /*03b0*/  ISETP.NE.AND.EX P2, PT, RZ, c[0x0][0x34c], PT, P2 ;  /* 0x0000d300ff007a0c */ /* 0x000fe40003f45320 */
[----:B------:R-:W-:Y:S01]  /*03c0*/  ISETP.NE.AND.EX P3, PT, RZ, c[0x0][0x354], PT, P3 ;  /* 0x0000d500ff007a0c */ /* 0x000fe20003f65330 */
[----:B------:R-:W-:Y:S01]  /*03d0*/  @P1 IMAD.WIDE R8, R197, R2, c[0x0][0x370] ;  /* 0x0000dc00c5081625 */ /* 0x000fe200078e0202 */
[----:B------:R-:W-:-:S03]  /*03e0*/  ISETP.NE.AND.EX P4, PT, RZ, c[0x0][0x35c], PT, P4 ;  /* 0x0000d700ff007a0c */ /* 0x000fc60003f85340 */
[CC--:B------:R-:W-:Y:S01]  /*03f0*/  @P0 IMAD.WIDE R6, R197.reuse, R2.reuse, c[0x0][0x360] ;  /* 0x0000d800c5060625 */ /* 0x0c0fe200078e0202 */
[----:B------:R1:W2:Y:S03]  /*0400*/  @P1 LDG.E R3, [R8.64] ;  /* 0x0000000a08031981 */ /* 0x0002a6000c1e1900 */
[----:B------:R-:W-:Y:S01]  /*0410*/  IMAD.MOV.U32 R84, RZ, RZ, RZ ;  /* 0x000000ffff547224 */ /* 0x000fe200078e00ff */
[----:B------:R3:W4:Y:S01]  /*0420*/  @P0 LDG.E R0, [R6.64] ;  /* 0x0000000a06000981 */ /* 0x000722000c1e1900 */
[----:B------:R-:W-:Y:S02]  /*0430*/  IMAD.MOV.U32 R93, RZ, RZ, RZ ;  /* 0x000000ffff5d7224 */ /* 0x000fe400078e00ff */
[----:B------:R-:W-:Y:S02]  /*0440*/  IMAD.MOV.U32 R13, RZ, RZ, RZ ;  /* 0x000000ffff0d7224 */ /* 0x000fe400078e00ff */
[----:B------:R-:W-:-:S05]  /*0450*/  IMAD.WIDE R10, R197, R2, c[0x0][0x348] ;  /* 0x0000d200c50a7625 */ /* 0x000fca00078e0202 */
[----:B------:R2:W5:Y:S01]  /*0460*/  @P2 LDG.E R84, [R10.64] ;  /* 0x0000000a0a542981 */ /* 0x000562000c1e1900 */
[----:B-1----:R-:W-:-:S04]  /*0470*/  IMAD.WIDE R8, R197, R2, c[0x0][0x350] ;  /* 0x0000d400c5087625 */ /* 0x002fc800078e0202 */
[----:B---3--:R-:W-:Y:S01]  /*0480*/  IMAD.WIDE R6, R197, R2, c[0x0][0x358] ;  /* 0x0000d600c5067625 */ /* 0x008fe200078e0202 */
[----:B------:R1:W5:Y:S04]  /*0490*/  @P3 LDG.E R93, [R8.64] ;  /* 0x0000000a085d3981 */ /* 0x000368000c1e1900 */
[----:B------:R1:W5:Y:S04]  /*04a0*/  @P4 LDG.E R13, [R6.64] ;  /* 0x0000000a060d4981 */ /* 0x000368000c1e1900 */
[----:B------:R-:W3:Y:S01]  /*04b0*/  S2R R196, SR_CTAID.Y ;  /* 0x0000000000c47919 */ /* 0x000ee20000002600 */
[----:B------:R-:W-:-:S02]  /*04c0*/  UMOV UR8, URZ ;  /* 0x0000003f00087c82 */ /* 0x000fc40008000000 */
[----:B------:R-:W-:Y:S02]  /*04d0*/  ULDC UR12, c[0x0][0x168] ;  /* 0x00005a00000c7ab9 */ /* 0x000fe40000000800 */
[----:B------:R-:W-:Y:S02]  /*04e0*/  ULDC UR4, c[0x0][0x2ac] ;  /* 0x0000ab0000047ab9 */ /* 0x000fe40000000800 */
[----:B------:R-:W-:Y:S02]  /*04f0*/  ULDC UR17, c[0x0][0x1d0] ;  /* 0x0000740000117ab9 */ /* 0x000fe40000000800 */
[----:B------:R-:W-:Y:S01]  /*0500*/  UIMAD UR17, UR4, UR17, URZ ;  /* 0x00000011041172a4 */ /* 0x000fe2000f8e023f */
[----:B------:R-:W-:Y:S01]  /*0510*/  IMAD.MOV.U32 R85, RZ, RZ, c[0x0][0x228] ;  /* 0x00008a00ff557624 */ /* 0x000fe200078e00ff */
[----:B---3--:R-:W-:Y:S01]  /*0520*/  SHF.R.S32.HI R83, RZ, 0x1f, R196 ;  /* 0x0000001fff537819 */ /* 0x008fe200000114c4 */
[----:B--2---:R1:W2:Y:S08]  /*0530*/  @P1 R2UR UR8, R3 ;  /* 0x00000000030813c2 */ /* 0x0042b000000e0000 */
[----:B----4-:R1:W3:Y:S01]  /*0540*/  @P0 R2UR UR12, R0 ;  /* 0x00000000000c03c2 */ /* 0x0102e200000e0000 */
[----:B------:R-:W-:Y:S05]  /*0550*/  @P0 BRA `(.L_x_1385) ;  /* 0x0000006000000947 */ /* 0x000fea0003800000 */
[----:B------:R-:W-:Y:S05]  /*0560*/  @!P2 BRA `(.L_x_1385) ;  /* 0x000000500000a947 */ /* 0x000fea0003800000 */
[----:B-1----:R-:W4:Y:S04]  /*0570*/  LDG.E R3, [R10.64] ;  /* 0x0000000a0a037981 */ /* 0x002f28000c1e1900 */
[----:B---3--:R-:W3:Y:S01]  /*0580*/  LDG.E R0, [R10.64+0x4] ;  /* 0x0000040a0a007981 */ /* 0x008ee2000c1e1900 */
[----:B----4-:R-:W1:Y:S08]  /*0590*/  R2UR UR12, R3 ;  /* 0x00000000030c73c2 */ /* 0x010e7000000e0000 */
[----:B---3--:R-:W1:Y:S02]  /*05a0*/  R2UR UR4, R0 ;  /* 0x00000000000473c2 */ /* 0x008e6400000e0000 */
[----:B-1----:R-:W-:-:S06]  /*05b0*/  UIADD3 UR12, -UR12, UR4, URZ ;  /* 0x000000040c0c7290 */ /* 0x002fcc000fffe13f */
.L_x_1385:
[----:B------:R-:W-:-:S04]  /*05c0*/  ISETP.NE.U32.AND P0, PT, RZ, c[0x0][0x368], PT ;  /* 0x0000da00ff007a0c */ /* 0x000fc80003f05070 */
[----:B------:R-:W-:-:S13]  /*05d0*/  ISETP.NE.AND.EX P0, PT, RZ, c[0x0][0x36c], PT, P0 ;  /* 0x0000db00ff007a0c */ /* 0x000fda0003f05300 */
[----:B------:R-:W-:Y:S05]  /*05e0*/  @!P0 BRA `(.L_x_1386) ;  /* 0x0000004000008947 */ /* 0x000fea0003800000 */
[----:B-1----:R-:W-:-:S05]  /*05f0*/  IMAD.WIDE R8, R197, R2, c[0x0][0x368] ;  /* 0x0000da00c5087625 */ /* 0x002fca00078e0202 */
[----:B------:R-:W4:Y:S02]  /*0600*/  LDG.E R0, [R8.64] ;  /* 0x0000000a08007981 */ /* 0x000f24000c1e1900 */
[----:B----4-:R1:W4:Y:S02]  /*0610*/  R2UR UR17, R0 ;  /* 0x00000000001173c2 */ /* 0x01032400000e0000 */
[----:B-1--4-:R-:W-:Y:S05]  /*0620*/  BRA `(.L_x_1387) ;  /* 0x0000006000007947 */ /* 0x012fea0003800000 */
.L_x_1386:
[----:B------:R-:W-:Y:S05]  /*0630*/  @!P3 BRA `(.L_x_1387) ;  /* 0x000000500000b947 */ /* 0x000fea0003800000 */
[----:B-1----:R-:W4:Y:S04]  /*0640*/  LDG.E R0, [R8.64] ;  /* 0x0000000a08007981 */ /* 0x002f28000c1e1900 */
[----:B---3--:R-:W3:Y:S01]  /*0650*/  LDG.E R3, [R8.64+0x4] ;  /* 0x0000040a08037981 */ /* 0x008ee2000c1e1900 */
[----:B----4-:R-:W1:Y:S08]  /*0660*/  R2UR UR17, R0 ;  /* 0x00000000001173c2 */ /* 0x010e7000000e0000 */
[----:B---3--:R-:W1:Y:S02]  /*0670*/  R2UR UR4, R3 ;  /* 0x00000000030473c2 */ /* 0x008e6400000e0000 */
[----:B-1----:R-:W-:-:S06]  /*0680*/  UIADD3 UR17, -UR17, UR4, URZ ;  /* 0x0000000411117290 */ /* 0x002fcc000fffe13f */
.L_x_1387:
[----:B-1----:R-:W4:Y:S04]  /*0690*/  @P4 LDG.E R0, [R6.64] ;  /* 0x0000000a06004981 */ /* 0x002f28000c1e1900 */
[----:B------:R-:W4:Y:S01]  /*06a0*/  @P4 LDG.E R5, [R6.64+0x4] ;  /* 0x0000040a06054981 */ /* 0x000f22000c1e1900 */
[----:B------:R-:W-:-:S04]  /*06b0*/  ISETP.NE.U32.AND P1, PT, RZ, c[0x0][0x378], PT ;  /* 0x0000de00ff007a0c */ /* 0x000fc80003f25070 */
[----:B------:R-:W-:-:S13]  /*06c0*/  ISETP.NE.AND.EX P1, PT, RZ, c[0x0][0x37c], PT, P1 ;  /* 0x0000df00ff007a0c */ /* 0x000fda0003f25310 */
[----:B------:R-:W-:-:S05]  /*06d0*/  @P1 IMAD.WIDE R8, R197, R2, c[0x0][0x378] ;  /* 0x0000de00c5081625 */ /* 0x000fca00078e0202 */
[----:B---3--:R-:W3:Y:S01]  /*06e0*/  @P1 LDG.E R3, [R8.64] ;  /* 0x0000000a08031981 */ /* 0x008ee2000c1e1900 */
[----:B------:R-:W1:Y:S01]  /*06f0*/  R2UR UR13, R4 ;  /* 0x00000000040d73c2 */ /* 0x000e6200000e0000 */
[----:B------:R-:W-:Y:S02]  /*0700*/  ULDC UR4, c[0x0][0x2c4] ;  /* 0x0000b10000047ab9 */ /* 0x000fe40000000800 */
[----:B------:R-:W-:Y:S02]  /*0710*/  UISETP.NE.AND UP2, UPT, UR4, 0x1, UPT ;  /* 0x000000010400788c */ /* 0x000fe4000bf45270 */
[----:B--2---:R-:W-:Y:S02]  /*0720*/  UIADD3 UR6, -UR8, UR17, URZ ;  /* 0x0000001108067290 */ /* 0x004fe4000fffe13f */
[----:B------:R-:W-:-:S04]  /*0730*/  ULDC.64 UR4, c[0x0][0x2c8] ;  /* 0x0000b20000047ab9 */ /* 0x000fc80000000a00 */
[----:B------:R-:W-:-:S05]  /*0740*/  IMAD R11, RZ, RZ, -UR6 ;  /* 0x80000006ff0b7e24 */ /* 0x000fca000f8e02ff */
[----:B------:R-:W-:Y:S01]  /*0750*/  IMNMX R11, RZ, R11, !PT ;  /* 0x0000000bff0b7217 */ /* 0x000fe20007800200 */
[----:B-1----:R-:W-:-:S04]  /*0760*/  @UP2 UIADD3 UR18, UR13, 0x7f, URZ ;  /* 0x0000007f0d122890 */ /* 0x002fc8000fffe03f */
[----:B------:R-:W-:Y:S01]  /*0770*/  UIMAD.WIDE.U32 UR18, UR18, UR4, URZ ;  /* 0x00000004121272a5 */ /* 0x000fe2000f8e003f */
[----:B----4-:R-:W-:Y:S01]  /*0780*/  @P4 IMAD.IADD R85, R5, 0x1, -R0 ;  /* 0x0000000105554824 */ /* 0x010fe200078e0a00 */
[----:B------:R-:W-:-:S03]  /*0790*/  IADD3 R0, R4, 0x7f, RZ ;  /* 0x0000007f04007810 */ /* 0x000fc60007ffe0ff */
[----:B------:R-:W1:Y:S08]  /*07a0*/  R2UR UR9, R85 ;  /* 0x00000000550973c2 */ /* 0x000e7000000e0000 */
[----:B------:R2:W4:Y:S02]  /*07b0*/  R2UR UR7, R0 ;  /* 0x00000000000773c2 */ /* 0x00052400000e0000 */
[----:B----4-:R-:W-:-:S02]  /*07c0*/  @UP2 USHF.R.U32.HI UR7, URZ, UR5, UR19 ;  /* 0x000000053f072299 */ /* 0x010fc40008011613 */
[----:B-1----:R-:W-:-:S04]  /*07d0*/  UIADD3 UR9, UR6, UR9, URZ ;  /* 0x0000000906097290 */ /* 0x002fc8000fffe03f */
[----:B------:R-:W-:Y:S02]  /*07e0*/  UIADD3 UR15, UR9, 0x40, -UR12 ;  /* 0x00000040090f7890 */ /* 0x000fe4000fffe80c */
[----:B------:R-:W-:Y:S02]  /*07f0*/  UIADD3 UR4, UR9, 0x3f, URZ ;  /* 0x0000003f09047890 */ /* 0x000fe4000fffe03f */
[----:B------:R-:W-:Y:S02]  /*0800*/  UIADD3 UR7, UR15, UR7, URZ ;  /* 0x000000070f077290 */ /* 0x000fe4000fffe03f */
[----:B------:R-:W-:Y:S02]  /*0810*/  USHF.R.S32.HI UR14, URZ, 0x1f, UR4 ;  /* 0x0000001f3f0e7899 */ /* 0x000fe40008011404 */
[----:B------:R-:W-:Y:S02]  /*0820*/  USHF.R.S32.HI UR5, URZ, 0x1f, UR7 ;  /* 0x0000001f3f057899 */ /* 0x000fe40008011407 */
[----:B------:R-:W-:-:S02]  /*0830*/  ULEA.HI UR14, UR14, UR4, URZ, 0x6 ;  /* 0x000000040e0e7291 */ /* 0x000fc4000f8f303f */
[----:B------:R-:W-:Y:S02]  /*0840*/  ULEA.HI UR5, UR5, UR7, URZ, 0x6 ;  /* 0x0000000705057291 */ /* 0x000fe4000f8f303f */
[----:B------:R-:W-:Y:S02]  /*0850*/  USHF.R.S32.HI UR16, URZ, 0x6, UR14 ;  /* 0x000000063f107899 */ /* 0x000fe4000801140e */
[----:B------:R-:W-:Y:S02]  /*0860*/  USHF.R.S32.HI UR5, URZ, 0x6, UR5 ;  /* 0x000000063f057899 */ /* 0x000fe40008011405 */
[----:B------:R-:W-:Y:S02]  /*0870*/  UMOV UR14, UR17 ;  /* 0x00000011000e7c82 */ /* 0x000fe40008000000 */
[----:B------:R-:W-:Y:S02]  /*0880*/  UISETP.LT.AND UP0, UPT, UR16, UR5, UPT ;  /* 0x000000051000728c */ /* 0x000fe4000bf01270 */
[----:B---3--:R1:W3:Y:S02]  /*0890*/  @P1 R2UR UR14, R3 ;  /* 0x00000000030e13c2 */ /* 0x0082e400000e0000 */
[----:B------:R-:W-:-:S04]  /*08a0*/  USEL UR4, UR16, UR5, UP0 ;  /* 0x0000000510047287 */ /* 0x000fc80008000000 */
[----:B------:R-:W-:-:S06]  /*08b0*/  ULEA UR4, UR4, -UR6, 0x6 ;  /* 0x8000000604047291 */ /* 0x000fcc000f8e303f */
[----:B------:R-:W-:-:S04]  /*08c0*/  IMNMX R4, R85, UR4, PT ;  /* 0x0000000455047c17 */ /* 0x000fc8000b800200 */
[----:B------:R-:W-:Y:S02]  /*08d0*/  ISETP.GT.AND P0, PT, R4, R11, PT ;  /* 0x0000000b0400720c */ /* 0x000fe40003f04270 */
[----:B------:R-:W-:-:S05]  /*08e0*/  SHF.R.U32.HI R11, RZ, 0x6, R11 ;  /* 0x00000006ff0b7819 */ /* 0x000fca000001160b */
[----:B--2---:R-:W-:-:S06]  /*08f0*/  IMAD.MOV.U32 R0, RZ, RZ, R11 ;  /* 0x000000ffff007224 */ /* 0x004fcc00078e000b */
[----:B------:R-:W-:-:S04]  /*0900*/  @P0 IADD3 R4, R4, 0x3f, RZ ;  /* 0x0000003f04040810 */ /* 0x000fc80007ffe0ff */
[----:B------:R-:W-:-:S04]  /*0910*/  @P0 SHF.R.S32.HI R5, RZ, 0x1f, R4 ;  /* 0x0000001fff050819 */ /* 0x000fc80000011404 */
[----:B------:R-:W-:-:S04]  /*0920*/  @P0 LEA.HI R5, R5, R4, RZ, 0x6 ;  /* 0x0000000405050211 */ /* 0x000fc800078f30ff */
[----:B------:R-:W-:-:S04]  /*0930*/  @P0 SHF.R.S32.HI R0, RZ, 0x6, R5 ;  /* 0x00000006ff000819 */ /* 0x000fc80000011405 */
[----:B------:R-:W-:-:S13]  /*0940*/  ISETP.GT.AND P0, PT, R0, R11, PT ;  /* 0x0000000b0000720c */ /* 0x000fda0003f04270 */
[----:B------:R-:W-:Y:S05]  /*0950*/  @!P0 BRA `(.L_x_1388) ;  /* 0x00005a7000008947 */ /* 0x000fea0003800000 */
[----:B-1-3--:R-:W-:Y:S02]  /*0960*/  ISETP.NE.U32.AND P3, PT, RZ, c[0x0][0x340], PT ;  /* 0x0000d000ff007a0c */ /* 0x00afe40003f65070 */
[----:B------:R-:W-:Y:S02]  /*0970*/  SHF.R.S32.HI R15, RZ, 0x1f, R82 ;  /* 0x0000001fff0f7819 */ /* 0x000fe40000011452 */
[----:B-----5:R-:W-:Y:S02]  /*0980*/  SHF.R.S32.HI R5, RZ, 0x1f, R13 ;  /* 0x0000001fff057819 */ /* 0x020fe4000001140d */
[----:B------:R-:W-:Y:S01]  /*0990*/  IADD3 R18, R0, -0x1, RZ ;  /* 0xffffffff00127810 */ /* 0x000fe20007ffe0ff */
[----:B------:R-:W-:Y:S01]  /*09a0*/  IMAD.MOV.U32 R96, RZ, RZ, c[0x0][0x238] ;  /* 0x00008e00ff607624 */ /* 0x000fe200078e00ff */
[----:B------:R-:W-:Y:S01]  /*09b0*/  ISETP.NE.AND.EX P3, PT, RZ, c[0x0][0x344], PT, P3 ;  /* 0x0000d100ff007a0c */ /* 0x000fe20003f65330 */
[----:B------:R-:W-:Y:S02]  /*09c0*/  IMAD.MOV.U32 R99, RZ, RZ, 0x6 ;  /* 0x00000006ff637424 */ /* 0x000fe400078e00ff */
[----:B------:R-:W-:Y:S01]  /*09d0*/  IMAD.MOV.U32 R4, RZ, RZ, c[0x0][0x258] ;  /* 0x00009600ff047624 */ /* 0x000fe200078e00ff */
[----:B------:R-:W-:Y:S01]  /*09e0*/  SEL R150, R197, RZ, !P4 ;  /* 0x000000ffc5967207 */ /* 0x000fe20006000000 */
[----:B------:R-:W-:-:S02]  /*09f0*/  IMAD.U32 R160, RZ, RZ, UR14 ;  /* 0x0000000effa07e24 */ /* 0x000fc4000f8e00ff */
[----:B------:R-:W-:Y:S01]  /*0a00*/  IMAD.U32 R154, RZ, RZ, UR14 ;  /* 0x0000000eff9a7e24 */ /* 0x000fe2000f8e00ff */
[----:B------:R-:W-:Y:S02]  /*0a10*/  USHF.R.S32.HI UR18, URZ, 0x1f, UR14 ;  /* 0x0000001f3f127899 */ /* 0x000fe4000801140e */
[----:B------:R-:W-:Y:S01]  /*0a20*/  ULDC.64 UR6, c[0x0][0x290] ;  /* 0x0000a40000067ab9 */ /* 0x000fe20000000a00 */
[----:B------:R-:W-:Y:S01]  /*0a30*/  IMAD.U32 R156, RZ, RZ, UR14 ;  /* 0x0000000eff9c7e24 */ /* 0x000fe2000f8e00ff */
[----:B------:R-:W-:Y:S01]  /*0a40*/  ULDC.64 UR4, c[0x0][0x280] ;  /* 0x0000a00000047ab9 */ /* 0x000fe20000000a00 */
[----:B------:R-:W-:-:S06]  /*0a50*/  @P3 IMAD.WIDE R162, R197, R2, c[0x0][0x340] ;  /* 0x0000d000c5a23625 */ /* 0x000fcc00078e0202 */
[----:B------:R-:W2:Y:S01]  /*0a60*/  @P3 LDG.E R162, [R162.64] ;  /* 0x0000000aa2a23981 */ /* 0x000ea2000c1e1900 */
[----:B------:R-:W-:Y:S01]  /*0a70*/  LEA.HI R9, R15, R82, RZ, 0x3 ;  /* 0x000000520f097211 */ /* 0x000fe200078f18ff */
[----:B------:R-:W-:Y:S01]  /*0a80*/  IMAD.SHL.U32 R89, R96, 0x40, RZ ;  /* 0x0000004060597824 */ /* 0x000fe200078e00ff */
[----:B------:R-:W-:Y:S01]  /*0a90*/  ISETP.GT.AND P0, PT, R18, R11, PT ;  /* 0x0000000b1200720c */ /* 0x000fe20003f04270 */
[----:B------:R-:W-:Y:S01]  /*0aa0*/  IMAD.SHL.U32 R88, R4, 0x40, RZ ;  /* 0x0000004004587824 */ /* 0x000fe200078e00ff */
[----:B------:R-:W-:Y:S01]  /*0ab0*/  SHF.R.S32.HI R2, RZ, 0x3, R9 ;  /* 0x00000003ff027819 */ /* 0x000fe20000011409 */
[----:B------:R-:W-:Y:S01]  /*0ac0*/  IMAD.SHL.U32 R103, R96, 0x20, RZ ;  /* 0x0000002060677824 */ /* 0x000fe200078e00ff */
[----:B------:R-:W-:Y:S01]  /*0ad0*/  LOP3.LUT R9, R9, 0x1ffffff8, RZ, 0xc0, !PT ;  /* 0x1ffffff809097812 */ /* 0x000fe200078ec0ff */
[----:B------:R-:W-:Y:S01]  /*0ae0*/  IMAD.SHL.U32 R105, R4, 0x20, RZ ;  /* 0x0000002004697824 */ /* 0x000fe200078e00ff */
[----:B------:R-:W-:Y:S01]  /*0af0*/  IADD3 R13, P1, R2, R13, RZ ;  /* 0x0000000d020d7210 */ /* 0x000fe20007f3e0ff */
[----:B------:R-:W-:Y:S01]  /*0b00*/  IMAD.IADD R3, R85, 0x1, -R2 ;  /* 0x0000000155037824 */ /* 0x000fe200078e0a02 */
[----:B------:R-:W-:Y:S01]  /*0b10*/  SHF.L.U64.HI R87, R96, R99, c[0x0][0x23c] ;  /* 0x00008f0060577619 */ /* 0x000fe20000010263 */
[----:B------:R-:W-:Y:S01]  /*0b20*/  IMAD.IADD R9, R82, 0x1, -R9 ;  /* 0x0000000152097824 */ /* 0x000fe200078e0a09 */
[----:B------:R-:W-:Y:S01]  /*0b30*/  LEA.HI.X.SX32 R20, R2, R5, 0x1, P1 ;  /* 0x0000000502147211 */ /* 0x000fe200008f0eff */
[----:B------:R-:W-:Y:S01]  /*0b40*/  IMAD R3, R18, -0x40, R3 ;  /* 0xffffffc012037824 */ /* 0x000fe200078e0203 */
[----:B------:R-:W-:Y:S01]  /*0b50*/  SHF.L.U64.HI R86, R4, R99, c[0x0][0x25c] ;  /* 0x0000970004567619 */ /* 0x000fe20000010263 */
[----:B------:R-:W-:Y:S01]  /*0b60*/  IMAD.SHL.U32 R22, R9, 0x8, RZ ;  /* 0x0000000809167824 */ /* 0x000fe200078e00ff */
[----:B------:R-:W-:Y:S01]  /*0b70*/  SHF.R.S32.HI R7, RZ, 0x1f, R18 ;  /* 0x0000001fff077819 */ /* 0x000fe20000011412 */
[C---:B------:R-:W-:Y:S01]  /*0b80*/  IMAD R16, R20.reuse, c[0x0][0x238], RZ ;  /* 0x00008e0014107a24 */ /* 0x040fe200078e02ff */
[----:B------:R-:W-:Y:S01]  /*0b90*/  ISETP.GE.AND P2, PT, R3, 0x1, PT ;  /* 0x000000010300780c */ /* 0x000fe20003f46270 */
[----:B------:R-:W-:Y:S01]  /*0ba0*/  IMAD R20, R20, c[0x0][0x258], RZ ;  /* 0x0000960014147a24 */ /* 0x000fe200078e02ff */
[----:B------:R-:W-:Y:S01]  /*0bb0*/  SHF.R.S32.HI R23, RZ, 0x1f, R22 ;  /* 0x0000001fff177819 */ /* 0x000fe20000011416 */
[----:B------:R-:W-:Y:S01]  /*0bc0*/  IMAD R16, R13, c[0x0][0x23c], R16 ;  /* 0x00008f000d107a24 */ /* 0x000fe200078e0210 */
[----:B------:R-:W-:Y:S01]  /*0bd0*/  ISETP.GE.AND P1, PT, R3, 0x21, PT ;  /* 0x000000210300780c */ /* 0x000fe20003f26270 */
[C---:B------:R-:W-:Y:S01]  /*0be0*/  IMAD R20, R13.reuse, c[0x0][0x25c], R20 ;  /* 0x000097000d147a24 */ /* 0x040fe200078e0214 */
[----:B------:R-:W-:Y:S01]  /*0bf0*/  UIMAD UR6, UR18, UR6, URZ ;  /* 0x00000006120672a4 */ /* 0x000fe2000f8e023f */
[--C-:B------:R-:W-:Y:S01]  /*0c00*/  IMAD.WIDE.U32 R24, R13, c[0x0][0x238], R22.reuse ;  /* 0x00008e000d187a25 */ /* 0x100fe200078e0016 */
[----:B------:R-:W-:Y:S01]  /*0c10*/  UIMAD UR4, UR18, UR4, URZ ;  /* 0x00000004120472a4 */ /* 0x000fe2000f8e023f */
[----:B------:R-:W-:Y:S01]  /*0c20*/  IADD3 R93, R93, UR17, RZ ;  /* 0x000000115d5d7c10 */ /* 0x000fe2000fffe0ff */
[----:B------:R-:W-:Y:S01]  /*0c30*/  UIMAD UR6, UR14, UR7, UR6 ;  /* 0x000000070e0672a4 */ /* 0x000fe2000f8e0206 */
[----:B------:R-:W-:Y:S01]  /*0c40*/  IMAD.WIDE.U32 R12, R13, c[0x0][0x258], R22 ;  /* 0x000096000d0c7a25 */ /* 0x000fe200078e0016 */
[----:B------:R-:W-:-:S03]  /*0c50*/  UIMAD UR4, UR14, UR5, UR4 ;  /* 0x000000050e0472a4 */ /* 0x000fc6000f8e0204 */
[----:B------:R-:W-:Y:S02]  /*0c60*/  IMAD.IADD R21, R13, 0x1, R20 ;  /* 0x000000010d157824 */ /* 0x000fe400078e0214 */
[----:B------:R-:W-:Y:S01]  /*0c70*/  IMAD.SHL.U32 R3, R2, 0x40, RZ ;  /* 0x0000004002037824 */ /* 0x000fe200078e00ff */
[----:B------:R-:W-:Y:S01]  /*0c80*/  IADD3 R2, R22, 0x40, RZ ;  /* 0x0000004016027810 */ /* 0x000fe20007ffe0ff */
[----:B------:R-:W-:Y:S02]  /*0c90*/  IMAD.IADD R17, R25, 0x1, R16 ;  /* 0x0000000119117824 */ /* 0x000fe400078e0210 */
[----:B------:R-:W-:Y:S01]  /*0ca0*/  IMAD.MOV.U32 R20, RZ, RZ, R12 ;  /* 0x000000ffff147224 */ /* 0x000fe200078e000c */
[----:B------:R-:W-:Y:S01]  /*0cb0*/  SHF.R.S32.HI R12, RZ, 0x1f, R197 ;  /* 0x0000001fff0c7819 */ /* 0x000fe200000114c5 */
[----:B------:R-:W-:Y:S01]  /*0cc0*/  IMAD.MOV.U32 R16, RZ, RZ, R24 ;  /* 0x000000ffff107224 */ /* 0x000fe200078e0018 */
[----:B------:R-:W-:Y:S01]  /*0cd0*/  LOP3.LUT R3, R3, 0x1c0, RZ, 0xc0, !PT ;  /* 0x000001c003037812 */ /* 0x000fe200078ec0ff */
[----:B------:R-:W-:Y:S01]  /*0ce0*/  IMAD R9, R83, c[0x0][0x240], RZ ;  /* 0x0000900053097a24 */ /* 0x000fe200078e02ff */
[----:B------:R-:W-:Y:S01]  /*0cf0*/  SEL R169, R12, RZ, !P4 ;  /* 0x000000ff0ca97207 */ /* 0x000fe20006000000 */
[-C--:B------:R-:W-:Y:S01]  /*0d00*/  IMAD R8, R87, R18.reuse, RZ ;  /* 0x0000001257087224 */ /* 0x080fe200078e02ff */
[----:B------:R-:W-:Y:S01]  /*0d10*/  LOP3.LUT R10, R3, 0x38, R22, 0xf8, !PT ;  /* 0x00000038030a7812 */ /* 0x000fe200078ef816 */
[----:B------:R-:W-:Y:S01]  /*0d20*/  IMAD R6, R86, R18, RZ ;  /* 0x0000001256067224 */ /* 0x000fe200078e02ff */
[----:B------:R-:W-:Y:S01]  /*0d30*/  SHF.R.U32.HI R3, RZ, 0x3, R3 ;  /* 0x00000003ff037819 */ /* 0x000fe20000011603 */
[----:B------:R-:W-:Y:S01]  /*0d40*/  IMAD R152, R196, c[0x0][0x244], R9 ;  /* 0x00009100c4987a24 */ /* 0x000fe200078e0209 */
[----:B------:R-:W-:Y:S01]  /*0d50*/  ISETP.GE.AND P6, PT, R2, c[0x0][0x1d4], PT ;  /* 0x0000750002007a0c */ /* 0x000fe20003fc6270 */
[----:B------:R-:W-:Y:S01]  /*0d60*/  IMAD.WIDE.U32 R16, R196, c[0x0][0x240], R16 ;  /* 0x00009000c4107a25 */ /* 0x000fe200078e0010 */
[----:B------:R-:W-:-:S02]  /*0d70*/  LEA.HI R2, R15, R82, RZ, 0x2 ;  /* 0x000000520f027211 */ /* 0x000fc400078f10ff */
[----:B------:R-:W-:Y:S01]  /*0d80*/  LOP3.LUT R3, R10, R3, RZ, 0x3c, !PT ;  /* 0x000000030a037212 */ /* 0x000fe200078e3cff */
[----:B------:R-:W-:Y:S01]  /*0d90*/  IMAD R8, R7, R89, R8 ;  /* 0x0000005907087224 */ /* 0x000fe200078e0208 */
[----:B------:R-:W-:Y:S01]  /*0da0*/  LEA.HI R10, R15, R82, RZ, 0x6 ;  /* 0x000000520f0a7211 */ /* 0x000fe200078f30ff */
[----:B------:R-:W-:Y:S01]  /*0db0*/  IMAD R7, R7, R88, R6 ;  /* 0x0000005807077224 */ /* 0x000fe200078e0206 */
[----:B------:R-:W-:Y:S01]  /*0dc0*/  @P0 IADD3 R6, R0, -0x2, RZ ;  /* 0xfffffffe00060810 */ /* 0x000fe20007ffe0ff */
[----:B------:R-:W-:Y:S01]  /*0dd0*/  IMAD.IADD R153, R17, 0x1, R152 ;  /* 0x0000000111997824 */ /* 0x000fe200078e0298 */
[----:B------:R-:W-:Y:S01]  /*0de0*/  LOP3.LUT R13, R2, 0xfffffffc, RZ, 0xc0, !PT ;  /* 0xfffffffc020d7812 */ /* 0x000fe200078ec0ff */
[----:B------:R-:W-:Y:S01]  /*0df0*/  IMAD.MOV.U32 R152, RZ, RZ, R16 ;  /* 0x000000ffff987224 */ /* 0x000fe200078e0010 */
[----:B------:R-:W-:Y:S01]  /*0e00*/  @P0 SHF.R.S32.HI R5, RZ, 0x1f, R6 ;  /* 0x0000001fff050819 */ /* 0x000fe20000011406 */
[----:B------:R-:W-:Y:S01]  /*0e10*/  IMAD R171, R169, c[0x0][0x248], RZ ;  /* 0x00009200a9ab7a24 */ /* 0x000fe200078e02ff */
[C---:B------:R-:W-:Y:S01]  /*0e20*/  IADD3 R9, R22.reuse, 0x80, RZ ;  /* 0x0000008016097810 */ /* 0x040fe20007ffe0ff */
[----:B------:R-:W-:Y:S01]  /*0e30*/  @P0 IMAD R0, R87, R6, RZ ;  /* 0x0000000657000224 */ /* 0x000fe200078e02ff */
[----:B------:R-:W-:Y:S01]  /*0e40*/  ISETP.GE.AND P4, PT, R22, c[0x0][0x1d4], PT ;  /* 0x0000750016007a0c */ /* 0x000fe20003f86270 */
[C---:B------:R-:W-:Y:S01]  /*0e50*/  IMAD R171, R150.reuse, c[0x0][0x24c], R171 ;  /* 0x0000930096ab7a24 */ /* 0x040fe200078e02ab */
[----:B------:R-:W-:Y:S01]  /*0e60*/  ISETP.GE.AND P5, PT, R9, c[0x0][0x1d4], PT ;  /* 0x0000750009007a0c */ /* 0x000fe20003fa6270 */
[----:B------:R-:W-:Y:S01]  /*0e70*/  IMAD.WIDE.U32 R152, R150, c[0x0][0x248], R152 ;  /* 0x0000920096987a25 */ /* 0x000fe200078e0098 */
[----:B------:R-:W-:-:S02]  /*0e80*/  SHF.R.S32.HI R91, RZ, 0x2, R2 ;  /* 0x00000002ff5b7819 */ /* 0x000fc40000011402 */
[----:B------:R-:W-:Y:S01]  /*0e90*/  SHF.R.S32.HI R2, RZ, 0x1f, R2 ;  /* 0x0000001fff027819 */ /* 0x000fe20000011402 */
[----:B------:R-:W-:Y:S01]  /*0ea0*/  @P0 IMAD R0, R5, R89, R0 ;  /* 0x0000005905000224 */ /* 0x000fe200078e0200 */
[----:B------:R-:W-:Y:S01]  /*0eb0*/  SHF.R.S32.HI R26, RZ, 0x1f, R91 ;  /* 0x0000001fff1a7819 */ /* 0x000fe2000001145b */
[----:B------:R-:W-:Y:S01]  /*0ec0*/  IMAD R5, R83, c[0x0][0x260], RZ ;  /* 0x0000980053057a24 */ /* 0x000fe200078e02ff */
[----:B------:R-:W-:Y:S01]  /*0ed0*/  LEA.HI R2, R2, R91, RZ, 0x3 ;  /* 0x0000005b02027211 */ /* 0x000fe200078f18ff */
[----:B------:R-:W-:Y:S01]  /*0ee0*/  IMAD.IADD R171, R153, 0x1, R171 ;  /* 0x0000000199ab7824 */ /* 0x000fe200078e02ab */
[----:B------:R-:W-:Y:S01]  /*0ef0*/  LEA.HI R15, R15, R82, RZ, 0x5 ;  /* 0x000000520f0f7211 */ /* 0x000fe200078f28ff */
[----:B------:R-:W-:Y:S01]  /*0f00*/  IMAD.MOV.U32 R170, RZ, RZ, R152 ;  /* 0x000000ffffaa7224 */ /* 0x000fe200078e0098 */
[----:B------:R-:W-:Y:S01]  /*0f10*/  LOP3.LUT R2, R2, 0xfffffff8, RZ, 0xc0, !PT ;  /* 0xfffffff802027812 */ /* 0x000fe200078ec0ff */
[----:B------:R-:W-:Y:S01]  /*0f20*/  IMAD.SHL.U32 R10, R10, 0x8, RZ ;  /* 0x000000080a0a7824 */ /* 0x000fe200078e00ff */
[----:B------:R-:W-:Y:S01]  /*0f30*/  P2R R90, PR, RZ, 0x10 ;  /* 0x00000010ff5a7803 */ /* 0x000fe20000000000 */
[----:B------:R-:W-:-:S02]  /*0f40*/  IMAD.IADD R118, R82, 0x1, -R13 ;  /* 0x0000000152767824 */ /* 0x000fc400078e0a0d */
[C---:B------:R-:W-:Y:S01]  /*0f50*/  IMAD R5, R196.reuse, c[0x0][0x264], R5 ;  /* 0x00009900c4057a24 */ /* 0x040fe200078e0205 */
[----:B------:R-:W-:Y:S01]  /*0f60*/  LOP3.LUT R10, R3, 0xfffffe00, R10, 0xf8, !PT ;  /* 0xfffffe00030a7812 */ /* 0x000fe200078ef80a */
[----:B------:R-:W-:-:S04]  /*0f70*/  IMAD.WIDE.U32 R20, R196, c[0x0][0x260], R20 ;  /* 0x00009800c4147a25 */ /* 0x000fc800078e0014 */
[----:B------:R-:W-:Y:S02]  /*0f80*/  IMAD.IADD R21, R21, 0x1, R5 ;  /* 0x0000000115157824 */ /* 0x000fe400078e0205 */
[----:B------:R-:W-:Y:S02]  /*0f90*/  IMAD.MOV.U32 R5, RZ, RZ, 0x5 ;  /* 0x00000005ff057424 */ /* 0x000fe400078e00ff */
[----:B------:R-:W-:Y:S02]  /*0fa0*/  IMAD R169, R169, c[0x0][0x268], RZ ;  /* 0x00009a00a9a97a24 */ /* 0x000fe400078e02ff */
[----:B------:R-:W-:Y:S01]  /*0fb0*/  @P2 IMAD.SHL.U32 R9, R10, 0x2, RZ ;  /* 0x000000020a092824 */ /* 0x000fe200078e00ff */
[-C--:B------:R-:W-:Y:S01]  /*0fc0*/  SHF.L.U64.HI R96, R96, R5.reuse, c[0x0][0x23c] ;  /* 0x00008f0060607619 */ /* 0x080fe20000010205 */
[----:B------:R-:W-:Y:S01]  /*0fd0*/  IMAD R169, R150, c[0x0][0x26c], R169 ;  /* 0x00009b0096a97a24 */ /* 0x000fe200078e02a9 */
[----:B------:R-:W-:Y:S01]  /*0fe0*/  SHF.L.U64.HI R98, R4, R5, c[0x0][0x25c] ;  /* 0x0000970004627619 */ /* 0x000fe20000010205 */
[----:B------:R-:W-:-:S04]  /*0ff0*/  IMAD.WIDE.U32 R150, R150, c[0x0][0x268], R20 ;  /* 0x00009a0096967a25 */ /* 0x000fc800078e0014 */
[----:B------:R-:W-:Y:S02]  /*1000*/  IMAD.IADD R169, R151, 0x1, R169 ;  /* 0x0000000197a97824 */ /* 0x000fe400078e02a9 */
[----:B------:R-:W-:Y:S02]  /*1010*/  IMAD.MOV.U32 R168, RZ, RZ, R150 ;  /* 0x000000ffffa87224 */ /* 0x000fe400078e0096 */
[----:B------:R-:W-:Y:S02]  /*1020*/  IMAD.SHL.U32 R24, R118, 0x8, RZ ;  /* 0x0000000876187824 */ /* 0x000fe400078e00ff */
[----:B------:R-:W-:-:S03]  /*1030*/  IMAD.WIDE.U32 R20, R18, R88, R168 ;  /* 0x0000005812147225 */ /* 0x000fc600078e00a8 */
[----:B------:R-:W-:Y:S01]  /*1040*/  SHF.R.S32.HI R25, RZ, 0x1f, R24 ;  /* 0x0000001fff197819 */ /* 0x000fe20000011418 */
[----:B------:R-:W-:Y:S01]  /*1050*/  IMAD.SHL.U32 R22, R118, 0x4, RZ ;  /* 0x0000000476167824 */ /* 0x000fe200078e00ff */
[----:B------:R-:W-:Y:S01]  /*1060*/  IADD3 R121, R24, 0xa0, RZ ;  /* 0x000000a018797810 */ /* 0x000fe20007ffe0ff */
[----:B------:R-:W-:Y:S01]  /*1070*/  IMAD R28, R26, c[0x0][0x290], RZ ;  /* 0x0000a4001a1c7a24 */ /* 0x000fe200078e02ff */
[----:B------:R-:W-:Y:S01]  /*1080*/  IADD3 R123, R24, 0x60, RZ ;  /* 0x00000060187b7810 */ /* 0x000fe20007ffe0ff */
[----:B------:R-:W-:Y:S01]  /*1090*/  IMAD R26, R26, c[0x0][0x280], RZ ;  /* 0x0000a0001a1a7a24 */ /* 0x000fe200078e02ff */
[----:B------:R-:W-:Y:S01]  /*10a0*/  SHF.R.S32.HI R23, RZ, 0x1f, R22 ;  /* 0x0000001fff177819 */ /* 0x000fe20000011416 */
[C---:B------:R-:W-:Y:S01]  /*10b0*/  IMAD.WIDE.U32 R30, R91.reuse, c[0x0][0x280], R24 ;  /* 0x0000a0005b1e7a25 */ /* 0x040fe200078e0018 */
[----:B------:R-:W-:Y:S02]  /*10c0*/  IADD3 R19, R22, 0x40, RZ ;  /* 0x0000004016137810 */ /* 0x000fe40007ffe0ff */
[----:B------:R-:W-:Y:S01]  /*10d0*/  IADD3 R122, R24, 0x80, RZ ;  /* 0x00000080187a7810 */ /* 0x000fe20007ffe0ff */
[C---:B------:R-:W-:Y:S01]  /*10e0*/  IMAD R26, R91.reuse, c[0x0][0x284], R26 ;  /* 0x0000a1005b1a7a24 */ /* 0x040fe200078e021a */
[----:B------:R-:W-:Y:S01]  /*10f0*/  IADD3 R14, R22, 0x50, RZ ;  /* 0x00000050160e7810 */ /* 0x000fe20007ffe0ff */
[----:B------:R-:W-:Y:S01]  /*1100*/  IMAD R28, R91, c[0x0][0x294], R28 ;  /* 0x0000a5005b1c7a24 */ /* 0x000fe200078e021c */
[----:B------:R-:W-:Y:S01]  /*1110*/  SHF.R.S32.HI R111, RZ, 0x1f, R122 ;  /* 0x0000001fff6f7819 */ /* 0x000fe2000001147a */
[----:B------:R-:W-:-:S02]  /*1120*/  IMAD.IADD R31, R31, 0x1, R26 ;  /* 0x000000011f1f7824 */ /* 0x000fc400078e021a */
[----:B------:R-:W-:Y:S01]  /*1130*/  IMAD.WIDE.U32 R16, R91, c[0x0][0x290], R24 ;  /* 0x0000a4005b107a25 */ /* 0x000fe200078e0018 */
[----:B------:R-:W-:-:S03]  /*1140*/  LEA.HI R111, R111, R122, RZ, 0x3 ;  /* 0x0000007a6f6f7211 */ /* 0x000fc600078f18ff */
[----:B------:R-:W-:Y:S01]  /*1150*/  IMAD.IADD R17, R17, 0x1, R28 ;  /* 0x0000000111117824 */ /* 0x000fe200078e021c */
[----:B------:R-:W-:Y:S01]  /*1160*/  LOP3.LUT R111, R111, 0xfffffff8, RZ, 0xc0, !PT ;  /* 0xfffffff86f6f7812 */ /* 0x000fe200078ec0ff */
[----:B------:R-:W-:Y:S02]  /*1170*/  IMAD.IADD R120, R91, 0x1, -R2 ;  /* 0x000000015b787824 */ /* 0x000fe400078e0a02 */
[----:B------:R-:W-:Y:S01]  /*1180*/  IMAD.WIDE.U32 R160, R160, c[0x0][0x290], R16 ;  /* 0x0000a400a0a07a25 */ /* 0x000fe200078e0010 */
[----:B------:R-:W-:-:S03]  /*1190*/  SHF.R.S32.HI R104, RZ, 0x1f, R111 ;  /* 0x0000001fff687819 */ /* 0x000fc6000001146f */
[----:B------:R-:W-:Y:S01]  /*11a0*/  IMAD.IADD R16, R22, 0x1, R19 ;  /* 0x0000000116107824 */ /* 0x000fe200078e0213 */
[----:B------:R-:W-:Y:S01]  /*11b0*/  IADD3 R131, R161, UR6, RZ ;  /* 0x00000006a1837c10 */ /* 0x000fe2000fffe0ff */
[----:B------:R-:W-:Y:S02]  /*11c0*/  IMAD.SHL.U32 R119, R120, 0x40, RZ ;  /* 0x0000004078777824 */ /* 0x000fe400078e00ff */
[----:B------:R-:W-:Y:S02]  /*11d0*/  IMAD.SHL.U32 R15, R15, 0x10, RZ ;  /* 0x000000100f0f7824 */ /* 0x000fe400078e00ff */
[----:B------:R-:W-:Y:S01]  /*11e0*/  IMAD.WIDE.U32 R166, R196, c[0x0][0x210], RZ ;  /* 0x00008400c4a67a25 */ /* 0x000fe200078e00ff */
[----:B------:R-:W-:Y:S02]  /*11f0*/  LOP3.LUT R119, R119, 0x1c0, RZ, 0xc0, !PT ;  /* 0x000001c077777812 */ /* 0x000fe400078ec0ff */
[----:B------:R-:W-:Y:S01]  /*1200*/  LOP3.LUT R15, R15, 0xfffffe00, RZ, 0xc0, !PT ;  /* 0xfffffe000f0f7812 */ /* 0x000fe200078ec0ff */
[----:B------:R-:W-:Y:S01]  /*1210*/  IMAD.WIDE.U32 R38, R91, c[0x0][0x290], R22 ;  /* 0x0000a4005b267a25 */ /* 0x000fe200078e0016 */
[----:B------:R-:W-:-:S03]  /*1220*/  SHF.R.U32.HI R108, RZ, 0x3, R119 ;  /* 0x00000003ff6c7819 */ /* 0x000fc60000011677 */
[----:B------:R-:W-:-:S04]  /*1230*/  IMAD.WIDE.U32 R164, R196, c[0x0][0x1e8], RZ ;  /* 0x00007a00c4a47a25 */ /* 0x000fc800078e00ff */
[----:B------:R-:W-:Y:S02]  /*1240*/  IMAD.IADD R29, R28, 0x1, R39 ;  /* 0x000000011c1d7824 */ /* 0x000fe400078e0227 */
[----:B------:R-:W-:Y:S02]  /*1250*/  IMAD.MOV.U32 R127, RZ, RZ, c[0x0][0x27c] ;  /* 0x00009f00ff7f7624 */ /* 0x000fe400078e00ff */
[----:B------:R-:W-:Y:S02]  /*1260*/  IMAD.MOV.U32 R28, RZ, RZ, R38 ;  /* 0x000000ffff1c7224 */ /* 0x000fe400078e0026 */
[----:B------:R-:W-:Y:S02]  /*1270*/  IMAD.MOV.U32 R132, RZ, RZ, 0x1 ;  /* 0x00000001ff847424 */ /* 0x000fe400078e00ff */
[----:B------:R-:W-:Y:S02]  /*1280*/  IMAD.U32 R158, RZ, RZ, UR14 ;  /* 0x0000000eff9e7e24 */ /* 0x000fe4000f8e00ff */
[----:B------:R-:W-:-:S04]  /*1290*/  IMAD.WIDE.U32 R156, R156, c[0x0][0x290], R28 ;  /* 0x0000a4009c9c7a25 */ /* 0x000fc800078e001c */
[----:B------:R-:W-:Y:S01]  /*12a0*/  IMAD.MOV.U32 R107, RZ, RZ, c[0x0][0x27c] ;  /* 0x00009f00ff6b7624 */ /* 0x000fe200078e00ff */
[----:B------:R-:W-:Y:S01]  /*12b0*/  IADD3 R129, R157, UR6, RZ ;  /* 0x000000069d817c10 */ /* 0x000fe2000fffe0ff */
[----:B------:R-:W-:-:S04]  /*12c0*/  IMAD.WIDE.U32 R158, R158, c[0x0][0x280], R30 ;  /* 0x0000a0009e9e7a25 */ /* 0x000fc800078e001e */
[----:B------:R-:W-:Y:S01]  /*12d0*/  IMAD.MOV.U32 R53, RZ, RZ, RZ ;  /* 0x000000ffff357224 */ /* 0x000fe200078e00ff */
[----:B------:R-:W-:Y:S01]  /*12e0*/  IADD3 R130, R159, UR4, RZ ;  /* 0x000000049f827c10 */ /* 0x000fe2000fffe0ff */
[----:B------:R-:W-:Y:S02]  /*12f0*/  IMAD.MOV.U32 R67, RZ, RZ, 0x1 ;  /* 0x00000001ff437424 */ /* 0x000fe400078e00ff */
[----:B------:R-:W-:Y:S02]  /*1300*/  IMAD.SHL.U32 R107, R107, 0x2, RZ ;  /* 0x000000026b6b7824 */ /* 0x000fe400078e00ff */
[----:B------:R-:W-:Y:S01]  /*1310*/  IMAD R118, R118, 0x40, R91 ;  /* 0x0000004076767824 */ /* 0x000fe200078e025b */
[----:B--2---:R-:W-:Y:S01]  /*1320*/  @P3 SHF.R.S32.HI R163, RZ, 0x1f, R162 ;  /* 0x0000001fffa33819 */ /* 0x004fe200000114a2 */
[----:B------:R-:W-:Y:S02]  /*1330*/  @!P3 IMAD.MOV.U32 R163, RZ, RZ, R12 ;  /* 0x000000ffffa3b224 */ /* 0x000fe400078e000c */
[----:B------:R-:W-:-:S04]  /*1340*/  IMAD.WIDE.U32 R12, R18, R89, R170 ;  /* 0x00000059120c7225 */ /* 0x000fc800078e00aa */
[----:B------:R-:W-:Y:S01]  /*1350*/  @!P3 IMAD.MOV.U32 R162, RZ, RZ, R197 ;  /* 0x000000ffffa2b224 */ /* 0x000fe200078e00c5 */
[----:B------:R-:W-:Y:S01]  /*1360*/  @P2 LEA R32, P3, R12, c[0x0][0x220], 0x1 ;  /* 0x000088000c202a11 */ /* 0x000fe200078608ff */
[----:B------:R-:W-:-:S05]  /*1370*/  IMAD.IADD R3, R13, 0x1, R8 ;  /* 0x000000010d037824 */ /* 0x000fca00078e0208 */
[----:B------:R-:W-:Y:S02]  /*1380*/  @P2 LEA.HI.X R33, R12, c[0x0][0x224], R3, 0x1, P3 ;  /* 0x000089000c212a11 */ /* 0x000fe400018f0c03 */
[----:B------:R-:W-:Y:S01]  /*1390*/  @P1 IADD3 R8, P3, R103, R12, RZ ;  /* 0x0000000c67081210 */ /* 0x000fe20007f7e0ff */
[----:B------:R-:W-:Y:S02]  /*13a0*/  IMAD.WIDE.U32 R12, R91, c[0x0][0x280], R22 ;  /* 0x0000a0005b0c7a25 */ /* 0x000fe400078e0016 */
[----:B------:R-:W-:Y:S01]  /*13b0*/  @!PT LDS RZ, [RZ] ;  /* 0x00000000fffff984 */ /* 0x000fe20000000800 */
[----:B------:R-:W-:Y:S01]  /*13c0*/  @!PT LDS RZ, [RZ] ;  /* 0x00000000fffff984 */ /* 0x000fe20000000800 */
[----:B------:R-:W-:Y:S01]  /*13d0*/  @!PT LDS RZ, [RZ] ;  /* 0x00000000fffff984 */ /* 0x000fe20000000800 */
[----:B------:R1:W-:Y:S02]  /*13e0*/  @P2 LDGSTS.E.BYPASS.LTC128B.128 [R9+0xc100], [R32.64], !P4 ;  /* 0x0c10000020092fae */ /* 0x0003e4000e101d4a */
[----:B------:R-:W-:Y:S01]  /*13f0*/  @P1 IMAD.X R3, R96, 0x1, R3, P3 ;  /* 0x0000000160031824 */ /* 0x000fe200018e0603 */
[----:B------:R-:W-:Y:S01]  /*1400*/  @P1 LEA R36, P3, R8, c[0x0][0x220], 0x1 ;  /* 0x0000880008241a11 */ /* 0x000fe200078608ff */
[----:B------:R1:W-:Y:S01]  /*1410*/  @P2 LDGSTS.E.BYPASS.LTC128B.128 [R9+0xe100], [R32.64+0x80], !P6 ;  /* 0x0e10008020092fae */ /* 0x0003e2000f101d4a */
[----:B------:R-:W-:-:S02]  /*1420*/  IMAD.IADD R27, R26, 0x1, R13 ;  /* 0x000000011a1b7824 */ /* 0x000fc400078e020d */
[----:B------:R-:W-:Y:S01]  /*1430*/  @P1 LEA.HI.X R37, R8, c[0x0][0x224], R3, 0x1, P3 ;  /* 0x0000890008251a11 */ /* 0x000fe200018f0c03 */
[----:B------:R-:W-:Y:S01]  /*1440*/  @P1 IMAD.SHL.U32 R8, R10, 0x2, RZ ;  /* 0x000000020a081824 */ /* 0x000fe200078e00ff */
[----:B------:R1:W-:Y:S01]  /*1450*/  @P2 LDGSTS.E.BYPASS.LTC128B.128 [R9+0x10100], [R32.64+0x100], !P5 ;  /* 0x1010010020092fae */ /* 0x0003e2000e901d4a */
[----:B------:R-:W-:Y:S01]  /*1460*/  IMAD.IADD R3, R21, 0x1, R7 ;  /* 0x0000000115037824 */ /* 0x000fe200078e0207 */
[C---:B------:R-:W-:Y:S01]  /*1470*/  @P2 LEA R34, P3, R20.reuse, c[0x0][0x250], 0x1 ;  /* 0x0000940014222a11 */ /* 0x040fe200078608ff */
[----:B------:R-:W-:Y:S01]  /*1480*/  IMAD.MOV.U32 R26, RZ, RZ, R12 ;  /* 0x000000ffff1a7224 */ /* 0x000fe200078e000c */
[----:B------:R2:W-:Y:S02]  /*1490*/  @P1 LDGSTS.E.BYPASS.LTC128B.128 [R8+0xd100], [R36.64], !P4 ;  /* 0x0d10000024081fae */ /* 0x0005e4000e101d4a */
[----:B------:R-:W-:Y:S01]  /*14a0*/  @P2 LEA.HI.X R35, R20, c[0x0][0x254], R3, 0x1, P3 ;  /* 0x0000950014232a11 */ /* 0x000fe200018f0c03 */
[----:B------:R-:W-:Y:S01]  /*14b0*/  IMAD.WIDE.U32 R154, R154, c[0x0][0x280], R26 ;  /* 0x0000a0009a9a7a25 */ /* 0x000fe200078e001a */
[----:B------:R2:W-:Y:S01]  /*14c0*/  @P1 LDGSTS.E.BYPASS.LTC128B.128 [R8+0xf100], [R36.64+0x80], !P6 ;  /* 0x0f10008024081fae */ /* 0x0005e2000f101d4a */
[----:B------:R-:W-:-:S02]  /*14d0*/  ISETP.GE.AND P3, PT, R24, c[0x0][0x27c], PT ;  /* 0x00009f0018007a0c */ /* 0x000fc40003f66270 */
[----:B------:R-:W-:Y:S01]  /*14e0*/  @P0 IMAD.WIDE.U32 R26, R6, R89, R170 ;  /* 0x00000059061a0225 */ /* 0x000fe200078e00aa */
[----:B------:R2:W-:Y:S01]  /*14f0*/  @P1 LDGSTS.E.BYPASS.LTC128B.128 [R8+0x11100], [R36.64+0x100], !P5 ;  /* 0x1110010024081fae */ /* 0x0005e2000e901d4a */
[----:B------:R-:W-:Y:S02]  /*1500*/  SEL R7, RZ, c[0x0][0x27c], !P3 ;  /* 0x00009f00ff077a07 */ /* 0x000fe40005800000 */
[----:B------:R-:W-:Y:S01]  /*1510*/  P2R R126, PR, RZ, 0x8 ;  /* 0x00000008ff7e7803 */ /* 0x000fe20000000000 */
[----:B------:R-:W0:Y:S01]  /*1520*/  LDGDEPBAR ;  /* 0x00000000000079af */ /* 0x000e220000000000 */
[----:B------:R-:W-:Y:S01]  /*1530*/  @P0 IMAD.IADD R0, R27, 0x1, R0 ;  /* 0x000000011b000824 */ /* 0x000fe200078e0200 */
[----:B------:R-:W-:Y:S01]  /*1540*/  IADD3 R128, R155, UR4, RZ ;  /* 0x000000049b807c10 */ /* 0x000fe2000fffe0ff */
[----:B------:R-:W-:Y:S01]  /*1550*/  IMAD.IADD R12, R24, 0x1, R7 ;  /* 0x00000001180c7824 */ /* 0x000fe200078e0207 */
[----:B------:R-:W-:Y:S01]  /*1560*/  ULDC.U8 UR4, c[0x0][0x298] ;  /* 0x0000a60000047ab9 */ /* 0x000fe20000000000 */
[----:B------:R-:W-:Y:S01]  /*1570*/  @P2 IMAD.SHL.U32 R7, R10, 0x2, RZ ;  /* 0x000000020a072824 */ /* 0x000fe200078e00ff */
[----:B------:R-:W-:Y:S02]  /*1580*/  BAR.SYNC.DEFER_BLOCKING 0x0 ;  /* 0x0000000000007b1d */ /* 0x000fe40000010000 */
[----:B------:R-:W-:-:S04]  /*1590*/  SHF.R.S32.HI R5, RZ, 0x1f, R12 ;  /* 0x0000001fff057819 */ /* 0x000fc8000001140c */
[CC--:B------:R-:W-:Y:S02]  /*15a0*/  LEA.HI R4, R5.reuse, R12.reuse, RZ, 0x3 ;  /* 0x0000000c05047211 */ /* 0x0c0fe400078f18ff */
[----:B------:R-:W-:Y:S02]  /*15b0*/  LEA.HI R5, R5, R12, RZ, 0x6 ;  /* 0x0000000c05057211 */ /* 0x000fe400078f30ff */
[----:B------:R-:W-:Y:S02]  /*15c0*/  LOP3.LUT R134, R4, 0xfffffff8, RZ, 0xc0, !PT ;  /* 0xfffffff804867812 */ /* 0x000fe400078ec0ff */
[----:B------:R-:W-:Y:S01]  /*15d0*/  SHF.R.S32.HI R115, RZ, 0x3, R4 ;  /* 0x00000003ff737819 */ /* 0x000fe20000011404 */
[----:B------:R-:W-:Y:S01]  /*15e0*/  IMAD.SHL.U32 R5, R5, 0x40, RZ ;  /* 0x0000004005057824 */ /* 0x000fe200078e00ff */
[----:B------:R-:W-:-:S04]  /*15f0*/  SHF.R.S32.HI R133, RZ, 0x1f, R134 ;  /* 0x0000001fff857819 */ /* 0x000fc80000011486 */
[----:B------:R-:W-:Y:S02]  /*1600*/  LOP3.LUT R5, R5, 0xfffff000, RZ, 0xc0, !PT ;  /* 0xfffff00005057812 */ /* 0x000fe400078ec0ff */
[C---:B------:R-:W-:Y:S01]  /*1610*/  SHF.L.U64.HI R133, R134.reuse, 0x1, R133 ;  /* 0x0000000186857819 */ /* 0x040fe20000010285 */
[----:B------:R-:W-:Y:S01]  /*1620*/  IMAD.SHL.U32 R134, R134, 0x2, RZ ;  /* 0x0000000286867824 */ /* 0x000fe200078e00ff */
[----:B------:R-:W-:Y:S01]  /*1630*/  @!PT LDS RZ, [RZ] ;  /* 0x00000000fffff984 */ /* 0x000fe20000000800 */
[----:B------:R-:W-:Y:S01]  /*1640*/  @!PT LDS RZ, [RZ] ;  /* 0x00000000fffff984 */ /* 0x000fe20000000800 */
[----:B------:R-:W-:Y:S01]  /*1650*/  @!PT LDS RZ, [RZ] ;  /* 0x00000000fffff984 */ /* 0x000fe20000000800 */
[----:B------:R3:W-:Y:S04]  /*1660*/  @P2 LDGSTS.E.BYPASS.LTC128B.128 [R7+0x100], [R34.64], !P4 ;  /* 0x0010000022072fae */ /* 0x0007e8000e101d4a */
[----:B------:R3:W-:Y:S04]  /*1670*/  @P2 LDGSTS.E.BYPASS.LTC128B.128 [R7+0x2100], [R34.64+0x80], !P6 ;  /* 0x0210008022072fae */ /* 0x0007e8000f101d4a */
[----:B------:R3:W-:Y:S01]  /*1680*/  @P2 LDGSTS.E.BYPASS.LTC128B.128 [R7+0x4100], [R34.64+0x100], !P5 ;  /* 0x0410010022072fae */ /* 0x0007e2000e901d4a */
[----:B--2---:R-:W-:-:S02]  /*1690*/  @P1 IADD3 R8, P2, R105, R20, RZ ;  /* 0x0000001469081210 */ /* 0x004fc40007f5e0ff */
[----:B------:R-:W-:-:S03]  /*16a0*/  IADD3 R20, R22, 0x20, RZ ;  /* 0x0000002016147810 */ /* 0x000fc60007ffe0ff */
[----:B------:R-:W-:Y:S01]  /*16b0*/  @P1 IMAD.X R3, R98, 0x1, R3, P2 ;  /* 0x0000000162031824 */ /* 0x000fe200010e0603 */
[----:B------:R-:W-:Y:S01]  /*16c0*/  @P1 LEA R12, P2, R8, c[0x0][0x250], 0x1 ;  /* 0x00009400080c1a11 */ /* 0x000fe200078408ff */
[----:B------:R-:W-:-:S03]  /*16d0*/  IMAD.IADD R17, R22, 0x1, R20 ;  /* 0x0000000116117824 */ /* 0x000fc600078e0214 */
[----:B------:R-:W-:Y:S02]  /*16e0*/  @P1 LEA.HI.X R13, R8, c[0x0][0x254], R3, 0x1, P2 ;  /* 0x00009500080d1a11 */ /* 0x000fe400010f0c03 */
[----:B------:R-:W-:-:S04]  /*16f0*/  ISETP.GE.AND P3, PT, R17, c[0x0][0x27c], PT ;  /* 0x00009f0011007a0c */ /* 0x000fc80003f66270 */
[----:B------:R-:W-:Y:S02]  /*1700*/  SEL R8, RZ, c[0x0][0x27c], !P3 ;  /* 0x00009f00ff087a07 */ /* 0x000fe40005800000 */
[----:B------:R-:W-:-:S03]  /*1710*/  P2R R125, PR, RZ, 0x8 ;  /* 0x00000008ff7d7803 */ /* 0x000fc60000000000 */
[----:B------:R-:W-:Y:S02]  /*1720*/  IMAD.IADD R6, R8, 0x1, R17 ;  /* 0x0000000108067824 */ /* 0x000fe400078e0211 */
[----:B---3--:R-:W-:-:S03]  /*1730*/  @P1 IMAD.SHL.U32 R7, R10, 0x2, RZ ;  /* 0x000000020a071824 */ /* 0x008fc600078e00ff */
[----:B------:R-:W-:Y:S02]  /*1740*/  SHF.R.S32.HI R3, RZ, 0x1f, R6 ;  /* 0x0000001fff037819 */ /* 0x000fe40000011406 */
[----:B------:R2:W-:Y:S02]  /*1750*/  @P1 LDGSTS.E.BYPASS.LTC128B.128 [R7+0x1100], [R12.64], !P4 ;  /* 0x011000000c071fae */ /* 0x0005e4000e101d4a */
[CC--:B------:R-:W-:Y:S02]  /*1760*/  LEA.HI R142, R3.reuse, R6.reuse, RZ, 0x3 ;  /* 0x00000006038e7211 */ /* 0x0c0fe400078f18ff */
[----:B------:R-:W-:Y:S01]  /*1770*/  LEA.HI R3, R3, R6, RZ, 0x6 ;  /* 0x0000000603037211 */ /* 0x000fe200078f30ff */
[----:B------:R2:W-:Y:S01]  /*1780*/  @P1 LDGSTS.E.BYPASS.LTC128B.128 [R7+0x3100], [R12.64+0x80], !P6 ;  /* 0x031000800c071fae */ /* 0x0005e2000f101d4a */
[----:B------:R-:W-:Y:S01]  /*1790*/  IMAD.MOV.U32 R6, RZ, RZ, c[0x0][0x290] ;  /* 0x0000a400ff067624 */ /* 0x000fe200078e00ff */
[----:B------:R-:W-:Y:S02]  /*17a0*/  LOP3.LUT R136, R142, 0xfffffff8, RZ, 0xc0, !PT ;  /* 0xfffffff88e887812 */ /* 0x000fe400078ec0ff */
[----:B------:R2:W-:Y:S01]  /*17b0*/  @P1 LDGSTS.E.BYPASS.LTC128B.128 [R7+0x5100], [R12.64+0x100], !P5 ;  /* 0x051001000c071fae */ /* 0x0005e2000e901d4a */
[----:B------:R-:W-:Y:S01]  /*17c0*/  @P0 LEA R8, P1, R26, c[0x0][0x220], 0x1 ;  /* 0x000088001a080a11 */ /* 0x000fe200078208ff */
[----:B------:R-:W-:Y:S01]  /*17d0*/  IMAD.SHL.U32 R3, R3, 0x40, RZ ;  /* 0x0000004003037824 */ /* 0x000fe200078e00ff */
[----:B------:R-:W-:Y:S01]  /*17e0*/  SHF.L.U64.HI R95, R6, R99, c[0x0][0x294] ;  /* 0x0000a500065f7619 */ /* 0x000fe20000010263 */
[----:B------:R-:W0:Y:S01]  /*17f0*/  LDGDEPBAR ;  /* 0x00000000000079af */ /* 0x000e220000000000 */
[----:B-1----:R-:W-:Y:S01]  /*1800*/  @P0 LEA.HI.X R9, R26, c[0x0][0x224], R0, 0x1, P1 ;  /* 0x000089001a090a11 */ /* 0x002fe200008f0c00 */
[----:B------:R-:W-:Y:S01]  /*1810*/  @P0 IMAD.SHL.U32 R0, R10, 0x2, RZ ;  /* 0x000000020a000824 */ /* 0x000fe200078e00ff */
[----:B------:R-:W-:Y:S01]  /*1820*/  @P0 LEA R26, P1, R103, R8, 0x1 ;  /* 0x00000008671a0211 */ /* 0x000fe200078208ff */
[----:B------:R-:W-:Y:S01]  /*1830*/  IMAD.SHL.U32 R97, R6, 0x40, RZ ;  /* 0x0000004006617824 */ /* 0x000fe200078e00ff */
[----:B------:R-:W-:-:S02]  /*1840*/  LOP3.LUT R3, R3, 0xfffff000, RZ, 0xc0, !PT ;  /* 0xfffff00003037812 */ /* 0x000fc400078ec0ff */
[----:B------:R-:W-:Y:S01]  /*1850*/  @P0 LEA.HI.X R27, R103, R9, R96, 0x1, P1 ;  /* 0x00000009671b0211 */ /* 0x000fe200008f0c60 */
[----:B------:R1:W-:Y:S01]  /*1860*/  @P0 LDGSTS.E.BYPASS.LTC128B.128 [R0+0x12100], [R8.64], !P4 ;  /* 0x1210000008000fae */ /* 0x0003e2000e101d4a */
[----:B------:R-:W-:Y:S02]  /*1870*/  LOP3.LUT P1, RZ, R120, 0x4, RZ, 0xc0, !PT ;  /* 0x0000000478ff7812 */ /* 0x000fe4000782c0ff */
[----:B------:R-:W-:Y:S01]  /*1880*/  SHF.R.S32.HI R6, RZ, 0x1f, R123 ;  /* 0x0000001fff067819 */ /* 0x000fe2000001147b */
[----:B------:R1:W-:Y:S01]  /*1890*/  @P0 LDGSTS.E.BYPASS.LTC128B.128 [R0+0x14100], [R8.64+0x80], !P6 ;  /* 0x1410008008000fae */ /* 0x0003e2000f101d4a */
[----:B------:R-:W-:Y:S02]  /*18a0*/  SHF.R.S32.HI R135, RZ, 0x1f, R136 ;  /* 0x0000001fff877819 */ /* 0x000fe40000011488 */
[----:B------:R-:W-:Y:S01]  /*18b0*/  LEA.HI R113, R6, R123, RZ, 0x3 ;  /* 0x0000007b06717211 */ /* 0x000fe200078f18ff */
[----:B------:R1:W-:Y:S01]  /*18c0*/  @P0 LDGSTS.E.BYPASS.LTC128B.128 [R0+0x16100], [R8.64+0x100], !P5 ;  /* 0x1610010008000fae */ /* 0x0003e2000e901d4a */
[C---:B------:R-:W-:Y:S01]  /*18d0*/  SHF.L.U64.HI R135, R136.reuse, 0x1, R135 ;  /* 0x0000000188877819 */ /* 0x040fe20000010287 */
[----:B------:R-:W-:Y:S01]  /*18e0*/  IMAD.SHL.U32 R136, R136, 0x2, RZ ;  /* 0x0000000288887824 */ /* 0x000fe200078e00ff */
[----:B------:R-:W-:Y:S01]  /*18f0*/  LOP3.LUT R113, R113, 0xfffffff8, RZ, 0xc0, !PT ;  /* 0xfffffff871717812 */ /* 0x000fe200078ec0ff */
[----:B------:R3:W-:Y:S01]  /*1900*/  @P0 LDGSTS.E.BYPASS.LTC128B.128 [R0+0x13100], [R26.64], !P4 ;  /* 0x131000001a000fae */ /* 0x0007e2000e101d4a */
[----:B--2---:R-:W-:-:S03]  /*1910*/  IADD3 R13, R22, 0x10, RZ ;  /* 0x00000010160d7810 */ /* 0x004fc60007ffe0ff */
[----:B------:R3:W-:Y:S01]  /*1920*/  @P0 LDGSTS.E.BYPASS.LTC128B.128 [R0+0x15100], [R26.64+0x80], !P6 ;  /* 0x151000801a000fae */ /* 0x0007e2000f101d4a */
[----:B------:R-:W-:Y:S02]  /*1930*/  IADD3 R12, R22, 0x30, RZ ;  /* 0x00000030160c7810 */ /* 0x000fe40007ffe0ff */
[----:B------:R-:W-:Y:S01]  /*1940*/  SHF.R.S32.HI R106, RZ, 0x1f, R113 ;  /* 0x0000001fff6a7819 */ /* 0x000fe20000011471 */
[----:B------:R3:W-:Y:S01]  /*1950*/  @P0 LDGSTS.E.BYPASS.LTC128B.128 [R0+0x17100], [R26.64+0x100], !P5 ;  /* 0x171001001a000fae */ /* 0x0007e2000e901d4a */
[----:B------:R-:W-:-:S03]  /*1960*/  ISETP.GE.AND P0, PT, R16, c[0x0][0x27c], PT ;  /* 0x00009f0010007a0c */ /* 0x000fc60003f06270 */
[----:B------:R-:W0:Y:S01]  /*1970*/  LDGDEPBAR ;  /* 0x00000000000079af */ /* 0x000e220000000000 */
[----:B------:R-:W-:Y:S02]  /*1980*/  SEL R7, RZ, c[0x0][0x27c], !P0 ;  /* 0x00009f00ff077a07 */ /* 0x000fe40004000000 */
[----:B------:R-:W-:Y:S02]  /*1990*/  P2R R124, PR, RZ, 0x1 ;  /* 0x00000001ff7c7803 */ /* 0x000fe40000000000 */
[----:B------:R-:W-:Y:S01]  /*19a0*/  ISETP.GE.AND P0, PT, R127, 0x1, PT ;  /* 0x000000017f00780c */ /* 0x000fe20003f06270 */
[----:B------:R-:W-:Y:S01]  /*19b0*/  IMAD.IADD R7, R7, 0x1, R16 ;  /* 0x0000000107077824 */ /* 0x000fe200078e0210 */
[----:B-1----:R-:W-:-:S04]  /*19c0*/  LOP3.LUT R9, R119, 0x38, R4, 0xf8, !PT ;  /* 0x0000003877097812 */ /* 0x002fc800078ef804 */
[----:B------:R-:W-:-:S04]  /*19d0*/  LOP3.LUT R114, R9, R108, RZ, 0x3c, !PT ;  /* 0x0000006c09727212 */ /* 0x000fc800078e3cff */
[----:B------:R-:W-:Y:S02]  /*19e0*/  IADD3 R114, R114, R5, R15 ;  /* 0x0000000572727210 */ /* 0x000fe40007ffe00f */
[----:B---3--:R-:W-:Y:S02]  /*19f0*/  P2R R0, PR, RZ, 0x2 ;  /* 0x00000002ff007803 */ /* 0x008fe40000000000 */
[----:B------:R-:W-:Y:S02]  /*1a00*/  SHF.R.S32.HI R0, RZ, 0x1f, R7 ;  /* 0x0000001fff007819 */ /* 0x000fe40000011407 */
[----:B------:R-:W-:Y:S02]  /*1a10*/  ISETP.NE.AND P1, PT, R132, c[0x0][0x2b8], PT ;  /* 0x0000ae0084007a0c */ /* 0x000fe40003f25270 */
[CC--:B------:R-:W-:Y:S02]  /*1a20*/  LEA.HI R2, R0.reuse, R7.reuse, RZ, 0x3 ;  /* 0x0000000700027211 */ /* 0x0c0fe400078f18ff */
[----:B------:R-:W-:-:S02]  /*1a30*/  LEA.HI R0, R0, R7, RZ, 0x6 ;  /* 0x0000000700007211 */ /* 0x000fc400078f30ff */
[C---:B------:R-:W-:Y:S02]  /*1a40*/  LOP3.LUT R5, R119.reuse, 0x38, R2, 0xf8, !PT ;  /* 0x0000003877057812 */ /* 0x040fe400078ef802 */
[----:B------:R-:W-:Y:S01]  /*1a50*/  LOP3.LUT R7, R119, 0x38, R142, 0xf8, !PT ;  /* 0x0000003877077812 */ /* 0x000fe200078ef88e */
[----:B------:R-:W-:Y:S01]  /*1a60*/  IMAD.SHL.U32 R0, R0, 0x40, RZ ;  /* 0x0000004000007824 */ /* 0x000fe200078e00ff */
[-C--:B------:R-:W-:Y:S01]  /*1a70*/  LOP3.LUT R110, R5, R108.reuse, RZ, 0x3c, !PT ;  /* 0x0000006c056e7212 */ /* 0x080fe200078e3cff */
[----:B------:R-:W-:Y:S01]  /*1a80*/  IMAD R5, R83, c[0x0][0x210], RZ ;  /* 0x0000840053057a24 */ /* 0x000fe200078e02ff */
[----:B------:R-:W-:Y:S02]  /*1a90*/  LOP3.LUT R112, R7, R108, RZ, 0x3c, !PT ;  /* 0x0000006c07707212 */ /* 0x000fe400078e3cff */
[----:B------:R-:W-:Y:S01]  /*1aa0*/  LOP3.LUT R0, R0, 0xfffff000, RZ, 0xc0, !PT ;  /* 0xfffff00000007812 */ /* 0x000fe200078ec0ff */
[----:B------:R-:W-:Y:S01]  /*1ab0*/  IMAD R5, R196, c[0x0][0x214], R5 ;  /* 0x00008500c4057a24 */ /* 0x000fe200078e0205 */
[--C-:B------:R-:W-:Y:S01]  /*1ac0*/  IADD3 R112, R112, R3, R15.reuse ;  /* 0x0000000370707210 */ /* 0x100fe20007ffe00f */
[----:B------:R-:W-:Y:S01]  /*1ad0*/  IMAD R3, R83, c[0x0][0x1e8], RZ ;  /* 0x00007a0053037a24 */ /* 0x000fe200078e02ff */
[----:B------:R-:W-:Y:S01]  /*1ae0*/  IADD3 R110, R110, R0, R15 ;  /* 0x000000006e6e7210 */ /* 0x000fe20007ffe00f */
[----:B------:R-:W-:Y:S01]  /*1af0*/  IMAD.MOV.U32 R0, RZ, RZ, c[0x0][0x280] ;  /* 0x0000a000ff007624 */ /* 0x000fe200078e00ff */
[----:B------:R-:W-:Y:S01]  /*1b00*/  LOP3.LUT R138, R2, 0xfffffff8, RZ, 0xc0, !PT ;  /* 0xfffffff8028a7812 */ /* 0x000fe200078ec0ff */
[----:B------:R-:W-:Y:S01]  /*1b10*/  IMAD.IADD R94, R167, 0x1, R5 ;  /* 0x00000001a75e7824 */ /* 0x000fe200078e0205 */
[----:B------:R-:W-:Y:S01]  /*1b20*/  SHF.R.S32.HI R5, RZ, 0x1f, R16 ;  /* 0x0000001fff057819 */ /* 0x000fe20000011410 */
[C---:B------:R-:W-:Y:S01]  /*1b30*/  IMAD.SHL.U32 R101, R0.reuse, 0x40, RZ ;  /* 0x0000004000657824 */ /* 0x040fe200078e00ff */
[----:B------:R-:W-:Y:S01]  /*1b40*/  SHF.L.U64.HI R99, R0, R99, c[0x0][0x284] ;  /* 0x0000a10000637619 */ /* 0x000fe20000010263 */
[----:B------:R-:W-:Y:S01]  /*1b50*/  IMAD R3, R196, c[0x0][0x1ec], R3 ;  /* 0x00007b00c4037a24 */ /* 0x000fe200078e0203 */
[----:B------:R-:W-:-:S02]  /*1b60*/  SHF.R.S32.HI R0, RZ, 0x1f, R121 ;  /* 0x0000001fff007819 */ /* 0x000fc40000011479 */
[----:B------:R-:W-:Y:S01]  /*1b70*/  LEA.HI R116, R5, R16, RZ, 0x3 ;  /* 0x0000001005747211 */ /* 0x000fe200078f18ff */
[----:B------:R-:W-:Y:S01]  /*1b80*/  IMAD.IADD R100, R165, 0x1, R3 ;  /* 0x00000001a5647824 */ /* 0x000fe200078e0203 */
[----:B------:R-:W-:Y:S01]  /*1b90*/  LEA.HI R109, R0, R121, RZ, 0x3 ;  /* 0x00000079006d7211 */ /* 0x000fe200078f18ff */
[----:B------:R-:W-:Y:S01]  /*1ba0*/  IMAD R3, R163, c[0x0][0x2b0], RZ ;  /* 0x0000ac00a3037a24 */ /* 0x000fe200078e02ff */
[----:B------:R-:W-:Y:S02]  /*1bb0*/  SHF.R.S32.HI R0, RZ, 0x1f, R17 ;  /* 0x0000001fff007819 */ /* 0x000fe40000011411 */
[----:B------:R-:W-:Y:S01]  /*1bc0*/  LOP3.LUT R5, R119, 0x18, R24, 0xf8, !PT ;  /* 0x0000001877057812 */ /* 0x000fe200078ef818 */
[----:B------:R-:W-:Y:S01]  /*1bd0*/  IMAD R3, R162, c[0x0][0x2b4], R3 ;  /* 0x0000ad00a2037a24 */ /* 0x000fe200078e0203 */
[----:B------:R-:W-:Y:S01]  /*1be0*/  LEA.HI R117, R0, R17, RZ, 0x3 ;  /* 0x0000001100757211 */ /* 0x000fe200078f18ff */
[----:B------:R-:W-:Y:S01]  /*1bf0*/  IMAD.WIDE.U32 R162, R162, c[0x0][0x2b0], RZ ;  /* 0x0000ac00a2a27a25 */ /* 0x000fe200078e00ff */
[----:B------:R-:W-:-:S02]  /*1c00*/  LOP3.LUT R0, R5, R108, RZ, 0x3c, !PT ;  /* 0x0000006c05007212 */ /* 0x000fc400078e3cff */
[----:B------:R-:W-:Y:S01]  /*1c10*/  SHF.R.S32.HI R137, RZ, 0x1f, R138 ;  /* 0x0000001fff897819 */ /* 0x000fe2000001148a */
[----:B------:R-:W-:Y:S01]  /*1c20*/  IMAD.IADD R92, R163, 0x1, R3 ;  /* 0x00000001a35c7824 */ /* 0x000fe200078e0203 */
[----:B------:R-:W-:Y:S01]  /*1c30*/  LOP3.LUT R109, R109, 0xfffffff8, RZ, 0xc0, !PT ;  /* 0xfffffff86d6d7812 */ /* 0x000fe200078ec0ff */
[----:B------:R-:W-:Y:S01]  /*1c40*/  IMAD.IADD R0, R0, 0x1, R15 ;  /* 0x0000000100007824 */ /* 0x000fe200078e020f */
[----:B------:R-:W-:Y:S02]  /*1c50*/  LOP3.LUT R117, R117, 0xfffffff8, RZ, 0xc0, !PT ;  /* 0xfffffff875757812 */ /* 0x000fe400078ec0ff */
[----:B------:R-:W-:Y:S02]  /*1c60*/  LOP3.LUT R116, R116, 0xfffffff8, RZ, 0xc0, !PT ;  /* 0xfffffff874747812 */ /* 0x000fe400078ec0ff */
[----:B------:R-:W-:Y:S02]  /*1c70*/  SHF.R.S32.HI R141, RZ, 0x3, R2 ;  /* 0x00000003ff8d7819 */ /* 0x000fe40000011402 */
[C---:B------:R-:W-:Y:S01]  /*1c80*/  SHF.L.U64.HI R137, R138.reuse, 0x1, R137 ;  /* 0x000000018a897819 */ /* 0x040fe20000010289 */
[----:B------:R-:W-:Y:S01]  /*1c90*/  IMAD.SHL.U32 R138, R138, 0x2, RZ ;  /* 0x000000028a8a7824 */ /* 0x000fe200078e00ff */
[----:B------:R-:W-:-:S02]  /*1ca0*/  P2R R2, PR, RZ, 0x1 ;  /* 0x00000001ff027803 */ /* 0x000fc40000000000 */
[----:B------:R-:W-:Y:S02]  /*1cb0*/  SHF.R.S32.HI R102, RZ, 0x1f, R109 ;  /* 0x0000001fff667819 */ /* 0x000fe4000001146d */
[----:B------:R-:W-:Y:S02]  /*1cc0*/  SHF.R.S32.HI R140, RZ, 0x1f, R117 ;  /* 0x0000001fff8c7819 */ /* 0x000fe40000011475 */
[----:B------:R-:W-:Y:S02]  /*1cd0*/  SHF.R.S32.HI R139, RZ, 0x1f, R116 ;  /* 0x0000001fff8b7819 */ /* 0x000fe40000011474 */
[----:B------:R-:W-:Y:S02]  /*1ce0*/  SHF.R.S32.HI R142, RZ, 0x3, R142 ;  /* 0x00000003ff8e7819 */ /* 0x000fe4000001148e */
[----:B------:R-:W-:Y:S02]  /*1cf0*/  P2R R2, PR, RZ, 0x2 ;  /* 0x00000002ff027803 */ /* 0x000fe40000000000 */
.L_x_1413:
        /* <DEDUP_REMOVED lines=20> */
[----:B------:R-:W-:Y:S02]  /*1e40*/  @!P0 LEA.HI.X.SX32 R4, R3, R92, 0x1, P1 ;  /* 0x0000005c03048211 */ /* 0x000fe400008f0eff */
[C---:B------:R-:W-:Y:S04]  /*1e50*/  @!P0 LEA R6, P1, R5.reuse, c[0x0][0x2a0], 0x2 ;  /* 0x0000a80005068a11 */ /* 0x040fe800078210ff */
[----:B------:R-:W-:Y:S01]  /*1e60*/  @!P0 LEA.HI.X R7, R5, c[0x0][0x2a4], R4, 0x2, P1 ;  /* 0x0000a90005078a11 */ /* 0x000fe200008f1404 */
[----:B------:R-:W-:Y:S04]  /*1e70*/  IMAD.MOV R4, RZ, RZ, -R3 ;  /* 0x000000ffff047224 */ /* 0x000fe800078e0a03 */
[----:B------:R1:W5:Y:S01]  /*1e80*/  @!P0 LDG.E R144, [R6.64] ;  /* 0x0000000a06908981 */ /* 0x000362000c1e1900 */
[----:B------:R-:W-:Y:S03]  /*1e90*/  IMAD R143, R4, c[0x0][0x2b8], R143 ;  /* 0x0000ae00048f7a24 */ /* 0x000fe600078e028f */
        /* <DEDUP_REMOVED lines=11> */
[C---:B------:R-:W-:Y:S03]  /*1f50*/  IMAD R5, R144.reuse, c[0x0][0x1f4], R5 ;  /* 0x00007d0090057a24 */ /* 0x040fe600078e0205 */
        /* <DEDUP_REMOVED lines=75> */
.L_x_1393:
[----:B------:R-:W-:Y:S05]  /*2410*/  BSYNC B0 ;  /* 0x0000000000007941 */ /* 0x000fea0003800000 */
.L_x_1392:
        /* <DEDUP_REMOVED lines=93> */
.L_x_1396:
[----:B------:R-:W-:Y:S05]  /*29f0*/  BSYNC B0 ;  /* 0x0000000000007941 */ /* 0x000fea0003800000 */
.L_x_1395:
        /* <DEDUP_REMOVED lines=58> */
.L_x_1398:
[----:B------:R-:W-:Y:S05]  /*2da0*/  BSYNC B0 ;  /* 0x0000000000007941 */ /* 0x000fea0003800000 */
.L_x_1397:
        /* <DEDUP_REMOVED lines=58> */
.L_x_1400:
[----:B------:R-:W-:Y:S05]  /*3150*/  BSYNC B0 ;  /* 0x0000000000007941 */ /* 0x000fea0003800000 */
.L_x_1399:
        /* <DEDUP_REMOVED lines=58> */
.L_x_1402:
[----:B------:R-:W-:Y:S05]  /*3500*/  BSYNC B0 ;  /* 0x0000000000007941 */ /* 0x000fea0003800000 */
.L_x_1401:
        /* <DEDUP_REMOVED lines=58> */
.L_x_1404:
[----:B------:R-:W-:Y:S05]  /*38b0*/  BSYNC B0 ;  /* 0x0000000000007941 */ /* 0x000fea0003800000 */
.L_x_1403:
        /* <DEDUP_REMOVED lines=58> */
.L_x_1391:
        /* <DEDUP_REMOVED lines=47> */
.L_x_1406:
[----:B------:R-:W-:Y:S05]  /*3f50*/  BSYNC B0 ;  /* 0x0000000000007941 */ /* 0x000fea0003800000 */
.L_x_1405:
        /* <DEDUP_REMOVED lines=35> */
[----:B------:R-:W-:Y:S01]  /*4190*/  IADD3 R180, R114, R175, RZ ;  /* 0x000000af72b47210 */ /* 0x000fe20007ffe0ff */
[----:B------:R-:W-:Y:S01]  /*41a0*/  IMAD.MOV.U32 R63, RZ, RZ, R59 ;  /* 0x000000ffff3f7224 */ /* 0x000fe200078e003b */
[----:B------:R-:W-:Y:S02]  /*41b0*/  SEL R177, R107, R174, !P2 ;  /* 0x000000ae6bb17207 */ /* 0x000fe40005000000 */
[----:B------:R-:W-:Y:S02]  /*41c0*/  ISETP.GE.AND P0, PT, R24, c[0x0][0x27c], PT ;  /* 0x00009f0018007a0c */ /* 0x000fe40003f06270 */
[----:B------:R-:W-:Y:S02]  /*41d0*/  SHF.R.S32.HI R176, RZ, 0x1f, R177 ;  /* 0x0000001fffb07819 */ /* 0x000fe400000114b1 */
[----:B------:R-:W-:Y:S02]  /*41e0*/  MOV R46, R40 ;  /* 0x00000028002e7202 */ /* 0x000fe40000000f00 */
[----:B------:R-:W-:Y:S02]  /*41f0*/  LEA.HI R176, R176, R177, RZ, 0x4 ;  /* 0x000000b1b0b07211 */ /* 0x000fe400078f20ff */
[----:B------:R-:W-:Y:S02]  /*4200*/  MOV R55, R56 ;  /* 0x0000003800377202 */ /* 0x000fe40000000f00 */
[----:B------:R-:W-:Y:S03]  /*4210*/  LEA.HI.SX32 R178, R176, R115, 0x1c ;  /* 0x00000073b0b27211 */ /* 0x000fe600078fe2ff */
[----:B------:R-:W-:Y:S01]  /*4220*/  @!P0 SHF.R.U64 R47, R40, 0x10, R41 ;  /* 0x00000010282f8819 */ /* 0x000fe20000001229 */
[----:B------:R-:W-:Y:S01]  /*4230*/  IMAD.MOV.U32 R40, RZ, RZ, R43 ;  /* 0x000000ffff287224 */ /* 0x000fe200078e002b */
[----:B------:R-:W-:Y:S01]  /*4240*/  SHF.R.S32.HI R179, RZ, 0x1f, R178 ;  /* 0x0000001fffb37819 */ /* 0x000fe200000114b2 */
[----:B------:R-:W-:Y:S01]  /*4250*/  @!P0 HADD2.F32 R49, -RZ, R46.H0_H0 ;  /* 0x2000002eff318230 */ /* 0x000fe20000004100 */
[----:B------:R-:W-:Y:S01]  /*4260*/  SHF.L.U32 R176, R178, 0x3, RZ ;  /* 0x00000003b2b07819 */ /* 0x000fe200000006ff */
[----:B------:R-:W-:Y:S01]  /*4270*/  @!P0 HADD2.F32 R50, -RZ, R47.H0_H0 ;  /* 0x2000002fff328230 */ /* 0x000fe20000004100 */
[----:B------:R-:W-:Y:S01]  /*4280*/  LEA.HI R179, R179, R178, RZ, 0x3 ;  /* 0x000000b2b3b37211 */ /* 0x000fe200078f18ff */
[----:B------:R-:W-:Y:S01]  /*4290*/  @!P0 HADD2.F32 R55, -RZ, R55.H0_H0 ;  /* 0x20000037ff378230 */ /* 0x000fe20000004100 */
[----:B------:R-:W-:Y:S01]  /*42a0*/  SHF.L.U32 R178, R180, 0x1, RZ ;  /* 0x00000001b4b27819 */ /* 0x000fe200000006ff */
[----:B------:R-:W-:Y:S01]  /*42b0*/  @!P0 HADD2.F32 R63, -RZ, R63.H0_H0 ;  /* 0x2000003fff3f8230 */ /* 0x000fe20000004100 */
[----:B------:R-:W-:Y:S01]  /*42c0*/  LOP3.LUT R181, R119, 0x38, R176, 0xf8, !PT ;  /* 0x0000003877b57812 */ /* 0x000fe200078ef8b0 */
[----:B------:R-:W-:Y:S01]  /*42d0*/  IMAD.SHL.U32 R179, R179, 0x200, RZ ;  /* 0x00000200b3b37824 */ /* 0x000fe200078e00ff */
[----:B------:R-:W-:Y:S01]  /*42e0*/  @!P0 SHF.R.U64 R56, R56, 0x10, R57 ;  /* 0x0000001038388819 */ /* 0x000fe20000001239 */
[----:B------:R-:W-:Y:S01]  /*42f0*/  LDS.128 R32, [R178+0xc100] ;  /* 0x00c10000b2207984 */ /* 0x000fe20000000c00 */
[----:B------:R-:W-:Y:S02]  /*4300*/  LOP3.LUT R182, R181, R108, RZ, 0x3c, !PT ;  /* 0x0000006cb5b67212 */ /* 0x000fe400078e3cff */
[----:B------:R-:W-:Y:S01]  /*4310*/  LOP3.LUT R179, R179, 0x7ffff000, RZ, 0xc0, !PT ;  /* 0x7ffff000b3b37812 */ /* 0x000fe200078ec0ff */
[----:B------:R-:W-:Y:S01]  /*4320*/  @!P0 HADD2.F32 R56, -RZ, R56.H0_H0 ;  /* 0x20000038ff388230 */ /* 0x000fe20000004100 */
[----:B------:R-:W-:Y:S02]  /*4330*/  @!P0 SHF.R.U32.HI R48, RZ, 0x10, R41 ;  /* 0x00000010ff308819 */ /* 0x000fe40000011629 */
[----:B------:R-:W-:Y:S02]  /*4340*/  IADD3 R182, R182, R179, R15 ;  /* 0x000000b3b6b67210 */ /* 0x000fe40007ffe00f */
[----:B------:R-:W-:Y:S02]  /*4350*/  @!P0 SHF.R.U32.HI R61, RZ, 0x10, R57 ;  /* 0x00000010ff3d8819 */ /* 0x000fe40000011639 */
[--C-:B------:R-:W-:Y:S01]  /*4360*/  @!P0 SHF.R.U64 R60, R58, 0x10, R59.reuse ;  /* 0x000000103a3c8819 */ /* 0x100fe2000000123b */
[----:B------:R-:W-:Y:S01]  /*4370*/  IMAD.IADD R179, R175, 0x1, R182 ;  /* 0x00000001afb37824 */ /* 0x000fe200078e02b6 */
[----:B------:R-:W-:Y:S02]  /*4380*/  @!P0 SHF.R.U32.HI R65, RZ, 0x10, R59 ;  /* 0x00000010ff418819 */ /* 0x000fe4000001163b */
[----:B------:R-:W-:Y:S01]  /*4390*/  MOV R57, R58 ;  /* 0x0000003a00397202 */ /* 0x000fe20000000f00 */
[----:B------:R-:W-:Y:S01]  /*43a0*/  IMAD.SHL.U32 R177, R179, 0x2, RZ ;  /* 0x00000002b3b17824 */ /* 0x000fe200078e00ff */
[----:B------:R-:W-:Y:S01]  /*43b0*/  MOV R41, R42 ;  /* 0x0000002a00297202 */ /* 0x000fe20000000f00 */
[----:B------:R-:W-:Y:S01]  /*43c0*/  @!P0 HADD2.F32 R60, -RZ, R60.H0_H0 ;  /* 0x2000003cff3c8230 */ /* 0x000fe20000004100 */
[--C-:B------:R-:W-:Y:S01]  /*43d0*/  @!P0 SHF.R.U64 R42, R42, 0x10, R43.reuse ;  /* 0x000000102a2a8819 */ /* 0x100fe2000000122b */
[----:B------:R-:W-:Y:S01]  /*43e0*/  @!P0 HADD2.F32 R59, -RZ, R57.H0_H0 ;  /* 0x20000039ff3b8230 */ /* 0x000fe20000004100 */
[----:B------:R-:W1:Y:S01]  /*43f0*/  LDS.128 R76, [R177+0xc100] ;  /* 0x00c10000b14c7984 */ /* 0x000e620000000c00 */
[----:B------:R-:W-:Y:S01]  /*4400*/  @!P0 SHF.R.U32.HI R43, RZ, 0x10, R43 ;  /* 0x00000010ff2b8819 */ /* 0x000fe2000001162b */
[----:B------:R-:W-:Y:S02]  /*4410*/  @!P0 HADD2.F32 R65, -RZ, R65.H0_H0 ;  /* 0x20000041ff418230 */ /* 0x000fe40000004100 */
[----:B------:R-:W-:Y:S02]  /*4420*/  @!P0 HADD2.F32 R42, -RZ, R42.H0_H0 ;  /* 0x2000002aff2a8230 */ /* 0x000fe40000004100 */
[----:B------:R-:W-:Y:S01]  /*4430*/  @!P0 HADD2.F32 R43, -RZ, R43.H0_H0 ;  /* 0x2000002bff2b8230 */ /* 0x000fe20000004100 */
        /* <DEDUP_REMOVED lines=65> */
[----:B------:R-:W-:Y:S01]  /*4850*/  @!P0 FFMA.FTZ R184, R40, R65, -R184 ;  /* 0x0000004128b88223 */ /* 0x000fe200000108b8 */
        /* <DEDUP_REMOVED lines=18> */
.L_x_1408:
[----:B------:R-:W-:Y:S05]  /*4980*/  BSYNC B0 ;  /* 0x0000000000007941 */ /* 0x000fea0003800000 */
.L_x_1407:
        /* <DEDUP_REMOVED lines=126> */
.L_x_1410:
[----:B------:R-:W-:Y:S05]  /*5170*/  BSYNC B0 ;  /* 0x0000000000007941 */ /* 0x000fea0003800000 */
.L_x_1409:
[----:B------:R-:W-:Y:S11]  /*5180*/  ISETP.GE.AND P0, PT, R16, c[0x0][0x1d4], PT ;  /* 0x0000750010007a0c */ /* 0x000ff60003f06270 */
[----:B------:R-:W-:Y:S02]  /*5190*/  @!UPT UIADD3 URZ, URZ, URZ, URZ ;  /* 0x0000003f3f3ff290 */ /* 0x000fe4000fffe03f */
[----:B------:R-:W-:-:S05]  /*51a0*/  @P0 BRA `(.L_x_1394) ;  /* 0x00000b0000000947 */ /* 0x000fca0003800000 */
[----:B------:R-:W-:Y:S02]  /*51b0*/  ISETP.NE.AND P1, PT, R124, RZ, PT ;  /* 0x000000ff7c00720c */ /* 0x000fe40003f25270 */
[----:B----4-:R-:W-:Y:S02]  /*51c0*/  IADD3 R54, P0, R172, R138, RZ ;  /* 0x0000008aac367210 */ /* 0x010fe40007f1e0ff */
[----:B------:R-:W-:Y:S02]  /*51d0*/  SEL R174, R107, R174, !P1 ;  /* 0x000000ae6bae7207 */ /* 0x000fe40004800000 */
[----:B---3--:R-:W-:Y:S02]  /*51e0*/  IADD3.X R55, R173, R137, RZ, P0, !PT ;  /* 0x00000089ad377210 */ /* 0x008fe400007fe4ff */
        /* <DEDUP_REMOVED lines=122> */
.L_x_1390:
        /* <DEDUP_REMOVED lines=8> */
[C---:B------:R-:W-:Y:S02]  /*5a10*/  IMAD R7, R144.reuse, c[0x0][0x1f4], R7 ;  /* 0x00007d0090077a24 */ /* 0x040fe400078e0207 */
        /* <DEDUP_REMOVED lines=41> */
.L_x_1394:
[----:B------:R-:W-:Y:S05]  /*5cb0*/  BSYNC B1 ;  /* 0x0000000000017941 */ /* 0x000fea0003800000 */
.L_x_1389:
[----:B------:R-:W-:Y:S01]  /*5cc0*/  ISETP.GT.AND P0, PT, R18, R11, PT ;  /* 0x0000000b1200720c */ /* 0x000fe20003f04270 */
[----:B------:R-:W-:Y:S01]  /*5cd0*/  BSSY B0, `(.L_x_1411) ;  /* 0x000004d000007945 */ /* 0x000fe20003800000 */
[C---:B------:R-:W-:Y:S02]  /*5ce0*/  ISETP.GE.AND P1, PT, R67.reuse, 0x1, PT ;  /* 0x000000014300780c */ /* 0x040fe40003f26270 */
[C---:B-12---:R-:W-:Y:S02]  /*5cf0*/  IADD3 R3, R67.reuse, 0x1, RZ ;  /* 0x0000000143037810 */ /* 0x046fe40007ffe0ff */
        /* <DEDUP_REMOVED lines=27> */
[----:B------:R-:W-:Y:S04]  /*5eb0*/  IADD3 R4, P1, R166, R8, RZ ;  /* 0x00000008a6047210 */ /* 0x000fe80007f3e0ff */
[----:B------:R-:W-:Y:S02]  /*5ec0*/  IADD3.X R3, R94, R9, R3, P1, !PT ;  /* 0x000000095e037210 */ /* 0x000fe40000ffe403 */
        /* <DEDUP_REMOVED lines=45> */
.L_x_1412:
[----:B-12-4-:R-:W-:Y:S05]  /*61a0*/  BSYNC B0 ;  /* 0x0000000000007941 */ /* 0x016fea0003800000 */
.L_x_1411:
        /* <DEDUP_REMOVED lines=34> */
.L_x_1388:
[----:B-1-3--:R-:W-:Y:S01]  /*63d0*/  UIADD3 UR6, UR13, 0x7f, URZ ;  /* 0x0000007f0d067890 */ /* 0x00afe2000fffe03f */
[----:B------:R-:W-:Y:S01]  /*63e0*/  PLOP3.LUT P2, PT, PT, PT, PT, 0x80, 0x0 ;  /* 0x000000000000781c */ /* 0x000fe20003f4f070 */
[----:B------:R-:W-:Y:S01]  /*63f0*/  ULDC.64 UR4, c[0x0][0x2c8] ;  /* 0x0000b20000047ab9 */ /* 0x000fe20000000a00 */
[----:B------:R-:W-:Y:S01]  /*6400*/  CS2R R98, SRZ ;  /* 0x0000000000627805 */ /* 0x000fe2000001ff00 */
[----:B------:R-:W-:Y:S01]  /*6410*/  UIMAD.WIDE.U32 UR18, UR6, UR4, URZ ;  /* 0x00000004061272a5 */ /* 0x000fe2000f8e003f */
[----:B------:R-:W-:Y:S01]  /*6420*/  IMAD.MOV.U32 R5, RZ, RZ, RZ ;  /* 0x000000ffff057224 */ /* 0x000fe200078e00ff */
[----:B------:R-:W-:Y:S01]  /*6430*/  CS2R R94, SRZ ;  /* 0x00000000005e7805 */ /* 0x000fe2000001ff00 */
[----:B------:R-:W-:Y:S01]  /*6440*/  IMAD.MOV.U32 R96, RZ, RZ, RZ ;  /* 0x000000ffff607224 */ /* 0x000fe200078e00ff */
[----:B------:R-:W-:Y:S01]  /*6450*/  @UP2 USHF.R.U32.HI UR6, URZ, UR5, UR19 ;  /* 0x000000053f062299 */ /* 0x000fe20008011613 */
[----:B-----5:R-:W-:Y:S01]  /*6460*/  CS2R R92, SRZ ;  /* 0x00000000005c7805 */ /* 0x020fe2000001ff00 */
[----:B------:R-:W-:Y:S01]  /*6470*/  CS2R R90, SRZ ;  /* 0x00000000005a7805 */ /* 0x000fe2000001ff00 */
[----:B------:R-:W-:Y:S01]  /*6480*/  CS2R R88, SRZ ;  /* 0x0000000000587805 */ /* 0x000fe2000001ff00 */
[----:B------:R-:W-:Y:S01]  /*6490*/  UIADD3 UR6, UR15, UR6, URZ ;  /* 0x000000060f067290 */ /* 0x000fe2000fffe03f */
[----:B------:R-:W-:Y:S01]  /*64a0*/  CS2R R86, SRZ ;  /* 0x0000000000567805 */ /* 0x000fe2000001ff00 */
[----:B------:R-:W-:Y:S01]  /*64b0*/  CS2R R8, SRZ ;  /* 0x0000000000087805 */ /* 0x000fe2000001ff00 */
[----:B------:R-:W-:Y:S01]  /*64c0*/  MOV R7, RZ ;  /* 0x000000ff00077202 */ /* 0x000fe20000000f00 */
[----:B------:R-:W-:Y:S01]  /*64d0*/  USHF.R.S32.HI UR4, URZ, 0x1f, UR6 ;  /* 0x0000001f3f047899 */ /* 0x000fe20008011406 */
[----:B------:R-:W-:Y:S01]  /*64e0*/  CS2R R10, SRZ ;  /* 0x00000000000a7805 */ /* 0x000fe2000001ff00 */
[----:B------:R-:W-:Y:S01]  /*64f0*/  CS2R R80, SRZ ;  /* 0x0000000000507805 */ /* 0x000fe2000001ff00 */
[----:B------:R-:W-:Y:S01]  /*6500*/  CS2R R78, SRZ ;  /* 0x00000000004e7805 */ /* 0x000fe2000001ff00 */
[----:B------:R-:W-:Y:S01]  /*6510*/  ULEA.HI UR4, UR4, UR6, URZ, 0x6 ;  /* 0x0000000604047291 */ /* 0x000fe2000f8f303f */
[----:B------:R-:W-:Y:S01]  /*6520*/  CS2R R76, SRZ ;  /* 0x00000000004c7805 */ /* 0x000fe2000001ff00 */
[----:B------:R-:W-:Y:S01]  /*6530*/  CS2R R74, SRZ ;  /* 0x00000000004a7805 */ /* 0x000fe2000001ff00 */
        /* <DEDUP_REMOVED lines=50> */
[----:B------:R-:W-:Y:S01]  /*6860*/  ULDC UR19, c[0x0][0x2c4] ;  /* 0x0000b10000137ab9 */ /* 0x000fe20000000800 */
[----:B------:R-:W-:Y:S01]  /*6870*/  PLOP3.LUT P1, PT, PT, PT, UP2, 0x80, 0x0 ;  /* 0x000000000000781c */ /* 0x000fe20003f2f028 */
[----:B------:R-:W-:Y:S01]  /*6880*/  IMAD R3, R3, c[0x0][0x178], RZ ;  /* 0x00005e0003037a24 */ /* 0x000fe200078e02ff */
[----:B------:R-:W-:Y:S01]  /*6890*/  LEA.HI R2, R7, R82, RZ, 0x3 ;  /* 0x0000005207027211 */ /* 0x000fe200078f18ff */
[----:B------:R-:W-:Y:S01]  /*68a0*/  UIMAD UR19, UR12, UR19, URZ ;  /* 0x000000130c1372a4 */ /* 0x000fe2000f8e023f */
[----:B------:R-:W-:Y:S01]  /*68b0*/  PLOP3.LUT P0, PT, PT, PT, UP2, 0x80, 0x0 ;  /* 0x000000000000781c */ /* 0x000fe20003f0f028 */
[----:B------:R-:W-:Y:S01]  /*68c0*/  IMAD R3, R84, c[0x0][0x17c], R3 ;  /* 0x00005f0054037a24 */ /* 0x000fe200078e0203 */
[----:B------:R-:W-:Y:S01]  /*68d0*/  SHF.R.S32.HI R15, RZ, 0x3, R2 ;  /* 0x00000003ff0f7819 */ /* 0x000fe20000011402 */
[----:B------:R-:W-:Y:S01]  /*68e0*/  BSSY B0, `(.L_x_1415) ;  /* 0x000006e000007945 */ /* 0x000fe20003800000 */
[----:B------:R-:W-:Y:S01]  /*68f0*/  ISETP.NE.U32.AND P2, PT, RZ, c[0x0][0x348], PT ;  /* 0x0000d200ff007a0c */ /* 0x000fe20003f45070 */
[----:B------:R-:W-:Y:S01]  /*6900*/  IMAD.IADD R17, R17, 0x1, R3 ;  /* 0x0000000111117824 */ /* 0x000fe200078e0203 */
[----:B------:R-:W-:-:S02]  /*6910*/  LOP3.LUT R3, R2, 0xfffffff8, RZ, 0xc0, !PT ;  /* 0xfffffff802037812 */ /* 0x000fc400078ec0ff */
[----:B------:R-:W-:Y:S01]  /*6920*/  SHF.R.S32.HI R13, RZ, 0x1f, R197 ;  /* 0x0000001fff0d7819 */ /* 0x000fe200000114c5 */
[----:B------:R-:W-:Y:S01]  /*6930*/  IMAD.WIDE.U32 R16, R196, c[0x0][0x1b8], R16 ;  /* 0x00006e00c4107a25 */ /* 0x000fe200078e0010 */
[----:B------:R-:W-:Y:S02]  /*6940*/  ISETP.NE.AND.EX P2, PT, RZ, c[0x0][0x34c], PT, P2 ;  /* 0x0000d300ff007a0c */ /* 0x000fe40003f45320 */
[-C--:B------:R-:W-:Y:S01]  /*6950*/  LEA.HI R9, R7, R82.reuse, RZ, 0x4 ;  /* 0x0000005207097211 */ /* 0x080fe200078f20ff */
[----:B------:R-:W-:Y:S01]  /*6960*/  IMAD.IADD R132, R82, 0x1, -R3 ;  /* 0x0000000152847824 */ /* 0x000fe200078e0a03 */
[----:B------:R-:W-:Y:S01]  /*6970*/  SEL R13, R13, RZ, !P2 ;  /* 0x000000ff0d0d7207 */ /* 0x000fe20005000000 */
[----:B------:R-:W-:Y:S01]  /*6980*/  IMAD R3, R83, c[0x0][0x1b8], RZ ;  /* 0x00006e0053037a24 */ /* 0x000fe200078e02ff */
[----:B------:R-:W-:Y:S01]  /*6990*/  SEL R10, R197, RZ, !P2 ;  /* 0x000000ffc50a7207 */ /* 0x000fe20005000000 */
[----:B------:R-:W-:Y:S01]  /*69a0*/  IMAD R206, R132, 0x20, R15 ;  /* 0x0000002084ce7824 */ /* 0x000fe200078e020f */
[----:B------:R-:W-:Y:S01]  /*69b0*/  SHF.R.S32.HI R6, RZ, 0x4, R9 ;  /* 0x00000004ff067819 */ /* 0x000fe20000011409 */
[----:B------:R-:W-:Y:S01]  /*69c0*/  IMAD R3, R196, c[0x0][0x1bc], R3 ;  /* 0x00006f00c4037a24 */ /* 0x000fe200078e0203 */
[----:B------:R-:W-:Y:S01]  /*69d0*/  LOP3.LUT R8, R8, 0xfffffffb, RZ, 0xc0, !PT ;  /* 0xfffffffb08087812 */ /* 0x000fe200078ec0ff */
[----:B------:R-:W-:Y:S01]  /*69e0*/  IMAD R13, R13, c[0x0][0x1c0], RZ ;  /* 0x000070000d0d7a24 */ /* 0x000fe200078e02ff */
[----:B------:R-:W-:Y:S01]  /*69f0*/  IADD3 R4, R206, UR13, RZ ;  /* 0x0000000dce047c10 */ /* 0x000fe2000fffe0ff */
[----:B------:R-:W-:Y:S01]  /*6a00*/  IMAD.IADD R17, R17, 0x1, R3 ;  /* 0x0000000111117824 */ /* 0x000fe200078e0203 */
[----:B------:R-:W-:Y:S01]  /*6a10*/  LEA.HI R205, R7, R82, RZ, 0x6 ;  /* 0x0000005207cd7211 */ /* 0x000fe200078f30ff */
[----:B------:R-:W-:-:S02]  /*6a20*/  IMAD R13, R10, c[0x0][0x1c4], R13 ;  /* 0x000071000a0d7a24 */ /* 0x000fc400078e020d */
[----:B------:R-:W-:Y:S01]  /*6a30*/  @P1 IMAD.HI.U32 R0, R4, c[0x0][0x2c8], RZ ;  /* 0x0000b20004001a27 */ /* 0x000fe200078e00ff */
[----:B------:R-:W-:-:S03]  /*6a40*/  LOP3.LUT P1, RZ, R132, 0x4, RZ, 0xc0, !PT ;  /* 0x0000000484ff7812 */ /* 0x000fc6000782c0ff */
[----:B------:R-:W-:Y:S01]  /*6a50*/  IMAD.MOV.U32 R12, RZ, RZ, R4 ;  /* 0x000000ffff0c7224 */ /* 0x000fe200078e0004 */
[----:B------:R-:W-:Y:S01]  /*6a60*/  @P0 SHF.R.U32.HI R12, RZ, c[0x0][0x2cc], R0 ;  /* 0x0000b300ff0c0a19 */ /* 0x000fe20000011600 */
[----:B------:R-:W-:Y:S01]  /*6a70*/  IMAD.WIDE.U32 R10, R10, c[0x0][0x1c0], R16 ;  /* 0x000070000a0a7a25 */ /* 0x000fe200078e0010 */
[C---:B------:R-:W-:Y:S02]  /*6a80*/  LEA.HI R0, R9.reuse, R6, RZ, 0x1 ;  /* 0x0000000609007211 */ /* 0x040fe400078f08ff */
[--C-:B------:R-:W-:Y:S01]  /*6a90*/  SHF.R.S32.HI R3, RZ, 0x1f, R12.reuse ;  /* 0x0000001fff037819 */ /* 0x100fe2000001140c */
[----:B------:R-:W-:Y:S01]  /*6aa0*/  IMAD.MOV R5, RZ, RZ, -R12 ;  /* 0x000000ffff057224 */ /* 0x000fe200078e0a0c */
[----:B------:R-:W-:Y:S01]  /*6ab0*/  LOP3.LUT R9, R9, 0xfffffff0, RZ, 0xc0, !PT ;  /* 0xfffffff009097812 */ /* 0x000fe200078ec0ff */
[----:B------:R-:W-:Y:S01]  /*6ac0*/  IMAD.IADD R11, R11, 0x1, R13 ;  /* 0x000000010b0b7824 */ /* 0x000fe200078e020d */
[----:B------:R-:W-:Y:S01]  /*6ad0*/  LOP3.LUT R0, R0, 0xfffffffe, RZ, 0xc0, !PT ;  /* 0xfffffffe00007812 */ /* 0x000fe200078ec0ff */
[----:B------:R-:W-:Y:S01]  /*6ae0*/  IMAD R3, R3, c[0x0][0x1b0], RZ ;  /* 0x00006c0003037a24 */ /* 0x000fe200078e02ff */
[----:B------:R-:W-:Y:S01]  /*6af0*/  LOP3.LUT P0, RZ, R132, 0x2, RZ, 0xc0, !PT ;  /* 0x0000000284ff7812 */ /* 0x000fe2000780c0ff */
[----:B------:R-:W-:-:S02]  /*6b00*/  IMAD R4, R5, c[0x0][0x2c4], R4 ;  /* 0x0000b10005047a24 */ /* 0x000fc400078e0204 */
[----:B------:R-:W-:Y:S02]  /*6b10*/  IMAD R3, R12, c[0x0][0x1b4], R3 ;  /* 0x00006d000c037a24 */ /* 0x000fe400078e0203 */
[----:B------:R-:W-:Y:S02]  /*6b20*/  IMAD.IADD R9, R82, 0x1, -R9 ;  /* 0x0000000152097824 */ /* 0x000fe400078e0a09 */
[----:B------:R-:W-:-:S04]  /*6b30*/  IMAD.WIDE.U32 R12, R12, c[0x0][0x1b0], R10 ;  /* 0x00006c000c0c7a25 */ /* 0x000fc800078e000a */
[----:B------:R-:W-:Y:S01]  /*6b40*/  IMAD.IADD R0, R6, 0x1, -R0 ;  /* 0x0000000106007824 */ /* 0x000fe200078e0a00 */
[----:B------:R-:W-:Y:S01]  /*6b50*/  SHF.R.S32.HI R6, RZ, 0x1f, R9 ;  /* 0x0000001fff067819 */ /* 0x000fe20000011409 */
[----:B------:R-:W-:Y:S01]  /*6b60*/  IMAD.IADD R13, R13, 0x1, R3 ;  /* 0x000000010d0d7824 */ /* 0x000fe200078e0203 */
[----:B------:R-:W-:Y:S01]  /*6b70*/  SHF.R.S32.HI R3, RZ, 0x1f, R4 ;  /* 0x0000001fff037819 */ /* 0x000fe20000011404 */
[----:B------:R-:W-:Y:S01]  /*6b80*/  IMAD.SHL.U32 R5, R132, 0x40, RZ ;  /* 0x0000004084057824 */ /* 0x000fe200078e00ff */
[----:B------:R-:W-:Y:S01]  /*6b90*/  LEA.HI R11, R6, R9, RZ, 0x3 ;  /* 0x00000009060b7211 */ /* 0x000fe200078f18ff */
[----:B------:R-:W-:Y:S01]  /*6ba0*/  IMAD.WIDE.U32 R12, R4, c[0x0][0x1a8], R12 ;  /* 0x00006a00040c7a25 */ /* 0x000fe200078e000c */
[----:B------:R-:W-:Y:S02]  /*6bb0*/  @P0 LOP3.LUT R8, R8, 0x4, RZ, 0xfc, !PT ;  /* 0x0000000408080812 */ /* 0x000fe400078efcff */
[----:B------:R-:W-:Y:S01]  /*6bc0*/  LOP3.LUT R6, R11, 0xfffffff8, RZ, 0xc0, !PT ;  /* 0xfffffff80b067812 */ /* 0x000fe200078ec0ff */
[----:B------:R-:W-:Y:S01]  /*6bd0*/  IMAD R3, R3, c[0x0][0x1a8], RZ ;  /* 0x00006a0003037a24 */ /* 0x000fe200078e02ff */
[----:B------:R-:W-:Y:S01]  /*6be0*/  LOP3.LUT R5, R5, 0x1c0, RZ, 0xc0, !PT ;  /* 0x000001c005057812 */ /* 0x000fe200078ec0ff */
[----:B------:R-:W-:Y:S01]  /*6bf0*/  IMAD.SHL.U32 R17, R15, 0x40, RZ ;  /* 0x000000400f117824 */ /* 0x000fe200078e00ff */
[----:B------:R-:W-:Y:S01]  /*6c00*/  LEA R16, P0, R12, c[0x0][0x160], 0x1 ;  /* 0x000058000c107a11 */ /* 0x000fe200078008ff */
[----:B------:R-:W-:Y:S01]  /*6c10*/  IMAD R3, R4, c[0x0][0x1ac], R3 ;  /* 0x00006b0004037a24 */ /* 0x000fe200078e0203 */
[----:B------:R-:W-:Y:S01]  /*6c20*/  LOP3.LUT R2, R5, 0x8, R2, 0xf8, !PT ;  /* 0x0000000805027812 */ /* 0x000fe200078ef802 */
[----:B------:R-:W-:Y:S01]  /*6c30*/  IMAD.IADD R6, R9, 0x1, -R6 ;  /* 0x0000000109067824 */ /* 0x000fe200078e0a06 */
[----:B------:R-:W-:Y:S01]  /*6c40*/  SHF.R.U32.HI R5, RZ, 0x3, R5 ;  /* 0x00000003ff057819 */ /* 0x000fe20000011605 */
[----:B------:R-:W-:Y:S01]  /*6c50*/  IMAD.IADD R3, R13, 0x1, R3 ;  /* 0x000000010d037824 */ /* 0x000fe200078e0203 */
[----:B------:R-:W-:Y:S01]  /*6c60*/  LOP3.LUT R17, R17, 0x1c0, RZ, 0xc0, !PT ;  /* 0x000001c011117812 */ /* 0x000fe200078ec0ff */
[----:B------:R-:W-:Y:S01]  /*6c70*/  IMAD.SHL.U32 R9, R6, 0x40, RZ ;  /* 0x0000004006097824 */ /* 0x000fe200078e00ff */
[----:B------:R-:W-:Y:S01]  /*6c80*/  LOP3.LUT R5, R2, R5, RZ, 0x3c, !PT ;  /* 0x0000000502057212 */ /* 0x000fe200078e3cff */
[----:B------:R-:W-:Y:S01]  /*6c90*/  IMAD.SHL.U32 R2, R0, 0x8, RZ ;  /* 0x0000000800027824 */ /* 0x000fe200078e00ff */
[----:B------:R-:W-:Y:S01]  /*6ca0*/  LEA.HI.X R14, R12, c[0x0][0x164], R3, 0x1, P0 ;  /* 0x000059000c0e7a11 */ /* 0x000fe200000f0c03 */
[----:B------:R-:W-:Y:S01]  /*6cb0*/  IMAD.SHL.U32 R11, R11, 0x40, RZ ;  /* 0x000000400b0b7824 */ /* 0x000fe200078e00ff */
[----:B------:R-:W-:Y:S01]  /*6cc0*/  IADD3 R12, R15, UR13, RZ ;  /* 0x0000000d0f0c7c10 */ /* 0x000fe2000fffe0ff */
[----:B------:R-:W-:Y:S01]  /*6cd0*/  IMAD.SHL.U32 R218, R132, 0x8, RZ ;  /* 0x0000000884da7824 */ /* 0x000fe200078e00ff */
[----:B------:R-:W-:Y:S01]  /*6ce0*/  LOP3.LUT R9, R9, 0x1c0, RZ, 0xc0, !PT ;  /* 0x000001c009097812 */ /* 0x000fe200078ec0ff */
[----:B------:R-:W-:Y:S01]  /*6cf0*/  IMAD.SHL.U32 R205, R205, 0x8, RZ ;  /* 0x00000008cdcd7824 */ /* 0x000fe200078e00ff */
[C---:B------:R-:W-:Y:S01]  /*6d00*/  LOP3.LUT P5, RZ, R6.reuse, 0x4, RZ, 0xc0, !PT ;  /* 0x0000000406ff7812 */ /* 0x040fe200078ac0ff */
[----:B------:R-:W-:Y:S01]  /*6d10*/  IMAD.MOV.U32 R3, RZ, RZ, 0x20 ;  /* 0x00000020ff037424 */ /* 0x000fe200078e00ff */
[----:B------:R-:W-:Y:S01]  /*6d20*/  LOP3.LUT P4, RZ, R6, 0x2, RZ, 0xc0, !PT ;  /* 0x0000000206ff7812 */ /* 0x000fe2000788c0ff */
[----:B------:R1:W2:Y:S01]  /*6d30*/  SHFL.IDX PT, R18, R16, RZ, 0x181f ;  /* 0x00181fff10127589 */ /* 0x0002a200000e0000 */
[----:B------:R-:W-:Y:S01]  /*6d40*/  ISETP.GE.AND P0, PT, R12, UR19, PT ;  /* 0x000000130c007c0c */ /* 0x000fe2000bf06270 */
[----:B------:R-:W-:Y:S01]  /*6d50*/  IMAD R5, R0, 0x200, R5 ;  /* 0x0000020000057824 */ /* 0x000fe200078e0205 */
[----:B------:R-:W-:Y:S01]  /*6d60*/  LEA.HI R6, R7, R82, RZ, 0x5 ;  /* 0x0000005207067211 */ /* 0x000fe200078f28ff */
[----:B------:R1:W3:Y:S01]  /*6d70*/  SHFL.IDX PT, R19, R14, RZ, 0x181f ;  /* 0x00181fff0e137589 */ /* 0x0002e200000e0000 */
[----:B------:R-:W-:-:S02]  /*6d80*/  LOP3.LUT R2, R9, 0x8, R2, 0xf8, !PT ;  /* 0x0000000809027812 */ /* 0x000fc400078ef802 */
[----:B------:R-:W-:Y:S02]  /*6d90*/  SHF.R.U32.HI R9, RZ, 0x3, R9 ;  /* 0x00000003ff097819 */ /* 0x000fe40000011609 */
[----:B------:R-:W-:Y:S02]  /*6da0*/  SHF.R.S32.HI R80, RZ, 0x5, R6 ;  /* 0x00000005ff507819 */ /* 0x000fe40000011406 */
[----:B------:R-:W-:Y:S02]  /*6db0*/  LOP3.LUT R11, R11, 0xfffffe00, RZ, 0xc0, !PT ;  /* 0xfffffe000b0b7812 */ /* 0x000fe400078ec0ff */
[----:B------:R-:W-:Y:S02]  /*6dc0*/  SHF.R.U32.HI R20, RZ, 0x3, R17 ;  /* 0x00000003ff147819 */ /* 0x000fe40000011611 */
[----:B------:R-:W-:Y:S01]  /*6dd0*/  LOP3.LUT R17, R17, 0x38, R218, 0xf8, !PT ;  /* 0x0000003811117812 */ /* 0x000fe200078ef8da */
[----:B------:R-:W-:Y:S01]  /*6de0*/  IMAD R13, R80, 0x400, R11 ;  /* 0x00000400500d7824 */ /* 0x000fe200078e020b */
[----:B------:R-:W-:Y:S01]  /*6df0*/  LOP3.LUT R4, R2, R9, RZ, 0x3c, !PT ;  /* 0x0000000902047212 */ /* 0x000fe200078e3cff */
[----:B------:R-:W-:Y:S01]  /*6e00*/  IMAD.MOV.U32 R2, RZ, RZ, 0x10 ;  /* 0x00000010ff027424 */ /* 0x000fe200078e00ff */
[----:B------:R-:W-:-:S02]  /*6e10*/  LOP3.LUT R20, R17, R20, RZ, 0x3c, !PT ;  /* 0x0000001411147212 */ /* 0x000fc400078e3cff */
[C---:B------:R-:W-:Y:S01]  /*6e20*/  IADD3 R10, R218.reuse, 0x40, RZ ;  /* 0x00000040da0a7810 */ /* 0x040fe20007ffe0ff */
[----:B------:R-:W-:Y:S01]  /*6e30*/  IMAD.IADD R0, R13, 0x1, R4 ;  /* 0x000000010d007824 */ /* 0x000fe200078e0204 */
[----:B------:R-:W-:Y:S02]  /*6e40*/  IADD3 R9, R218, 0x80, RZ ;  /* 0x00000080da097810 */ /* 0x000fe40007ffe0ff */
[----:B------:R-:W-:Y:S02]  /*6e50*/  SEL R2, R2, 0xfffffff0, !P4 ;  /* 0xfffffff002027807 */ /* 0x000fe40006000000 */
[----:B------:R-:W-:Y:S02]  /*6e60*/  ISETP.GE.AND P2, PT, R218, c[0x0][0x198], PT ;  /* 0x00006600da007a0c */ /* 0x000fe40003f46270 */
[----:B------:R-:W-:Y:S02]  /*6e70*/  ISETP.GE.AND P4, PT, R9, c[0x0][0x198], PT ;  /* 0x0000660009007a0c */ /* 0x000fe40003f86270 */
[----:B------:R-:W-:-:S02]  /*6e80*/  LOP3.LUT R205, R20, 0xfffffe00, R205, 0xf8, !PT ;  /* 0xfffffe0014cd7812 */ /* 0x000fc400078ef8cd */
[----:B------:R-:W-:Y:S02]  /*6e90*/  LOP3.LUT R4, R4, R11, RZ, 0xfc, !PT ;  /* 0x0000000b04047212 */ /* 0x000fe400078efcff */
[----:B------:R-:W-:Y:S01]  /*6ea0*/  SEL R3, R3, 0xffffffe0, !P5 ;  /* 0xffffffe003037807 */ /* 0x000fe20006800000 */
[----:B------:R-:W-:Y:S01]  /*6eb0*/  @!P3 IMAD.MOV.U32 R210, RZ, RZ, R197 ;  /* 0x000000ffffd2b224 */ /* 0x000fe200078e00c5 */
[----:B------:R-:W-:Y:S01]  /*6ec0*/  ISETP.GE.AND P3, PT, R10, c[0x0][0x198], PT ;  /* 0x000066000a007a0c */ /* 0x000fe20003f66270 */
[----:B------:R-:W-:Y:S07]  /*6ed0*/  @P0 BRA `(.L_x_1416) ;  /* 0x000000e000000947 */ /* 0x000fee0003800000 */
[----:B-123--:R-:W-:Y:S01]  /*6ee0*/  SHF.R.S32.HI R13, RZ, 0x1f, R10 ;  /* 0x0000001fff0d7819 */ /* 0x00efe2000001140a */
        /* <DEDUP_REMOVED lines=13> */
.L_x_1416:
[----:B-123--:R-:W-:Y:S05]  /*6fc0*/  BSYNC B0 ;  /* 0x0000000000007941 */ /* 0x00efea0003800000 */
.L_x_1415:
        /* <DEDUP_REMOVED lines=20> */
.L_x_1418:
[----:B------:R-:W-:Y:S05]  /*7110*/  BSYNC B0 ;  /* 0x0000000000007941 */ /* 0x000fea0003800000 */
.L_x_1417:
        /* <DEDUP_REMOVED lines=20> */
.L_x_1420:
[----:B------:R-:W-:Y:S05]  /*7260*/  BSYNC B0 ;  /* 0x0000000000007941 */ /* 0x000fea0003800000 */
.L_x_1419:
[----:B------:R-:W-:Y:S01]  /*7270*/  IMAD.MOV.U32 R201, RZ, RZ, c[0x0][0x2b8] ;  /* 0x0000ae00ffc97624 */ /* 0x000fe200078e00ff */
[----:B---3--:R-:W-:Y:S01]  /*7280*/  SHFL.IDX PT, R22, R16, 0x3, 0x181f ;  /* 0x00781f0010167f89 */ /* 0x008fe200000e0000 */
[----:B------:R-:W-:Y:S01]  /*7290*/  IADD3 R12, R12, 0x60, RZ ;  /* 0x000000600c0c7810 */ /* 0x000fe20007ffe0ff */
[----:B------:R-:W-:Y:S01]  /*72a0*/  IMAD.U32 R13, RZ, RZ, UR15 ;  /* 0x0000000fff0d7e24 */ /* 0x000fe2000f8e00ff */
[----:B------:R-:W-:Y:S01]  /*72b0*/  LOP3.LUT R8, R8, 0xfffffffd, RZ, 0xc0, !PT ;  /* 0xfffffffd08087812 */ /* 0x000fe200078ec0ff */
[----:B------:R-:W3:Y:S01]  /*72c0*/  SHFL.IDX PT, R23, R14, 0x3, 0x181f ;  /* 0x00781f000e177f89 */ /* 0x000ee200000e0000 */
[----:B------:R-:W-:Y:S01]  /*72d0*/  ISETP.NE.AND P5, PT, R201, 0x1, PT ;  /* 0x00000001c900780c */ /* 0x000fe20003fa5270 */
[----:B------:R-:W-:Y:S01]  /*72e0*/  IMAD R204, R13, 0x40, R206 ;  /* 0x000000400dcc7824 */ /* 0x000fe200078e02ce */
[----:B------:R-:W-:Y:S01]  /*72f0*/  ISETP.GE.AND P0, PT, R12, UR19, PT ;  /* 0x000000130c007c0c */ /* 0x000fe2000bf06270 */
[----:B------:R-:W-:Y:S01]  /*7300*/  IMAD.SHL.U32 R40, R205, 0x2, RZ ;  /* 0x00000002cd287824 */ /* 0x000fe200078e00ff */
[----:B------:R-:W-:Y:S01]  /*7310*/  SHF.R.S32.HI R13, RZ, 0x1f, R10 ;  /* 0x0000001fff0d7819 */ /* 0x000fe2000001140a */
[----:B------:R-:W-:Y:S01]  /*7320*/  IMAD.MOV.U32 R203, RZ, RZ, RZ ;  /* 0x000000ffffcb7224 */ /* 0x000fe200078e00ff */
[----:B------:R-:W-:-:S02]  /*7330*/  IADD3 R204, R204, -0x40, RZ ;  /* 0xffffffc0cccc7810 */ /* 0x000fc40007ffe0ff */
[----:B------:R-:W-:Y:S02]  /*7340*/  LEA.HI R214, R13, R10, RZ, 0x3 ;  /* 0x0000000a0dd67211 */ /* 0x000fe400078f18ff */
[----:B-----5:R-:W-:Y:S02]  /*7350*/  SHF.R.S32.HI R17, RZ, 0x1f, R210 ;  /* 0x0000001fff117819 */ /* 0x020fe400000114d2 */
[----:B------:R-:W-:Y:S02]  /*7360*/  LOP3.LUT R214, R214, 0xfffffff8, RZ, 0xc0, !PT ;  /* 0xfffffff8d6d67812 */ /* 0x000fe400078ec0ff */
[----:B------:R-:W-:Y:S01]  /*7370*/  @P5 LOP3.LUT R8, R8, 0x2, RZ, 0xfc, !PT ;  /* 0x0000000208085812 */ /* 0x000fe200078efcff */
[----:B------:R-:W-:Y:S01]  /*7380*/  IMAD R17, R17, c[0x0][0x2b0], RZ ;  /* 0x0000ac0011117a24 */ /* 0x000fe200078e02ff */
[----:B------:R-:W-:Y:S02]  /*7390*/  SHF.R.S32.HI R8, RZ, 0x1f, R9 ;  /* 0x0000001fff087819 */ /* 0x000fe40000011409 */
[----:B------:R-:W-:Y:S01]  /*73a0*/  P2R R11, PR, RZ, 0x2 ;  /* 0x00000002ff0b7803 */ /* 0x000fe20000000000 */
[----:B------:R-:W-:Y:S01]  /*73b0*/  IMAD R17, R210, c[0x0][0x2b4], R17 ;  /* 0x0000ad00d2117a24 */ /* 0x000fe200078e0211 */
[----:B------:R-:W-:Y:S01]  /*73c0*/  LEA.HI R213, R8, R9, RZ, 0x3 ;  /* 0x0000000908d57211 */ /* 0x000fe200078f18ff */
[----:B------:R-:W-:-:S03]  /*73d0*/  IMAD.WIDE.U32 R210, R210, c[0x0][0x2b0], RZ ;  /* 0x0000ac00d2d27a25 */ /* 0x000fc600078e00ff */
[----:B------:R-:W-:Y:S01]  /*73e0*/  LOP3.LUT R213, R213, 0xfffffff8, RZ, 0xc0, !PT ;  /* 0xfffffff8d5d57812 */ /* 0x000fe200078ec0ff */
[----:B---34-:R-:W-:-:S04]  /*73f0*/  @!P0 IMAD.WIDE R18, R218, 0x2, R22 ;  /* 0x00000002da128825 */ /* 0x018fc800078e0216 */
[----:B------:R-:W-:Y:S01]  /*7400*/  IMAD.IADD R200, R211, 0x1, R17 ;  /* 0x00000001d3c87824 */ /* 0x000fe200078e0211 */
[----:B------:R-:W-:Y:S01]  /*7410*/  @!PT LDS RZ, [RZ] ;  /* 0x00000000fffff984 */ /* 0x000fe20000000800 */
[----:B------:R3:W-:Y:S01]  /*7420*/  @!P0 LDGSTS.E.BYPASS.LTC128B.128 [R40+0x1b100], [R18.64], !P2 ;  /* 0x1b10000012288fae */ /* 0x0007e2000d101d4a */
[C---:B------:R-:W-:Y:S02]  /*7430*/  ISETP.GE.AND P2, PT, R204.reuse, UR9, PT ;  /* 0x00000009cc007c0c */ /* 0x040fe4000bf46270 */
[----:B------:R-:W-:Y:S02]  /*7440*/  IADD3 R204, R204, UR8, RZ ;  /* 0x00000008cccc7c10 */ /* 0x000fe4000fffe0ff */
[----:B------:R-:W-:-:S03]  /*7450*/  ISETP.GT.OR P2, PT, R206, 0x3f, P2 ;  /* 0x0000003fce00780c */ /* 0x000fc60001744670 */
[----:B------:R-:W-:-:S04]  /*7460*/  @P5 IMAD.HI.U32 R12, R204, c[0x0][0x2bc], RZ ;  /* 0x0000af00cc0c5a27 */ /* 0x000fc800078e00ff */
[----:B------:R-:W-:Y:S01]  /*7470*/  IMAD.MOV.U32 R13, RZ, RZ, R204 ;  /* 0x000000ffff0d7224 */ /* 0x000fe200078e00cc */
[----:B------:R-:W-:Y:S01]  /*7480*/  @P5 SHF.R.U32.HI R13, RZ, c[0x0][0x2c0], R12 ;  /* 0x0000b000ff0d5a19 */ /* 0x000fe2000001160c */
[----:B---3--:R-:W-:-:S04]  /*7490*/  @!P0 IMAD.WIDE R18, R214, 0x2, R22 ;  /* 0x00000002d6128825 */ /* 0x008fc800078e0216 */
[----:B------:R-:W-:Y:S01]  /*74a0*/  @!P0 IMAD.WIDE R22, R213, 0x2, R22 ;  /* 0x00000002d5168825 */ /* 0x000fe200078e0216 */
[----:B------:R3:W-:Y:S01]  /*74b0*/  @!P0 LDGSTS.E.BYPASS.LTC128B.128 [R40+0x1f100], [R18.64], !P3 ;  /* 0x1f10000012288fae */ /* 0x0007e2000d901d4a */
[----:B------:R-:W-:-:S03]  /*74c0*/  @!P2 IADD3 R17, P3, R13, R210, RZ ;  /* 0x000000d20d11a210 */ /* 0x000fc60007f7e0ff */
[----:B------:R4:W-:Y:S01]  /*74d0*/  @!P0 LDGSTS.E.BYPASS.LTC128B.128 [R40+0x23100], [R22.64], !P4 ;  /* 0x2310000016288fae */ /* 0x0009e2000e101d4a */
[----:B------:R-:W-:Y:S02]  /*74e0*/  @!P2 LEA.HI.X.SX32 R8, R13, R200, 0x1, P3 ;  /* 0x000000c80d08a211 */ /* 0x000fe400018f0eff */
[C---:B------:R-:W-:Y:S01]  /*74f0*/  @!P2 LEA R20, P3, R17.reuse, c[0x0][0x2a0], 0x2 ;  /* 0x0000a8001114aa11 */ /* 0x040fe200078610ff */
[----:B------:R-:W0:Y:S03]  /*7500*/  LDGDEPBAR ;  /* 0x00000000000079af */ /* 0x000e260000000000 */
[----:B------:R-:W-:Y:S01]  /*7510*/  @!P2 LEA.HI.X R21, R17, c[0x0][0x2a4], R8, 0x2, P3 ;  /* 0x0000a9001115aa11 */ /* 0x000fe200018f1408 */
[----:B------:R-:W-:Y:S06]  /*7520*/  BAR.SYNC.DEFER_BLOCKING 0x0 ;  /* 0x0000000000007b1d */ /* 0x000fec0000010000 */
[----:B--2---:R-:W2:Y:S01]  /*7530*/  @!P2 LDG.E R203, [R20.64] ;  /* 0x0000000a14cba981 */ /* 0x004ea2000c1e1900 */
[----:B------:R-:W-:Y:S01]  /*7540*/  IMAD.MOV R13, RZ, RZ, -R13 ;  /* 0x000000ffff0d7224 */ /* 0x000fe200078e0a0d */
[----:B------:R-:W-:Y:S01]  /*7550*/  ULEA UR18, UR15, 0xffffffc0, 0x6 ;  /* 0xffffffc00f127891 */ /* 0x000fe2000f8e303f */
[----:B------:R-:W-:Y:S01]  /*7560*/  IMAD R199, R83, c[0x0][0x1e8], RZ ;  /* 0x00007a0053c77a24 */ /* 0x000fe200078e02ff */
[----:B------:R-:W-:Y:S01]  /*7570*/  ISETP.GE.AND P5, PT, R218, c[0x0][0x1d4], PT ;  /* 0x00007500da007a0c */ /* 0x000fe20003fa6270 */
[----:B------:R-:W-:Y:S01]  /*7580*/  IMAD R204, R13, c[0x0][0x2b8], R204 ;  /* 0x0000ae000dcc7a24 */ /* 0x000fe200078e02cc */
[----:B------:R-:W-:Y:S01]  /*7590*/  UIADD3 UR18, UR9, -UR18, URZ ;  /* 0x8000001209127290 */ /* 0x000fe2000fffe03f */
[----:B------:R-:W-:Y:S01]  /*75a0*/  IMAD.WIDE.U32 R208, R196, c[0x0][0x1e8], RZ ;  /* 0x00007a00c4d07a25 */ /* 0x000fe200078e00ff */
[----:B------:R-:W-:Y:S01]  /*75b0*/  ISETP.GE.AND P4, PT, R10, c[0x0][0x1d4], PT ;  /* 0x000075000a007a0c */ /* 0x000fe20003f86270 */
[----:B------:R-:W-:Y:S01]  /*75c0*/  UISETP.GE.AND UP1, UPT, UR15, 0x2, UPT ;  /* 0x000000020f00788c */ /* 0x000fe2000bf26270 */
[----:B------:R-:W-:Y:S01]  /*75d0*/  SHF.R.S32.HI R13, RZ, 0x1f, R204 ;  /* 0x0000001fff0d7819 */ /* 0x000fe200000114cc */
[----:B-1----:R-:W-:Y:S01]  /*75e0*/  IMAD.WIDE.U32 R16, R204, c[0x0][0x1e0], RZ ;  /* 0x00007800cc107a25 */ /* 0x002fe200078e00ff */
[----:B------:R-:W-:-:S02]  /*75f0*/  ISETP.GE.AND P6, PT, R9, c[0x0][0x1d4], PT ;  /* 0x0000750009007a0c */ /* 0x000fc40003fc6270 */
[----:B------:R-:W-:Y:S01]  /*7600*/  ISETP.GE.AND P3, PT, R218, c[0x0][0x1d4], PT ;  /* 0x00007500da007a0c */ /* 0x000fe20003f66270 */
[----:B---3--:R-:W-:Y:S01]  /*7610*/  IMAD R19, R13, c[0x0][0x1e0], RZ ;  /* 0x000078000d137a24 */ /* 0x008fe200078e02ff */
[----:B------:R-:W-:Y:S01]  /*7620*/  ISETP.GE.AND P2, PT, R10, c[0x0][0x1d4], PT ;  /* 0x000075000a007a0c */ /* 0x000fe20003f46270 */
[----:B------:R-:W-:Y:S01]  /*7630*/  IMAD R199, R196, c[0x0][0x1ec], R199 ;  /* 0x00007b00c4c77a24 */ /* 0x000fe200078e02c7 */
[----:B------:R-:W-:Y:S01]  /*7640*/  SHF.R.S32.HI R215, RZ, 0x1f, R218 ;  /* 0x0000001fffd77819 */ /* 0x000fe200000114da */
[----:B------:R-:W-:Y:S01]  /*7650*/  IMAD R18, R204, c[0x0][0x1e4], R19 ;  /* 0x00007900cc127a24 */ /* 0x000fe200078e0213 */
[----:B------:R-:W-:Y:S01]  /*7660*/  SEL R216, RZ, 0x10, P6 ;  /* 0x00000010ffd87807 */ /* 0x000fe20003000000 */
[----:B------:R-:W-:Y:S01]  /*7670*/  IMAD.IADD R199, R209, 0x1, R199 ;  /* 0x00000001d1c77824 */ /* 0x000fe200078e02c7 */
[----:B------:R-:W-:Y:S01]  /*7680*/  IADD3 R202, R40, 0x100, RZ ;  /* 0x0000010028ca7810 */ /* 0x000fe20007ffe0ff */
[----:B------:R-:W-:Y:S01]  /*7690*/  IMAD.IADD R19, R17, 0x1, R18 ;  /* 0x0000000111137824 */ /* 0x000fe200078e0212 */
[----:B------:R-:W-:Y:S01]  /*76a0*/  SHF.R.S32.HI R217, RZ, 0x1f, R214 ;  /* 0x0000001fffd97819 */ /* 0x000fe200000114d6 */
[----:B------:R-:W-:Y:S01]  /*76b0*/  IMAD.MOV.U32 R18, RZ, RZ, R16 ;  /* 0x000000ffff127224 */ /* 0x000fe200078e0010 */
[----:B------:R-:W-:Y:S01]  /*76c0*/  SHF.R.S32.HI R144, RZ, 0x1f, R213 ;  /* 0x0000001fff907819 */ /* 0x000fe200000114d5 */
[----:B------:R-:W-:-:S02]  /*76d0*/  IMAD R13, R13, c[0x0][0x208], RZ ;  /* 0x000082000d0d7a24 */ /* 0x000fc400078e02ff */
[----:B------:R-:W-:-:S04]  /*76e0*/  IMAD.WIDE.U32 R42, R196, c[0x0][0x210], RZ ;  /* 0x00008400c42a7a25 */ /* 0x000fc800078e00ff */
[----:B------:R-:W-:Y:S02]  /*76f0*/  IMAD R14, R204, c[0x0][0x20c], R13 ;  /* 0x00008300cc0e7a24 */ /* 0x000fe400078e020d */
[----:B------:R-:W-:-:S04]  /*7700*/  IMAD R13, R83, c[0x0][0x210], RZ ;  /* 0x00008400530d7a24 */ /* 0x000fc800078e02ff */
[----:B------:R-:W-:-:S04]  /*7710*/  IMAD R13, R196, c[0x0][0x214], R13 ;  /* 0x00008500c40d7a24 */ /* 0x000fc800078e020d */
[----:B------:R-:W-:Y:S01]  /*7720*/  IMAD.IADD R198, R43, 0x1, R13 ;  /* 0x000000012bc67824 */ /* 0x000fe200078e020d */
[----:B--2---:R-:W-:Y:S01]  /*7730*/  SHF.R.S32.HI R12, RZ, 0x1f, R203 ;  /* 0x0000001fff0c7819 */ /* 0x004fe200000114cb */
[----:B------:R-:W-:-:S04]  /*7740*/  IMAD.WIDE.U32 R18, R203, c[0x0][0x1f0], R18 ;  /* 0x00007c00cb127a25 */ /* 0x000fc800078e0012 */
[----:B------:R-:W-:Y:S01]  /*7750*/  IMAD R8, R12, c[0x0][0x1f0], RZ ;  /* 0x00007c000c087a24 */ /* 0x000fe200078e02ff */
[----:B------:R-:W-:Y:S01]  /*7760*/  IADD3 R17, P0, R208, R18, RZ ;  /* 0x00000012d0117210 */ /* 0x000fe20007f1e0ff */
[----:B------:R-:W-:Y:S02]  /*7770*/  IMAD R12, R12, c[0x0][0x218], RZ ;  /* 0x000086000c0c7a24 */ /* 0x000fe400078e02ff */
[C---:B------:R-:W-:Y:S02]  /*7780*/  IMAD R8, R203.reuse, c[0x0][0x1f4], R8 ;  /* 0x00007d00cb087a24 */ /* 0x040fe400078e0208 */
[----:B------:R-:W-:-:S03]  /*7790*/  IMAD R13, R203, c[0x0][0x21c], R12 ;  /* 0x00008700cb0d7a24 */ /* 0x000fc600078e020c */
[----:B------:R-:W-:Y:S01]  /*77a0*/  IADD3.X R8, R199, R19, R8, P0, !PT ;  /* 0x00000013c7087210 */ /* 0x000fe200007fe408 */
[----:B------:R-:W-:Y:S01]  /*77b0*/  IMAD.WIDE.U32 R18, R204, c[0x0][0x208], RZ ;  /* 0x00008200cc127a25 */ /* 0x000fe200078e00ff */
[----:B------:R-:W-:-:S04]  /*77c0*/  LEA R20, P0, R17, c[0x0][0x1c8], 0x1 ;  /* 0x0000720011147a11 */ /* 0x000fc800078008ff */
[----:B------:R-:W-:Y:S01]  /*77d0*/  LEA.HI.X R17, R17, c[0x0][0x1cc], R8, 0x1, P0 ;  /* 0x0000730011117a11 */ /* 0x000fe200000f0c08 */
[----:B----4-:R-:W-:Y:S01]  /*77e0*/  SHFL.IDX PT, R22, R20, RZ, 0x181f ;  /* 0x00181fff14167589 */ /* 0x010fe200000e0000 */
[----:B------:R-:W-:Y:S01]  /*77f0*/  IADD3 R8, -R15, UR18, RZ ;  /* 0x000000120f087c10 */ /* 0x000fe2000fffe1ff */
[----:B------:R-:W-:Y:S02]  /*7800*/  IMAD.IADD R15, R19, 0x1, R14 ;  /* 0x00000001130f7824 */ /* 0x000fe400078e020e */
[----:B------:R-:W1:Y:S01]  /*7810*/  SHFL.IDX PT, R23, R17, RZ, 0x181f ;  /* 0x00181fff11177589 */ /* 0x000e6200000e0000 */
[----:B------:R-:W-:Y:S01]  /*7820*/  ISETP.GE.AND P0, PT, R8, 0x1, PT ;  /* 0x000000010800780c */ /* 0x000fe20003f06270 */
[----:B------:R-:W-:Y:S02]  /*7830*/  IMAD.MOV.U32 R14, RZ, RZ, R18 ;  /* 0x000000ffff0e7224 */ /* 0x000fe400078e0012 */
[----:B------:R-:W-:Y:S02]  /*7840*/  SHFL.IDX PT, R16, R20, 0x1, 0x181f ;  /* 0x00381f0014107f89 */ /* 0x000fe400000e0000 */
[----:B------:R-:W-:-:S02]  /*7850*/  IMAD.WIDE.U32 R14, R203, c[0x0][0x218], R14 ;  /* 0x00008600cb0e7a25 */ /* 0x000fc400078e000e */
[----:B------:R-:W2:Y:S06]  /*7860*/  SHFL.IDX PT, R17, R17, 0x1, 0x181f ;  /* 0x00381f0011117f89 */ /* 0x000eac00000e0000 */
[----:B-1----:R-:W-:-:S04]  /*7870*/  @P0 IMAD.WIDE R26, R218, 0x2, R22 ;  /* 0x00000002da1a0825 */ /* 0x002fc800078e0216 */
[--C-:B------:R-:W-:Y:S01]  /*7880*/  @P0 IMAD.WIDE R24, R214, 0x2, R22.reuse ;  /* 0x00000002d6180825 */ /* 0x100fe200078e0216 */
[----:B------:R1:W-:Y:S03]  /*7890*/  @P0 LDGSTS.E.BYPASS.LTC128B.128 [R40+0xc100], [R26.64], !P5 ;  /* 0x0c1000001a280fae */ /* 0x0003e6000e901d4a */
[----:B------:R-:W-:Y:S01]  /*78a0*/  @P0 IMAD.WIDE R22, R213, 0x2, R22 ;  /* 0x00000002d5160825 */ /* 0x000fe200078e0216 */
[----:B------:R3:W-:Y:S04]  /*78b0*/  @P0 LDGSTS.E.BYPASS.LTC128B.128 [R40+0xe100], [R24.64], !P4 ;  /* 0x0e10000018280fae */ /* 0x0007e8000e101d4a */
[----:B------:R4:W-:Y:S01]  /*78c0*/  @P0 LDGSTS.E.BYPASS.LTC128B.128 [R40+0x10100], [R22.64], !P6 ;  /* 0x1010000016280fae */ /* 0x0009e2000f101d4a */
[----:B------:R-:W-:-:S04]  /*78d0*/  IADD3 R18, P0, R42, R14, RZ ;  /* 0x0000000e2a127210 */ /* 0x000fc80007f1e0ff */
[----:B------:R-:W-:Y:S02]  /*78e0*/  IADD3.X R13, R198, R15, R13, P0, !PT ;  /* 0x0000000fc60d7210 */ /* 0x000fe400007fe40d */
[----:B------:R-:W-:-:S04]  /*78f0*/  LEA R19, P0, R18, c[0x0][0x1f8], 0x1 ;  /* 0x00007e0012137a11 */ /* 0x000fc800078008ff */
[----:B------:R-:W-:Y:S01]  /*7900*/  LEA.HI.X R18, R18, c[0x0][0x1fc], R13, 0x1, P0 ;  /* 0x00007f0012127a11 */ /* 0x000fe200000f0c0d */
[----:B------:R-:W4:Y:S01]  /*7910*/  SHFL.IDX PT, R14, R19, RZ, 0x181f ;  /* 0x00181fff130e7589 */ /* 0x000f2200000e0000 */
[----:B------:R-:W-:-:S03]  /*7920*/  ISETP.GT.AND P0, PT, R8, 0x20, PT ;  /* 0x000000200800780c */ /* 0x000fc60003f04270 */
[----:B------:R-:W4:Y:S04]  /*7930*/  SHFL.IDX PT, R15, R18, RZ, 0x181f ;  /* 0x00181fff120f7589 */ /* 0x000f2800000e0000 */
[----:B------:R-:W4:Y:S01]  /*7940*/  SHFL.IDX PT, R12, R19, 0x1, 0x181f ;  /* 0x00381f00130c7f89 */ /* 0x000f2200000e0000 */
[----:B---3--:R-:W-:-:S03]  /*7950*/  IMAD.WIDE R24, R214, 0x2, RZ ;  /* 0x00000002d6187825 */ /* 0x008fc600078e02ff */
[----:B------:R3:W3:Y:S02]  /*7960*/  SHFL.IDX PT, R13, R18, 0x1, 0x181f ;  /* 0x00381f00120d7f89 */ /* 0x0006e400000e0000 */
[----:B--2---:R-:W-:-:S04]  /*7970*/  @P0 IMAD.WIDE R28, R218, 0x2, R16 ;  /* 0x00000002da1c0825 */ /* 0x004fc800078e0210 */
[--C-:B-1----:R-:W-:Y:S01]  /*7980*/  @P0 IMAD.WIDE R26, R214, 0x2, R16.reuse ;  /* 0x00000002d61a0825 */ /* 0x102fe200078e0210 */
[----:B------:R1:W-:Y:S03]  /*7990*/  @P0 LDGSTS.E.BYPASS.LTC128B.128 [R40+0xd100], [R28.64], !P5 ;  /* 0x0d1000001c280fae */ /* 0x0003e6000e901d4a */
[C---:B------:R-:W-:Y:S01]  /*79a0*/  @P0 IMAD.WIDE R30, R213.reuse, 0x2, R16 ;  /* 0x00000002d51e0825 */ /* 0x040fe200078e0210 */
[----:B------:R1:W-:Y:S03]  /*79b0*/  @P0 LDGSTS.E.BYPASS.LTC128B.128 [R40+0xf100], [R26.64], !P4 ;  /* 0x0f1000001a280fae */ /* 0x0003e6000e101d4a */
[----:B------:R-:W-:Y:S01]  /*79c0*/  IMAD.WIDE R16, R218, 0x2, RZ ;  /* 0x00000002da107825 */ /* 0x000fe200078e02ff */
[----:B------:R1:W-:Y:S03]  /*79d0*/  @P0 LDGSTS.E.BYPASS.LTC128B.128 [R40+0x11100], [R30.64], !P6 ;  /* 0x111000001e280fae */ /* 0x0003e6000f101d4a */
[----:B----4-:R-:W-:Y:S01]  /*79e0*/  IMAD.WIDE R22, R213, 0x2, RZ ;  /* 0x00000002d5167825 */ /* 0x010fe200078e02ff */
[C---:B------:R-:W-:Y:S01]  /*79f0*/  IADD3 R20, P0, R14.reuse, R16, RZ ;  /* 0x000000100e147210 */ /* 0x040fe20007f1e0ff */
[----:B------:R-:W0:Y:S04]  /*7a00*/  LDGDEPBAR ;  /* 0x00000000000079af */ /* 0x000e280000000000 */
[----:B------:R-:W-:Y:S01]  /*7a10*/  IMAD.X R21, R15, 0x1, R17, P0 ;  /* 0x000000010f157824 */ /* 0x000fe200000e0611 */
[----:B---3--:R-:W-:-:S05]  /*7a20*/  IADD3 R18, P0, R14, R24, RZ ;  /* 0x000000180e127210 */ /* 0x008fca0007f1e0ff */
[----:B------:R-:W-:Y:S01]  /*7a30*/  IMAD.X R19, R15, 0x1, R25, P0 ;  /* 0x000000010f137824 */ /* 0x000fe200000e0619 */
[----:B------:R-:W-:-:S05]  /*7a40*/  IADD3 R16, P0, R16, R12, RZ ;  /* 0x0000000c10107210 */ /* 0x000fca0007f1e0ff */
[----:B------:R-:W-:Y:S01]  /*7a50*/  IMAD.X R17, R17, 0x1, R13, P0 ;  /* 0x0000000111117824 */ /* 0x000fe200000e060d */
        /* <DEDUP_REMOVED lines=32> */
[----:B------:R-:W-:-:S04]  /*7c60*/  @!P3 IADD3 R11, P0, R9, R210, RZ ;  /* 0x000000d2090bb210 */ /* 0x000fc80007f1e0ff */
[----:B------:R-:W-:Y:S02]  /*7c70*/  @!P3 LEA.HI.X.SX32 R8, R9, R200, 0x1, P0 ;  /* 0x000000c80908b211 */ /* 0x000fe400000f0eff */
[----:B-1----:R-:W-:-:S04]  /*7c80*/  @!P3 LEA R12, P0, R11, c[0x0][0x2a0], 0x2 ;  /* 0x0000a8000b0cba11 */ /* 0x002fc800078010ff */
[----:B------:R-:W-:-:S05]  /*7c90*/  @!P3 LEA.HI.X R13, R11, c[0x0][0x2a4], R8, 0x2, P0 ;  /* 0x0000a9000b0dba11 */ /* 0x000fca00000f1408 */
[----:B------:R1:W2:Y:S01]  /*7ca0*/  @!P3 LDG.E R203, [R12.64] ;  /* 0x0000000a0ccbb981 */ /* 0x0002a2000c1e1900 */
[----:B------:R-:W-:Y:S01]  /*7cb0*/  IMAD.MOV R9, RZ, RZ, -R9 ;  /* 0x000000ffff097224 */ /* 0x000fe200078e0a09 */
[C---:B------:R-:W-:Y:S01]  /*7cc0*/  SHF.L.U64.HI R15, R218.reuse, 0x1, R215 ;  /* 0x00000001da0f7819 */ /* 0x040fe200000102d7 */
        /* <DEDUP_REMOVED lines=16> */
[----:B------:R-:W-:Y:S02]  /*7dd0*/  IADD3 R9, P0, R208, R10, RZ ;  /* 0x0000000ad0097210 */ /* 0x000fe40007f1e0ff */
[----:B------:R-:W-:Y:S01]  /*7de0*/  SEL R10, RZ, 0x10, P4 ;  /* 0x00000010ff0a7807 */ /* 0x000fe20002000000 */
[----:B------:R-:W-:Y:S02]  /*7df0*/  IMAD R16, R203, c[0x0][0x1f4], R8 ;  /* 0x00007d00cb107a24 */ /* 0x000fe400078e0208 */
[----:B------:R-:W-:Y:S01]  /*7e00*/  IMAD.SHL.U32 R8, R213, 0x2, RZ ;  /* 0x00000002d5087824 */ /* 0x000fe200078e00ff */
[----:B------:R-:W-:Y:S02]  /*7e10*/  IADD3 R22, -R10, 0x10, RZ ;  /* 0x000000100a167810 */ /* 0x000fe40007ffe1ff */
[----:B------:R-:W-:Y:S01]  /*7e20*/  IADD3.X R16, R199, R11, R16, P0, !PT ;  /* 0x0000000bc7107210 */ /* 0x000fe200007fe410 */
[----:B------:R-:W-:Y:S01]  /*7e30*/  IMAD.SHL.U32 R11, R214, 0x2, RZ ;  /* 0x00000002d60b7824 */ /* 0x000fe200078e00ff */
[----:B------:R-:W-:-:S02]  /*7e40*/  LEA R17, P0, R9, c[0x0][0x1c8], 0x1 ;  /* 0x0000720009117a11 */ /* 0x000fc400078008ff */
[----:B------:R-:W-:Y:S02]  /*7e50*/  LOP3.LUT R22, R22, 0xf, RZ, 0xc0, !PT ;  /* 0x0000000f16167812 */ /* 0x000fe400078ec0ff */
[----:B------:R-:W-:Y:S01]  /*7e60*/  LEA.HI.X R16, R9, c[0x0][0x1cc], R16, 0x1, P0 ;  /* 0x0000730009107a11 */ /* 0x000fe200000f0c10 */
[----:B------:R-:W1:Y:S01]  /*7e70*/  SHFL.IDX PT, R18, R17, 0x1, 0x181f ;  /* 0x00381f0011127f89 */ /* 0x000e6200000e0000 */
[----:B------:R-:W-:-:S03]  /*7e80*/  SHF.L.U64.HI R9, R213, 0x1, R144 ;  /* 0x00000001d5097819 */ /* 0x000fc60000010290 */
        /* <DEDUP_REMOVED lines=24> */
.L_x_1421:
[----:B------:R-:W-:Y:S01]  /*8010*/  ISETP.LT.AND P0, PT, RZ, c[0x0][0x27c], PT ;  /* 0x00009f00ff007a0c */ /* 0x000fe20003f01270 */
[----:B------:R-:W0:-:S12]  /*8020*/  LDGDEPBAR ;  /* 0x00000000000079af */ /* 0x000e180000000000 */
[----:B------:R-:W-:Y:S05]  /*8030*/  @P0 BRA `(.L_x_1422) ;  /* 0x0000002000000947 */ /* 0x000fea0003800000 */
[----:B------:R-:W-:-:S04]  /*8040*/  DEPBAR.LE SB0, 0x3 ;  /* 0x000080c00000791a */ /* 0x000fc80000000000 */
[----:B------:R-:W-:Y:S05]  /*8050*/  BRA `(.L_x_1423) ;  /* 0x00006ef000007947 */ /* 0x000fea0003800000 */
.L_x_1422:
[----:B------:R-:W-:Y:S01]  /*8060*/  USHF.R.S32.HI UR17, URZ, 0x1f, UR14 ;  /* 0x0000001f3f117899 */ /* 0x000fe2000801140e */
[----:B------:R-:W-:Y:S01]  /*8070*/  LEA.HI R81, R7, R82, RZ, 0x2 ;  /* 0x0000005207517211 */ /* 0x000fe200078f10ff */
[----:B------:R-:W-:Y:S01]  /*8080*/  ULDC.64 UR6, c[0x0][0x280] ;  /* 0x0000a00000067ab9 */ /* 0x000fe20000000a00 */
[----:B------:R-:W-:Y:S01]  /*8090*/  BSSY B2, `(.L_x_1423) ;  /* 0x00006eb000027945 */ /* 0x000fe20003800000 */
[----:B------:R-:W-:Y:S01]  /*80a0*/  ULDC.64 UR4, c[0x0][0x290] ;  /* 0x0000a40000047ab9 */ /* 0x000fe20000000a00 */
[----:B------:R-:W-:Y:S01]  /*80b0*/  LOP3.LUT R83, R81, 0xfffffffc, RZ, 0xc0, !PT ;  /* 0xfffffffc51537812 */ /* 0x000fe200078ec0ff */
[----:B------:R-:W-:Y:S01]  /*80c0*/  UIMAD UR16, UR17, UR6, URZ ;  /* 0x00000006111072a4 */ /* 0x000fe2000f8e023f */
[----:B------:R-:W-:Y:S01]  /*80d0*/  SHF.R.S32.HI R81, RZ, 0x2, R81 ;  /* 0x00000002ff517819 */ /* 0x000fe20000011451 */
[----:B------:R-:W-:Y:S02]  /*80e0*/  UIMAD UR17, UR17, UR4, URZ ;  /* 0x00000004111172a4 */ /* 0x000fe4000f8e023f */
[----:B------:R-:W-:Y:S01]  /*80f0*/  UIMAD.WIDE.U32 UR22, UR14, UR4, URZ ;  /* 0x000000040e1672a5 */ /* 0x000fe2000f8e003f */
[----:B-1----:R-:W-:Y:S01]  /*8100*/  IADD3 R8, R81, UR13, RZ ;  /* 0x0000000d51087c10 */ /* 0x002fe2000fffe0ff */
[----:B------:R-:W-:Y:S01]  /*8110*/  UIMAD.WIDE.U32 UR20, UR14, UR6, URZ ;  /* 0x000000060e1472a5 */ /* 0x000fe2000f8e003f */
[----:B------:R-:W-:Y:S01]  /*8120*/  IMAD.IADD R83, R82, 0x1, -R83 ;  /* 0x0000000152537824 */ /* 0x000fe200078e0a53 */
[----:B------:R-:W-:-:S02]  /*8130*/  ULDC.U8 UR4, c[0x0][0x298] ;  /* 0x0000a60000047ab9 */ /* 0x000fc40000000000 */
[----:B------:R-:W-:Y:S01]  /*8140*/  ISETP.NE.AND P0, PT, RZ, UR4, PT ;  /* 0x00000004ff007c0c */ /* 0x000fe2000bf05270 */
[----:B------:R-:W-:Y:S01]  /*8150*/  UIMAD UR7, UR14, UR7, UR16 ;  /* 0x000000070e0772a4 */ /* 0x000fe2000f8e0210 */
[C---:B------:R-:W-:Y:S01]  /*8160*/  IMAD.SHL.U32 R55, R83.reuse, 0x8, RZ ;  /* 0x0000000853377824 */ /* 0x040fe200078e00ff */
[----:B------:R-:W-:Y:S01]  /*8170*/  UIMAD UR5, UR14, UR5, UR17 ;  /* 0x000000050e0572a4 */ /* 0x000fe2000f8e0211 */
[----:B------:R-:W-:Y:S01]  /*8180*/  IMAD R9, R83, 0x40, R8 ;  /* 0x0000004053097824 */ /* 0x000fe200078e0208 */
[----:B------:R-:W-:Y:S02]  /*8190*/  UIADD3 UR7, UR7, UR21, URZ ;  /* 0x0000001507077290 */ /* 0x000fe4000fffe03f */
[----:B------:R-:W-:-:S06]  /*81a0*/  UIADD3 UR5, UR5, UR23, URZ ;  /* 0x0000001705057290 */ /* 0x000fcc000fffe03f */
[----:B------:R-:W-:Y:S05]  /*81b0*/  @!P0 BRA `(.L_x_1424) ;  /* 0x0000359000008947 */ /* 0x000fea0003800000 */
[----:B------:R-:W-:Y:S01]  /*81c0*/  PLOP3.LUT P0, PT, PT, PT, UP2, 0x80, 0x0 ;  /* 0x000000000000781c */ /* 0x000fe20003f0f028 */
[----:B------:R-:W-:Y:S01]  /*81d0*/  IMAD.U32 R14, RZ, RZ, UR20 ;  /* 0x00000014ff0e7e24 */ /* 0x000fe2000f8e00ff */
[----:B------:R-:W-:Y:S01]  /*81e0*/  MOV R15, UR21 ;  /* 0x00000015000f7c02 */ /* 0x000fe20008000f00 */
[----:B------:R-:W-:Y:S01]  /*81f0*/  IMAD.U32 R17, RZ, RZ, UR7 ;  /* 0x00000007ff117e24 */ /* 0x000fe2000f8e00ff */
        /* <DEDUP_REMOVED lines=13> */
[----:B------:R-:W-:Y:S01]  /*82d0*/  CS2R R74, SRZ ;  /* 0x00000000004a7805 */ /* 0x000fe2000001ff00 */
[----:B------:R-:W-:Y:S01]  /*82e0*/  CS2R R90, SRZ ;  /* 0x00000000005a7805 */ /* 0x000fe2000001ff00 */
[----:B------:R-:W-:Y:S01]  /*82f0*/  CS2R R100, SRZ ;  /* 0x0000000000647805 */ /* 0x000fe2000001ff00 */
[----:B------:R-:W-:-:S07]  /*8300*/  CS2R R84, SRZ ;  /* 0x0000000000547805 */ /* 0x000fce000001ff00 */
[----:B------:R-:W-:-:S04]  /*8310*/  @P0 SHF.R.U32.HI R9, RZ, c[0x0][0x2cc], R10 ;  /* 0x0000b300ff090a19 */ /* 0x000fc8000001160a */
[----:B------:R-:W-:Y:S01]  /*8320*/  SHF.R.S32.HI R10, RZ, 0x1f, R9 ;  /* 0x0000001fff0a7819 */ /* 0x000fe20000011409 */
[----:B------:R-:W-:Y:S01]  /*8330*/  IMAD.WIDE.U32 R14, R9, c[0x0][0x280], R16 ;  /* 0x0000a000090e7a25 */ /* 0x000fe200078e0010 */
[----:B------:R-:W-:-:S03]  /*8340*/  MOV R17, UR5 ;  /* 0x0000000500117c02 */ /* 0x000fc60008000f00 */
[C---:B------:R-:W-:Y:S02]  /*8350*/  IMAD R12, R10.reuse, c[0x0][0x280], RZ ;  /* 0x0000a0000a0c7a24 */ /* 0x040fe400078e02ff */
[----:B------:R-:W-:Y:S02]  /*8360*/  IMAD R10, R10, c[0x0][0x290], RZ ;  /* 0x0000a4000a0a7a24 */ /* 0x000fe400078e02ff */
[C---:B------:R-:W-:Y:S01]  /*8370*/  IMAD R19, R9.reuse, c[0x0][0x284], R12 ;  /* 0x0000a10009137a24 */ /* 0x040fe200078e020c */
[C---:B------:R-:W-:Y:S01]  /*8380*/  LEA R12, P0, R14.reuse, c[0x0][0x270], 0x1 ;  /* 0x00009c000e0c7a11 */ /* 0x040fe200078008ff */
[----:B------:R-:W-:Y:S02]  /*8390*/  IMAD R10, R9, c[0x0][0x294], R10 ;  /* 0x0000a500090a7a24 */ /* 0x000fe400078e020a */
[----:B------:R-:W-:Y:S01]  /*83a0*/  IMAD.IADD R19, R15, 0x1, R19 ;  /* 0x000000010f137824 */ /* 0x000fe200078e0213 */
[----:B------:R-:W-:Y:S01]  /*83b0*/  MOV R15, UR23 ;  /* 0x00000017000f7c02 */ /* 0x000fe20008000f00 */
[----:B------:R1:W2:Y:S03]  /*83c0*/  SHFL.IDX PT, R22, R12, RZ, 0x1c1f ;  /* 0x001c1fff0c167589 */ /* 0x0002a600000e0000 */
[----:B------:R-:W-:Y:S01]  /*83d0*/  LEA.HI.X R19, R14, c[0x0][0x274], R19, 0x1, P0 ;  /* 0x00009d000e137a11 */ /* 0x000fe200000f0c13 */
[----:B------:R-:W-:-:S04]  /*83e0*/  IMAD.U32 R14, RZ, RZ, UR22 ;  /* 0x00000016ff0e7e24 */ /* 0x000fc8000f8e00ff */
[----:B------:R-:W-:Y:S01]  /*83f0*/  IMAD.MOV.U32 R16, RZ, RZ, R14 ;  /* 0x000000ffff107224 */ /* 0x000fe200078e000e */
[----:B------:R1:W3:Y:S03]  /*8400*/  SHFL.IDX PT, R23, R19, RZ, 0x1c1f ;  /* 0x001c1fff13177589 */ /* 0x0002e600000e0000 */
[----:B------:R-:W-:-:S05]  /*8410*/  IMAD.WIDE.U32 R14, R9, c[0x0][0x290], R16 ;  /* 0x0000a400090e7a25 */ /* 0x000fca00078e0010 */
[----:B------:R-:W-:Y:S02]  /*8420*/  IADD3 R18, R15, R10, RZ ;  /* 0x0000000a0f127210 */ /* 0x000fe40007ffe0ff */
[C---:B------:R-:W-:Y:S02]  /*8430*/  LEA R10, P0, R14.reuse, c[0x0][0x288], 0x1 ;  /* 0x0000a2000e0a7a11 */ /* 0x040fe400078008ff */
[----:B------:R-:W-:Y:S02]  /*8440*/  LEA.HI R15, R7, R82, RZ, 0x2 ;  /* 0x00000052070f7211 */ /* 0x000fe400078f10ff */
[----:B------:R-:W-:Y:S01]  /*8450*/  LEA.HI.X R18, R14, c[0x0][0x28c], R18, 0x1, P0 ;  /* 0x0000a3000e127a11 */ /* 0x000fe200000f0c12 */
[----:B------:R1:W4:Y:S01]  /*8460*/  SHFL.IDX PT, R16, R10, RZ, 0x1c1f ;  /* 0x001c1fff0a107589 */ /* 0x00032200000e0000 */
[----:B------:R-:W-:Y:S02]  /*8470*/  ISETP.GE.AND P0, PT, R8, UR19, PT ;  /* 0x0000001308007c0c */ /* 0x000fe4000bf06270 */
[----:B------:R-:W-:Y:S01]  /*8480*/  LOP3.LUT R15, R15, 0xfffffffc, RZ, 0xc0, !PT ;  /* 0xfffffffc0f0f7812 */ /* 0x000fe200078ec0ff */
[----:B------:R1:W1:Y:S04]  /*8490*/  SHFL.IDX PT, R17, R18, RZ, 0x1c1f ;  /* 0x001c1fff12117589 */ /* 0x00026800000e0000 */
[----:B------:R-:W-:-:S05]  /*84a0*/  IMAD.IADD R15, R82, 0x1, -R15 ;  /* 0x00000001520f7824 */ /* 0x000fca00078e0a0f */
[----:B------:R-:W-:Y:S01]  /*84b0*/  SHF.L.U32 R15, R15, 0x2, RZ ;  /* 0x000000020f0f7819 */ /* 0x000fe200000006ff */
[----:B------:R-:W-:Y:S05]  /*84c0*/  @P0 BRA `(.L_x_1426) ;  /* 0x000003e000000947 */ /* 0x000fea0003800000 */
[C---:B--23--:R-:W-:Y:S01]  /*84d0*/  ISETP.GE.AND P0, PT, R15.reuse, c[0x0][0x27c], PT ;  /* 0x00009f000f007a0c */ /* 0x04cfe20003f06270 */
[----:B------:R-:W-:Y:S01]  /*84e0*/  CS2R R86, SRZ ;  /* 0x0000000000567805 */ /* 0x000fe2000001ff00 */
[----:B------:R-:W-:Y:S01]  /*84f0*/  CS2R R84, SRZ ;  /* 0x0000000000547805 */ /* 0x000fe2000001ff00 */
[----:B------:R-:W-:-:S10]  /*8500*/  IADD3 R9, R15, 0x10, RZ ;  /* 0x000000100f097810 */ /* 0x000fd40007ffe0ff */
[----:B------:R-:W-:-:S04]  /*8510*/  @!P0 IMAD.WIDE R26, R15, 0x2, R22 ;  /* 0x000000020f1a8825 */ /* 0x000fc800078e0216 */
        /* <DEDUP_REMOVED lines=20> */
[----:B--2---:R-:W-:-:S04]  /*8660*/  @!P0 IMAD.WIDE R24, R9, 0x2, R22 ;  /* 0x0000000209188825 */ /* 0x004fc800078e0216 */
[----:B-1----:R-:W-:Y:S01]  /*8670*/  @!P0 IMAD.WIDE R26, R9, 0x2, R16 ;  /* 0x00000002091a8825 */ /* 0x002fe200078e0210 */
        /* <DEDUP_REMOVED lines=9> */
[----:B---3--:R-:W-:-:S04]  /*8710*/  @!P0 IMAD.WIDE R28, R9, 0x2, R22 ;  /* 0x00000002091c8825 */ /* 0x008fc800078e0216 */
[----:B----4-:R-:W-:Y:S01]  /*8720*/  @!P0 IMAD.WIDE R30, R9, 0x2, R16 ;  /* 0x00000002091e8825 */ /* 0x010fe200078e0210 */
        /* <DEDUP_REMOVED lines=24> */
.L_x_1426:
[----:B--23--:R-:W-:Y:S05]  /*88b0*/  BSYNC B0 ;  /* 0x0000000000007941 */ /* 0x00cfea0003800000 */
.L_x_1425:
[----:B-----5:R-:W-:Y:S01]  /*88c0*/  IMAD.MOV.U32 R11, RZ, RZ, R64 ;  /* 0x000000ffff0b7224 */ /* 0x020fe200078e0040 */
[----:B------:R-:W-:Y:S01]  /*88d0*/  IADD3 R8, R8, 0x40, RZ ;  /* 0x0000004008087810 */ /* 0x000fe20007ffe0ff */
[----:B------:R-:W-:Y:S01]  /*88e0*/  IMAD.MOV.U32 R9, RZ, RZ, R65 ;  /* 0x000000ffff097224 */ /* 0x000fe200078e0041 */
[----:B-1----:R-:W1:Y:S01]  /*88f0*/  SHFL.IDX PT, R12, R12, 0x1, 0x1c1f ;  /* 0x003c1f000c0c7f89 */ /* 0x002e6200000e0000 */
[----:B------:R-:W-:Y:S01]  /*8900*/  IMAD.MOV.U32 R14, RZ, RZ, R70 ;  /* 0x000000ffff0e7224 */ /* 0x000fe200078e0046 */
[----:B------:R-:W-:Y:S01]  /*8910*/  ISETP.GE.AND P0, PT, R8, UR19, PT ;  /* 0x0000001308007c0c */ /* 0x000fe2000bf06270 */
        /* <DEDUP_REMOVED lines=15> */
[----:B------:R-:W-:Y:S01]  /*8a10*/  PRMT R72, R9, 0x5410, R11 ;  /* 0x0000541009487816 */ /* 0x000fe2000000000b */
[----:B------:R-:W-:Y:S01]  /*8a20*/  IMAD.MOV.U32 R13, RZ, RZ, R87 ;  /* 0x000000ffff0d7224 */ /* 0x000fe200078e0057 */
[----:B------:R-:W-:Y:S01]  /*8a30*/  MOV R11, R62 ;  /* 0x0000003e000b7202 */ /* 0x000fe20000000f00 */
[----:B------:R-:W-:Y:S01]  /*8a40*/  IMAD.MOV.U32 R9, RZ, RZ, R63 ;  /* 0x000000ffff097224 */ /* 0x000fe200078e003f */
[----:B------:R-:W-:Y:S01]  /*8a50*/  BSSY B0, `(.L_x_1427) ;  /* 0x000005c000007945 */ /* 0x000fe20003800000 */
        /* <DEDUP_REMOVED lines=13> */
[----:B------:R3:W4:Y:S01]  /*8b30*/  SHFL.IDX PT, R13, R19, 0x1, 0x1c1f ;  /* 0x003c1f00130d7f89 */ /* 0x00072200000e0000 */
[----:B------:R-:W-:Y:S01]  /*8b40*/  MOV R9, R91 ;  /* 0x0000005b00097202 */ /* 0x000fe20000000f00 */
[----:B------:R-:W-:Y:S01]  /*8b50*/  CS2R R48, SRZ ;  /* 0x0000000000307805 */ /* 0x000fe2000001ff00 */
[----:B------:R-:W-:Y:S01]  /*8b60*/  CS2R R56, SRZ ;  /* 0x0000000000387805 */ /* 0x000fe2000001ff00 */
[----:B------:R3:W1:Y:S01]  /*8b70*/  SHFL.IDX PT, R11, R18, 0x1, 0x1c1f ;  /* 0x003c1f00120b7f89 */ /* 0x00066200000e0000 */
        /* <DEDUP_REMOVED lines=8> */
[----:B------:R-:W-:Y:S01]  /*8c00*/  CS2R R46, SRZ ;  /* 0x00000000002e7805 */ /* 0x000fe2000001ff00 */
[----:B------:R-:W-:Y:S01]  /*8c10*/  CS2R R52, SRZ ;  /* 0x0000000000347805 */ /* 0x000fe2000001ff00 */
[----:B------:R-:W-:Y:S05]  /*8c20*/  @P0 BRA `(.L_x_1428) ;  /* 0x000003e000000947 */ /* 0x000fea0003800000 */
[C---:B--2---:R-:W-:Y:S01]  /*8c30*/  ISETP.GE.AND P0, PT, R15.reuse, c[0x0][0x27c], PT ;  /* 0x00009f000f007a0c */ /* 0x044fe20003f06270 */
[----:B------:R-:W-:Y:S01]  /*8c40*/  CS2R R56, SRZ ;  /* 0x0000000000387805 */ /* 0x000fe2000001ff00 */
[----:B------:R-:W-:Y:S01]  /*8c50*/  CS2R R52, SRZ ;  /* 0x0000000000347805 */ /* 0x000fe2000001ff00 */
[----:B------:R-:W-:-:S10]  /*8c60*/  IADD3 R9, R15, 0x10, RZ ;  /* 0x000000100f097810 */ /* 0x000fd40007ffe0ff */
[----:B-1--4-:R-:W-:-:S04]  /*8c70*/  @!P0 IMAD.WIDE R22, R15, 0x2, R12 ;  /* 0x000000020f168825 */ /* 0x012fc800078e020c */
[----:B---3--:R-:W-:Y:S01]  /*8c80*/  @!P0 IMAD.WIDE R18, R15, 0x2, R10 ;  /* 0x000000020f128825 */ /* 0x008fe200078e020a */
        /* <DEDUP_REMOVED lines=42> */
[----:B-1----:R-:W-:-:S04]  /*8f30*/  @!P0 IMAD.WIDE R18, R8, 0x2, R12 ;  /* 0x0000000208128825 */ /* 0x002fc800078e020c */
[----:B--2---:R-:W-:Y:S01]  /*8f40*/  @!P0 IMAD.WIDE R22, R8, 0x2, R10 ;  /* 0x0000000208168825 */ /* 0x004fe200078e020a */
        /* <DEDUP_REMOVED lines=12> */
.L_x_1428:
[----:B--2---:R-:W-:Y:S05]  /*9010*/  BSYNC B0 ;  /* 0x0000000000007941 */ /* 0x004fea0003800000 */
.L_x_1427:
[----:B-1----:R-:W-:Y:S01]  /*9020*/  SHF.R.S32.HI R8, RZ, 0x1f, R81 ;  /* 0x0000001fff087819 */ /* 0x002fe20000011451 */
[----:B-----5:R-:W-:Y:S01]  /*9030*/  IMAD.MOV.U32 R11, RZ, RZ, R21 ;  /* 0x000000ffff0b7224 */ /* 0x020fe200078e0015 */
[----:B------:R-:W-:Y:S01]  /*9040*/  UIADD3 UR4, -UR13, UR19, URZ ;  /* 0x000000130d047290 */ /* 0x000fe2000fffe13f */
[----:B------:R-:W-:Y:S01]  /*9050*/  IMAD.MOV.U32 R9, RZ, RZ, R27 ;  /* 0x000000ffff097224 */ /* 0x000fe200078e001b */
[----:B------:R-:W-:Y:S01]  /*9060*/  LEA.HI R8, R8, R81, RZ, 0x3 ;  /* 0x0000005108087211 */ /* 0x000fe200078f18ff */
[----:B------:R-:W-:-:S04]  /*9070*/  DEPBAR.LE SB0, 0x3 ;  /* 0x000080c00000791a */ /* 0x000fc80000000000 */
[----:B------:R-:W-:Y:S01]  /*9080*/  LOP3.LUT R8, R8, 0xfffffff8, RZ, 0xc0, !PT ;  /* 0xfffffff808087812 */ /* 0x000fe200078ec0ff */
[----:B------:R-:W-:Y:S01]  /*9090*/  UISETP.LT.AND UP0, UPT, UR4, 0x80, UPT ;  /* 0x000000800400788c */ /* 0x000fe2000bf01270 */
[----:B------:R-:W-:Y:S03]  /*90a0*/  BSSY B1, `(.L_x_1429) ;  /* 0x000014f000017945 */ /* 0x000fe60003800000 */
[----:B------:R-:W-:Y:S01]  /*90b0*/  IMAD.IADD R8, R81, 0x1, -R8 ;  /* 0x0000000151087824 */ /* 0x000fe200078e0a08 */
[----:B------:R-:W-:-:S03]  /*90c0*/  USEL UR4, UR4, 0x80, UP0 ;  /* 0x0000008004047887 */ /* 0x000fc60008000000 */
        /* <DEDUP_REMOVED lines=22> */
[----:B----4-:R-:W-:Y:S01]  /*9230*/  PRMT R13, R13, 0x5410, R8 ;  /* 0x000054100d0d7816 */ /* 0x010fe20000000008 */
[----:B---3--:R-:W-:-:S02]  /*9240*/  IMAD R18, R80, 0x200, R55 ;  /* 0x0000020050127824 */ /* 0x008fc400078e0237 */
[----:B------:R-:W-:Y:S01]  /*9250*/  IMAD.MOV.U32 R8, RZ, RZ, R30 ;  /* 0x000000ffff087224 */ /* 0x000fe200078e001e */
[----:B------:R-:W-:Y:S01]  /*9260*/  PRMT R32, R9, 0x5410, R10 ;  /* 0x0000541009207816 */ /* 0x000fe2000000000a */
[----:B------:R-:W-:Y:S01]  /*9270*/  IMAD.MOV.U32 R10, RZ, RZ, R56 ;  /* 0x000000ffff0a7224 */ /* 0x000fe200078e0038 */
[C---:B------:R-:W-:Y:S01]  /*9280*/  IADD3 R12, R18.reuse, 0x20, RZ ;  /* 0x00000020120c7810 */ /* 0x040fe20007ffe0ff */
[----:B------:R-:W-:Y:S01]  /*9290*/  IMAD.MOV.U32 R9, RZ, RZ, R57 ;  /* 0x000000ffff097224 */ /* 0x000fe200078e0039 */
[C---:B------:R-:W-:Y:S01]  /*92a0*/  @P0 IADD3 R12, R18.reuse, -0x20, RZ ;  /* 0xffffffe0120c0810 */ /* 0x040fe20007ffe0ff */
[----:B------:R-:W-:Y:S01]  /*92b0*/  IMAD.MOV.U32 R11, RZ, RZ, R17 ;  /* 0x000000ffff0b7224 */ /* 0x000fe200078e0011 */
[----:B------:R-:W-:Y:S02]  /*92c0*/  ISETP.GE.AND P0, PT, R81, UR4, PT ;  /* 0x0000000451007c0c */ /* 0x000fe4000bf06270 */
[----:B------:R-:W-:Y:S01]  /*92d0*/  PRMT R41, R9, 0x5410, R10 ;  /* 0x0000541009297816 */ /* 0x000fe2000000000a */
[----:B------:R-:W-:Y:S01]  /*92e0*/  IMAD.MOV.U32 R10, RZ, RZ, R24 ;  /* 0x000000ffff0a7224 */ /* 0x000fe200078e0018 */
[----:B------:R-:W-:Y:S01]  /*92f0*/  PRMT R23, R23, 0x5410, R8 ;  /* 0x0000541017177816 */ /* 0x000fe20000000008 */
[----:B------:R-:W-:Y:S01]  /*9300*/  IMAD.MOV.U32 R9, RZ, RZ, R25 ;  /* 0x000000ffff097224 */ /* 0x000fe200078e0019 */
[----:B------:R-:W-:Y:S01]  /*9310*/  PRMT R13, R11, 0x7610, R13 ;  /* 0x000076100b0d7816 */ /* 0x000fe2000000000d */
[----:B------:R-:W-:Y:S01]  /*9320*/  IMAD.MOV.U32 R8, RZ, RZ, R46 ;  /* 0x000000ffff087224 */ /* 0x000fe200078e002e */
[----:B------:R-:W-:Y:S01]  /*9330*/  LEA R18, R18, 0x18100, 0x1 ;  /* 0x0001810012127811 */ /* 0x000fe200078e08ff */
[----:B------:R-:W-:Y:S01]  /*9340*/  IMAD.MOV.U32 R11, RZ, RZ, R31 ;  /* 0x000000ffff0b7224 */ /* 0x000fe200078e001f */
        /* <DEDUP_REMOVED lines=8> */
[----:B------:R-:W-:Y:S02]  /*93d0*/  IMAD.MOV.U32 R10, RZ, RZ, R47 ;  /* 0x000000ffff0a7224 */ /* 0x000fe400078e002f */
[----:B------:R-:W-:-:S03]  /*93e0*/  IMAD.MOV.U32 R9, RZ, RZ, R52 ;  /* 0x000000ffff097224 */ /* 0x000fc600078e0034 */
[----:B------:R-:W-:Y:S02]  /*93f0*/  PRMT R33, R10, 0x7610, R33 ;  /* 0x000076100a217816 */ /* 0x000fe40000000021 */
[----:B------:R-:W-:Y:S01]  /*9400*/  PRMT R37, R8, 0x5410, R9 ;  /* 0x0000541008257816 */ /* 0x000fe20000000009 */
[----:B------:R-:W-:Y:S05]  /*9410*/  @P0 BRA `(.L_x_1430) ;  /* 0x0000117000000947 */ /* 0x000fea0003800000 */
[----:B------:R-:W-:Y:S01]  /*9420*/  ISETP.GE.AND P0, PT, R15, c[0x0][0x27c], PT ;  /* 0x00009f000f007a0c */ /* 0x000fe20003f06270 */
[----:B------:R-:W-:-:S12]  /*9430*/  BSSY B0, `(.L_x_1431) ;  /* 0x000002c000007945 */ /* 0x000fd80003800000 */
[----:B------:R-:W-:Y:S05]  /*9440*/  @P0 BRA `(.L_x_1432) ;  /* 0x000002a000000947 */ /* 0x000fea0003800000 */
[----:B------:R-:W1:Y:S01]  /*9450*/  LDS.128 R8, [R18] ;  /* 0x0000000012087984 */ /* 0x000e620000000c00 */
[--C-:B------:R-:W-:Y:S01]  /*9460*/  SHF.R.U64 R83, R84, 0x10, R85.reuse ;  /* 0x0000001054537819 */ /* 0x100fe20000001255 */
[--C-:B------:R-:W-:Y:S01]  /*9470*/  HADD2.F32 R89, -RZ, R73.reuse.H1_H1 ;  /* 0x30000049ff597230 */ /* 0x100fe20000004100 */
[----:B------:R-:W-:Y:S01]  /*9480*/  SHF.R.U32.HI R84, RZ, 0x10, R85 ;  /* 0x00000010ff547819 */ /* 0x000fe20000011655 */
        /* <DEDUP_REMOVED lines=38> */
.L_x_1432:
[----:B------:R-:W-:Y:S05]  /*96f0*/  BSYNC B0 ;  /* 0x0000000000007941 */ /* 0x000fea0003800000 */
.L_x_1431:
        /* <DEDUP_REMOVED lines=46> */
.L_x_1434:
[----:B------:R-:W-:Y:S05]  /*99e0*/  BSYNC B0 ;  /* 0x0000000000007941 */ /* 0x000fea0003800000 */
.L_x_1433:
        /* <DEDUP_REMOVED lines=46> */
.L_x_1436:
[----:B------:R-:W-:Y:S05]  /*9cd0*/  BSYNC B0 ;  /* 0x0000000000007941 */ /* 0x000fea0003800000 */
.L_x_1435:
        /* <DEDUP_REMOVED lines=46> */
.L_x_1438:
[----:B------:R-:W-:Y:S05]  /*9fc0*/  BSYNC B0 ;  /* 0x0000000000007941 */ /* 0x000fea0003800000 */
.L_x_1437:
        /* <DEDUP_REMOVED lines=9> */
[--C-:B------:R-:W-:Y:S02]  /*a060*/  SHF.R.U64 R55, R70, 0x10, R71.reuse ;  /* 0x0000001046377819 */ /* 0x100fe40000001247 */
        /* <DEDUP_REMOVED lines=15> */
[CC--:B------:R-:W-:Y:S01]  /*a160*/  FMUL.FTZ R73, R66.reuse, R69.reuse ;  /* 0x0000004542497220 */ /* 0x0c0fe20000410000 */
[----:B------:R-:W-:Y:S01]  /*a170*/  HADD2.F32 R9, -RZ, R9.H1_H1 ;  /* 0x30000009ff097230 */ /* 0x000fe20000004100 */
[C---:B------:R-:W-:Y:S01]  /*a180*/  FMUL.FTZ R69, R61.reuse, R69 ;  /* 0x000000453d457220 */ /* 0x040fe20000410000 */
[----:B------:R-:W-:Y:S01]  /*a190*/  HADD2.F32 R54, -RZ, R59.H0_H0 ;  /* 0x2000003bff367230 */ /* 0x000fe20000004100 */
[-C--:B------:R-:W-:Y:S01]  /*a1a0*/  FFMA.FTZ R73, R61, R72.reuse, -R73 ;  /* 0x000000483d497223 */ /* 0x080fe20000010849 */
[----:B------:R-:W-:Y:S01]  /*a1b0*/  HADD2.F32 R59, -RZ, R58.H0_H0 ;  /* 0x2000003aff3b7230 */ /* 0x000fe20000004100 */
[----:B------:R-:W-:Y:S01]  /*a1c0*/  FFMA.FTZ R66, R66, R72, R69 ;  /* 0x0000004842427223 */ /* 0x000fe20000010045 */
[----:B------:R-:W-:Y:S01]  /*a1d0*/  HADD2.F32 R58, -RZ, R55.H0_H0 ;  /* 0x20000037ff3a7230 */ /* 0x000fe20000004100 */
[----:B------:R-:W-:-:S02]  /*a1e0*/  FMUL.FTZ R55, R10, R11 ;  /* 0x0000000b0a377220 */ /* 0x000fc40000410000 */
[-C--:B------:R-:W-:Y:S02]  /*a1f0*/  FMUL.FTZ R60, R9, R54.reuse ;  /* 0x00000036093c7220 */ /* 0x080fe40000410000 */
[C---:B------:R-:W-:Y:S02]  /*a200*/  FMUL.FTZ R11, R8.reuse, R11 ;  /* 0x0000000b080b7220 */ /* 0x040fe40000410000 */
[C---:B------:R-:W-:Y:S02]  /*a210*/  FMUL.FTZ R54, R67.reuse, R54 ;  /* 0x0000003643367220 */ /* 0x040fe40000410000 */
        /* <DEDUP_REMOVED lines=9> */
.L_x_1440:
[----:B------:R-:W-:Y:S05]  /*a2b0*/  BSYNC B0 ;  /* 0x0000000000007941 */ /* 0x000fea0003800000 */
.L_x_1439:
[----:B-1----:R-:W-:-:S04]  /*a2c0*/  IADD3 R8, R15, 0x50, RZ ;  /* 0x000000500f087810 */ /* 0x002fc80007ffe0ff */
        /* <DEDUP_REMOVED lines=44> */
.L_x_1430:
[----:B------:R-:W-:Y:S05]  /*a590*/  BSYNC B1 ;  /* 0x0000000000017941 */ /* 0x000fea0003800000 */
.L_x_1429:
        /* <DEDUP_REMOVED lines=37> */
[----:B------:R-:W-:Y:S02]  /*a7f0*/  FFMA.FTZ R56, R53, R60, -R56 ;  /* 0x0000003c35387223 */ /* 0x000fe40000010838 */
        /* <DEDUP_REMOVED lines=10> */
.L_x_1443:
[----:B------:R-:W-:Y:S05]  /*a8a0*/  BSYNC B0 ;  /* 0x0000000000007941 */ /* 0x000fea0003800000 */
.L_x_1442:
        /* <DEDUP_REMOVED lines=22> */
[CC--:B------:R-:W-:Y:S01]  /*aa10*/  FMUL.FTZ R56, R50.reuse, R52.reuse ;  /* 0x0000003432387220 */ /* 0x0c0fe20000410000 */
[----:B------:R-:W-:Y:S01]  /*aa20*/  HADD2.F32 R10, -RZ, R10.H1_H1 ;  /* 0x3000000aff0a7230 */ /* 0x000fe20000004100 */
[----:B------:R-:W-:Y:S01]  /*aa30*/  FMUL.FTZ R52, R49, R52 ;  /* 0x0000003431347220 */ /* 0x000fe20000410000 */
[----:B------:R-:W-:Y:S01]  /*aa40*/  HADD2.F32 R9, -RZ, R9.H1_H1 ;  /* 0x30000009ff097230 */ /* 0x000fe20000004100 */
[----:B------:R-:W-:Y:S01]  /*aa50*/  FFMA.FTZ R11, R11, R54, R46 ;  /* 0x000000360b0b7223 */ /* 0x000fe2000001002e */
        /* <DEDUP_REMOVED lines=8> */
[----:B------:R-:W-:Y:S02]  /*aae0*/  FMUL.FTZ R46, R51, R46 ;  /* 0x0000002e332e7220 */ /* 0x000fe40000410000 */
[----:B------:R-:W-:Y:S02]  /*aaf0*/  FFMA.FTZ R48, R47, R54, -R48 ;  /* 0x000000362f307223 */ /* 0x000fe40000010830 */
        /* <DEDUP_REMOVED lines=9> */
.L_x_1445:
[----:B------:R-:W-:Y:S05]  /*ab90*/  BSYNC B0 ;  /* 0x0000000000007941 */ /* 0x000fea0003800000 */
.L_x_1444:
        /* <DEDUP_REMOVED lines=34> */
[C---:B------:R-:W-:Y:S02]  /*adc0*/  FMUL.FTZ R29, R8.reuse, R29 ;  /* 0x0000001d081d7220 */ /* 0x040fe40000410000 */
        /* <DEDUP_REMOVED lines=11> */
.L_x_1447:
[----:B------:R-:W-:Y:S05]  /*ae80*/  BSYNC B0 ;  /* 0x0000000000007941 */ /* 0x000fea0003800000 */
.L_x_1446:
        /* <DEDUP_REMOVED lines=30> */
[----:B------:R-:W-:-:S02]  /*b070*/  FMUL.FTZ R28, R10, R23 ;  /* 0x000000170a1c7220 */ /* 0x000fc40000410000 */
[----:B------:R-:W-:Y:S02]  /*b080*/  FMUL.FTZ R31, R9, R30 ;  /* 0x0000001e091f7220 */ /* 0x000fe40000410000 */
[C---:B------:R-:W-:Y:S02]  /*b090*/  FMUL.FTZ R38, R33.reuse, R38 ;  /* 0x0000002621267220 */ /* 0x040fe40000410000 */
[----:B------:R-:W-:Y:S02]  /*b0a0*/  FMUL.FTZ R23, R8, R23 ;  /* 0x0000001708177220 */ /* 0x000fe40000410000 */
[----:B------:R-:W-:Y:S02]  /*b0b0*/  FMUL.FTZ R30, R36, R30 ;  /* 0x0000001e241e7220 */ /* 0x000fe40000410000 */
[-C--:B------:R-:W-:Y:S02]  /*b0c0*/  FFMA.FTZ R39, R33, R44.reuse, -R39 ;  /* 0x0000002c21277223 */ /* 0x080fe40000010827 */
[----:B------:R-:W-:-:S02]  /*b0d0*/  FFMA.FTZ R38, R35, R44, R38 ;  /* 0x0000002c23267223 */ /* 0x000fc40000010026 */
        /* <DEDUP_REMOVED lines=9> */
.L_x_1449:
[----:B------:R-:W-:Y:S05]  /*b170*/  BSYNC B0 ;  /* 0x0000000000007941 */ /* 0x000fea0003800000 */
.L_x_1448:
        /* <DEDUP_REMOVED lines=46> */
.L_x_1451:
[----:B------:R-:W-:Y:S05]  /*b460*/  BSYNC B0 ;  /* 0x0000000000007941 */ /* 0x000fea0003800000 */
.L_x_1450:
[----:B------:R-:W-:-:S04]  /*b470*/  IADD3 R15, R15, 0x50, RZ ;  /* 0x000000500f0f7810 */ /* 0x000fc80007ffe0ff */
[----:B------:R-:W-:-:S13]  /*b480*/  ISETP.GE.AND P0, PT, R15, c[0x0][0x27c], PT ;  /* 0x00009f000f007a0c */ /* 0x000fda0003f06270 */
[----:B------:R-:W-:Y:S05]  /*b490*/  @P0 BRA `(.L_x_1441) ;  /* 0x00003aa000000947 */ /* 0x000fea0003800000 */
[----:B-1----:R-:W1:Y:S01]  /*b4a0*/  LDS.128 R8, [R12+0xa000] ;  /* 0x00a000000c087984 */ /* 0x002e620000000c00 */
        /* <DEDUP_REMOVED lines=40> */
[----:B------:R1:W-:Y:S01]  /*b730*/  STS.128 [R12+0xa000], R8 ;  /* 0x00a000080c007388 */ /* 0x0003e20000000c00 */
[----:B------:R-:W-:Y:S05]  /*b740*/  BRA `(.L_x_1441) ;  /* 0x000037f000007947 */ /* 0x000fea0003800000 */
.L_x_1424:
[----:B------:R-:W-:Y:S01]  /*b750*/  PLOP3.LUT P0, PT, PT, PT, UP2, 0x80, 0x0 ;  /* 0x000000000000781c */ /* 0x000fe20003f0f028 */
[----:B------:R-:W-:Y:S01]  /*b760*/  IMAD.U32 R12, RZ, RZ, UR20 ;  /* 0x00000014ff0c7e24 */ /* 0x000fe2000f8e00ff */
[----:B------:R-:W-:Y:S01]  /*b770*/  MOV R13, UR21 ;  /* 0x00000015000d7c02 */ /* 0x000fe20008000f00 */
[----:B------:R-:W-:Y:S01]  /*b780*/  IMAD.U32 R15, RZ, RZ, UR7 ;  /* 0x00000007ff0f7e24 */ /* 0x000fe2000f8e00ff */
[----:B------:R-:W-:Y:S01]  /*b790*/  BSSY B0, `(.L_x_1452) ;  /* 0x000004c000007945 */ /* 0x000fe20003800000 */
[----:B------:R-:W-:Y:S01]  /*b7a0*/  IMAD.MOV.U32 R14, RZ, RZ, R12 ;  /* 0x000000ffff0e7224 */ /* 0x000fe200078e000c */
[----:B------:R-:W-:Y:S01]  /*b7b0*/  CS2R R30, SRZ ;  /* 0x00000000001e7805 */ /* 0x000fe2000001ff00 */
[----:B------:R-:W-:Y:S01]  /*b7c0*/  IMAD.U32 R17, RZ, RZ, UR5 ;  /* 0x00000005ff117e24 */ /* 0x000fe2000f8e00ff */
        /* <DEDUP_REMOVED lines=12> */
[----:B------:R-:W-:Y:S01]  /*b890*/  CS2R R70, SRZ ;  /* 0x0000000000467805 */ /* 0x000fe2000001ff00 */
[----:B------:R-:W-:-:S06]  /*b8a0*/  CS2R R68, SRZ ;  /* 0x0000000000447805 */ /* 0x000fcc000001ff00 */
[----:B------:R-:W-:-:S04]  /*b8b0*/  @P0 SHF.R.U32.HI R9, RZ, c[0x0][0x2cc], R10 ;  /* 0x0000b300ff090a19 */ /* 0x000fc8000001160a */
[----:B------:R-:W-:Y:S01]  /*b8c0*/  SHF.R.S32.HI R10, RZ, 0x1f, R9 ;  /* 0x0000001fff0a7819 */ /* 0x000fe20000011409 */
[----:B------:R-:W-:-:S04]  /*b8d0*/  IMAD.WIDE.U32 R14, R9, c[0x0][0x280], R14 ;  /* 0x0000a000090e7a25 */ /* 0x000fc800078e000e */
[----:B------:R-:W-:Y:S01]  /*b8e0*/  IMAD R18, R10, c[0x0][0x280], RZ ;  /* 0x0000a0000a127a24 */ /* 0x000fe200078e02ff */
[----:B------:R-:W-:Y:S01]  /*b8f0*/  LEA R12, P0, R14, c[0x0][0x270], 0x1 ;  /* 0x00009c000e0c7a11 */ /* 0x000fe200078008ff */
[----:B------:R-:W-:Y:S02]  /*b900*/  IMAD R10, R10, c[0x0][0x290], RZ ;  /* 0x0000a4000a0a7a24 */ /* 0x000fe400078e02ff */
[C---:B------:R-:W-:Y:S02]  /*b910*/  IMAD R18, R9.reuse, c[0x0][0x284], R18 ;  /* 0x0000a10009127a24 */ /* 0x040fe400078e0212 */
[----:B------:R-:W-:Y:S01]  /*b920*/  IMAD R10, R9, c[0x0][0x294], R10 ;  /* 0x0000a500090a7a24 */ /* 0x000fe200078e020a */
[----:B------:R1:W2:Y:S02]  /*b930*/  SHFL.IDX PT, R22, R12, RZ, 0x1c1f ;  /* 0x001c1fff0c167589 */ /* 0x0002a400000e0000 */
[----:B------:R-:W-:Y:S01]  /*b940*/  IADD3 R18, R15, R18, RZ ;  /* 0x000000120f127210 */ /* 0x000fe20007ffe0ff */
[----:B------:R-:W-:-:S03]  /*b950*/  IMAD.U32 R15, RZ, RZ, UR23 ;  /* 0x00000017ff0f7e24 */ /* 0x000fc6000f8e00ff */
[----:B------:R-:W-:Y:S02]  /*b960*/  LEA.HI.X R18, R14, c[0x0][0x274], R18, 0x1, P0 ;  /* 0x00009d000e127a11 */ /* 0x000fe400000f0c12 */
[----:B------:R-:W-:-:S03]  /*b970*/  MOV R14, UR22 ;  /* 0x00000016000e7c02 */ /* 0x000fc60008000f00 */
[----:B------:R1:W3:Y:S01]  /*b980*/  SHFL.IDX PT, R23, R18, RZ, 0x1c1f ;  /* 0x001c1fff12177589 */ /* 0x0002e200000e0000 */
[----:B------:R-:W-:-:S05]  /*b990*/  MOV R16, R14 ;  /* 0x0000000e00107202 */ /* 0x000fca0000000f00 */
[----:B------:R-:W-:-:S04]  /*b9a0*/  IMAD.WIDE.U32 R14, R9, c[0x0][0x290], R16 ;  /* 0x0000a400090e7a25 */ /* 0x000fc800078e0010 */
[----:B------:R-:W-:Y:S01]  /*b9b0*/  IMAD.IADD R17, R15, 0x1, R10 ;  /* 0x000000010f117824 */ /* 0x000fe200078e020a */
[----:B------:R-:W-:-:S04]  /*b9c0*/  LEA R10, P0, R14, c[0x0][0x288], 0x1 ;  /* 0x0000a2000e0a7a11 */ /* 0x000fc800078008ff */
[----:B------:R-:W-:Y:S01]  /*b9d0*/  LEA.HI.X R17, R14, c[0x0][0x28c], R17, 0x1, P0 ;  /* 0x0000a3000e117a11 */ /* 0x000fe200000f0c11 */
[----:B------:R1:W4:Y:S01]  /*b9e0*/  SHFL.IDX PT, R20, R10, RZ, 0x1c1f ;  /* 0x001c1fff0a147589 */ /* 0x00032200000e0000 */
[----:B------:R-:W-:-:S03]  /*b9f0*/  ISETP.GE.AND P0, PT, R8, UR19, PT ;  /* 0x0000001308007c0c */ /* 0x000fc6000bf06270 */
[----:B------:R1:W1:Y:S10]  /*ba00*/  SHFL.IDX PT, R21, R17, RZ, 0x1c1f ;  /* 0x001c1fff11157589 */ /* 0x00027400000e0000 */
[----:B------:R-:W-:Y:S05]  /*ba10*/  @P0 BRA `(.L_x_1453) ;  /* 0x0000023000000947 */ /* 0x000fea0003800000 */
[C---:B--23--:R-:W-:Y:S01]  /*ba20*/  ISETP.GE.AND P0, PT, R55.reuse, c[0x0][0x27c], PT ;  /* 0x00009f0037007a0c */ /* 0x04cfe20003f06270 */
[----:B------:R-:W-:Y:S01]  /*ba30*/  CS2R R74, SRZ ;  /* 0x00000000004a7805 */ /* 0x000fe2000001ff00 */
[----:B------:R-:W-:Y:S01]  /*ba40*/  CS2R R72, SRZ ;  /* 0x0000000000487805 */ /* 0x000fe2000001ff00 */
[----:B------:R-:W-:Y:S01]  /*ba50*/  CS2R R70, SRZ ;  /* 0x0000000000467805 */ /* 0x000fe2000001ff00 */
[----:B------:R-:W-:Y:S01]  /*ba60*/  CS2R R68, SRZ ;  /* 0x0000000000447805 */ /* 0x000fe2000001ff00 */
[----:B------:R-:W-:-:S08]  /*ba70*/  IADD3 R14, R55, 0x20, RZ ;  /* 0x00000020370e7810 */ /* 0x000fd00007ffe0ff */
[----:B------:R-:W-:-:S04]  /*ba80*/  @!P0 IMAD.WIDE R24, R55, 0x2, R22 ;  /* 0x0000000237188825 */ /* 0x000fc800078e0216 */
        /* <DEDUP_REMOVED lines=28> */
.L_x_1453:
[----:B--23--:R-:W-:Y:S05]  /*bc50*/  BSYNC B0 ;  /* 0x0000000000007941 */ /* 0x00cfea0003800000 */
.L_x_1452:
        /* <DEDUP_REMOVED lines=18> */
[----:B------:R-:W-:Y:S01]  /*bd80*/  IMAD.MOV.U32 R15, RZ, RZ, R71 ;  /* 0x000000ffff0f7224 */ /* 0x000fe200078e0047 */
        /* <DEDUP_REMOVED lines=24> */
[----:B------:R1:W2:Y:S01]  /*bf10*/  SHFL.IDX PT, R11, R17, 0x1, 0x1c1f ;  /* 0x003c1f00110b7f89 */ /* 0x0002a200000e0000 */
[----:B------:R-:W-:Y:S01]  /*bf20*/  PRMT R88, R9, 0x5410, R14 ;  /* 0x0000541009587816 */ /* 0x000fe2000000000e */
[----:B------:R-:W-:Y:S01]  /*bf30*/  IMAD.MOV.U32 R9, RZ, RZ, R69 ;  /* 0x000000ffff097224 */ /* 0x000fe200078e0045 */
[----:B------:R-:W-:Y:S01]  /*bf40*/  MOV R14, R68 ;  /* 0x00000044000e7202 */ /* 0x000fe20000000f00 */
[----:B------:R-:W-:Y:S01]  /*bf50*/  CS2R R22, SRZ ;  /* 0x0000000000167805 */ /* 0x000fe2000001ff00 */
[----:B----4-:R-:W-:Y:S01]  /*bf60*/  CS2R R20, SRZ ;  /* 0x0000000000147805 */ /* 0x010fe2000001ff00 */
[----:B------:R-:W-:Y:S01]  /*bf70*/  CS2R R34, SRZ ;  /* 0x0000000000227805 */ /* 0x000fe2000001ff00 */
[----:B------:R-:W-:Y:S01]  /*bf80*/  PRMT R94, R9, 0x5410, R14 ;  /* 0x00005410095e7816 */ /* 0x000fe2000000000e */
[----:B------:R-:W-:Y:S01]  /*bf90*/  CS2R R32, SRZ ;  /* 0x0000000000207805 */ /* 0x000fe2000001ff00 */
[----:B---3--:R-:W-:Y:S01]  /*bfa0*/  CS2R R18, SRZ ;  /* 0x0000000000127805 */ /* 0x008fe2000001ff00 */
[----:B-1----:R-:W-:Y:S01]  /*bfb0*/  CS2R R16, SRZ ;  /* 0x0000000000107805 */ /* 0x002fe2000001ff00 */
[----:B------:R-:W-:Y:S05]  /*bfc0*/  @P0 BRA `(.L_x_1455) ;  /* 0x0000023000000947 */ /* 0x000fea0003800000 */
[C---:B--2---:R-:W-:Y:S01]  /*bfd0*/  ISETP.GE.AND P0, PT, R55.reuse, c[0x0][0x27c], PT ;  /* 0x00009f0037007a0c */ /* 0x044fe20003f06270 */
        /* <DEDUP_REMOVED lines=28> */
[----:B------:R-:W-:Y:S01]  /*c1a0*/  @!P0 LOP3.LUT R8, R8, 0xfffffff8, RZ, 0xc0, !PT ;  /* 0xfffffff808088812 */ /* 0x000fe200078ec0ff */
[----:B--2---:R-:W-:-:S04]  /*c1b0*/  CS2R R20, SRZ ;  /* 0x0000000000147805 */ /* 0x004fc8000001ff00 */
[----:B------:R-:W-:-:S04]  /*c1c0*/  @!P0 IMAD.WIDE R12, R8, 0x2, R12 ;  /* 0x00000002080c8825 */ /* 0x000fc800078e020c */
[----:B------:R-:W-:Y:S01]  /*c1d0*/  @!P0 IMAD.WIDE R8, R8, 0x2, R10 ;  /* 0x0000000208088825 */ /* 0x000fe200078e020a */
[----:B------:R1:W5:Y:S04]  /*c1e0*/  @!P0 LD.E.128 R28, [R12.64] ;  /* 0x0000000a0c1c8980 */ /* 0x000368000c101d00 */
[----:B------:R1:W5:Y:S02]  /*c1f0*/  @!P0 LD.E.128 R20, [R8.64] ;  /* 0x0000000a08148980 */ /* 0x000364000c101d00 */
.L_x_1455:
[----:B--2---:R-:W-:Y:S05]  /*c200*/  BSYNC B0 ;  /* 0x0000000000007941 */ /* 0x004fea0003800000 */
.L_x_1454:
[----:B-----5:R-:W-:Y:S01]  /*c210*/  IMAD.MOV.U32 R11, RZ, RZ, R30 ;  /* 0x000000ffff0b7224 */ /* 0x020fe200078e001e */
[----:B-1----:R-:W-:Y:S01]  /*c220*/  MOV R8, R29 ;  /* 0x0000001d00087202 */ /* 0x002fe20000000f00 */
[----:B------:R-:W-:Y:S01]  /*c230*/  IMAD.MOV.U32 R10, RZ, RZ, R31 ;  /* 0x000000ffff0a7224 */ /* 0x000fe200078e001f */
[----:B------:R-:W-:Y:S01]  /*c240*/  UIADD3 UR4, -UR13, UR19, URZ ;  /* 0x000000130d047290 */ /* 0x000fe2000fffe13f */
[----:B------:R-:W-:Y:S01]  /*c250*/  IMAD.MOV.U32 R9, RZ, RZ, R28 ;  /* 0x000000ffff097224 */ /* 0x000fe200078e001c */
[----:B------:R-:W-:-:S04]  /*c260*/  DEPBAR.LE SB0, 0x3 ;  /* 0x000080c00000791a */ /* 0x000fc80000000000 */
[----:B------:R-:W-:Y:S01]  /*c270*/  PRMT R54, R10, 0x5410, R11 ;  /* 0x000054100a367816 */ /* 0x000fe2000000000b */
[----:B------:R-:W-:Y:S01]  /*c280*/  IMAD.MOV.U32 R11, RZ, RZ, R26 ;  /* 0x000000ffff0b7224 */ /* 0x000fe200078e001a */
[----:B------:R-:W-:Y:S01]  /*c290*/  PRMT R53, R8, 0x5410, R9 ;  /* 0x0000541008357816 */ /* 0x000fe20000000009 */
[----:B------:R-:W-:Y:S01]  /*c2a0*/  IMAD.MOV.U32 R10, RZ, RZ, R27 ;  /* 0x000000ffff0a7224 */ /* 0x000fe200078e001b */
[----:B------:R-:W-:Y:S01]  /*c2b0*/  MOV R8, R25 ;  /* 0x0000001900087202 */ /* 0x000fe20000000f00 */
[----:B------:R-:W-:Y:S01]  /*c2c0*/  IMAD.MOV.U32 R9, RZ, RZ, R24 ;  /* 0x000000ffff097224 */ /* 0x000fe200078e0018 */
[----:B------:R-:W-:Y:S01]  /*c2d0*/  UISETP.LT.AND UP0, UPT, UR4, 0x80, UPT ;  /* 0x000000800400788c */ /* 0x000fe2000bf01270 */
[----:B------:R-:W-:Y:S01]  /*c2e0*/  BSSY B1, `(.L_x_1456) ;  /* 0x000016d000017945 */ /* 0x000fe20003800000 */
[----:B------:R-:W-:Y:S01]  /*c2f0*/  PRMT R67, R10, 0x5410, R11 ;  /* 0x000054100a437816 */ /* 0x000fe2000000000b */
[----:B------:R-:W-:Y:S01]  /*c300*/  IMAD.MOV.U32 R11, RZ, RZ, R38 ;  /* 0x000000ffff0b7224 */ /* 0x000fe200078e0026 */
[----:B------:R-:W-:Y:S01]  /*c310*/  PRMT R66, R8, 0x5410, R9 ;  /* 0x0000541008427816 */ /* 0x000fe20000000009 */
[----:B------:R-:W-:Y:S01]  /*c320*/  IMAD.MOV.U32 R10, RZ, RZ, R39 ;  /* 0x000000ffff0a7224 */ /* 0x000fe200078e0027 */
[----:B------:R-:W-:Y:S01]  /*c330*/  MOV R9, R36 ;  /* 0x0000002400097202 */ /* 0x000fe20000000f00 */
[----:B------:R-:W-:Y:S01]  /*c340*/  IMAD.MOV.U32 R8, RZ, RZ, R37 ;  /* 0x000000ffff087224 */ /* 0x000fe200078e0025 */
[----:B------:R-:W-:-:S02]  /*c350*/  USEL UR4, UR4, 0x80, UP0 ;  /* 0x0000008004047887 */ /* 0x000fc40008000000 */
        /* <DEDUP_REMOVED lines=12> */
[----:B------:R-:W-:-:S02]  /*c420*/  MOV R11, R18 ;  /* 0x00000012000b7202 */ /* 0x000fc40000000f00 */
[----:B------:R-:W-:Y:S02]  /*c430*/  MOV R8, R17 ;  /* 0x0000001100087202 */ /* 0x000fe40000000f00 */
[----:B------:R-:W-:Y:S01]  /*c440*/  PRMT R65, R10, 0x5410, R11 ;  /* 0x000054100a417816 */ /* 0x000fe2000000000b */
[----:B------:R-:W-:Y:S01]  /*c450*/  IMAD.MOV.U32 R11, RZ, RZ, R34 ;  /* 0x000000ffff0b7224 */ /* 0x000fe200078e0022 */
[----:B------:R-:W-:Y:S01]  /*c460*/  PRMT R64, R8, 0x5410, R9 ;  /* 0x0000541008407816 */ /* 0x000fe20000000009 */
[----:B------:R-:W-:Y:S01]  /*c470*/  IMAD.MOV.U32 R10, RZ, RZ, R35 ;  /* 0x000000ffff0a7224 */ /* 0x000fe200078e0023 */
[----:B------:R-:W-:Y:S01]  /*c480*/  MOV R9, R32 ;  /* 0x0000002000097202 */ /* 0x000fe20000000f00 */
[----:B------:R-:W-:-:S03]  /*c490*/  IMAD.MOV.U32 R8, RZ, RZ, R33 ;  /* 0x000000ffff087224 */ /* 0x000fc600078e0021 */
        /* <DEDUP_REMOVED lines=108> */
.L_x_1459:
[----:B------:R-:W-:Y:S05]  /*cb60*/  BSYNC B0 ;  /* 0x0000000000007941 */ /* 0x000fea0003800000 */
.L_x_1458:
        /* <DEDUP_REMOVED lines=114> */
.L_x_1461:
[----:B------:R-:W-:Y:S05]  /*d290*/  BSYNC B0 ;  /* 0x0000000000007941 */ /* 0x000fea0003800000 */
.L_x_1460:
        /* <DEDUP_REMOVED lines=113> */
.L_x_1457:
[----:B------:R-:W-:Y:S05]  /*d9b0*/  BSYNC B1 ;  /* 0x0000000000017941 */ /* 0x000fea0003800000 */
.L_x_1456:
        /* <DEDUP_REMOVED lines=111> */
.L_x_1463:
[----:B------:R-:W-:Y:S05]  /*e0b0*/  BSYNC B0 ;  /* 0x0000000000007941 */ /* 0x000fea0003800000 */
.L_x_1462:
        /* <DEDUP_REMOVED lines=16> */
[----:B------:R-:W-:Y:S01]  /*e1c0*/  LEA.HI R13, R13, R10, RZ, 0x1d ;  /* 0x0000000a0d0d7211 */ /* 0x000fe200078fe8ff */
[--C-:B------:R-:W-:Y:S01]  /*e1d0*/  HADD2.F32 R50, -RZ, R66.reuse.H0_H0 ;  /* 0x20000042ff327230 */ /* 0x100fe20000004100 */
[----:B------:R-:W-:Y:S01]  /*e1e0*/  LOP3.LUT R14, R14, 0x1c0, RZ, 0xc0, !PT ;  /* 0x000001c00e0e7812 */ /* 0x000fe200078ec0ff */
[----:B------:R-:W-:Y:S01]  /*e1f0*/  IMAD.SHL.U32 R9, R9, 0x40, RZ ;  /* 0x0000004009097824 */ /* 0x000fe200078e00ff */
        /* <DEDUP_REMOVED lines=96> */
.L_x_1465:
[----:B------:R-:W-:Y:S05]  /*e800*/  BSYNC B0 ;  /* 0x0000000000007941 */ /* 0x000fea0003800000 */
.L_x_1464:
[----:B-1----:R-:W-:-:S04]  /*e810*/  IADD3 R14, R55, 0x40, RZ ;  /* 0x00000040370e7810 */ /* 0x002fc80007ffe0ff */
[----:B------:R-:W-:-:S13]  /*e820*/  ISETP.GE.AND P0, PT, R14, c[0x0][0x27c], PT ;  /* 0x00009f000e007a0c */ /* 0x000fda0003f06270 */
[----:B------:R-:W-:Y:S05]  /*e830*/  @P0 BRA `(.L_x_1441) ;  /* 0x0000070000000947 */ /* 0x000fea0003800000 */
[----:B------:R-:W-:Y:S01]  /*e840*/  SHF.R.S32.HI R13, RZ, 0x1f, R14 ;  /* 0x0000001fff0d7819 */ /* 0x000fe2000001140e */
        /* <DEDUP_REMOVED lines=12> */
[----:B------:R-:W-:Y:S01]  /*e910*/  HADD2.F32 R41, -RZ, R41.H1_H1 ;  /* 0x30000029ff297230 */ /* 0x000fe20000004100 */
[----:B------:R-:W-:Y:S01]  /*e920*/  LEA.HI R13, R13, R14, RZ, 0x6 ;  /* 0x0000000e0d0d7211 */ /* 0x000fe200078f30ff */
[----:B------:R-:W-:Y:S01]  /*e930*/  HADD2.F32 R53, -RZ, R53.H1_H1 ;  /* 0x30000035ff357230 */ /* 0x000fe20000004100 */
        /* <DEDUP_REMOVED lines=96> */
.L_x_1441:
[----:B------:R-:W-:Y:S05]  /*ef40*/  BSYNC B2 ;  /* 0x0000000000027941 */ /* 0x000fea0003800000 */
.L_x_1423:
[----:B------:R-:W-:-:S04]  /*ef50*/  DEPBAR.LE SB0, 0x2 ;  /* 0x000080800000791a */ /* 0x000fc80000000000 */
[----:B------:R-:W-:Y:S01]  /*ef60*/  IMAD.MOV.U32 R186, RZ, RZ, 0x20 ;  /* 0x00000020ffba7424 */ /* 0x000fe200078e00ff */
[----:B------:R-:W-:Y:S01]  /*ef70*/  BAR.SYNC.DEFER_BLOCKING 0x0 ;  /* 0x0000000000007b1d */ /* 0x000fe20000010000 */
[----:B------:R-:W-:Y:S01]  /*ef80*/  LOP3.LUT P0, RZ, R132, 0x2, RZ, 0xc0, !PT ;  /* 0x0000000284ff7812 */ /* 0x000fe2000780c0ff */
[----:B------:R-:W-:Y:S01]  /*ef90*/  IMAD.SHL.U32 R189, R5, 0x2, RZ ;  /* 0x0000000205bd7824 */ /* 0x000fe200078e00ff */
[----:B------:R-:W-:Y:S01]  /*efa0*/  LEA R188, R0, 0x18100, 0x1 ;  /* 0x0001810000bc7811 */ /* 0x000fe200078e08ff */
[----:B------:R-:W-:Y:S01]  /*efb0*/  IMAD.SHL.U32 R187, R2, 0x2, RZ ;  /* 0x0000000202bb7824 */ /* 0x000fe200078e00ff */
[----:B------:R-:W-:Y:S02]  /*efc0*/  SEL R186, R186, 0xffffffe0, !P0 ;  /* 0xffffffe0baba7807 */ /* 0x000fe40004000000 */
[----:B------:R-:W-:Y:S02]  /*efd0*/  PLOP3.LUT P0, PT, PT, PT, UP1, 0x40, 0x0 ;  /* 0x000000000000781c */ /* 0x000fe40003f0e818 */
[----:B------:R-:W-:Y:S01]  /*efe0*/  SHF.L.U32 R60, R0, 0x1, RZ ;  /* 0x00000001003c7819 */ /* 0x000fe200000006ff */
[----:B------:R-:W-:Y:S01]  /*eff0*/  IMAD.IADD R0, R188, 0x1, R187 ;  /* 0x00000001bc007824 */ /* 0x000fe200078e02bb */
[----:B------:R-:W-:-:S04]  /*f000*/  IADD3 R100, R189, R186, RZ ;  /* 0x000000babd647210 */ /* 0x000fc80007ffe0ff */
[----:B------:R-:W2:Y:S04]  /*f010*/  LDSM.16.M88.4 R60, [R60+0x18100] ;  /* 0x018100003c3c783b */ /* 0x000ea80000000200 */
[----:B------:R3:W4:Y:S04]  /*f020*/  LDSM.16.M88.4 R44, [R189+0xc100] ;  /* 0x00c10000bd2c783b */ /* 0x0007280000000200 */
[----:B------:R3:W1:Y:S04]  /*f030*/  LDSM.16.M88.4 R72, [R189+0xc900] ;  /* 0x00c90000bd48783b */ /* 0x0006680000000200 */
[----:B------:R3:W1:Y:S04]  /*f040*/  LDSM.16.M88.4 R68, [R189+0xd100] ;  /* 0x00d10000bd44783b */ /* 0x0006680000000200 */
[----:B-1----:R3:W1:Y:S04]  /*f050*/  LDSM.16.M88.4 R28, [R189+0xd900] ;  /* 0x00d90000bd1c783b */ /* 0x0026680000000200 */
        /* <DEDUP_REMOVED lines=19> */
[----:B------:R-:W-:Y:S01]  /*f190*/  SHF.L.U64.HI R26, R214, 0x1, R217 ;  /* 0x00000001d61a7819 */ /* 0x000fe200000102d9 */
[----:B------:R-:W-:Y:S01]  /*f1a0*/  IMAD R5, R203, c[0x0][0x21c], R2 ;  /* 0x00008700cb057a24 */ /* 0x000fe200078e0202 */
[----:B------:R-:W-:Y:S01]  /*f1b0*/  LOP3.LUT R37, R37, 0xf, RZ, 0xc0, !PT ;  /* 0x0000000f25257812 */ /* 0x000fe200078ec0ff */
[----:B------:R-:W-:-:S04]  /*f1c0*/  IMAD.WIDE.U32 R24, R203, c[0x0][0x218], R24 ;  /* 0x00008600cb187a25 */ /* 0x000fc800078e0018 */
[----:B------:R-:W-:Y:S01]  /*f1d0*/  IMAD.SHL.U32 R2, R213, 0x2, RZ ;  /* 0x00000002d5027824 */ /* 0x000fe200078e00ff */
[----:B------:R-:W-:Y:S02]  /*f1e0*/  IADD3 R34, P0, R42, R24, RZ ;  /* 0x000000182a227210 */ /* 0x000fe40007f1e0ff */
[----:B------:R-:W-:Y:S02]  /*f1f0*/  SEL R24, RZ, 0x10, P4 ;  /* 0x00000010ff187807 */ /* 0x000fe40002000000 */
[----:B------:R-:W-:Y:S01]  /*f200*/  IADD3.X R5, R198, R25, R5, P0, !PT ;  /* 0x00000019c6057210 */ /* 0x000fe200007fe405 */
[----:B------:R-:W-:Y:S01]  /*f210*/  IMAD.SHL.U32 R25, R214, 0x2, RZ ;  /* 0x00000002d6197824 */ /* 0x000fe200078e00ff */
[----:B------:R-:W-:Y:S02]  /*f220*/  LEA R35, P0, R34, c[0x0][0x1f8], 0x1 ;  /* 0x00007e0022237a11 */ /* 0x000fe400078008ff */
[----:B------:R-:W-:Y:S02]  /*f230*/  IADD3 R42, -R24, 0x10, RZ ;  /* 0x00000010182a7810 */ /* 0x000fe40007ffe1ff */
[----:B------:R-:W-:Y:S01]  /*f240*/  LEA.HI.X R34, R34, c[0x0][0x1fc], R5, 0x1, P0 ;  /* 0x00007f0022227a11 */ /* 0x000fe200000f0c05 */
[----:B------:R-:W5:Y:S01]  /*f250*/  SHFL.IDX PT, R36, R35, 0x1, 0x181f ;  /* 0x00381f0023247f89 */ /* 0x000f6200000e0000 */
[----:B------:R-:W-:-:S02]  /*f260*/  LOP3.LUT R42, R42, 0xf, RZ, 0xc0, !PT ;  /* 0x0000000f2a2a7812 */ /* 0x000fc400078ec0ff */
[----:B------:R-:W-:Y:S01]  /*f270*/  SHF.L.U64.HI R5, R213, 0x1, R144 ;  /* 0x00000001d5057819 */ /* 0x000fe20000010290 */
[----:B------:R-:W3:Y:S04]  /*f280*/  SHFL.IDX PT, R38, R34, 0x1, 0x181f ;  /* 0x00381f0022267f89 */ /* 0x000ee800000e0000 */
[----:B------:R-:W4:Y:S04]  /*f290*/  SHFL.IDX PT, R35, R35, RZ, 0x181f ;  /* 0x00181fff23237589 */ /* 0x000f2800000e0000 */
[----:B------:R-:W2:Y:S01]  /*f2a0*/  SHFL.IDX PT, R34, R34, RZ, 0x181f ;  /* 0x00181fff22227589 */ /* 0x000ea200000e0000 */
[----:B-----5:R-:W-:-:S04]  /*f2b0*/  IADD3 R48, P2, P0, R49, R36, R32 ;  /* 0x0000002431307210 */ /* 0x020fc8000785e020 */
[----:B---3--:R-:W-:Y:S02]  /*f2c0*/  IADD3.X R49, RZ, R38, R33, P2, P0 ;  /* 0x00000026ff317210 */ /* 0x008fe400017e0421 */
[----:B------:R-:W-:-:S04]  /*f2d0*/  IADD3 R42, P2, P0, R42, R36, R25 ;  /* 0x000000242a2a7210 */ /* 0x000fc8000785e019 */
[----:B------:R-:W-:Y:S02]  /*f2e0*/  IADD3.X R43, RZ, R38, R26, P2, P0 ;  /* 0x00000026ff2b7210 */ /* 0x000fe400017e041a */
[----:B------:R-:W-:-:S04]  /*f2f0*/  IADD3 R36, P2, P0, R37, R36, R2 ;  /* 0x0000002425247210 */ /* 0x000fc8000785e002 */
[----:B------:R-:W-:Y:S02]  /*f300*/  IADD3.X R37, RZ, R38, R5, P2, P0 ;  /* 0x00000026ff257210 */ /* 0x000fe400017e0405 */
[----:B----4-:R-:W-:-:S05]  /*f310*/  IADD3 R32, P0, R35, R32, RZ ;  /* 0x0000002023207210 */ /* 0x010fca0007f1e0ff */
        /* <DEDUP_REMOVED lines=14> */
.L_x_1466:
[C---:B--2-4-:R-:W-:Y:S01]  /*f400*/  HMMA.16816.F32 R24, R60.reuse, R44, RZ ;  /* 0x0000002c3c18723c */ /* 0x054fe200000018ff */
[----:B------:R-:W-:Y:S01]  /*f410*/  IMAD.MOV.U32 R2, RZ, RZ, 0x40 ;  /* 0x00000040ff027424 */ /* 0x000fe200078e00ff */
[----:B------:R-:W-:Y:S01]  /*f420*/  LDSM.16.M88.4 R84, [R100+0xe900] ;  /* 0x00e900006454783b */ /* 0x000fe20000000200 */
[----:B------:R-:W-:Y:S01]  /*f430*/  IMAD R185, R3, 0x2, R188 ;  /* 0x0000000203b97824 */ /* 0x000fe200078e02bc */
[----:B------:R-:W-:Y:S01]  /*f440*/  LEA.HI R7, R7, R82, RZ, 0x2 ;  /* 0x0000005207077211 */ /* 0x000fe200078f10ff */
[----:B------:R-:W-:Y:S01]  /*f450*/  IMAD R184, R3, 0x2, R0 ;  /* 0x0000000203b87824 */ /* 0x000fe200078e0200 */
[----:B------:R-:W-:Y:S01]  /*f460*/  SEL R191, R2, 0xffffffc0, !P1 ;  /* 0xffffffc002bf7807 */ /* 0x000fe20004800000 */
[----:B------:R-:W-:Y:S01]  /*f470*/  LDSM.16.M88.4 R92, [R189+0x11100] ;  /* 0x01110000bd5c783b */ /* 0x000fe20000000200 */
[C---:B------:R-:W-:Y:S01]  /*f480*/  HMMA.16816.F32 R44, R60.reuse, R46, RZ ;  /* 0x0000002e3c2c723c */ /* 0x040fe200000018ff */
[----:B------:R-:W-:Y:S01]  /*f490*/  LOP3.LUT R7, R7, 0xfffffffc, RZ, 0xc0, !PT ;  /* 0xfffffffc07077812 */ /* 0x000fe200078ec0ff */
[----:B------:R-:W-:Y:S01]  /*f4a0*/  UMOV UR4, 0xffffffc0 ;  /* 0xffffffc000047882 */ /* 0x000fe20000000000 */
[----:B------:R-:W-:Y:S01]  /*f4b0*/  IMAD.IADD R5, R189, 0x1, R191 ;  /* 0x00000001bd057824 */ /* 0x000fe200078e02bf */
[----:B------:R-:W-:Y:S01]  /*f4c0*/  LDSM.16.M88.4 R52, [R184] ;  /* 0x00000000b834783b */ /* 0x000fe20000000200 */
[----:B------:R-:W-:Y:S01]  /*f4d0*/  IMAD.IADD R2, R191, 0x1, R100 ;  /* 0x00000001bf027824 */ /* 0x000fe200078e0264 */
[----:B------:R-:W-:Y:S01]  /*f4e0*/  SHF.R.S32.HI R219, RZ, 0x1f, R80 ;  /* 0x0000001fffdb7819 */ /* 0x000fe20000011450 */
[----:B------:R-:W-:Y:S01]  /*f4f0*/  UIMAD UR4, UR15, UR4, 0x41 ;  /* 0x000000410f0474a4 */ /* 0x000fe2000f8e0204 */
[C---:B------:R-:W-:Y:S01]  /*f500*/  HMMA.16816.F32 R40, R60.reuse, R72, RZ ;  /* 0x000000483c28723c */ /* 0x040fe200000018ff */
[----:B------:R-:W-:Y:S01]  /*f510*/  LDSM.16.M88.4 R48, [R5+0xc100] ;  /* 0x00c100000530783b */ /* 0x000fe20000000200 */
[----:B------:R-:W-:Y:S01]  /*f520*/  LEA.HI R219, R219, R80, RZ, 0x3 ;  /* 0x00000050dbdb7211 */ /* 0x000fe200078f18ff */
[----:B------:R-:W-:Y:S01]  /*f530*/  IMAD.SHL.U32 R135, R4, 0x2, RZ ;  /* 0x0000000204877824 */ /* 0x000fe200078e00ff */
[----:B------:R-:W-:Y:S01]  /*f540*/  PLOP3.LUT P0, PT, PT, PT, UP2, 0x80, 0x0 ;  /* 0x000000000000781c */ /* 0x000fe20003f0f028 */
[----:B------:R-:W-:Y:S01]  /*f550*/  LDSM.16.M88.4 R32, [R5+0xc900] ;  /* 0x00c900000520783b */ /* 0x000fe20000000200 */
[----:B------:R-:W-:Y:S01]  /*f560*/  LOP3.LUT R219, R219, 0xffffff8, RZ, 0xc0, !PT ;  /* 0x0ffffff8dbdb7812 */ /* 0x000fe200078ec0ff */
[--C-:B------:R-:W-:Y:S01]  /*f570*/  IMAD R134, R3, 0x2, R135.reuse ;  /* 0x0000000203867824 */ /* 0x100fe200078e0287 */
[----:B------:R-:W-:Y:S01]  /*f580*/  HMMA.16816.F32 R72, R60, R74, RZ ;  /* 0x0000004a3c48723c */ /* 0x000fe200000018ff */
[----:B------:R-:W-:Y:S01]  /*f590*/  LDSM.16.M88.4 R76, [R2+0xd100] ;  /* 0x00d10000024c783b */ /* 0x000fe20000000200 */
[----:B------:R-:W-:Y:S01]  /*f5a0*/  IMAD.IADD R182, R187, 0x1, R135 ;  /* 0x00000001bbb67824 */ /* 0x000fe200078e0287 */
[----:B------:R-:W-:Y:S01]  /*f5b0*/  UISETP.GE.AND UP0, UPT, UR15, 0x3, UPT ;  /* 0x000000030f00788c */ /* 0x000fe2000bf06270 */
[----:B------:R-:W-:Y:S01]  /*f5c0*/  IMAD.IADD R219, R80, 0x1, -R219 ;  /* 0x0000000150db7824 */ /* 0x000fe200078e0adb */
[----:B------:R-:W-:Y:S01]  /*f5d0*/  LDSM.16.M88.4 R96, [R2+0xf100] ;  /* 0x00f100000260783b */ /* 0x000fe20000000200 */
[----:B------:R-:W-:-:S02]  /*f5e0*/  IMAD R3, R3, 0x2, R182 ;  /* 0x0000000203037824 */ /* 0x000fc400078e02b6 */
[C---:B------:R-:W-:Y:S01]  /*f5f0*/  HMMA.16816.F32 R36, R60.reuse, R68, RZ ;  /* 0x000000443c24723c */ /* 0x040fe200000018ff */
[----:B------:R-:W-:Y:S01]  /*f600*/  LDSM.16.M88.4 R88, [R100+0x10100] ;  /* 0x010100006458783b */ /* 0x000fe20000000200 */
[C-C-:B------:R-:W-:Y:S02]  /*f610*/  IMAD.IADD R143, R187.reuse, 0x1, R134.reuse ;  /* 0x00000001bb8f7824 */ /* 0x140fe400078e0286 */
[----:B------:R-:W-:Y:S01]  /*f620*/  IMAD.IADD R171, R187, 0x1, R134 ;  /* 0x00000001bbab7824 */ /* 0x000fe200078e0286 */
[----:B------:R-:W0:Y:S03]  /*f630*/  LDGDEPBAR ;  /* 0x00000000000079af */ /* 0x000e260000000000 */
[C---:B------:R-:W-:Y:S08]  /*f640*/  HMMA.16816.F32 R68, R60.reuse, R70, RZ ;  /* 0x000000463c44723c */ /* 0x040ff000000018ff */
[----:B-1----:R-:W-:Y:S08]  /*f650*/  HMMA.16816.F32 R64, R60, R28, RZ ;  /* 0x0000001c3c40723c */ /* 0x002ff000000018ff */
[C---:B------:R-:W-:Y:S08]  /*f660*/  HMMA.16816.F32 R24, R8.reuse, R12, R24 ;  /* 0x0000000c0818723c */ /* 0x040ff00000001818 */
[----:B------:R-:W-:Y:S01]  /*f670*/  HMMA.16816.F32 R44, R8, R14, R44 ;  /* 0x0000000e082c723c */ /* 0x000fe2000000182c */
[----:B------:R-:W1:Y:S07]  /*f680*/  LDSM.16.M88.4 R12, [R185] ;  /* 0x00000000b90c783b */ /* 0x000e6e0000000200 */
[----:B------:R-:W-:Y:S01]  /*f690*/  HMMA.16816.F32 R60, R60, R30, RZ ;  /* 0x0000001e3c3c723c */ /* 0x000fe200000018ff */
[----:B------:R-:W2:Y:S07]  /*f6a0*/  LDSM.16.M88.4 R28, [R5+0xd100] ;  /* 0x00d10000051c783b */ /* 0x000eae0000000200 */
[C---:B------:R-:W-:Y:S08]  /*f6b0*/  HMMA.16816.F32 R40, R8.reuse, R16, R40 ;  /* 0x000000100828723c */ /* 0x040ff00000001828 */
[C---:B------:R-:W-:Y:S01]  /*f6c0*/  HMMA.16816.F32 R72, R8.reuse, R18, R72 ;  /* 0x000000120848723c */ /* 0x040fe20000001848 */
[----:B------:R-:W4:Y:S07]  /*f6d0*/  LDSM.16.M88.4 R16, [R5+0xd900] ;  /* 0x00d900000510783b */ /* 0x000f2e0000000200 */
[C---:B------:R-:W-:Y:S08]  /*f6e0*/  HMMA.16816.F32 R36, R8.reuse, R20, R36 ;  /* 0x000000140824723c */ /* 0x040ff00000001824 */
[C---:B------:R-:W-:Y:S01]  /*f6f0*/  HMMA.16816.F32 R68, R8.reuse, R22, R68 ;  /* 0x000000160844723c */ /* 0x040fe20000001844 */
[----:B------:R-:W5:Y:S07]  /*f700*/  LDSM.16.M88.4 R20, [R2+0xc100] ;  /* 0x00c100000214783b */ /* 0x000f6e0000000200 */
[C---:B------:R-:W-:Y:S08]  /*f710*/  HMMA.16816.F32 R64, R8.reuse, R56, R64 ;  /* 0x000000380840723c */ /* 0x040ff00000001840 */
[----:B------:R-:W-:Y:S01]  /*f720*/  HMMA.16816.F32 R60, R8, R58, R60 ;  /* 0x0000003a083c723c */ /* 0x000fe2000000183c */
[----:B------:R-:W3:Y:S04]  /*f730*/  LDSM.16.M88.4 R8, [R2+0xc900] ;  /* 0x00c900000208783b */ /* 0x000ee80000000200 */
[----:B------:R-:W3:Y:S03]  /*f740*/  LDSM.16.M88.4 R56, [R2+0xd900] ;  /* 0x00d900000238783b */ /* 0x000ee60000000200 */
[C---:B-1----:R-:W-:Y:S08]  /*f750*/  HMMA.16816.F32 R24, R12.reuse, R48, R24 ;  /* 0x000000300c18723c */ /* 0x042ff00000001818 */
[C---:B------:R-:W-:Y:S01]  /*f760*/  HMMA.16816.F32 R44, R12.reuse, R50, R44 ;  /* 0x000000320c2c723c */ /* 0x040fe2000000182c */
[----:B------:R-:W-:Y:S07]  /*f770*/  LDSM.16.M88.4 R48, [R189+0xf100] ;  /* 0x00f10000bd30783b */ /* 0x000fee0000000200 */
[C---:B------:R-:W-:Y:S08]  /*f780*/  HMMA.16816.F32 R40, R12.reuse, R32, R40 ;  /* 0x000000200c28723c */ /* 0x040ff00000001828 */
[C---:B------:R-:W-:Y:S01]  /*f790*/  HMMA.16816.F32 R72, R12.reuse, R34, R72 ;  /* 0x000000220c48723c */ /* 0x040fe20000001848 */
[----:B------:R-:W-:Y:S07]  /*f7a0*/  LDSM.16.M88.4 R32, [R189+0xe100] ;  /* 0x00e10000bd20783b */ /* 0x000fee0000000200 */
[C---:B--2---:R-:W-:Y:S08]  /*f7b0*/  HMMA.16816.F32 R36, R12.reuse, R28, R36 ;  /* 0x0000001c0c24723c */ /* 0x044ff00000001824 */
[C---:B------:R-:W-:Y:S01]  /*f7c0*/  HMMA.16816.F32 R68, R12.reuse, R30, R68 ;  /* 0x0000001e0c44723c */ /* 0x040fe20000001844 */
[----:B------:R-:W-:Y:S07]  /*f7d0*/  LDSM.16.M88.4 R28, [R0+0x4000] ;  /* 0x00400000001c783b */ /* 0x000fee0000000200 */
[C---:B----4-:R-:W-:Y:S08]  /*f7e0*/  HMMA.16816.F32 R64, R12.reuse, R16, R64 ;  /* 0x000000100c40723c */ /* 0x050ff00000001840 */
[----:B------:R-:W-:Y:S01]  /*f7f0*/  HMMA.16816.F32 R60, R12, R18, R60 ;  /* 0x000000120c3c723c */ /* 0x000fe2000000183c */
[----:B------:R-:W1:Y:S04]  /*f800*/  LDSM.16.M88.4 R12, [R188+0x4000] ;  /* 0x00400000bc0c783b */ /* 0x000e680000000200 */
[----:B------:R-:W2:Y:S03]  /*f810*/  LDSM.16.M88.4 R16, [R189+0xe900] ;  /* 0x00e90000bd10783b */ /* 0x000ea60000000200 */
[C---:B-----5:R-:W-:Y:S08]  /*f820*/  HMMA.16816.F32 R24, R52.reuse, R20, R24 ;  /* 0x000000143418723c */ /* 0x060ff00000001818 */
[C---:B------:R-:W-:Y:S01]  /*f830*/  HMMA.16816.F32 R44, R52.reuse, R22, R44 ;  /* 0x00000016342c723c */ /* 0x040fe2000000182c */
[----:B------:R-:W4:Y:S07]  /*f840*/  LDSM.16.M88.4 R20, [R189+0xf900] ;  /* 0x00f90000bd14783b */ /* 0x000f2e0000000200 */
[C---:B---3--:R-:W-:Y:S08]  /*f850*/  HMMA.16816.F32 R40, R52.reuse, R8, R40 ;  /* 0x000000083428723c */ /* 0x048ff00000001828 */
[C---:B------:R-:W-:Y:S01]  /*f860*/  HMMA.16816.F32 R72, R52.reuse, R10, R72 ;  /* 0x0000000a3448723c */ /* 0x040fe20000001848 */
[----:B------:R-:W3:Y:S07]  /*f870*/  LDSM.16.M88.4 R8, [R100+0xe100] ;  /* 0x00e100006408783b */ /* 0x000eee0000000200 */
[C---:B------:R-:W-:Y:S08]  /*f880*/  HMMA.16816.F32 R36, R52.reuse, R76, R36 ;  /* 0x0000004c3424723c */ /* 0x040ff00000001824 */
[C---:B------:R-:W-:Y:S01]  /*f890*/  HMMA.16816.F32 R68, R52.reuse, R78, R68 ;  /* 0x0000004e3444723c */ /* 0x040fe20000001844 */
[----:B------:R-:W5:Y:S07]  /*f8a0*/  LDSM.16.M88.4 R76, [R100+0xf100] ;  /* 0x00f10000644c783b */ /* 0x000f6e0000000200 */
[C---:B------:R-:W-:Y:S08]  /*f8b0*/  HMMA.16816.F32 R64, R52.reuse, R56, R64 ;  /* 0x000000383440723c */ /* 0x040ff00000001840 */
[----:B------:R-:W-:Y:S01]  /*f8c0*/  HMMA.16816.F32 R60, R52, R58, R60 ;  /* 0x0000003a343c723c */ /* 0x000fe2000000183c */
[----:B------:R-:W-:Y:S04]  /*f8d0*/  LDSM.16.M88.4 R56, [R100+0xf900] ;  /* 0x00f900006438783b */ /* 0x000fe80000000200 */
[----:B------:R-:W-:Y:S03]  /*f8e0*/  LDSM.16.M88.4 R52, [R5+0xe900] ;  /* 0x00e900000534783b */ /* 0x000fe60000000200 */
[C---:B-1----:R-:W-:Y:S08]  /*f8f0*/  HMMA.16816.F32 R24, R12.reuse, R32, R24 ;  /* 0x000000200c18723c */ /* 0x042ff00000001818 */
[C---:B------:R-:W-:Y:S01]  /*f900*/  HMMA.16816.F32 R44, R12.reuse, R34, R44 ;  /* 0x000000220c2c723c */ /* 0x040fe2000000182c */
[----:B------:R-:W-:Y:S07]  /*f910*/  LDSM.16.M88.4 R32, [R185+0x4000] ;  /* 0x00400000b920783b */ /* 0x000fee0000000200 */
[C---:B--2---:R-:W-:Y:S08]  /*f920*/  HMMA.16816.F32 R40, R12.reuse, R16, R40 ;  /* 0x000000100c28723c */ /* 0x044ff00000001828 */
[C---:B------:R-:W-:Y:S01]  /*f930*/  HMMA.16816.F32 R72, R12.reuse, R18, R72 ;  /* 0x000000120c48723c */ /* 0x040fe20000001848 */
[----:B------:R-:W1:Y:S07]  /*f940*/  LDSM.16.M88.4 R16, [R5+0xe100] ;  /* 0x00e100000510783b */ /* 0x000e6e0000000200 */
[C---:B------:R-:W-:Y:S08]  /*f950*/  HMMA.16816.F32 R36, R12.reuse, R48, R36 ;  /* 0x000000300c24723c */ /* 0x040ff00000001824 */
[C---:B----4-:R-:W-:Y:S08]  /*f960*/  HMMA.16816.F32 R64, R12.reuse, R20, R64 ;  /* 0x000000140c40723c */ /* 0x050ff00000001840 */
[C---:B------:R-:W-:Y:S01]  /*f970*/  HMMA.16816.F32 R60, R12.reuse, R22, R60 ;  /* 0x000000160c3c723c */ /* 0x040fe2000000183c */
[----:B------:R-:W2:Y:S07]  /*f980*/  LDSM.16.M88.4 R20, [R5+0xf100] ;  /* 0x00f100000514783b */ /* 0x000eae0000000200 */
[----:B------:R-:W-:Y:S01]  /*f990*/  HMMA.16816.F32 R68, R12, R50, R68 ;  /* 0x000000320c44723c */ /* 0x000fe20000001844 */
[----:B------:R-:W-:Y:S04]  /*f9a0*/  LDSM.16.M88.4 R12, [R2+0xe100] ;  /* 0x00e10000020c783b */ /* 0x000fe80000000200 */
[----:B------:R-:W-:Y:S03]  /*f9b0*/  LDSM.16.M88.4 R48, [R5+0xf900] ;  /* 0x00f900000530783b */ /* 0x000fe60000000200 */
[C---:B---3--:R-:W-:Y:S08]  /*f9c0*/  HMMA.16816.F32 R24, R28.reuse, R8, R24 ;  /* 0x000000081c18723c */ /* 0x048ff00000001818 */
[C---:B------:R-:W-:Y:S01]  /*f9d0*/  HMMA.16816.F32 R44, R28.reuse, R10, R44 ;  /* 0x0000000a1c2c723c */ /* 0x040fe2000000182c */
[----:B------:R-:W3:Y:S07]  /*f9e0*/  LDSM.16.M88.4 R8, [R184+0x4000] ;  /* 0x00400000b808783b */ /* 0x000eee0000000200 */
[C---:B-----5:R-:W-:Y:S08]  /*f9f0*/  HMMA.16816.F32 R36, R28.reuse, R76, R36 ;  /* 0x0000004c1c24723c */ /* 0x060ff00000001824 */
[C---:B------:R-:W-:Y:S08]  /*fa00*/  HMMA.16816.F32 R40, R28.reuse, R84, R40 ;  /* 0x000000541c28723c */ /* 0x040ff00000001828 */
[C---:B------:R-:W-:Y:S01]  /*fa10*/  HMMA.16816.F32 R72, R28.reuse, R86, R72 ;  /* 0x000000561c48723c */ /* 0x040fe20000001848 */
[----:B------:R-:W-:Y:S07]  /*fa20*/  LDSM.16.M88.4 R84, [R189+0x10900] ;  /* 0x01090000bd54783b */ /* 0x000fee0000000200 */
[----:B------:R-:W-:Y:S01]  /*fa30*/  HMMA.16816.F32 R68, R28, R78, R68 ;  /* 0x0000004e1c44723c */ /* 0x000fe20000001844 */
[----:B------:R-:W-:Y:S07]  /*fa40*/  LDSM.16.M88.4 R76, [R189+0x11900] ;  /* 0x01190000bd4c783b */ /* 0x000fee0000000200 */
[----:B-1----:R-:W-:Y:S08]  /*fa50*/  HMMA.16816.F32 R24, R32, R16, R24 ;  /* 0x000000102018723c */ /* 0x002ff00000001818 */
[C---:B------:R-:W-:Y:S08]  /*fa60*/  HMMA.16816.F32 R64, R28.reuse, R56, R64 ;  /* 0x000000381c40723c */ /* 0x040ff00000001840 */
[----:B------:R-:W-:Y:S01]  /*fa70*/  HMMA.16816.F32 R60, R28, R58, R60 ;  /* 0x0000003a1c3c723c */ /* 0x000fe2000000183c */
[----:B------:R-:W-:Y:S04]  /*fa80*/  LDSM.16.M88.4 R28, [R189+0x10100] ;  /* 0x01010000bd1c783b */ /* 0x000fe80000000200 */
[----:B------:R-:W-:Y:S03]  /*fa90*/  LDSM.16.M88.4 R56, [R0+0x8000] ;  /* 0x008000000038783b */ /* 0x000fe60000000200 */
[C---:B------:R-:W-:Y:S01]  /*faa0*/  HMMA.16816.F32 R44, R32.reuse, R18, R44 ;  /* 0x00000012202c723c */ /* 0x040fe2000000182c */
[----:B------:R-:W1:Y:S07]  /*fab0*/  LDSM.16.M88.4 R16, [R188+0x8000] ;  /* 0x00800000bc10783b */ /* 0x000e6e0000000200 */
[C---:B--2---:R-:W-:Y:S08]  /*fac0*/  HMMA.16816.F32 R36, R32.reuse, R20, R36 ;  /* 0x000000142024723c */ /* 0x044ff00000001824 */
[C---:B------:R-:W-:Y:S08]  /*fad0*/  HMMA.16816.F32 R40, R32.reuse, R52, R40 ;  /* 0x000000342028723c */ /* 0x040ff00000001828 */
[C---:B------:R-:W-:Y:S01]  /*fae0*/  HMMA.16816.F32 R72, R32.reuse, R54, R72 ;  /* 0x000000362048723c */ /* 0x040fe20000001848 */
[----:B------:R-:W2:Y:S07]  /*faf0*/  LDSM.16.M88.4 R52, [R2+0xe900] ;  /* 0x00e900000234783b */ /* 0x000eae0000000200 */
[----:B------:R-:W-:Y:S01]  /*fb00*/  HMMA.16816.F32 R68, R32, R22, R68 ;  /* 0x000000162044723c */ /* 0x000fe20000001844 */
[----:B------:R-:W4:Y:S07]  /*fb10*/  LDSM.16.M88.4 R20, [R2+0xf900] ;  /* 0x00f900000214783b */ /* 0x000f2e0000000200 */
[C---:B---3--:R-:W-:Y:S08]  /*fb20*/  HMMA.16816.F32 R24, R8.reuse, R12, R24 ;  /* 0x0000000c0818723c */ /* 0x048ff00000001818 */
[C---:B------:R-:W-:Y:S08]  /*fb30*/  HMMA.16816.F32 R36, R8.reuse, R96, R36 ;  /* 0x000000600824723c */ /* 0x040ff00000001824 */
[----:B------:R-:W-:Y:S01]  /*fb40*/  HMMA.16816.F32 R44, R8, R14, R44 ;  /* 0x0000000e082c723c */ /* 0x000fe2000000182c */
[----:B------:R-:W-:Y:S07]  /*fb50*/  LDSM.16.M88.4 R12, [R185+0x8000] ;  /* 0x00800000b90c783b */ /* 0x000fee0000000200 */
[C---:B------:R-:W-:Y:S08]  /*fb60*/  HMMA.16816.F32 R64, R32.reuse, R48, R64 ;  /* 0x000000302040723c */ /* 0x040ff00000001840 */
[----:B------:R-:W-:Y:S01]  /*fb70*/  HMMA.16816.F32 R60, R32, R50, R60 ;  /* 0x00000032203c723c */ /* 0x000fe2000000183c */
[----:B------:R-:W3:Y:S04]  /*fb80*/  LDSM.16.M88.4 R48, [R100+0x11100] ;  /* 0x011100006430783b */ /* 0x000ee80000000200 */
[----:B------:R-:W5:Y:S03]  /*fb90*/  LDSM.16.M88.4 R32, [R5+0x10100] ;  /* 0x010100000520783b */ /* 0x000f660000000200 */
[C---:B-1----:R-:W-:Y:S08]  /*fba0*/  HMMA.16816.F32 R24, R16.reuse, R28, R24 ;  /* 0x0000001c1018723c */ /* 0x042ff00000001818 */
[C---:B------:R-:W-:Y:S08]  /*fbb0*/  HMMA.16816.F32 R36, R16.reuse, R92, R36 ;  /* 0x0000005c1024723c */ /* 0x040ff00000001824 */
[----:B------:R-:W-:Y:S01]  /*fbc0*/  HMMA.16816.F32 R44, R16, R30, R44 ;  /* 0x0000001e102c723c */ /* 0x000fe2000000182c */
[----:B------:R-:W1:Y:S07]  /*fbd0*/  LDSM.16.M88.4 R28, [R5+0x11100] ;  /* 0x01110000051c783b */ /* 0x000e6e0000000200 */
[C---:B--2---:R-:W-:Y:S08]  /*fbe0*/  HMMA.16816.F32 R40, R8.reuse, R52, R40 ;  /* 0x000000340828723c */ /* 0x044ff00000001828 */
[C---:B------:R-:W-:Y:S01]  /*fbf0*/  HMMA.16816.F32 R72, R8.reuse, R54, R72 ;  /* 0x000000360848723c */ /* 0x040fe20000001848 */
[----:B------:R-:W-:Y:S07]  /*fc00*/  LDSM.16.M88.4 R52, [R100+0x10900] ;  /* 0x010900006434783b */ /* 0x000fee0000000200 */
[C---:B------:R-:W-:Y:S08]  /*fc10*/  HMMA.16816.F32 R68, R8.reuse, R98, R68 ;  /* 0x000000620844723c */ /* 0x040ff00000001844 */
[C---:B----4-:R-:W-:Y:S08]  /*fc20*/  HMMA.16816.F32 R64, R8.reuse, R20, R64 ;  /* 0x000000140840723c */ /* 0x050ff00000001840 */
[----:B------:R-:W-:Y:S01]  /*fc30*/  HMMA.16816.F32 R60, R8, R22, R60 ;  /* 0x00000016083c723c */ /* 0x000fe2000000183c */
[----:B------:R-:W-:Y:S04]  /*fc40*/  LDSM.16.M88.4 R8, [R184+0x8000] ;  /* 0x00800000b808783b */ /* 0x000fe80000000200 */
[----:B------:R-:W2:Y:S03]  /*fc50*/  LDSM.16.M88.4 R20, [R2+0x10100] ;  /* 0x010100000214783b */ /* 0x000ea60000000200 */
[C---:B------:R-:W-:Y:S08]  /*fc60*/  HMMA.16816.F32 R24, R56.reuse, R88, R24 ;  /* 0x000000583818723c */ /* 0x040ff00000001818 */
[C---:B---3--:R-:W-:Y:S08]  /*fc70*/  HMMA.16816.F32 R36, R56.reuse, R48, R36 ;  /* 0x000000303824723c */ /* 0x048ff00000001824 */
[----:B------:R-:W-:Y:S01]  /*fc80*/  HMMA.16816.F32 R44, R56, R90, R44 ;  /* 0x0000005a382c723c */ /* 0x000fe2000000182c */
[----:B------:R-:W-:Y:S07]  /*fc90*/  LDSM.16.M88.4 R88, [R5+0x10900] ;  /* 0x010900000558783b */ /* 0x000fee0000000200 */
[C---:B------:R-:W-:Y:S08]  /*fca0*/  HMMA.16816.F32 R40, R16.reuse, R84, R40 ;  /* 0x000000541028723c */ /* 0x040ff00000001828 */
[C---:B------:R-:W-:Y:S01]  /*fcb0*/  HMMA.16816.F32 R72, R16.reuse, R86, R72 ;  /* 0x000000561048723c */ /* 0x040fe20000001848 */
[----:B------:R-:W-:Y:S07]  /*fcc0*/  LDSM.16.M88.4 R84, [R100+0x11900] ;  /* 0x011900006454783b */ /* 0x000fee0000000200 */
[C---:B------:R-:W-:Y:S08]  /*fcd0*/  HMMA.16816.F32 R68, R16.reuse, R94, R68 ;  /* 0x0000005e1044723c */ /* 0x040ff00000001844 */
[C---:B------:R-:W-:Y:S08]  /*fce0*/  HMMA.16816.F32 R64, R16.reuse, R76, R64 ;  /* 0x0000004c1040723c */ /* 0x040ff00000001840 */
[----:B------:R-:W-:Y:S01]  /*fcf0*/  HMMA.16816.F32 R60, R16, R78, R60 ;  /* 0x0000004e103c723c */ /* 0x000fe2000000183c */
[----:B------:R-:W3:Y:S07]  /*fd00*/  LDSM.16.M88.4 R16, [R2+0x11100] ;  /* 0x011100000210783b */ /* 0x000eee0000000200 */
[C---:B-----5:R-:W-:Y:S08]  /*fd10*/  HMMA.16816.F32 R24, R12.reuse, R32, R24 ;  /* 0x000000200c18723c */ /* 0x060ff00000001818 */
[C---:B-1----:R-:W-:Y:S08]  /*fd20*/  HMMA.16816.F32 R36, R12.reuse, R28, R36 ;  /* 0x0000001c0c24723c */ /* 0x042ff00000001824 */
[----:B------:R-:W-:Y:S01]  /*fd30*/  HMMA.16816.F32 R44, R12, R34, R44 ;  /* 0x000000220c2c723c */ /* 0x000fe2000000182c */
[----:B------:R-:W-:Y:S07]  /*fd40*/  LDSM.16.M88.4 R32, [R2+0x10900] ;  /* 0x010900000220783b */ /* 0x000fee0000000200 */
[----:B--2---:R-:W-:Y:S08]  /*fd50*/  HMMA.16816.F32 R24, R8, R20, R24 ;  /* 0x000000140818723c */ /* 0x004ff00000001818 */
[----:B------:R-:W-:Y:S08]  /*fd60*/  HMMA.16816.F32 R40, R56, R52, R40 ;  /* 0x000000343828723c */ /* 0x000ff00000001828 */
[C---:B---3--:R-:W-:Y:S07]  /*fd70*/  HMMA.16816.F32 R36, R8.reuse, R16, R36 ;  /* 0x000000100824723c */ /* 0x048fee0000001824 */
[----:B------:R-:W-:Y:S01]  /*fd80*/  LOP3.LUT R17, R6, 0xffffffe0, RZ, 0xc0, !PT ;  /* 0xffffffe006117812 */ /* 0x000fe200078ec0ff */
[----:B------:R-:W-:Y:S01]  /*fd90*/  HMMA.16816.F32 R44, R8, R22, R44 ;  /* 0x00000016082c723c */ /* 0x000fe2000000182c */
[----:B------:R1:W2:Y:S01]  /*fda0*/  LDSM.16.M88.4 R20, [R5+0x11900] ;  /* 0x011900000514783b */ /* 0x0002a20000000200 */
[----:B------:R-:W-:-:S02]  /*fdb0*/  FMUL.FTZ R24, R24, c[0x0][0x320] ;  /* 0x0000c80018187a20 */ /* 0x000fc40000410000 */
[C---:B------:R-:W-:Y:S02]  /*fdc0*/  IMAD.IADD R16, R82.reuse, 0x1, -R17 ;  /* 0x0000000152107824 */ /* 0x040fe400078e0a11 */
[----:B------:R-:W-:Y:S01]  /*fdd0*/  IMAD.IADD R82, R82, 0x1, -R7 ;  /* 0x0000000152527824 */ /* 0x000fe200078e0a07 */
[----:B------:R3:W4:Y:S01]  /*fde0*/  MUFU.TANH R6, R24 ;  /* 0x0000001800067308 */ /* 0x0007220000002400 */
[C---:B------:R-:W-:Y:S01]  /*fdf0*/  HMMA.16816.F32 R64, R56.reuse, R84, R64 ;  /* 0x000000543840723c */ /* 0x040fe20000001840 */
[----:B------:R-:W-:Y:S01]  /*fe00*/  SHF.R.S32.HI R17, RZ, 0x1f, R16 ;  /* 0x0000001fff117819 */ /* 0x000fe20000011410 */
[----:B------:R-:W-:Y:S02]  /*fe10*/  FMUL.FTZ R25, R25, c[0x0][0x320] ;  /* 0x0000c80019197a20 */ /* 0x000fe40000410000 */
[----:B------:R-:W-:Y:S02]  /*fe20*/  FMUL.FTZ R0, R26, c[0x0][0x320] ;  /* 0x0000c8001a007a20 */ /* 0x000fe40000410000 */
[----:B------:R-:W-:Y:S01]  /*fe30*/  FMUL.FTZ R27, R27, c[0x0][0x320] ;  /* 0x0000c8001b1b7a20 */ /* 0x000fe20000410000 */
[----:B------:R5:W2:Y:S01]  /*fe40*/  MUFU.TANH R7, R25 ;  /* 0x0000001900077308 */ /* 0x000aa20000002400 */
[----:B------:R-:W-:Y:S01]  /*fe50*/  HMMA.16816.F32 R68, R56, R50, R68 ;  /* 0x000000323844723c */ /* 0x000fe20000001844 */
[----:B------:R-:W-:-:S02]  /*fe60*/  FMUL.FTZ R36, R36, c[0x0][0x320] ;  /* 0x0000c80024247a20 */ /* 0x000fc40000410000 */
[----:B------:R-:W-:Y:S02]  /*fe70*/  FMUL.FTZ R37, R37, c[0x0][0x320] ;  /* 0x0000c80025257a20 */ /* 0x000fe40000410000 */
[----:B------:R-:W-:Y:S02]  /*fe80*/  FMUL.FTZ R38, R38, c[0x0][0x320] ;  /* 0x0000c80026267a20 */ /* 0x000fe40000410000 */
[----:B------:R-:W-:Y:S01]  /*fe90*/  MUFU.TANH R212, R36 ;  /* 0x0000002400d47308 */ /* 0x000fe20000002400 */
[----:B-1----:R-:W-:Y:S01]  /*fea0*/  LEA.HI R5, R17, R16, RZ, 0x2 ;  /* 0x0000001011057211 */ /* 0x002fe200078f10ff */
[----:B------:R-:W-:Y:S01]  /*feb0*/  HMMA.16816.F32 R72, R56, R54, R72 ;  /* 0x000000363848723c */ /* 0x000fe20000001848 */
[C---:B------:R-:W-:Y:S01]  /*fec0*/  LEA.HI R17, R82.reuse, R82, RZ, 0x1 ;  /* 0x0000005252117211 */ /* 0x040fe200078f08ff */
[----:B------:R-:W-:Y:S01]  /*fed0*/  FMUL.FTZ R39, R39, c[0x0][0x320] ;  /* 0x0000c80027277a20 */ /* 0x000fe20000410000 */
[----:B---3--:R-:W-:Y:S02]  /*fee0*/  LEA.HI.SX32 R24, R5, UR13, 0x1e ;  /* 0x0000000d05187c11 */ /* 0x008fe4000f8ff2ff */
[----:B------:R-:W-:Y:S01]  /*fef0*/  LOP3.LUT R17, R17, 0x1ffffffe, RZ, 0xc0, !PT ;  /* 0x1ffffffe11117812 */ /* 0x000fe200078ec0ff */
[----:B------:R-:W-:Y:S01]  /*ff00*/  MUFU.TANH R162, R37 ;  /* 0x0000002500a27308 */ /* 0x000fe20000002400 */
[----:B------:R-:W-:Y:S01]  /*ff10*/  LOP3.LUT R5, R5, 0x7ffffffc, RZ, 0xc0, !PT ;  /* 0x7ffffffc05057812 */ /* 0x000fe200078ec0ff */
[----:B------:R-:W-:Y:S01]  /*ff20*/  IMAD R219, R219, 0x10, R24 ;  /* 0x00000010dbdb7824 */ /* 0x000fe200078e0218 */
[----:B------:R-:W-:Y:S01]  /*ff30*/  HMMA.16816.F32 R40, R12, R88, R40 ;  /* 0x000000580c28723c */ /* 0x000fe20000001828 */
[----:B------:R-:W-:-:S02]  /*ff40*/  IMAD.IADD R82, R82, 0x1, -R17 ;  /* 0x0000000152527824 */ /* 0x000fc400078e0a11 */
[----:B------:R-:W-:Y:S02]  /*ff50*/  IMAD.IADD R220, R16, 0x1, -R5 ;  /* 0x0000000110dc7824 */ /* 0x000fe400078e0a05 */
[----:B------:R-:W-:Y:S01]  /*ff60*/  IMAD R219, R82, 0x8, R219 ;  /* 0x0000000852db7824 */ /* 0x000fe200078e02db */
[----:B------:R-:W-:Y:S01]  /*ff70*/  MUFU.TANH R0, R0 ;  /* 0x0000000000007308 */ /* 0x000fe20000002400 */
[----:B------:R-:W-:Y:S01]  /*ff80*/  IMAD.U32 R5, RZ, RZ, UR4 ;  /* 0x00000004ff057e24 */ /* 0x000fe2000f8e00ff */
[----:B--2---:R-:W-:Y:S01]  /*ff90*/  HMMA.16816.F32 R64, R12, R20, R64 ;  /* 0x000000140c40723c */ /* 0x004fe20000001840 */
[----:B-----5:R-:W-:Y:S01]  /*ffa0*/  @P0 IMAD.HI.U32 R25, R219, c[0x0][0x2c8], RZ ;  /* 0x0000b200db190a27 */ /* 0x020fe200078e00ff */
[----:B------:R-:W-:-:S03]  /*ffb0*/  PLOP3.LUT P0, PT, PT, PT, UP2, 0x80, 0x0 ;  /* 0x000000000000781c */ /* 0x000fc60003f0f028 */
[----:B------:R-:W-:Y:S01]  /*ffc0*/  IMAD.SHL.U32 R220, R220, 0x2, RZ ;  /* 0x00000002dcdc7824 */ /* 0x000fe200078e00ff */
[----:B------:R-:W-:Y:S01]  /*ffd0*/  MUFU.TANH R192, R38 ;  /* 0x0000002600c07308 */ /* 0x000fe20000002400 */
[----:B------:R-:W-:Y:S01]  /*ffe0*/  IMAD.MOV.U32 R21, RZ, RZ, R219 ;  /* 0x000000ffff157224 */ /* 0x000fe200078e00db */
[----:B------:R-:W-:Y:S01]  /*fff0*/  HMMA.16816.F32 R60, R56, R86, R60 ;  /* 0x00000056383c723c */ /* 0x000fe2000000183c */
[----:B------:R-:W-:Y:S01]  /*10000*/  FMUL.FTZ R17, R44, c[0x0][0x320] ;  /* 0x0000c8002c117a20 */ /* 0x000fe20000410000 */
[----:B------:R-:W-:Y:S01]  /*10010*/  IADD3 R5, -R220, UR9, R5 ;  /* 0x00000009dc057c10 */ /* 0x000fe2000fffe105 */
[----:B------:R-:W-:-:S03]  /*10020*/  FMUL.FTZ R24, R45, c[0x0][0x320] ;  /* 0x0000c8002d187a20 */ /* 0x000fc60000410000 */
[----:B------:R-:W-:Y:S01]  /*10030*/  MUFU.TANH R168, R39 ;  /* 0x0000002700a87308 */ /* 0x000fe20000002400 */
[----:B------:R-:W-:Y:S01]  /*10040*/  @P0 SHF.R.U32.HI R21, RZ, c[0x0][0x2cc], R25 ;  /* 0x0000b300ff150a19 */ /* 0x000fe20000011619 */
[----:B------:R-:W-:Y:S01]  /*10050*/  HMMA.16816.F32 R68, R12, R30, R68 ;  /* 0x0000001e0c44723c */ /* 0x000fe20000001844 */
[----:B------:R-:W-:Y:S01]  /*10060*/  LDSM.16.M88.4 R28, [R2+0x11900] ;  /* 0x01190000021c783b */ /* 0x000fe20000000200 */
[----:B------:R-:W-:-:S04]  /*10070*/  DEPBAR.LE SB0, 0x2 ;  /* 0x000080800000791a */ /* 0x000fc80000000000 */
[----:B------:R-:W1:Y:S01]  /*10080*/  SHFL.IDX PT, R2, R21, RZ, 0x1c1f ;  /* 0x001c1fff15027589 */ /* 0x000e6200000e0000 */
[----:B------:R-:W2:Y:S01]  /*10090*/  MUFU.TANH R17, R17 ;  /* 0x0000001100117308 */ /* 0x000ea20000002400 */
[----:B------:R-:W-:Y:S02]  /*100a0*/  HMMA.16816.F32 R72, R12, R90, R72 ;  /* 0x0000005a0c48723c */ /* 0x000fe40000001848 */
[----:B------:R-:W-:Y:S06]  /*100b0*/  BAR.SYNC.DEFER_BLOCKING 0x0 ;  /* 0x0000000000007b1d */ /* 0x000fec0000010000 */
[----:B------:R-:W-:Y:S01]  /*100c0*/  HMMA.16816.F32 R40, R8, R32, R40 ;  /* 0x000000200828723c */ /* 0x000fe20000001828 */
[----:B------:R-:W3:Y:S07]  /*100d0*/  MUFU.TANH R24, R24 ;  /* 0x0000001800187308 */ /* 0x000eee0000002400 */
[----:B------:R-:W-:Y:S01]  /*100e0*/  HMMA.16816.F32 R60, R12, R22, R60 ;  /* 0x000000160c3c723c */ /* 0x000fe2000000183c */
[----:B------:R-:W-:Y:S06]  /*100f0*/  MUFU.TANH R32, R27 ;  /* 0x0000001b00207308 */ /* 0x000fec0000002400 */
[----:B------:R-:W-:Y:S01]  /*10100*/  IADD3 R13, R5, -UR12, RZ ;  /* 0x8000000c050d7c10 */ /* 0x000fe2000fffe0ff */
[----:B------:R-:W-:Y:S01]  /*10110*/  HMMA.16816.F32 R72, R8, R34, R72 ;  /* 0x000000220848723c */ /* 0x000fe20000001848 */
[----:B------:R-:W-:Y:S01]  /*10120*/  IADD3 R5, -R220, UR18, RZ ;  /* 0x00000012dc057c10 */ /* 0x000fe2000fffe1ff */
[----:B------:R-:W-:Y:S01]  /*10130*/  FMUL.FTZ R22, R47, c[0x0][0x320] ;  /* 0x0000c8002f167a20 */ /* 0x000fe20000410000 */
[----:B------:R-:W-:Y:S01]  /*10140*/  LDSM.16.MT88.4 R108, [R134+0x100] ;  /* 0x00010000866c783b */ /* 0x000fe20000004200 */
[----:B-1----:R-:W-:-:S03]  /*10150*/  IMAD.IADD R2, R13, 0x1, R2 ;  /* 0x000000010d027824 */ /* 0x002fc600078e0202 */
[----:B------:R-:W-:Y:S01]  /*10160*/  LDSM.16.MT88.4 R116, [R182+0x100] ;  /* 0x00010000b674783b */ /* 0x000fe20000004200 */
[----:B------:R-:W-:Y:S01]  /*10170*/  FMUL.FTZ R20, R40, c[0x0][0x320] ;  /* 0x0000c80028147a20 */ /* 0x000fe20000410000 */
[----:B------:R-:W-:Y:S01]  /*10180*/  IMNMX R2, R5, R2, PT ;  /* 0x0000000205027217 */ /* 0x000fe20003800200 */
[C---:B------:R-:W-:Y:S01]  /*10190*/  HMMA.16816.F32 R68, R8.reuse, R18, R68 ;  /* 0x000000120844723c */ /* 0x040fe20000001844 */
[----:B------:R-:W-:Y:S01]  /*101a0*/  FMUL.FTZ R14, R42, c[0x0][0x320] ;  /* 0x0000c8002a0e7a20 */ /* 0x000fe20000410000 */
[----:B------:R-:W-:Y:S01]  /*101b0*/  MUFU.TANH R22, R22 ;  /* 0x0000001600167308 */ /* 0x000fe20000002400 */
[----:B------:R-:W-:Y:S01]  /*101c0*/  ISETP.GT.AND P0, PT, R2, RZ, PT ;  /* 0x000000ff0200720c */ /* 0x000fe20003f04270 */
[----:B------:R-:W-:Y:S03]  /*101d0*/  LDSM.16.MT88.4 R48, [R182+0x2100] ;  /* 0x00210000b630783b */ /* 0x000fe60000004200 */
[----:B----4-:R-:W-:Y:S01]  /*101e0*/  FSEL R26, R6, -INF , P0 ;  /* 0xff800000061a7808 */ /* 0x010fe20000000000 */
[----:B------:R-:W-:Y:S01]  /*101f0*/  FMUL.FTZ R18, R41, c[0x0][0x320] ;  /* 0x0000c80029127a20 */ /* 0x000fe20000410000 */
[----:B------:R-:W-:Y:S01]  /*10200*/  ISETP.GT.AND P0, PT, R2, 0x1, PT ;  /* 0x000000010200780c */ /* 0x000fe20003f04270 */
[----:B------:R-:W1:Y:S01]  /*10210*/  MUFU.TANH R20, R20 ;  /* 0x0000001400147308 */ /* 0x000e620000002400 */
[C---:B------:R-:W-:Y:S01]  /*10220*/  HMMA.16816.F32 R64, R8.reuse, R28, R64 ;  /* 0x0000001c0840723c */ /* 0x040fe20000001840 */
[----:B------:R-:W-:Y:S01]  /*10230*/  LDSM.16.MT88.4 R80, [R182+0x4100] ;  /* 0x00410000b650783b */ /* 0x000fe20000004200 */
[----:B------:R-:W-:Y:S01]  /*10240*/  FSEL R7, R7, -INF , P0 ;  /* 0xff80000007077808 */ /* 0x000fe20000000000 */
[----:B------:R-:W-:Y:S01]  /*10250*/  FMUL.FTZ R72, R72, c[0x0][0x320] ;  /* 0x0000c80048487a20 */ /* 0x000fe20000410000 */
[C---:B------:R-:W-:Y:S01]  /*10260*/  ISETP.GT.AND P0, PT, R2.reuse, 0x8, PT ;  /* 0x000000080200780c */ /* 0x040fe20003f04270 */
[----:B------:R-:W-:Y:S01]  /*10270*/  FMUL.FTZ R12, R73, c[0x0][0x320] ;  /* 0x0000c800490c7a20 */ /* 0x000fe20000410000 */
[----:B------:R-:W-:Y:S01]  /*10280*/  LDSM.16.MT88.4 R124, [R135+0x100] ;  /* 0x00010000877c783b */ /* 0x000fe20000004200 */
[----:B------:R-:W4:Y:S01]  /*10290*/  MUFU.TANH R18, R18 ;  /* 0x0000001200127308 */ /* 0x000f220000002400 */
[----:B--2---:R-:W-:Y:S01]  /*102a0*/  FSEL R28, R17, -INF , P0 ;  /* 0xff800000111c7808 */ /* 0x004fe20000000000 */
[----:B------:R-:W-:Y:S01]  /*102b0*/  HMMA.16816.F32 R60, R8, R30, R60 ;  /* 0x0000001e083c723c */ /* 0x000fe2000000183c */
[----:B------:R-:W-:Y:S01]  /*102c0*/  ISETP.GT.AND P0, PT, R2, 0x9, PT ;  /* 0x000000090200780c */ /* 0x000fe20003f04270 */
[----:B------:R-:W2:Y:S02]  /*102d0*/  SHFL.IDX PT, R10, R21, 0x1, 0x1c1f ;  /* 0x003c1f00150a7f89 */ /* 0x000ea400000e0000 */
[----:B------:R-:W-:Y:S01]  /*102e0*/  FMUL.FTZ R68, R68, c[0x0][0x320] ;  /* 0x0000c80044447a20 */ /* 0x000fe20000410000 */
[----:B---3--:R-:W-:Y:S01]  /*102f0*/  FSEL R24, R24, -INF , P0 ;  /* 0xff80000018187808 */ /* 0x008fe20000000000 */
[----:B------:R-:W3:Y:S01]  /*10300*/  MUFU.TANH R16, R72 ;  /* 0x0000004800107308 */ /* 0x000ee20000002400 */
[----:B------:R-:W-:Y:S01]  /*10310*/  ISETP.GT.AND P0, PT, R2, 0x10, PT ;  /* 0x000000100200780c */ /* 0x000fe20003f04270 */
[----:B------:R-:W-:Y:S01]  /*10320*/  FMUL.FTZ R69, R69, c[0x0][0x320] ;  /* 0x0000c80045457a20 */ /* 0x000fe20000410000 */
[----:B------:R-:W-:Y:S01]  /*10330*/  FMNMX.FTZ R9, R26, R7, !PT ;  /* 0x000000071a097209 */ /* 0x000fe20007810000 */
[----:B------:R-:W-:Y:S01]  /*10340*/  FMUL.FTZ R30, R46, c[0x0][0x320] ;  /* 0x0000c8002e1e7a20 */ /* 0x000fe20000410000 */
[----:B-1----:R-:W-:Y:S01]  /*10350*/  FSEL R20, R20, -INF , P0 ;  /* 0xff80000014147808 */ /* 0x002fe20000000000 */
[----:B------:R-:W-:Y:S01]  /*10360*/  FMUL.FTZ R8, R75, c[0x0][0x320] ;  /* 0x0000c8004b087a20 */ /* 0x000fe20000410000 */
[----:B------:R-:W-:Y:S01]  /*10370*/  ISETP.GT.AND P0, PT, R2, 0x11, PT ;  /* 0x000000110200780c */ /* 0x000fe20003f04270 */
[----:B------:R-:W1:Y:S01]  /*10380*/  MUFU.TANH R12, R12 ;  /* 0x0000000c000c7308 */ /* 0x000e620000002400 */
[----:B------:R-:W-:Y:S01]  /*10390*/  FMUL.FTZ R64, R64, c[0x0][0x320] ;  /* 0x0000c80040407a20 */ /* 0x000fe20000410000 */
[----:B------:R-:W-:Y:S01]  /*103a0*/  FMNMX.FTZ R9, R28, R9, !PT ;  /* 0x000000091c097209 */ /* 0x000fe20007810000 */
[----:B------:R-:W-:Y:S01]  /*103b0*/  FMUL.FTZ R65, R65, c[0x0][0x320] ;  /* 0x0000c80041417a20 */ /* 0x000fe20000410000 */
[----:B----4-:R-:W-:Y:S01]  /*103c0*/  FSEL R18, R18, -INF , P0 ;  /* 0xff80000012127808 */ /* 0x010fe20000000000 */
[----:B------:R-:W-:Y:S01]  /*103d0*/  FMUL.FTZ R70, R70, c[0x0][0x320] ;  /* 0x0000c80046467a20 */ /* 0x000fe20000410000 */
[----:B------:R-:W-:Y:S01]  /*103e0*/  ISETP.GT.AND P0, PT, R2, 0x18, PT ;  /* 0x000000180200780c */ /* 0x000fe20003f04270 */
[----:B------:R-:W-:Y:S01]  /*103f0*/  FMUL.FTZ R71, R71, c[0x0][0x320] ;  /* 0x0000c80047477a20 */ /* 0x000fe20000410000 */
[----:B------:R-:W4:Y:S01]  /*10400*/  MUFU.TANH R194, R68 ;  /* 0x0000004400c27308 */ /* 0x000f220000002400 */
[----:B------:R-:W-:Y:S01]  /*10410*/  FMNMX.FTZ R9, R24, R9, !PT ;  /* 0x0000000918097209 */ /* 0x000fe20007810000 */
[----:B------:R-:W-:Y:S01]  /*10420*/  FMUL.FTZ R60, R60, c[0x0][0x320] ;  /* 0x0000c8003c3c7a20 */ /* 0x000fe20000410000 */
[----:B---3--:R-:W-:Y:S01]  /*10430*/  FSEL R16, R16, -INF , P0 ;  /* 0xff80000010107808 */ /* 0x008fe20000000000 */
[----:B------:R-:W-:Y:S01]  /*10440*/  FMUL.FTZ R61, R61, c[0x0][0x320] ;  /* 0x0000c8003d3d7a20 */ /* 0x000fe20000410000 */
[----:B------:R-:W-:Y:S01]  /*10450*/  ISETP.GT.AND P0, PT, R2, 0x19, PT ;  /* 0x000000190200780c */ /* 0x000fe20003f04270 */
[----:B--2---:R-:W-:Y:S01]  /*10460*/  IMAD.IADD R10, R13, 0x1, R10 ;  /* 0x000000010d0a7824 */ /* 0x004fe200078e020a */
[----:B------:R-:W-:Y:S01]  /*10470*/  FMNMX.FTZ R9, R20, R9, !PT ;  /* 0x0000000914097209 */ /* 0x000fe20007810000 */
[----:B------:R-:W2:Y:S01]  /*10480*/  MUFU.TANH R164, R69 ;  /* 0x0000004500a47308 */ /* 0x000ea20000002400 */
[----:B-1----:R-:W-:Y:S01]  /*10490*/  FSEL R6, R12, -INF , P0 ;  /* 0xff8000000c067808 */ /* 0x002fe20000000000 */
[----:B------:R-:W-:Y:S01]  /*104a0*/  FMUL.FTZ R12, R43, c[0x0][0x320] ;  /* 0x0000c8002b0c7a20 */ /* 0x000fe20000410000 */
[----:B------:R-:W-:Y:S01]  /*104b0*/  ISETP.GT.AND P0, PT, R2, 0x20, PT ;  /* 0x000000200200780c */ /* 0x000fe20003f04270 */
[----:B------:R-:W-:Y:S01]  /*104c0*/  FMUL.FTZ R66, R66, c[0x0][0x320] ;  /* 0x0000c80042427a20 */ /* 0x000fe20000410000 */
[----:B------:R-:W-:Y:S01]  /*104d0*/  FMNMX.FTZ R9, R18, R9, !PT ;  /* 0x0000000912097209 */ /* 0x000fe20007810000 */
[----:B------:R-:W-:Y:S01]  /*104e0*/  FMUL.FTZ R67, R67, c[0x0][0x320] ;  /* 0x0000c80043437a20 */ /* 0x000fe20000410000 */
[----:B------:R-:W-:Y:S01]  /*104f0*/  FSEL R212, R212, -INF , P0 ;  /* 0xff800000d4d47808 */ /* 0x000fe20000000000 */
[----:B------:R-:W1:Y:S01]  /*10500*/  MUFU.TANH R180, R64 ;  /* 0x0000004000b47308 */ /* 0x000e620000002400 */
[----:B------:R-:W-:Y:S01]  /*10510*/  ISETP.GT.AND P0, PT, R2, 0x21, PT ;  /* 0x000000210200780c */ /* 0x000fe20003f04270 */
[----:B------:R-:W-:Y:S01]  /*10520*/  FMUL.FTZ R62, R62, c[0x0][0x320] ;  /* 0x0000c8003e3e7a20 */ /* 0x000fe20000410000 */
[----:B------:R-:W-:Y:S01]  /*10530*/  FMNMX.FTZ R9, R16, R9, !PT ;  /* 0x0000000910097209 */ /* 0x000fe20007810000 */
[----:B------:R-:W-:Y:S01]  /*10540*/  FMUL.FTZ R63, R63, c[0x0][0x320] ;  /* 0x0000c8003f3f7a20 */ /* 0x000fe20000410000 */
[----:B------:R-:W-:Y:S01]  /*10550*/  FSEL R162, R162, -INF , P0 ;  /* 0xff800000a2a27808 */ /* 0x000fe20000000000 */
[----:B------:R-:W-:Y:S01]  /*10560*/  LDSM.16.MT88.4 R40, [R135+0x2100] ;  /* 0x002100008728783b */ /* 0x000fe20000004200 */
[----:B------:R-:W-:Y:S01]  /*10570*/  ISETP.GT.AND P0, PT, R2, 0x28, PT ;  /* 0x000000280200780c */ /* 0x000fe20003f04270 */
[----:B------:R-:W3:Y:S01]  /*10580*/  MUFU.TANH R178, R65 ;  /* 0x0000004100b27308 */ /* 0x000ee20000002400 */
[----:B------:R-:W-:Y:S01]  /*10590*/  FMNMX.FTZ R9, R6, R9, !PT ;  /* 0x0000000906097209 */ /* 0x000fe20007810000 */
[----:B------:R-:W-:Y:S01]  /*105a0*/  LDSM.16.MT88.4 R100, [R3+0x100] ;  /* 0x000100000364783b */ /* 0x000fe20000004200 */
[----:B----4-:R-:W-:-:S02]  /*105b0*/  FSEL R194, R194, -INF , P0 ;  /* 0xff800000c2c27808 */ /* 0x010fc40000000000 */
[----:B------:R-:W-:Y:S01]  /*105c0*/  ISETP.GT.AND P0, PT, R2, 0x29, PT ;  /* 0x000000290200780c */ /* 0x000fe20003f04270 */
[----:B------:R-:W-:Y:S01]  /*105d0*/  LDSM.16.MT88.4 R56, [R134+0x2100] ;  /* 0x002100008638783b */ /* 0x000fe20000004200 */
[----:B------:R-:W-:Y:S01]  /*105e0*/  FMNMX.FTZ R9, R212, R9, !PT ;  /* 0x00000009d4097209 */ /* 0x000fe20007810000 */
[----:B------:R-:W4:Y:S01]  /*105f0*/  MUFU.TANH R176, R60 ;  /* 0x0000003c00b07308 */ /* 0x000f220000002400 */
[----:B--2---:R-:W-:Y:S01]  /*10600*/  FSEL R164, R164, -INF , P0 ;  /* 0xff800000a4a47808 */ /* 0x004fe20000000000 */
[----:B------:R-:W-:Y:S01]  /*10610*/  LDSM.16.MT88.4 R88, [R134+0x4100] ;  /* 0x004100008658783b */ /* 0x000fe20000004200 */
[----:B------:R-:W-:Y:S02]  /*10620*/  ISETP.GT.AND P0, PT, R2, 0x30, PT ;  /* 0x000000300200780c */ /* 0x000fe40003f04270 */
[----:B------:R-:W-:Y:S01]  /*10630*/  FMNMX.FTZ R9, R162, R9, !PT ;  /* 0x00000009a2097209 */ /* 0x000fe20007810000 */
[----:B------:R-:W-:Y:S01]  /*10640*/  LDSM.16.MT88.4 R136, [R182+0x2900] ;  /* 0x00290000b688783b */ /* 0x000fe20000004200 */
[----:B-1----:R-:W-:Y:S01]  /*10650*/  FSEL R180, R180, -INF , P0 ;  /* 0xff800000b4b47808 */ /* 0x002fe20000000000 */
[----:B------:R-:W1:Y:S01]  /*10660*/  MUFU.TANH R174, R61 ;  /* 0x0000003d00ae7308 */ /* 0x000e620000002400 */
[----:B------:R-:W-:-:S02]  /*10670*/  ISETP.GT.AND P0, PT, R2, 0x31, PT ;  /* 0x000000310200780c */ /* 0x000fc40003f04270 */
[----:B------:R-:W-:Y:S02]  /*10680*/  FMNMX.FTZ R9, R194, R9, !PT ;  /* 0x00000009c2097209 */ /* 0x000fe40007810000 */
[----:B---3--:R-:W-:Y:S02]  /*10690*/  FSEL R178, R178, -INF , P0 ;  /* 0xff800000b2b27808 */ /* 0x008fe40000000000 */
[----:B------:R-:W-:Y:S01]  /*106a0*/  ISETP.GT.AND P0, PT, R2, 0x38, PT ;  /* 0x000000380200780c */ /* 0x000fe20003f04270 */
[----:B------:R-:W2:Y:S01]  /*106b0*/  MUFU.TANH R30, R30 ;  /* 0x0000001e001e7308 */ /* 0x000ea20000002400 */
[----:B------:R-:W-:Y:S02]  /*106c0*/  FMNMX.FTZ R9, R164, R9, !PT ;  /* 0x00000009a4097209 */ /* 0x000fe40007810000 */
[----:B----4-:R-:W-:Y:S02]  /*106d0*/  FSEL R176, R176, -INF , P0 ;  /* 0xff800000b0b07808 */ /* 0x010fe40000000000 */
[----:B------:R-:W-:-:S02]  /*106e0*/  ISETP.GT.AND P0, PT, R2, 0x39, PT ;  /* 0x000000390200780c */ /* 0x000fc40003f04270 */
[----:B------:R-:W-:Y:S01]  /*106f0*/  IMNMX R2, R5, R10, PT ;  /* 0x0000000a05027217 */ /* 0x000fe20003800200 */
[----:B------:R-:W3:Y:S01]  /*10700*/  MUFU.TANH R14, R14 ;  /* 0x0000000e000e7308 */ /* 0x000ee20000002400 */
[----:B-1----:R-:W-:Y:S01]  /*10710*/  FSEL R174, R174, -INF , P0 ;  /* 0xff800000aeae7808 */ /* 0x002fe20000000000 */
[----:B------:R-:W-:Y:S01]  /*10720*/  FMUL.FTZ R10, R74, c[0x0][0x320] ;  /* 0x0000c8004a0a7a20 */ /* 0x000fe20000410000 */
[----:B------:R-:W-:Y:S01]  /*10730*/  ISETP.GT.AND P0, PT, R2, RZ, PT ;  /* 0x000000ff0200720c */ /* 0x000fe20003f04270 */
[----:B------:R-:W-:Y:S01]  /*10740*/  LDSM.16.MT88.4 R72, [R135+0x4100] ;  /* 0x004100008748783b */ /* 0x000fe20000004200 */
[----:B------:R-:W-:Y:S02]  /*10750*/  FMNMX.FTZ R9, R180, R9, !PT ;  /* 0x00000009b4097209 */ /* 0x000fe40007810000 */
[----:B------:R-:W-:Y:S01]  /*10760*/  FSEL R5, R0, -INF , P0 ;  /* 0xff80000000057808 */ /* 0x000fe20000000000 */
[----:B------:R-:W1:Y:S01]  /*10770*/  MUFU.TANH R12, R12 ;  /* 0x0000000c000c7308 */ /* 0x000e620000002400 */
[----:B------:R-:W-:-:S04]  /*10780*/  ISETP.GT.AND P0, PT, R2, 0x1, PT ;  /* 0x000000010200780c */ /* 0x000fc80003f04270 */
[----:B------:R-:W-:Y:S02]  /*10790*/  FSEL R32, R32, -INF , P0 ;  /* 0xff80000020207808 */ /* 0x000fe40000000000 */
[----:B------:R-:W-:Y:S01]  /*107a0*/  ISETP.GT.AND P0, PT, R2, 0x8, PT ;  /* 0x000000080200780c */ /* 0x000fe20003f04270 */
[----:B------:R-:W4:Y:S01]  /*107b0*/  MUFU.TANH R10, R10 ;  /* 0x0000000a000a7308 */ /* 0x000f220000002400 */
[----:B------:R-:W-:Y:S02]  /*107c0*/  FMNMX.FTZ R11, R5, R32, !PT ;  /* 0x00000020050b7209 */ /* 0x000fe40007810000 */
[----:B--2---:R-:W-:Y:S02]  /*107d0*/  FSEL R30, R30, -INF , P0 ;  /* 0xff8000001e1e7808 */ /* 0x004fe40000000000 */
[----:B------:R-:W-:Y:S02]  /*107e0*/  ISETP.GT.AND P0, PT, R2, 0x9, PT ;  /* 0x000000090200780c */ /* 0x000fe40003f04270 */
[----:B------:R-:W-:Y:S01]  /*107f0*/  FMNMX.FTZ R11, R30, R11, !PT ;  /* 0x0000000b1e0b7209 */ /* 0x000fe20007810000 */
[----:B------:R-:W2:Y:S01]  /*10800*/  MUFU.TANH R8, R8 ;  /* 0x0000000800087308 */ /* 0x000ea20000002400 */
[----:B------:R-:W-:-:S02]  /*10810*/  FSEL R22, R22, -INF , P0 ;  /* 0xff80000016167808 */ /* 0x000fc40000000000 */
[----:B------:R-:W-:Y:S02]  /*10820*/  ISETP.GT.AND P0, PT, R2, 0x10, PT ;  /* 0x000000100200780c */ /* 0x000fe40003f04270 */
[----:B------:R-:W-:Y:S02]  /*10830*/  FMNMX.FTZ R11, R22, R11, !PT ;  /* 0x0000000b160b7209 */ /* 0x000fe40007810000 */
[----:B---3--:R-:W-:Y:S01]  /*10840*/  FSEL R14, R14, -INF , P0 ;  /* 0xff8000000e0e7808 */ /* 0x008fe20000000000 */
[----:B------:R-:W3:Y:S01]  /*10850*/  MUFU.TANH R190, R70 ;  /* 0x0000004600be7308 */ /* 0x000ee20000002400 */
[----:B------:R-:W-:Y:S02]  /*10860*/  ISETP.GT.AND P0, PT, R2, 0x11, PT ;  /* 0x000000110200780c */ /* 0x000fe40003f04270 */
[----:B------:R-:W-:Y:S02]  /*10870*/  FMNMX.FTZ R11, R14, R11, !PT ;  /* 0x0000000b0e0b7209 */ /* 0x000fe40007810000 */
[----:B-1----:R-:W-:-:S02]  /*10880*/  FSEL R12, R12, -INF , P0 ;  /* 0xff8000000c0c7808 */ /* 0x002fc40000000000 */
[----:B------:R-:W-:Y:S01]  /*10890*/  ISETP.GT.AND P0, PT, R2, 0x18, PT ;  /* 0x000000180200780c */ /* 0x000fe20003f04270 */
[----:B------:R-:W1:Y:S01]  /*108a0*/  MUFU.TANH R170, R71 ;  /* 0x0000004700aa7308 */ /* 0x000e620000002400 */
[----:B------:R-:W-:Y:S02]  /*108b0*/  FMNMX.FTZ R11, R12, R11, !PT ;  /* 0x0000000b0c0b7209 */ /* 0x000fe40007810000 */
[----:B----4-:R-:W-:Y:S02]  /*108c0*/  FSEL R10, R10, -INF , P0 ;  /* 0xff8000000a0a7808 */ /* 0x010fe40000000000 */
[----:B------:R-:W-:Y:S02]  /*108d0*/  ISETP.GT.AND P0, PT, R2, 0x19, PT ;  /* 0x000000190200780c */ /* 0x000fe40003f04270 */
[----:B------:R-:W-:Y:S01]  /*108e0*/  FMNMX.FTZ R11, R10, R11, !PT ;  /* 0x0000000b0a0b7209 */ /* 0x000fe20007810000 */
[----:B------:R-:W4:Y:S01]  /*108f0*/  MUFU.TANH R172, R66 ;  /* 0x0000004200ac7308 */ /* 0x000f220000002400 */
[----:B--2---:R-:W-:-:S02]  /*10900*/  FSEL R8, R8, -INF , P0 ;  /* 0xff80000008087808 */ /* 0x004fc40000000000 */
[----:B------:R-:W-:Y:S02]  /*10910*/  ISETP.GT.AND P0, PT, R2, 0x20, PT ;  /* 0x000000200200780c */ /* 0x000fe40003f04270 */
[----:B------:R-:W-:Y:S02]  /*10920*/  FMNMX.FTZ R13, R8, R11, !PT ;  /* 0x0000000b080d7209 */ /* 0x000fe40007810000 */
[----:B------:R-:W-:Y:S01]  /*10930*/  FSEL R192, R192, -INF , P0 ;  /* 0xff800000c0c07808 */ /* 0x000fe20000000000 */
[----:B------:R2:W5:Y:S01]  /*10940*/  MUFU.TANH R142, R67 ;  /* 0x00000043008e7308 */ /* 0x0005620000002400 */
[----:B------:R-:W-:Y:S02]  /*10950*/  ISETP.GT.AND P0, PT, R2, 0x21, PT ;  /* 0x000000210200780c */ /* 0x000fe40003f04270 */
[----:B------:R-:W-:Y:S02]  /*10960*/  FMNMX.FTZ R11, R178, R9, !PT ;  /* 0x00000009b20b7209 */ /* 0x000fe40007810000 */
[----:B------:R-:W-:-:S02]  /*10970*/  FSEL R168, R168, -INF , P0 ;  /* 0xff800000a8a87808 */ /* 0x000fc40000000000 */
[----:B------:R-:W-:Y:S01]  /*10980*/  ISETP.GT.AND P0, PT, R2, 0x28, PT ;  /* 0x000000280200780c */ /* 0x000fe20003f04270 */
[----:B------:R-:W4:Y:S01]  /*10990*/  MUFU.TANH R140, R62 ;  /* 0x0000003e008c7308 */ /* 0x000f220000002400 */
[----:B------:R-:W-:Y:S02]  /*109a0*/  FMNMX.FTZ R9, R192, R13, !PT ;  /* 0x0000000dc0097209 */ /* 0x000fe40007810000 */
[----:B---3--:R-:W-:Y:S02]  /*109b0*/  FSEL R190, R190, -INF , P0 ;  /* 0xff800000bebe7808 */ /* 0x008fe40000000000 */
[----:B------:R-:W-:Y:S02]  /*109c0*/  FMNMX.FTZ R11, R176, R11, !PT ;  /* 0x0000000bb00b7209 */ /* 0x000fe40007810000 */
[----:B------:R-:W-:Y:S01]  /*109d0*/  ISETP.GT.AND P0, PT, R2, 0x29, PT ;  /* 0x000000290200780c */ /* 0x000fe20003f04270 */
[----:B------:R-:W3:Y:S01]  /*109e0*/  MUFU.TANH R166, R63 ;  /* 0x0000003f00a67308 */ /* 0x000ee20000002400 */
[----:B------:R-:W-:Y:S01]  /*109f0*/  FMNMX.FTZ R9, R168, R9, !PT ;  /* 0x00000009a8097209 */ /* 0x000fe20007810000 */
[----:B--2---:R-:W-:Y:S01]  /*10a00*/  LDSM.16.MT88.4 R64, [R143+0x2100] ;  /* 0x002100008f40783b */ /* 0x004fe20000004200 */
[----:B------:R-:W-:-:S02]  /*10a10*/  FMNMX.FTZ R0, R174, R11, !PT ;  /* 0x0000000bae007209 */ /* 0x000fc40007810000 */
[----:B-1----:R-:W-:Y:S02]  /*10a20*/  FSEL R170, R170, -INF , P0 ;  /* 0xff800000aaaa7808 */ /* 0x002fe40000000000 */
[----:B------:R-:W-:Y:S02]  /*10a30*/  ISETP.GT.AND P0, PT, R2, 0x30, PT ;  /* 0x000000300200780c */ /* 0x000fe40003f04270 */
[----:B------:R-:W-:Y:S02]  /*10a40*/  FMNMX.FTZ R11, R190, R9, !PT ;  /* 0x00000009be0b7209 */ /* 0x000fe40007810000 */
[----:B------:R-:W1:Y:S01]  /*10a50*/  SHFL.BFLY PT, R9, R0, 0x2, 0x1f ;  /* 0x0c401f0000097f89 */ /* 0x000e6200000e0000 */
[----:B----4-:R-:W-:Y:S02]  /*10a60*/  FSEL R172, R172, -INF , P0 ;  /* 0xff800000acac7808 */ /* 0x010fe40000000000 */
[----:B------:R-:W-:Y:S02]  /*10a70*/  ISETP.GT.AND P0, PT, R2, 0x31, PT ;  /* 0x000000310200780c */ /* 0x000fe40003f04270 */
[----:B------:R-:W-:-:S02]  /*10a80*/  FMNMX.FTZ R11, R170, R11, !PT ;  /* 0x0000000baa0b7209 */ /* 0x000fc40007810000 */
[----:B-----5:R-:W-:Y:S02]  /*10a90*/  FSEL R142, R142, -INF , P0 ;  /* 0xff8000008e8e7808 */ /* 0x020fe40000000000 */
[----:B------:R-:W-:Y:S02]  /*10aa0*/  ISETP.GT.AND P0, PT, R2, 0x38, PT ;  /* 0x000000380200780c */ /* 0x000fe40003f04270 */
[----:B------:R-:W-:Y:S02]  /*10ab0*/  FMNMX.FTZ R11, R172, R11, !PT ;  /* 0x0000000bac0b7209 */ /* 0x000fe40007810000 */
[----:B------:R-:W-:Y:S02]  /*10ac0*/  FSEL R140, R140, -INF , P0 ;  /* 0xff8000008c8c7808 */ /* 0x000fe40000000000 */
[----:B------:R-:W-:Y:S02]  /*10ad0*/  ISETP.GT.AND P0, PT, R2, 0x39, PT ;  /* 0x000000390200780c */ /* 0x000fe40003f04270 */
[----:B------:R-:W-:-:S02]  /*10ae0*/  FMNMX.FTZ R11, R142, R11, !PT ;  /* 0x0000000b8e0b7209 */ /* 0x000fc40007810000 */
[----:B---3--:R-:W-:Y:S02]  /*10af0*/  FSEL R166, R166, -INF , P0 ;  /* 0xff800000a6a67808 */ /* 0x008fe40000000000 */
        /* <DEDUP_REMOVED lines=20> */
[----:B------:R-:W-:Y:S01]  /*10c40*/  LDSM.16.MT88.4 R16, [R135+0x2900] ;  /* 0x002900008710783b */ /* 0x000fe20000004200 */
[----:B------:R-:W2:Y:S01]  /*10c50*/  MUFU.EX2 R151, R151 ;  /* 0x0000009700977308 */ /* 0x000ea20000000800 */
[--C-:B------:R-:W-:Y:S01]  /*10c60*/  FFMA.FTZ R154, R20, c[0x0][0x2d0], -R141.reuse ;  /* 0x0000b400149a7a23 */ /* 0x100fe2000001088d */
[----:B-1----:R-:W-:Y:S01]  /*10c70*/  FMNMX.FTZ R0, R9, R0, !PT ;  /* 0x0000000009007209 */ /* 0x002fe20007810000 */
[--C-:B------:R-:W-:Y:S02]  /*10c80*/  FFMA.FTZ R157, R212, c[0x0][0x2d0], -R141.reuse ;  /* 0x0000b400d49d7a23 */ /* 0x100fe4000001088d */
        /* <DEDUP_REMOVED lines=8> */
[----:B------:R-:W-:Y:S01]  /*10d10*/  PLOP3.LUT P0, PT, PT, PT, UP0, 0x40, 0x0 ;  /* 0x000000000000781c */ /* 0x000fe20003f0e808 */
[----:B------:R-:W-:Y:S01]  /*10d20*/  IMAD.IADD R176, R187, 0x1, R135 ;  /* 0x00000001bbb07824 */ /* 0x000fe200078e0287 */
[----:B------:R-:W1:Y:S01]  /*10d30*/  MUFU.EX2 R149, R149 ;  /* 0x0000009500957308 */ /* 0x000e620000000800 */
[--C-:B------:R-:W-:Y:S01]  /*10d40*/  FFMA.FTZ R160, R5, c[0x0][0x2d0], -R161.reuse ;  /* 0x0000b40005a07a23 */ /* 0x100fe200000108a1 */
[----:B--2---:R-:W-:Y:S01]  /*10d50*/  F2FP.PACK_AB R96, R151, R158 ;  /* 0x0000009e9760723e */ /* 0x004fe200000000ff */
[--C-:B------:R-:W-:Y:S01]  /*10d60*/  FFMA.FTZ R155, R32, c[0x0][0x2d0], -R161.reuse ;  /* 0x0000b400209b7a23 */ /* 0x100fe200000108a1 */
[----:B------:R2:W3:Y:S01]  /*10d70*/  LDSM.16.MT88.4 R4, [R3+0x4100] ;  /* 0x004100000304783b */ /* 0x0004e20000004200 */
[----:B------:R-:W-:-:S02]  /*10d80*/  FFMA.FTZ R153, R30, c[0x0][0x2d0], -R161 ;  /* 0x0000b4001e997a23 */ /* 0x000fc400000108a1 */
[--C-:B------:R-:W-:Y:S01]  /*10d90*/  FFMA.FTZ R150, R22, c[0x0][0x2d0], -R161.reuse ;  /* 0x0000b40016967a23 */ /* 0x100fe200000108a1 */
[----:B------:R-:W-:Y:S01]  /*10da0*/  MUFU.EX2 R160, R160 ;  /* 0x000000a000a07308 */ /* 0x000fe20000000800 */
[--C-:B------:R-:W-:Y:S01]  /*10db0*/  FFMA.FTZ R146, R10, c[0x0][0x2d0], -R161.reuse ;  /* 0x0000b4000a927a23 */ /* 0x100fe200000108a1 */
[----:B------:R-:W-:Y:S01]  /*10dc0*/  LDSM.16.MT88.4 R20, [R182+0x900] ;  /* 0x00090000b614783b */ /* 0x000fe20000004200 */
[--C-:B------:R-:W-:Y:S02]  /*10dd0*/  FFMA.FTZ R152, R14, c[0x0][0x2d0], -R161.reuse ;  /* 0x0000b4000e987a23 */ /* 0x100fe400000108a1 */
[--C-:B------:R-:W-:Y:S01]  /*10de0*/  FFMA.FTZ R145, R12, c[0x0][0x2d0], -R161.reuse ;  /* 0x0000b4000c917a23 */ /* 0x100fe200000108a1 */
[----:B------:R-:W-:Y:S01]  /*10df0*/  LDSM.16.MT88.4 R32, [R182+0x4900] ;  /* 0x00490000b620783b */ /* 0x000fe20000004200 */
[--C-:B------:R-:W-:Y:S01]  /*10e00*/  FFMA.FTZ R163, R192, c[0x0][0x2d0], -R161.reuse ;  /* 0x0000b400c0a37a23 */ /* 0x100fe200000108a1 */
[----:B------:R-:W4:Y:S01]  /*10e10*/  MUFU.EX2 R155, R155 ;  /* 0x0000009b009b7308 */ /* 0x000f220000000800 */
[----:B-1----:R-:W-:Y:S01]  /*10e20*/  F2FP.PACK_AB R98, R149, R156 ;  /* 0x0000009c9562723e */ /* 0x002fe200000000ff */
[----:B------:R-:W-:Y:S01]  /*10e30*/  LDSM.16.MT88.4 R12, [R134+0x2900] ;  /* 0x00290000860c783b */ /* 0x000fe20000004200 */
[----:B------:R-:W-:-:S02]  /*10e40*/  FFMA.FTZ R168, R168, c[0x0][0x2d0], -R161 ;  /* 0x0000b400a8a87a23 */ /* 0x000fc400000108a1 */
[--C-:B------:R-:W-:Y:S01]  /*10e50*/  FFMA.FTZ R165, R190, c[0x0][0x2d0], -R161.reuse ;  /* 0x0000b400bea57a23 */ /* 0x100fe200000108a1 */
[----:B------:R-:W-:Y:S01]  /*10e60*/  LDSM.16.MT88.4 R28, [R135+0x900] ;  /* 0x00090000871c783b */ /* 0x000fe20000004200 */
[----:B------:R-:W-:Y:S01]  /*10e70*/  FFMA.FTZ R170, R170, c[0x0][0x2d0], -R161 ;  /* 0x0000b400aaaa7a23 */ /* 0x000fe200000108a1 */
[----:B------:R-:W-:Y:S01]  /*10e80*/  MUFU.EX2 R153, R153 ;  /* 0x0000009900997308 */ /* 0x000fe20000000800 */
[----:B------:R-:W-:Y:S02]  /*10e90*/  FFMA.FTZ R167, R180, c[0x0][0x2d0], -R141 ;  /* 0x0000b400b4a77a23 */ /* 0x000fe4000001088d */
[----:B--2---:R-:W-:Y:S02]  /*10ea0*/  FFMA.FTZ R3, R8, c[0x0][0x2d0], -R161 ;  /* 0x0000b40008037a23 */ /* 0x004fe400000108a1 */
[----:B------:R-:W1:Y:S01]  /*10eb0*/  LDSM.16.MT88.4 R8, [R134+0x900] ;  /* 0x000900008608783b */ /* 0x000e620000004200 */
[--C-:B------:R-:W-:Y:S02]  /*10ec0*/  FFMA.FTZ R178, R178, c[0x0][0x2d0], -R141.reuse ;  /* 0x0000b400b2b27a23 */ /* 0x100fe4000001088d */
[----:B------:R-:W2:Y:S01]  /*10ed0*/  MUFU.EX2 R150, R150 ;  /* 0x0000009600967308 */ /* 0x000ea20000000800 */
[----:B----4-:R-:W-:Y:S01]  /*10ee0*/  F2FP.PACK_AB R97, R155, R160 ;  /* 0x000000a09b61723e */ /* 0x010fe200000000ff */
[----:B------:R-:W-:-:S02]  /*10ef0*/  FFMA.FTZ R174, R174, c[0x0][0x2d0], -R141 ;  /* 0x0000b400aeae7a23 */ /* 0x000fc4000001088d */
[--C-:B------:R-:W-:Y:S02]  /*10f00*/  FFMA.FTZ R172, R172, c[0x0][0x2d0], -R161.reuse ;  /* 0x0000b400acac7a23 */ /* 0x100fe400000108a1 */
[--C-:B------:R-:W-:Y:S02]  /*10f10*/  FFMA.FTZ R173, R142, c[0x0][0x2d0], -R161.reuse ;  /* 0x0000b4008ead7a23 */ /* 0x100fe400000108a1 */
[----:B------:R-:W-:Y:S01]  /*10f20*/  MUFU.EX2 R154, R154 ;  /* 0x0000009a009a7308 */ /* 0x000fe20000000800 */
[--C-:B------:R-:W-:Y:S02]  /*10f30*/  FFMA.FTZ R175, R140, c[0x0][0x2d0], -R161.reuse ;  /* 0x0000b4008caf7a23 */ /* 0x100fe400000108a1 */
[----:B------:R-:W-:Y:S02]  /*10f40*/  FFMA.FTZ R212, R166, c[0x0][0x2d0], -R161 ;  /* 0x0000b400a6d47a23 */ /* 0x000fe400000108a1 */
[----:B------:R-:W-:Y:S02]  /*10f50*/  FADD.FTZ R151, R158, R151 ;  /* 0x000000979e977221 */ /* 0x000fe40000010000 */
[----:B------:R-:W-:Y:S01]  /*10f60*/  FADD.FTZ R160, R160, R155 ;  /* 0x0000009ba0a07221 */ /* 0x000fe20000010000 */
[----:B--2---:R-:W-:Y:S01]  /*10f70*/  F2FP.PACK_AB R99, R150, R153 ;  /* 0x000000999663723e */ /* 0x004fe200000000ff */
[----:B------:R-:W2:Y:S01]  /*10f80*/  MUFU.EX2 R147, R147 ;  /* 0x0000009300937308 */ /* 0x000ea20000000800 */
[----:B------:R-:W-:-:S02]  /*10f90*/  FADD.FTZ R156, R156, R151 ;  /* 0x000000979c9c7221 */ /* 0x000fc40000010000 */
[----:B------:R-:W-:Y:S02]  /*10fa0*/  FADD.FTZ R153, R153, R160 ;  /* 0x000000a099997221 */ /* 0x000fe40000010000 */
[----:B------:R-:W-:Y:S01]  /*10fb0*/  FADD.FTZ R149, R149, R156 ;  /* 0x0000009c95957221 */ /* 0x000fe20000010000 */
[C---:B------:R-:W-:Y:S01]  /*10fc0*/  HMMA.16816.F32 R112, R96.reuse, R108, RZ ;  /* 0x0000006c6070723c */ /* 0x040fe200000018ff */
[----:B------:R-:W-:Y:S01]  /*10fd0*/  FADD.FTZ R153, R150, R153 ;  /* 0x0000009996997221 */ /* 0x000fe20000010000 */
        /* <DEDUP_REMOVED lines=56> */
[----:B-1----:R-:W-:Y:S01]  /*11360*/  HMMA.16816.F32 R112, R4, R8, R112 ;  /* 0x000000080470723c */ /* 0x002fe20000001870 */
        /* <DEDUP_REMOVED lines=35> */
[----:B------:R-:W3:Y:S04]  /*115a0*/  LDSM.16.MT88.4 R12, [R143+0x3100] ;  /* 0x003100008f0c783b */ /* 0x000ee80000004200 */
[----:B------:R-:W-:Y:S02]  /*115b0*/  LDSM.16.MT88.4 R140, [R176+0x3900] ;  /* 0x00390000b08c783b */ /* 0x000fe40000004200 */
        /* <DEDUP_REMOVED lines=102> */
[----:B------:R-:W-:Y:S02]  /*11c20*/  SHF.L.U64.HI R10, R218, 0x1, R215 ;  /* 0x00000001da0a7819 */ /* 0x000fe400000102d7 */
        /* <DEDUP_REMOVED lines=9> */
[----:B-1----:R-:W-:Y:S01]  /*11cc0*/  SEL R8, RZ, 0x10, P5 ;  /* 0x00000010ff087807 */ /* 0x002fe20002800000 */
[----:B------:R-:W-:Y:S02]  /*11cd0*/  IMAD.SHL.U32 R9, R218, 0x2, RZ ;  /* 0x00000002da097824 */ /* 0x000fe400078e00ff */
[----:B------:R-:W-:Y:S01]  /*11ce0*/  IMAD.SHL.U32 R3, R213, 0x2, RZ ;  /* 0x00000002d5037824 */ /* 0x000fe200078e00ff */
[----:B------:R-:W-:-:S04]  /*11cf0*/  IADD3 R18, -R8, 0x10, RZ ;  /* 0x0000001008127810 */ /* 0x000fc80007ffe1ff */
[----:B------:R-:W-:Y:S02]  /*11d00*/  LOP3.LUT R18, R18, 0xf, RZ, 0xc0, !PT ;  /* 0x0000000f12127812 */ /* 0x000fe400078ec0ff */
[----:B--2---:R-:W-:Y:S01]  /*11d10*/  SHF.R.S32.HI R6, RZ, 0x1f, R203 ;  /* 0x0000001fff067819 */ /* 0x004fe200000114cb */
[----:B------:R-:W-:-:S04]  /*11d20*/  IMAD.WIDE.U32 R4, R203, c[0x0][0x1f0], R4 ;  /* 0x00007c00cb047a25 */ /* 0x000fc800078e0004 */
[----:B------:R-:W-:Y:S01]  /*11d30*/  IMAD R6, R6, c[0x0][0x1f0], RZ ;  /* 0x00007c0006067a24 */ /* 0x000fe200078e02ff */
[----:B------:R-:W-:-:S03]  /*11d40*/  IADD3 R4, P0, R208, R4, RZ ;  /* 0x00000004d0047210 */ /* 0x000fc60007f1e0ff */
[----:B------:R-:W-:-:S05]  /*11d50*/  IMAD R6, R203, c[0x0][0x1f4], R6 ;  /* 0x00007d00cb067a24 */ /* 0x000fca00078e0206 */
[----:B------:R-:W-:Y:S01]  /*11d60*/  IADD3.X R11, R199, R5, R6, P0, !PT ;  /* 0x00000005c70b7210 */ /* 0x000fe200007fe406 */
[----:B------:R-:W-:Y:S01]  /*11d70*/  IMAD.SHL.U32 R6, R214, 0x2, RZ ;  /* 0x00000002d6067824 */ /* 0x000fe200078e00ff */
        /* <DEDUP_REMOVED lines=32> */
.L_x_1467:
[----:B------:R-:W-:Y:S01]  /*11f80*/  ULDC.64 UR4, c[0x0][0x2c8] ;  /* 0x0000b20000047ab9 */ /* 0x000fe20000000a00 */
[----:B------:R-:W0:Y:S01]  /*11f90*/  LDGDEPBAR ;  /* 0x00000000000079af */ /* 0x000e220000000000 */
[----:B------:R-:W-:-:S04]  /*11fa0*/  UIMAD.WIDE.U32 UR6, UR13, UR4, URZ ;  /* 0x000000040d0672a5 */ /* 0x000fc8000f8e003f */
[----:B------:R-:W-:-:S03]  /*11fb0*/  @UP2 USHF.R.U32.HI UR13, URZ, UR5, UR7 ;  /* 0x000000053f0d2299 */ /* 0x000fc60008011607 */
[----:B------:R-:W-:Y:S02]  /*11fc0*/  UMOV UR6, URZ ;  /* 0x0000003f00067c82 */ /* 0x000fe40008000000 */
[----:B------:R-:W-:Y:S02]  /*11fd0*/  UIADD3 UR13, UR13, UR9, -UR12 ;  /* 0x000000090d0d7290 */ /* 0x000fe4000fffe80c */
[----:B------:R-:W-:Y:S02]  /*11fe0*/  UMOV UR5, 0x1 ;  /* 0x0000000100057882 */ /* 0x000fe40000000000 */
[----:B------:R-:W-:-:S04]  /*11ff0*/  USHF.R.S32.HI UR4, URZ, 0x1f, UR13 ;  /* 0x0000001f3f047899 */ /* 0x000fc8000801140d */
[----:B------:R-:W-:Y:S02]  /*12000*/  ULEA.HI UR4, UR4, UR13, URZ, 0x6 ;  /* 0x0000000d04047291 */ /* 0x000fe4000f8f303f */
[----:B------:R-:W-:Y:S02]  /*12010*/  UIADD3 UR13, UR15, -0x2, URZ ;  /* 0xfffffffe0f0d7890 */ /* 0x000fe4000fffe03f */
        /* <DEDUP_REMOVED lines=10> */
[----:B------:R-:W-:Y:S01]  /*120c0*/  IMAD.SHL.U32 R221, R213, 0x2, RZ ;  /* 0x00000002d5dd7824 */ /* 0x000fe200078e00ff */
[----:B-1----:R-:W-:Y:S01]  /*120d0*/  MOV R3, R2 ;  /* 0x0000000200037202 */ /* 0x002fe20000000f00 */
[----:B------:R-:W-:Y:S01]  /*120e0*/  UMOV UR6, URZ ;  /* 0x0000003f00067c82 */ /* 0x000fe20008000000 */
[----:B------:R-:W-:Y:S01]  /*120f0*/  SEL R186, R186, 0xffffffe0, !P1 ;  /* 0xffffffe0baba7807 */ /* 0x000fe20004800000 */
[----:B------:R-:W-:Y:S01]  /*12100*/  UMOV UR5, 0x1 ;  /* 0x0000000100057882 */ /* 0x000fe20000000000 */
[----:B------:R-:W-:Y:S02]  /*12110*/  IADD3 R190, R189, 0xc100, RZ ;  /* 0x0000c100bdbe7810 */ /* 0x000fe40007ffe0ff */
[----:B------:R-:W-:-:S02]  /*12120*/  IADD3 R133, R188, R187, RZ ;  /* 0x000000bbbc857210 */ /* 0x000fc40007ffe0ff */
.L_x_1471:
        /* <DEDUP_REMOVED lines=8> */
[----:B------:R1:W2:Y:S04]  /*121b0*/  LDSM.16.M88.4 R140, [R0+0xc100] ;  /* 0x00c10000008c783b */ /* 0x0002a80000000200 */
[----:B------:R1:W3:Y:S04]  /*121c0*/  LDSM.16.M88.4 R144, [R0+0xc900] ;  /* 0x00c900000090783b */ /* 0x0002e80000000200 */
        /* <DEDUP_REMOVED lines=10> */
[C---:B------:R-:W-:Y:S01]  /*12270*/  IMAD.WIDE.U32 R8, R204.reuse, c[0x0][0x208], RZ ;  /* 0x00008200cc087a25 */ /* 0x040fe200078e00ff */
[----:B------:R-:W-:Y:S03]  /*12280*/  SHF.R.S32.HI R7, RZ, 0x1f, R203 ;  /* 0x0000001fff077819 */ /* 0x000fe600000114cb */
[----:B------:R-:W-:Y:S02]  /*12290*/  IMAD R5, R5, c[0x0][0x208], RZ ;  /* 0x0000820005057a24 */ /* 0x000fe400078e02ff */
[----:B------:R-:W-:Y:S02]  /*122a0*/  IMAD R7, R7, c[0x0][0x218], RZ ;  /* 0x0000860007077a24 */ /* 0x000fe400078e02ff */
[----:B------:R-:W-:Y:S02]  /*122b0*/  IMAD R5, R204, c[0x0][0x20c], R5 ;  /* 0x00008300cc057a24 */ /* 0x000fe400078e0205 */
[----:B------:R-:W-:Y:S02]  /*122c0*/  IMAD R7, R203, c[0x0][0x21c], R7 ;  /* 0x00008700cb077a24 */ /* 0x000fe400078e0207 */
[----:B------:R-:W-:Y:S02]  /*122d0*/  IMAD.IADD R9, R9, 0x1, R5 ;  /* 0x0000000109097824 */ /* 0x000fe400078e0205 */
[----:B------:R-:W-:Y:S02]  /*122e0*/  IMAD R5, R196, c[0x0][0x210], RZ ;  /* 0x00008400c4057a24 */ /* 0x000fe400078e02ff */
[----:B------:R-:W-:Y:S04]  /*122f0*/  IMAD.WIDE.U32 R8, R203, c[0x0][0x218], R8 ;  /* 0x00008600cb087a25 */ /* 0x000fe800078e0008 */
[----:B------:R-:W-:Y:S01]  /*12300*/  IMAD.SHL.U32 R6, R218, 0x2, RZ ;  /* 0x00000002da067824 */ /* 0x000fe200078e00ff */
[----:B------:R-:W-:Y:S01]  /*12310*/  IADD3 R5, P0, R5, R8, RZ ;  /* 0x0000000805057210 */ /* 0x000fe20007f1e0ff */
[----:B------:R-:W-:Y:S01]  /*12320*/  IMAD.SHL.U32 R2, R214, 0x2, RZ ;  /* 0x00000002d6027824 */ /* 0x000fe200078e00ff */
[----:B------:R-:W-:Y:S02]  /*12330*/  IADD3 R8, -R216, 0x10, RZ ;  /* 0x00000010d8087810 */ /* 0x000fe40007ffe1ff */
[----:B-1----:R-:W-:Y:S02]  /*12340*/  IADD3.X R0, R198, R9, R7, P0, !PT ;  /* 0x00000009c6007210 */ /* 0x002fe400007fe407 */
[C---:B------:R-:W-:Y:S02]  /*12350*/  LEA R4, P0, R5.reuse, c[0x0][0x1f8], 0x1 ;  /* 0x00007e0005047a11 */ /* 0x040fe400078008ff */
[----:B------:R-:W-:Y:S02]  /*12360*/  SHF.L.U64.HI R7, R218, 0x1, R215 ;  /* 0x00000001da077819 */ /* 0x000fe400000102d7 */
[----:B------:R-:W-:Y:S01]  /*12370*/  LEA.HI.X R12, R5, c[0x0][0x1fc], R0, 0x1, P0 ;  /* 0x00007f00050c7a11 */ /* 0x000fe200000f0c00 */
[----:B------:R-:W1:Y:S01]  /*12380*/  SHFL.IDX PT, R10, R4, 0x1, 0x181f ;  /* 0x00381f00040a7f89 */ /* 0x000e6200000e0000 */
[----:B------:R-:W-:Y:S02]  /*12390*/  SEL R5, RZ, 0x10, P5 ;  /* 0x00000010ff057807 */ /* 0x000fe40002800000 */
[----:B------:R-:W-:Y:S01]  /*123a0*/  SEL R0, RZ, 0x10, P4 ;  /* 0x00000010ff007807 */ /* 0x000fe20002000000 */
[----:B------:R-:W5:Y:S01]  /*123b0*/  SHFL.IDX PT, R11, R12, 0x1, 0x181f ;  /* 0x00381f000c0b7f89 */ /* 0x000f6200000e0000 */
[----:B------:R-:W-:Y:S02]  /*123c0*/  IADD3 R17, -R5, 0x10, RZ ;  /* 0x0000001005117810 */ /* 0x000fe40007ffe1ff */
[----:B------:R-:W-:Y:S01]  /*123d0*/  IADD3 R9, -R0, 0x10, RZ ;  /* 0x0000001000097810 */ /* 0x000fe20007ffe1ff */
[----:B------:R4:W3:Y:S01]  /*123e0*/  SHFL.IDX PT, R13, R4, RZ, 0x181f ;  /* 0x00181fff040d7589 */ /* 0x0008e200000e0000 */
[----:B------:R-:W-:Y:S02]  /*123f0*/  LOP3.LUT R17, R17, 0xf, RZ, 0xc0, !PT ;  /* 0x0000000f11117812 */ /* 0x000fe400078ec0ff */
[----:B------:R-:W-:Y:S01]  /*12400*/  LOP3.LUT R9, R9, 0xf, RZ, 0xc0, !PT ;  /* 0x0000000f09097812 */ /* 0x000fe200078ec0ff */
[----:B------:R-:W2:Y:S01]  /*12410*/  SHFL.IDX PT, R15, R12, RZ, 0x181f ;  /* 0x00181fff0c0f7589 */ /* 0x000ea200000e0000 */
[----:B------:R-:W-:Y:S02]  /*12420*/  LOP3.LUT R8, R8, 0xf, RZ, 0xc0, !PT ;  /* 0x0000000f08087812 */ /* 0x000fe400078ec0ff */
[----:B------:R-:W-:Y:S02]  /*12430*/  ISETP.NE.U32.AND P2, PT, R5, RZ, PT ;  /* 0x000000ff0500720c */ /* 0x000fe40003f45070 */
[----:B----4-:R-:W-:Y:S02]  /*12440*/  SHF.L.U64.HI R4, R214, 0x1, R217 ;  /* 0x00000001d6047819 */ /* 0x010fe400000102d9 */
[-C--:B-1----:R-:W-:Y:S04]  /*12450*/  IADD3 R16, P1, P0, R17, R10.reuse, R6 ;  /* 0x0000000a11107210 */ /* 0x082fe8000783e006 */
[-C--:B-----5:R-:W-:Y:S02]  /*12460*/  IADD3.X R17, RZ, R11.reuse, R7, P1, P0 ;  /* 0x0000000bff117210 */ /* 0x0a0fe40000fe0407 */
[-C--:B------:R-:W-:Y:S01]  /*12470*/  IADD3 R18, P1, P0, R9, R10.reuse, R2 ;  /* 0x0000000a09127210 */ /* 0x080fe2000783e002 */
[----:B------:R-:W-:Y:S03]  /*12480*/  IMAD.U32 R9, RZ, RZ, UR6 ;  /* 0x00000006ff097e24 */ /* 0x000fe6000f8e00ff */
[-C--:B------:R-:W-:Y:S01]  /*12490*/  IADD3.X R19, RZ, R11.reuse, R4, P1, P0 ;  /* 0x0000000bff137210 */ /* 0x080fe20000fe0404 */
[----:B------:R-:W-:Y:S01]  /*124a0*/  IMAD R5, R9, 0x6000, R202 ;  /* 0x0000600009057824 */ /* 0x000fe200078e02ca */
[----:B------:R-:W-:Y:S04]  /*124b0*/  IADD3 R10, P1, P0, R8, R10, R221 ;  /* 0x0000000a080a7210 */ /* 0x000fe8000783e0dd */
[----:B------:R-:W-:Y:S02]  /*124c0*/  IADD3.X R11, RZ, R11, R222, P1, P0 ;  /* 0x0000000bff0b7210 */ /* 0x000fe40000fe04de */
[C---:B---3--:R-:W-:Y:S02]  /*124d0*/  IADD3 R6, P1, R13.reuse, R6, RZ ;  /* 0x000000060d067210 */ /* 0x048fe40007f3e0ff */
[----:B------:R-:W-:Y:S03]  /*124e0*/  IADD3 R20, P0, R13, R2, RZ ;  /* 0x000000020d147210 */ /* 0x000fe60007f1e0ff */
[C---:B--2---:R-:W-:Y:S01]  /*124f0*/  IMAD.X R7, R15.reuse, 0x1, R7, P1 ;  /* 0x000000010f077824 */ /* 0x044fe200008e0607 */
        /* <DEDUP_REMOVED lines=11> */
.L_x_1469:
[C---:B-12---:R-:W-:Y:S01]  /*125b0*/  HMMA.16816.F32 R4, R136.reuse, R140, RZ ;  /* 0x0000008c8804723c */ /* 0x046fe200000018ff */
[----:B------:R-:W-:Y:S01]  /*125c0*/  LDSM.16.M88.4 R180, [R193+0x4000] ;  /* 0x00400000c1b4783b */ /* 0x000fe20000000200 */
[----:B------:R-:W-:Y:S01]  /*125d0*/  UIMAD UR4, UR5, 0x6000, URZ ;  /* 0x00006000050478a4 */ /* 0x000fe2000f8e023f */
[----:B------:R-:W-:Y:S01]  /*125e0*/  PLOP3.LUT P0, PT, PT, PT, UP2, 0x80, 0x0 ;  /* 0x000000000000781c */ /* 0x000fe20003f0f028 */
[----:B------:R-:W-:Y:S01]  /*125f0*/  USHF.L.U32 UR14, UR13, 0x6, URZ ;  /* 0x000000060d0e7899 */ /* 0x000fe2000800063f */
[CC--:B------:R-:W-:Y:S01]  /*12600*/  IADD3 R0, R191.reuse, R193.reuse, RZ ;  /* 0x000000c1bf007210 */ /* 0x0c0fe20007ffe0ff */
[----:B------:R-:W-:Y:S01]  /*12610*/  UISETP.GE.AND UP0, UPT, UR13, 0x2, UPT ;  /* 0x000000020d00788c */ /* 0x000fe2000bf06270 */
[----:B------:R-:W-:Y:S01]  /*12620*/  IADD3 R2, R191, R192, RZ ;  /* 0x000000c0bf027210 */ /* 0x000fe20007ffe0ff */
[C---:B------:R-:W-:Y:S01]  /*12630*/  HMMA.16816.F32 R8, R136.reuse, R142, RZ ;  /* 0x0000008e8808723c */ /* 0x040fe200000018ff */
[----:B------:R-:W-:Y:S01]  /*12640*/  LDSM.16.M88.4 R140, [R185] ;  /* 0x00000000b98c783b */ /* 0x000fe20000000200 */
[----:B------:R-:W-:Y:S01]  /*12650*/  PLOP3.LUT P1, PT, PT, PT, UP2, 0x80, 0x0 ;  /* 0x000000000000781c */ /* 0x000fe20003f2f028 */
[----:B------:R-:W-:Y:S01]  /*12660*/  UISETP.GE.AND UP1, UPT, UR6, 0x1, UPT ;  /* 0x000000010600788c */ /* 0x000fe2000bf26270 */
[CC--:B------:R-:W-:Y:S02]  /*12670*/  IADD3 R195, R186.reuse, R193.reuse, RZ ;  /* 0x000000c1bac37210 */ /* 0x0c0fe40007ffe0ff */
[----:B------:R-:W-:Y:S02]  /*12680*/  IADD3 R194, R186, R193, R191 ;  /* 0x000000c1bac27210 */ /* 0x000fe40007ffe0bf */
[C---:B---3--:R-:W-:Y:S01]  /*12690*/  HMMA.16816.F32 R12, R136.reuse, R144, RZ ;  /* 0x00000090880c723c */ /* 0x048fe200000018ff */
[----:B------:R-:W-:Y:S07]  /*126a0*/  LDSM.16.M88.4 R168, [R2] ;  /* 0x0000000002a8783b */ /* 0x000fee0000000200 */
[C---:B------:R-:W-:Y:S01]  /*126b0*/  HMMA.16816.F32 R16, R136.reuse, R146, RZ ;  /* 0x000000928810723c */ /* 0x040fe200000018ff */
[----:B------:R-:W1:Y:S07]  /*126c0*/  LDSM.16.M88.4 R144, [R0] ;  /* 0x000000000090783b */ /* 0x000e6e0000000200 */
[C---:B----4-:R-:W-:Y:S01]  /*126d0*/  HMMA.16816.F32 R20, R136.reuse, R24, RZ ;  /* 0x000000188814723c */ /* 0x050fe200000018ff */
[----:B------:R-:W-:Y:S07]  /*126e0*/  LDSM.16.M88.4 R172, [R195+0x2800] ;  /* 0x00280000c3ac783b */ /* 0x000fee0000000200 */
[C---:B------:R-:W-:Y:S01]  /*126f0*/  HMMA.16816.F32 R24, R136.reuse, R26, RZ ;  /* 0x0000001a8818723c */ /* 0x040fe200000018ff */
[----:B------:R-:W-:Y:S07]  /*12700*/  LDSM.16.M88.4 R176, [R0+0x2000] ;  /* 0x0020000000b0783b */ /* 0x000fee0000000200 */
        /* <DEDUP_REMOVED lines=17> */
[----:B------:R-:W-:Y:S07]  /*12820*/  LDSM.16.M88.4 R164, [R193+0x3800] ;  /* 0x00380000c1a4783b */ /* 0x000fee0000000200 */
[C---:B------:R-:W-:Y:S01]  /*12830*/  HMMA.16816.F32 R8, R140.reuse, R146, R8 ;  /* 0x000000928c08723c */ /* 0x040fe20000001808 */
[----:B------:R-:W1:Y:S07]  /*12840*/  LDSM.16.M88.4 R144, [R2+0x1000] ;  /* 0x001000000290783b */ /* 0x000e6e0000000200 */
        /* <DEDUP_REMOVED lines=97> */
[----:B------:R-:W-:Y:S01]  /*12e60*/  MOV R154, R219 ;  /* 0x000000db009a7202 */ /* 0x000fe20000000f00 */
        /* <DEDUP_REMOVED lines=13> */
[----:B------:R-:W1:Y:S01]  /*12f40*/  LDSM.16.M88.4 R136, [R194+0x5800] ;  /* 0x00580000c288783b */ /* 0x000e620000000200 */
[----:B------:R-:W-:Y:S04]  /*12f50*/  DEPBAR.LE SB0, 0x2 ;  /* 0x000080800000791a */ /* 0x000fe80000000000 */
[----:B------:R-:W-:Y:S02]  /*12f60*/  FMUL.FTZ R148, R6, c[0x0][0x320] ;  /* 0x0000c80006947a20 */ /* 0x000fe40000410000 */
[C---:B---3--:R-:W-:Y:S04]  /*12f70*/  HMMA.16816.F32 R20, R172.reuse, R140, R20 ;  /* 0x0000008cac14723c */ /* 0x048fe80000001814 */
[----:B------:R-:W-:Y:S01]  /*12f80*/  MUFU.TANH R148, R148 ;  /* 0x0000009400947308 */ /* 0x000fe20000002400 */
[----:B------:R-:W-:Y:S01]  /*12f90*/  BAR.SYNC.DEFER_BLOCKING 0x0 ;  /* 0x0000000000007b1d */ /* 0x000fe20000010000 */
[----:B------:R-:W-:Y:S02]  /*12fa0*/  FMUL.FTZ R153, R8, c[0x0][0x320] ;  /* 0x0000c80008997a20 */ /* 0x000fe40000410000 */
        /* <DEDUP_REMOVED lines=8> */
[----:B------:R-:W-:Y:S01]  /*13030*/  @P1 IMAD.HI.U32 R20, R219, c[0x0][0x2c8], RZ ;  /* 0x0000b200db141a27 */ /* 0x000fe200078e00ff */
[----:B------:R2:W-:Y:S01]  /*13040*/  MUFU.TANH R229, R21 ;  /* 0x0000001500e57308 */ /* 0x0005e20000002400 */
[----:B------:R-:W-:Y:S02]  /*13050*/  LDSM.16.MT88.4 R140, [R134+UR4+0x2900] ;  /* 0x00290004868c783b */ /* 0x000fe40008004200 */
[----:B------:R-:W-:Y:S01]  /*13060*/  FMUL.FTZ R227, R22, c[0x0][0x320] ;  /* 0x0000c80016e37a20 */ /* 0x000fe20000410000 */
[C---:B-1----:R-:W-:Y:S03]  /*13070*/  HMMA.16816.F32 R28, R172.reuse, R136, R28 ;  /* 0x00000088ac1c723c */ /* 0x042fe6000000181c */
[----:B------:R-:W-:Y:S01]  /*13080*/  @P0 SHF.R.U32.HI R154, RZ, c[0x0][0x2cc], R20 ;  /* 0x0000b300ff9a0a19 */ /* 0x000fe20000011614 */
[----:B------:R-:W-:Y:S01]  /*13090*/  FMUL.FTZ R225, R23, c[0x0][0x320] ;  /* 0x0000c80017e17a20 */ /* 0x000fe20000410000 */
[----:B------:R-:W-:Y:S01]  /*130a0*/  MOV R23, UR14 ;  /* 0x0000000e00177c02 */ /* 0x000fe20008000f00 */
[----:B------:R-:W1:Y:S01]  /*130b0*/  MUFU.TANH R0, R0 ;  /* 0x0000000000007308 */ /* 0x000e620000002400 */
[----:B------:R-:W-:Y:S01]  /*130c0*/  FMUL.FTZ R152, R11, c[0x0][0x320] ;  /* 0x0000c8000b987a20 */ /* 0x000fe20000410000 */
[----:B------:R-:W-:Y:S01]  /*130d0*/  HMMA.16816.F32 R32, R172, R138, R32 ;  /* 0x0000008aac20723c */ /* 0x000fe20000001820 */
[----:B------:R-:W3:Y:S01]  /*130e0*/  SHFL.IDX PT, R22, R154, RZ, 0x1c1f ;  /* 0x001c1fff9a167589 */ /* 0x000ee200000e0000 */
[----:B------:R-:W-:Y:S02]  /*130f0*/  UIADD3 UR14, UR6, 0x1, URZ ;  /* 0x00000001060e7890 */ /* 0x000fe4000fffe03f */
[----:B------:R-:W-:Y:S01]  /*13100*/  FMUL.FTZ R223, R24, c[0x0][0x320] ;  /* 0x0000c80018df7a20 */ /* 0x000fe20000410000 */
[----:B------:R-:W-:Y:S01]  /*13110*/  IADD3 R24, -R220, 0x1, -R23 ;  /* 0x00000001dc187810 */ /* 0x000fe20007ffe917 */
[----:B------:R-:W-:Y:S01]  /*13120*/  FMUL.FTZ R239, R12, c[0x0][0x320] ;  /* 0x0000c8000cef7a20 */ /* 0x000fe20000410000 */
[----:B------:R-:W-:Y:S01]  /*13130*/  USEL UR6, UR14, URZ, !UP1 ;  /* 0x0000003f0e067287 */ /* 0x000fe2000c800000 */
[----:B------:R-:W4:Y:S01]  /*13140*/  MUFU.TANH R149, R149 ;  /* 0x0000009500957308 */ /* 0x000f220000002400 */
[----:B------:R-:W5:Y:S03]  /*13150*/  SHFL.IDX PT, R20, R154, 0x1, 0x1c1f ;  /* 0x003c1f009a147f89 */ /* 0x000f6600000e0000 */
[----:B--2---:R-:W-:Y:S01]  /*13160*/  MOV R21, UR12 ;  /* 0x0000000c00157c02 */ /* 0x004fe20008000f00 */
[----:B------:R-:W-:Y:S02]  /*13170*/  FMUL.FTZ R179, R13, c[0x0][0x320] ;  /* 0x0000c8000db37a20 */ /* 0x000fe40000410000 */
[----:B------:R-:W-:Y:S01]  /*13180*/  FMUL.FTZ R237, R14, c[0x0][0x320] ;  /* 0x0000c8000eed7a20 */ /* 0x000fe20000410000 */
[----:B------:R-:W-:Y:S01]  /*13190*/  IADD3 R21, -R21, UR9, R24 ;  /* 0x0000000915157c10 */ /* 0x000fe2000fffe118 */
[----:B------:R-:W-:Y:S01]  /*131a0*/  FMUL.FTZ R181, R15, c[0x0][0x320] ;  /* 0x0000c8000fb57a20 */ /* 0x000fe20000410000 */
[----:B------:R-:W2:Y:S01]  /*131b0*/  MUFU.TANH R2, R2 ;  /* 0x0000000200027308 */ /* 0x000ea20000002400 */
[----:B------:R-:W-:Y:S01]  /*131c0*/  FMUL.FTZ R235, R16, c[0x0][0x320] ;  /* 0x0000c80010eb7a20 */ /* 0x000fe20000410000 */
[----:B------:R-:W-:Y:S01]  /*131d0*/  LDSM.16.MT88.4 R144, [R135+UR4+0x3900] ;  /* 0x003900048790783b */ /* 0x000fe20008004200 */
[----:B------:R-:W-:Y:S02]  /*131e0*/  FMUL.FTZ R183, R17, c[0x0][0x320] ;  /* 0x0000c80011b77a20 */ /* 0x000fe40000410000 */
[----:B------:R-:W-:Y:S01]  /*131f0*/  FMUL.FTZ R233, R18, c[0x0][0x320] ;  /* 0x0000c80012e97a20 */ /* 0x000fe20000410000 */
[----:B---3--:R-:W-:Y:S01]  /*13200*/  IADD3 R22, R21, R22, RZ ;  /* 0x0000001615167210 */ /* 0x008fe20007ffe0ff */
[----:B------:R-:W-:Y:S03]  /*13210*/  FMUL.FTZ R193, R19, c[0x0][0x320] ;  /* 0x0000c80013c17a20 */ /* 0x000fe60000410000 */
[----:B------:R-:W3:Y:S01]  /*13220*/  MUFU.TANH R153, R153 ;  /* 0x0000009900997308 */ /* 0x000ee20000002400 */
[C---:B------:R-:W-:Y:S01]  /*13230*/  ISETP.GT.AND P0, PT, R22.reuse, RZ, PT ;  /* 0x000000ff1600720c */ /* 0x040fe20003f04270 */
[----:B------:R-:W-:Y:S01]  /*13240*/  FMUL.FTZ R195, R25, c[0x0][0x320] ;  /* 0x0000c80019c37a20 */ /* 0x000fe20000410000 */
[----:B------:R-:W-:Y:S01]  /*13250*/  ISETP.GT.AND P2, PT, R22, 0x1, PT ;  /* 0x000000011600780c */ /* 0x000fe20003f44270 */
[----:B------:R-:W-:Y:S01]  /*13260*/  FMUL.FTZ R165, R27, c[0x0][0x320] ;  /* 0x0000c8001ba57a20 */ /* 0x000fe20000410000 */
[----:B-----5:R-:W-:Y:S01]  /*13270*/  IADD3 R20, R21, R20, RZ ;  /* 0x0000001415147210 */ /* 0x020fe20007ffe0ff */
[----:B------:R-:W-:Y:S01]  /*13280*/  FMUL.FTZ R28, R28, c[0x0][0x320] ;  /* 0x0000c8001c1c7a20 */ /* 0x000fe20000410000 */
[----:B-1----:R-:W-:Y:S01]  /*13290*/  FSEL R0, R0, -INF , P0 ;  /* 0xff80000000007808 */ /* 0x002fe20000000000 */
[----:B------:R-:W-:Y:S01]  /*132a0*/  FMUL.FTZ R29, R29, c[0x0][0x320] ;  /* 0x0000c8001d1d7a20 */ /* 0x000fe20000410000 */
[C---:B------:R-:W-:Y:S01]  /*132b0*/  ISETP.GT.AND P1, PT, R20.reuse, RZ, PT ;  /* 0x000000ff1400720c */ /* 0x040fe20003f24270 */
[----:B------:R-:W1:Y:S01]  /*132c0*/  MUFU.TANH R150, R150 ;  /* 0x0000009600967308 */ /* 0x000e620000002400 */
[----:B------:R-:W-:Y:S01]  /*132d0*/  ISETP.GT.AND P0, PT, R20, 0x1, PT ;  /* 0x000000011400780c */ /* 0x000fe20003f04270 */
[----:B------:R-:W-:Y:S01]  /*132e0*/  FMUL.FTZ R32, R32, c[0x0][0x320] ;  /* 0x0000c80020207a20 */ /* 0x000fe20000410000 */
[----:B------:R-:W-:Y:S01]  /*132f0*/  FSEL R21, R148, -INF , P1 ;  /* 0xff80000094157808 */ /* 0x000fe20000800000 */
[----:B------:R-:W-:Y:S01]  /*13300*/  FMUL.FTZ R26, R26, c[0x0][0x320] ;  /* 0x0000c8001a1a7a20 */ /* 0x000fe20000410000 */
[----:B----4-:R-:W-:Y:S01]  /*13310*/  FSEL R23, R149, -INF , P0 ;  /* 0xff80000095177808 */ /* 0x010fe20000000000 */
[----:B------:R-:W-:Y:S01]  /*13320*/  FMUL.FTZ R33, R33, c[0x0][0x320] ;  /* 0x0000c80021217a20 */ /* 0x000fe20000410000 */
[----:B------:R-:W-:Y:S01]  /*13330*/  ISETP.GT.AND P1, PT, R22, 0x8, PT ;  /* 0x000000081600780c */ /* 0x000fe20003f24270 */
[----:B------:R-:W-:Y:S01]  /*13340*/  FMUL.FTZ R30, R30, c[0x0][0x320] ;  /* 0x0000c8001e1e7a20 */ /* 0x000fe20000410000 */
[----:B------:R-:W-:Y:S01]  /*13350*/  ISETP.GT.AND P0, PT, R22, 0x9, PT ;  /* 0x000000091600780c */ /* 0x000fe20003f04270 */
[----:B------:R-:W4:Y:S01]  /*13360*/  MUFU.TANH R152, R152 ;  /* 0x0000009800987308 */ /* 0x000f220000002400 */
[----:B--2---:R-:W-:Y:S01]  /*13370*/  FSEL R25, R2, -INF , P2 ;  /* 0xff80000002197808 */ /* 0x004fe20001000000 */
[----:B------:R-:W-:Y:S01]  /*13380*/  FMUL.FTZ R31, R31, c[0x0][0x320] ;  /* 0x0000c8001f1f7a20 */ /* 0x000fe20000410000 */
[----:B------:R-:W-:Y:S01]  /*13390*/  FMNMX.FTZ R2, R0, R3, !PT ;  /* 0x0000000300027209 */ /* 0x000fe20007810000 */
[----:B------:R-:W-:Y:S01]  /*133a0*/  FMUL.FTZ R34, R34, c[0x0][0x320] ;  /* 0x0000c80022227a20 */ /* 0x000fe20000410000 */
[----:B---3--:R-:W-:Y:S01]  /*133b0*/  FSEL R27, R153, -INF , P1 ;  /* 0xff800000991b7808 */ /* 0x008fe20000800000 */
[----:B------:R-:W-:Y:S01]  /*133c0*/  FMUL.FTZ R35, R35, c[0x0][0x320] ;  /* 0x0000c80023237a20 */ /* 0x000fe20000410000 */
[----:B------:R-:W-:Y:S02]  /*133d0*/  ISETP.GT.AND P1, PT, R20, 0x8, PT ;  /* 0x000000081400780c */ /* 0x000fe40003f24270 */
[----:B------:R-:W-:Y:S01]  /*133e0*/  FMNMX.FTZ R2, R25, R2, !PT ;  /* 0x0000000219027209 */ /* 0x000fe20007810000 */
[----:B------:R-:W2:Y:S01]  /*133f0*/  MUFU.TANH R151, R151 ;  /* 0x0000009700977308 */ /* 0x000ea20000002400 */
[----:B------:R-:W-:Y:S02]  /*13400*/  FMNMX.FTZ R24, R21, R132, !PT ;  /* 0x0000008415187209 */ /* 0x000fe40007810000 */
[----:B------:R-:W-:Y:S02]  /*13410*/  FMNMX.FTZ R2, R27, R2, !PT ;  /* 0x000000021b027209 */ /* 0x000fe40007810000 */
[----:B-1----:R-:W-:Y:S02]  /*13420*/  FSEL R173, R150, -INF , P0 ;  /* 0xff80000096ad7808 */ /* 0x002fe40000000000 */
[----:B------:R-:W-:Y:S02]  /*13430*/  ISETP.GT.AND P0, PT, R20, 0x9, PT ;  /* 0x000000091400780c */ /* 0x000fe40003f04270 */
[----:B------:R-:W-:Y:S01]  /*13440*/  FMNMX.FTZ R2, R173, R2, !PT ;  /* 0x00000002ad027209 */ /* 0x000fe20007810000 */
[----:B------:R-:W1:Y:S01]  /*13450*/  MUFU.TANH R239, R239 ;  /* 0x000000ef00ef7308 */ /* 0x000e620000002400 */
[----:B------:R-:W-:Y:S02]  /*13460*/  FMNMX.FTZ R24, R23, R24, !PT ;  /* 0x0000001817187209 */ /* 0x000fe40007810000 */
[----:B----4-:R-:W-:Y:S02]  /*13470*/  FSEL R169, R152, -INF , P0 ;  /* 0xff80000098a97808 */ /* 0x010fe40000000000 */
[C---:B------:R-:W-:Y:S05]  /*13480*/  ISETP.GT.AND P0, PT, R22.reuse, 0x11, PT ;  /* 0x000000111600780c */ /* 0x040fea0003f04270 */
[----:B------:R-:W3:Y:S01]  /*13490*/  MUFU.TANH R179, R179 ;  /* 0x000000b300b37308 */ /* 0x000ee20000002400 */
[----:B--2---:R-:W-:Y:S02]  /*134a0*/  FSEL R171, R151, -INF , P1 ;  /* 0xff80000097ab7808 */ /* 0x004fe40000800000 */
[----:B------:R-:W-:Y:S02]  /*134b0*/  ISETP.GT.AND P1, PT, R22, 0x10, PT ;  /* 0x000000101600780c */ /* 0x000fe40003f24270 */
[----:B------:R-:W-:Y:S05]  /*134c0*/  FMNMX.FTZ R24, R171, R24, !PT ;  /* 0x00000018ab187209 */ /* 0x000fea0007810000 */
[----:B------:R-:W2:Y:S01]  /*134d0*/  MUFU.TANH R237, R237 ;  /* 0x000000ed00ed7308 */ /* 0x000ea20000002400 */
[----:B------:R-:W-:Y:S02]  /*134e0*/  FMNMX.FTZ R24, R169, R24, !PT ;  /* 0x00000018a9187209 */ /* 0x000fe40007810000 */
[----:B-1----:R-:W-:Y:S02]  /*134f0*/  FSEL R239, R239, -INF , P1 ;  /* 0xff800000efef7808 */ /* 0x002fe40000800000 */
[C---:B------:R-:W-:Y:S02]  /*13500*/  ISETP.GT.AND P1, PT, R20.reuse, 0x10, PT ;  /* 0x000000101400780c */ /* 0x040fe40003f24270 */
[----:B------:R-:W-:Y:S03]  /*13510*/  FMNMX.FTZ R2, R239, R2, !PT ;  /* 0x00000002ef027209 */ /* 0x000fe60007810000 */
[----:B------:R-:W1:Y:S01]  /*13520*/  MUFU.TANH R181, R181 ;  /* 0x000000b500b57308 */ /* 0x000e620000002400 */
[----:B---3--:R-:W-:Y:S02]  /*13530*/  FSEL R179, R179, -INF , P0 ;  /* 0xff800000b3b37808 */ /* 0x008fe40000000000 */
[----:B------:R-:W-:Y:S02]  /*13540*/  ISETP.GT.AND P0, PT, R20, 0x11, PT ;  /* 0x000000111400780c */ /* 0x000fe40003f04270 */
[----:B------:R-:W-:Y:S05]  /*13550*/  FMNMX.FTZ R2, R179, R2, !PT ;  /* 0x00000002b3027209 */ /* 0x000fea0007810000 */
[----:B------:R-:W3:Y:S01]  /*13560*/  MUFU.TANH R235, R235 ;  /* 0x000000eb00eb7308 */ /* 0x000ee20000002400 */
[----:B--2---:R-:W-:Y:S02]  /*13570*/  FSEL R237, R237, -INF , P1 ;  /* 0xff800000eded7808 */ /* 0x004fe40000800000 */
[C---:B------:R-:W-:Y:S02]  /*13580*/  ISETP.GT.AND P1, PT, R22.reuse, 0x18, PT ;  /* 0x000000181600780c */ /* 0x040fe40003f24270 */
[----:B------:R-:W-:Y:S05]  /*13590*/  FMNMX.FTZ R24, R237, R24, !PT ;  /* 0x00000018ed187209 */ /* 0x000fea0007810000 */
[----:B------:R-:W2:Y:S01]  /*135a0*/  MUFU.TANH R183, R183 ;  /* 0x000000b700b77308 */ /* 0x000ea20000002400 */
[----:B-1----:R-:W-:Y:S02]  /*135b0*/  FSEL R181, R181, -INF , P0 ;  /* 0xff800000b5b57808 */ /* 0x002fe40000000000 */
[----:B------:R-:W-:Y:S02]  /*135c0*/  ISETP.GT.AND P0, PT, R22, 0x19, PT ;  /* 0x000000191600780c */ /* 0x000fe40003f04270 */
[----:B------:R-:W-:Y:S05]  /*135d0*/  FMNMX.FTZ R24, R181, R24, !PT ;  /* 0x00000018b5187209 */ /* 0x000fea0007810000 */
[----:B------:R-:W1:Y:S01]  /*135e0*/  MUFU.TANH R233, R233 ;  /* 0x000000e900e97308 */ /* 0x000e620000002400 */
[----:B---3--:R-:W-:Y:S02]  /*135f0*/  FSEL R235, R235, -INF , P1 ;  /* 0xff800000ebeb7808 */ /* 0x008fe40000800000 */
[C---:B------:R-:W-:Y:S02]  /*13600*/  ISETP.GT.AND P1, PT, R20.reuse, 0x18, PT ;  /* 0x000000181400780c */ /* 0x040fe40003f24270 */
[----:B------:R-:W-:Y:S05]  /*13610*/  FMNMX.FTZ R2, R235, R2, !PT ;  /* 0x00000002eb027209 */ /* 0x000fea0007810000 */
[----:B------:R-:W3:Y:S01]  /*13620*/  MUFU.TANH R193, R193 ;  /* 0x000000c100c17308 */ /* 0x000ee20000002400 */
[----:B--2---:R-:W-:Y:S02]  /*13630*/  FSEL R183, R183, -INF , P0 ;  /* 0xff800000b7b77808 */ /* 0x004fe40000000000 */
[----:B------:R-:W-:Y:S02]  /*13640*/  ISETP.GT.AND P0, PT, R20, 0x19, PT ;  /* 0x000000191400780c */ /* 0x000fe40003f04270 */
[----:B------:R-:W-:Y:S05]  /*13650*/  FMNMX.FTZ R2, R183, R2, !PT ;  /* 0x00000002b7027209 */ /* 0x000fea0007810000 */
[----:B------:R-:W2:Y:S01]  /*13660*/  MUFU.TANH R231, R231 ;  /* 0x000000e700e77308 */ /* 0x000ea20000002400 */
[----:B-1----:R-:W-:Y:S02]  /*13670*/  FSEL R233, R233, -INF , P1 ;  /* 0xff800000e9e97808 */ /* 0x002fe40000800000 */
[C---:B------:R-:W-:Y:S07]  /*13680*/  ISETP.GT.AND P1, PT, R22.reuse, 0x20, PT ;  /* 0x000000201600780c */ /* 0x040fee0003f24270 */
[----:B------:R-:W1:Y:S01]  /*13690*/  MUFU.TANH R227, R227 ;  /* 0x000000e300e37308 */ /* 0x000e620000002400 */
[----:B---3--:R-:W-:Y:S02]  /*136a0*/  FSEL R193, R193, -INF , P0 ;  /* 0xff800000c1c17808 */ /* 0x008fe40000000000 */
[----:B------:R-:W-:Y:S07]  /*136b0*/  ISETP.GT.AND P0, PT, R22, 0x21, PT ;  /* 0x000000211600780c */ /* 0x000fee0003f04270 */
[----:B------:R-:W3:Y:S01]  /*136c0*/  MUFU.TANH R225, R225 ;  /* 0x000000e100e17308 */ /* 0x000ee20000002400 */
[----:B------:R-:W-:Y:S02]  /*136d0*/  FSEL R229, R229, -INF , P0 ;  /* 0xff800000e5e57808 */ /* 0x000fe40000000000 */
[C---:B------:R-:W-:Y:S02]  /*136e0*/  ISETP.GT.AND P0, PT, R20.reuse, 0x21, PT ;  /* 0x000000211400780c */ /* 0x040fe40003f04270 */
[----:B--2---:R-:W-:Y:S02]  /*136f0*/  FSEL R231, R231, -INF , P1 ;  /* 0xff800000e7e77808 */ /* 0x004fe40000800000 */
[----:B------:R-:W-:Y:S02]  /*13700*/  ISETP.GT.AND P1, PT, R20, 0x20, PT ;  /* 0x000000201400780c */ /* 0x000fe40003f24270 */
[----:B------:R-:W-:Y:S01]  /*13710*/  FMNMX.FTZ R2, R231, R2, !PT ;  /* 0x00000002e7027209 */ /* 0x000fe20007810000 */
[----:B------:R-:W2:Y:S03]  /*13720*/  MUFU.TANH R195, R195 ;  /* 0x000000c300c37308 */ /* 0x000ea60000002400 */
[----:B------:R-:W-:Y:S02]  /*13730*/  FMNMX.FTZ R2, R229, R2, !PT ;  /* 0x00000002e5027209 */ /* 0x000fe40007810000 */
[----:B-1----:R-:W-:Y:S02]  /*13740*/  FSEL R227, R227, -INF , P1 ;  /* 0xff800000e3e37808 */ /* 0x002fe40000800000 */
[C---:B------:R-:W-:Y:S03]  /*13750*/  ISETP.GT.AND P1, PT, R22.reuse, 0x28, PT ;  /* 0x000000281600780c */ /* 0x040fe60003f24270 */
[----:B------:R-:W1:Y:S01]  /*13760*/  MUFU.TANH R223, R223 ;  /* 0x000000df00df7308 */ /* 0x000e620000002400 */
[----:B---3--:R-:W-:Y:S02]  /*13770*/  FSEL R225, R225, -INF , P0 ;  /* 0xff800000e1e17808 */ /* 0x008fe40000000000 */
[C---:B------:R-:W-:Y:S07]  /*13780*/  ISETP.GT.AND P0, PT, R22.reuse, 0x29, PT ;  /* 0x000000291600780c */ /* 0x040fee0003f04270 */
[----:B------:R-:W3:Y:S01]  /*13790*/  MUFU.TANH R163, R28 ;  /* 0x0000001c00a37308 */ /* 0x000ee20000002400 */
[----:B--2---:R-:W-:Y:S02]  /*137a0*/  FSEL R195, R195, -INF , P0 ;  /* 0xff800000c3c37808 */ /* 0x004fe40000000000 */
[C---:B------:R-:W-:Y:S07]  /*137b0*/  ISETP.GT.AND P0, PT, R22.reuse, 0x31, PT ;  /* 0x000000311600780c */ /* 0x040fee0003f04270 */
[----:B------:R-:W2:Y:S01]  /*137c0*/  MUFU.TANH R161, R29 ;  /* 0x0000001d00a17308 */ /* 0x000ea20000002400 */
[----:B-1----:R-:W-:Y:S02]  /*137d0*/  FSEL R223, R223, -INF , P1 ;  /* 0xff800000dfdf7808 */ /* 0x002fe40000800000 */
[C---:B------:R-:W-:Y:S02]  /*137e0*/  ISETP.GT.AND P1, PT, R22.reuse, 0x30, PT ;  /* 0x000000301600780c */ /* 0x040fe40003f24270 */
[----:B------:R-:W-:Y:S05]  /*137f0*/  FMNMX.FTZ R2, R223, R2, !PT ;  /* 0x00000002df027209 */ /* 0x000fea0007810000 */
[----:B------:R-:W1:Y:S01]  /*13800*/  MUFU.TANH R155, R32 ;  /* 0x00000020009b7308 */ /* 0x000e620000002400 */
[----:B------:R-:W-:Y:S02]  /*13810*/  FMNMX.FTZ R2, R195, R2, !PT ;  /* 0x00000002c3027209 */ /* 0x000fe40007810000 */
[----:B---3--:R-:W-:Y:S02]  /*13820*/  FSEL R163, R163, -INF , P1 ;  /* 0xff800000a3a37808 */ /* 0x008fe40000800000 */
[C---:B------:R-:W-:Y:S02]  /*13830*/  ISETP.GT.AND P1, PT, R22.reuse, 0x38, PT ;  /* 0x000000381600780c */ /* 0x040fe40003f24270 */
[----:B------:R-:W-:Y:S03]  /*13840*/  FMNMX.FTZ R2, R163, R2, !PT ;  /* 0x00000002a3027209 */ /* 0x000fe60007810000 */
[----:B------:R-:W3:Y:S01]  /*13850*/  MUFU.TANH R167, R26 ;  /* 0x0000001a00a77308 */ /* 0x000ee20000002400 */
[----:B--2---:R-:W-:Y:S02]  /*13860*/  FSEL R161, R161, -INF , P0 ;  /* 0xff800000a1a17808 */ /* 0x004fe40000000000 */
[----:B------:R-:W-:Y:S02]  /*13870*/  ISETP.GT.AND P0, PT, R22, 0x39, PT ;  /* 0x000000391600780c */ /* 0x000fe40003f04270 */
[----:B------:R-:W-:Y:S05]  /*13880*/  FMNMX.FTZ R22, R233, R24, !PT ;  /* 0x00000018e9167209 */ /* 0x000fea0007810000 */
[----:B------:R-:W2:Y:S01]  /*13890*/  MUFU.TANH R153, R33 ;  /* 0x0000002100997308 */ /* 0x000ea20000002400 */
[----:B------:R-:W-:Y:S02]  /*138a0*/  FMNMX.FTZ R24, R161, R2, !PT ;  /* 0x00000002a1187209 */ /* 0x000fe40007810000 */
[----:B------:R-:W-:Y:S02]  /*138b0*/  FMNMX.FTZ R22, R193, R22, !PT ;  /* 0x00000016c1167209 */ /* 0x000fe40007810000 */
[----:B-1----:R-:W-:Y:S02]  /*138c0*/  FSEL R155, R155, -INF , P1 ;  /* 0xff8000009b9b7808 */ /* 0x002fe40000800000 */
[C---:B------:R-:W-:Y:S02]  /*138d0*/  ISETP.GT.AND P1, PT, R20.reuse, 0x28, PT ;  /* 0x000000281400780c */ /* 0x040fe40003f24270 */
[----:B------:R-:W-:Y:S01]  /*138e0*/  FMNMX.FTZ R22, R227, R22, !PT ;  /* 0x00000016e3167209 */ /* 0x000fe20007810000 */
[----:B------:R-:W1:Y:S01]  /*138f0*/  MUFU.TANH R165, R165 ;  /* 0x000000a500a57308 */ /* 0x000e620000002400 */
[----:B------:R-:W-:Y:S02]  /*13900*/  FMNMX.FTZ R24, R155, R24, !PT ;  /* 0x000000189b187209 */ /* 0x000fe40007810000 */
[----:B------:R-:W-:Y:S02]  /*13910*/  FMNMX.FTZ R22, R225, R22, !PT ;  /* 0x00000016e1167209 */ /* 0x000fe40007810000 */
[----:B---3--:R-:W-:Y:S02]  /*13920*/  FSEL R167, R167, -INF , P1 ;  /* 0xff800000a7a77808 */ /* 0x008fe40000800000 */
[C---:B------:R-:W-:Y:S02]  /*13930*/  ISETP.GT.AND P1, PT, R20.reuse, 0x30, PT ;  /* 0x000000301400780c */ /* 0x040fe40003f24270 */
[----:B------:R-:W-:Y:S01]  /*13940*/  FMNMX.FTZ R22, R167, R22, !PT ;  /* 0x00000016a7167209 */ /* 0x000fe20007810000 */
[----:B------:R-:W3:Y:S01]  /*13950*/  MUFU.TANH R159, R30 ;  /* 0x0000001e009f7308 */ /* 0x000ee20000002400 */
[----:B--2---:R-:W-:Y:S02]  /*13960*/  FSEL R153, R153, -INF , P0 ;  /* 0xff80000099997808 */ /* 0x004fe40000000000 */
[C---:B------:R-:W-:Y:S02]  /*13970*/  ISETP.GT.AND P0, PT, R20.reuse, 0x29, PT ;  /* 0x000000291400780c */ /* 0x040fe40003f04270 */
[----:B------:R-:W-:Y:S05]  /*13980*/  FMNMX.FTZ R2, R153, R24, !PT ;  /* 0x0000001899027209 */ /* 0x000fea0007810000 */
[----:B------:R-:W2:Y:S01]  /*13990*/  MUFU.TANH R31, R31 ;  /* 0x0000001f001f7308 */ /* 0x000ea20000002400 */
[----:B------:R-:W4:Y:S01]  /*139a0*/  SHFL.BFLY PT, R29, R2, 0x2, 0x1f ;  /* 0x0c401f00021d7f89 */ /* 0x000f2200000e0000 */
[----:B-1----:R-:W-:Y:S02]  /*139b0*/  FSEL R165, R165, -INF , P0 ;  /* 0xff800000a5a57808 */ /* 0x002fe40000000000 */
[C---:B------:R-:W-:Y:S02]  /*139c0*/  ISETP.GT.AND P0, PT, R20.reuse, 0x31, PT ;  /* 0x000000311400780c */ /* 0x040fe40003f04270 */
[----:B------:R-:W-:Y:S04]  /*139d0*/  FMNMX.FTZ R22, R165, R22, !PT ;  /* 0x00000016a5167209 */ /* 0x000fe80007810000 */
[----:B------:R-:W1:Y:S01]  /*139e0*/  MUFU.TANH R151, R34 ;  /* 0x0000002200977308 */ /* 0x000e620000002400 */
[----:B---3--:R-:W-:Y:S02]  /*139f0*/  FSEL R159, R159, -INF , P1 ;  /* 0xff8000009f9f7808 */ /* 0x008fe40000800000 */
[C---:B------:R-:W-:Y:S02]  /*13a00*/  ISETP.GT.AND P1, PT, R20.reuse, 0x38, PT ;  /* 0x000000381400780c */ /* 0x040fe40003f24270 */
[----:B------:R-:W-:Y:S05]  /*13a10*/  FMNMX.FTZ R22, R159, R22, !PT ;  /* 0x000000169f167209 */ /* 0x000fea0007810000 */
[----:B------:R-:W3:Y:S01]  /*13a20*/  MUFU.TANH R149, R35 ;  /* 0x0000002300957308 */ /* 0x000ee20000002400 */
[----:B--2---:R-:W-:Y:S02]  /*13a30*/  FSEL R157, R31, -INF , P0 ;  /* 0xff8000001f9d7808 */ /* 0x004fe40000000000 */
[----:B------:R-:W-:Y:S02]  /*13a40*/  ISETP.GT.AND P0, PT, R20, 0x39, PT ;  /* 0x000000391400780c */ /* 0x000fe40003f04270 */
[----:B------:R-:W-:Y:S02]  /*13a50*/  FMNMX.FTZ R22, R157, R22, !PT ;  /* 0x000000169d167209 */ /* 0x000fe40007810000 */
[----:B----4-:R-:W-:Y:S02]  /*13a60*/  FMNMX.FTZ R31, R2, R29, !PT ;  /* 0x0000001d021f7209 */ /* 0x010fe40007810000 */
[----:B-1----:R-:W-:Y:S03]  /*13a70*/  FSEL R151, R151, -INF , P1 ;  /* 0xff80000097977808 */ /* 0x002fe60000800000 */
[----:B------:R-:W1:Y:S01]  /*13a80*/  SHFL.BFLY PT, R2, R31, 0x1, 0x1f ;  /* 0x0c201f001f027f89 */ /* 0x000e6200000e0000 */
[----:B------:R-:W-:Y:S02]  /*13a90*/  FMNMX.FTZ R22, R151, R22, !PT ;  /* 0x0000001697167209 */ /* 0x000fe40007810000 */
[----:B---3--:R-:W-:Y:S04]  /*13aa0*/  FSEL R149, R149, -INF , P0 ;  /* 0xff80000095957808 */ /* 0x008fe80000000000 */
[----:B------:R-:W-:Y:S05]  /*13ab0*/  FMNMX.FTZ R24, R149, R22, !PT ;  /* 0x0000001695187209 */ /* 0x000fea0007810000 */
[----:B------:R-:W2:Y:S01]  /*13ac0*/  SHFL.BFLY PT, R33, R24, 0x2, 0x1f ;  /* 0x0c401f0018217f89 */ /* 0x000ea200000e0000 */
[----:B-1----:R-:W-:Y:S04]  /*13ad0*/  FMNMX.FTZ R2, R31, R2, !PT ;  /* 0x000000021f027209 */ /* 0x002fe80007810000 */
[C---:B------:R-:W-:Y:S01]  /*13ae0*/  FSETP.NEU.FTZ.AND P1, PT, R2.reuse, -INF , PT ;  /* 0xff8000000200780b */ /* 0x040fe20003f3d000 */
[C---:B------:R-:W-:Y:S03]  /*13af0*/  FMUL.FTZ R150, R2.reuse, c[0x0][0x2d0] ;  /* 0x0000b40002967a20 */ /* 0x040fe60000410000 */
[----:B------:R-:W-:Y:S02]  /*13b00*/  FSEL R4, R2, RZ, P1 ;  /* 0x000000ff02047208 */ /* 0x000fe40000800000 */
[----:B------:R-:W-:Y:S03]  /*13b10*/  FSEL R150, R150, RZ, P1 ;  /* 0x000000ff96967208 */ /* 0x000fe60000800000 */
[----:B------:R-:W-:Y:S02]  /*13b20*/  FADD.FTZ R4, -R4, R3 ;  /* 0x0000000304047221 */ /* 0x000fe40000010100 */
[--C-:B------:R-:W-:Y:S02]  /*13b30*/  FFMA.FTZ R177, R0, c[0x0][0x2d0], -R150.reuse ;  /* 0x0000b40000b17a23 */ /* 0x100fe40000010896 */
[--C-:B------:R-:W-:Y:S01]  /*13b40*/  FFMA.FTZ R174, R173, c[0x0][0x2d0], -R150.reuse ;  /* 0x0000b400adae7a23 */ /* 0x100fe20000010896 */
[----:B--2---:R-:W-:Y:S01]  /*13b50*/  FMNMX.FTZ R29, R24, R33, !PT ;  /* 0x00000021181d7209 */ /* 0x004fe20007810000 */
[--C-:B------:R-:W-:Y:S01]  /*13b60*/  FFMA.FTZ R176, R25, c[0x0][0x2d0], -R150.reuse ;  /* 0x0000b40019b07a23 */ /* 0x100fe20000010896 */
[----:B------:R-:W-:Y:S01]  /*13b70*/  IADD3 R24, R135, UR4, RZ ;  /* 0x0000000487187c10 */ /* 0x000fe2000fffe0ff */
[--C-:B------:R-:W-:Y:S01]  /*13b80*/  FFMA.FTZ R175, R27, c[0x0][0x2d0], -R150.reuse ;  /* 0x0000b4001baf7a23 */ /* 0x100fe20000010896 */
[----:B------:R-:W-:Y:S01]  /*13b90*/  MUFU.EX2 R177, R177 ;  /* 0x000000b100b17308 */ /* 0x000fe20000000800 */
[----:B------:R-:W1:Y:S01]  /*13ba0*/  SHFL.BFLY PT, R20, R29, 0x1, 0x1f ;  /* 0x0c201f001d147f89 */ /* 0x000e6200000e0000 */
[----:B------:R-:W-:Y:S01]  /*13bb0*/  IADD3 R168, R187, R24, RZ ;  /* 0x00000018bba87210 */ /* 0x000fe20007ffe0ff */
[--C-:B------:R-:W-:Y:S02]  /*13bc0*/  FFMA.FTZ R230, R161, c[0x0][0x2d0], -R150.reuse ;  /* 0x0000b400a1e67a23 */ /* 0x100fe40000010896 */
[--C-:B------:R-:W-:Y:S02]  /*13bd0*/  FFMA.FTZ R178, R239, c[0x0][0x2d0], -R150.reuse ;  /* 0x0000b400efb27a23 */ /* 0x100fe40000010896 */
        /* <DEDUP_REMOVED lines=9> */
[----:B------:R-:W-:Y:S01]  /*13c70*/  FFMA.FTZ R226, R195, c[0x0][0x2d0], -R150 ;  /* 0x0000b400c3e27a23 */ /* 0x000fe20000010896 */
[----:B-1----:R-:W-:Y:S02]  /*13c80*/  FMNMX.FTZ R0, R29, R20, !PT ;  /* 0x000000141d007209 */ /* 0x002fe40007810000 */
[----:B------:R-:W-:Y:S02]  /*13c90*/  LDSM.16.MT88.4 R28, [R134+UR4+0x100] ;  /* 0x00010004861c783b */ /* 0x000fe40008004200 */
[C---:B------:R-:W-:Y:S01]  /*13ca0*/  FSETP.NEU.FTZ.AND P0, PT, R0.reuse, -INF , PT ;  /* 0xff8000000000780b */ /* 0x040fe20003f1d000 */
[C---:B------:R-:W-:Y:S03]  /*13cb0*/  FMUL.FTZ R148, R0.reuse, c[0x0][0x2d0] ;  /* 0x0000b40000947a20 */ /* 0x040fe60000410000 */
[----:B------:R-:W1:Y:S01]  /*13cc0*/  MUFU.EX2 R174, R174 ;  /* 0x000000ae00ae7308 */ /* 0x000e620000000800 */
[----:B------:R-:W-:Y:S02]  /*13cd0*/  FSEL R5, R0, RZ, P0 ;  /* 0x000000ff00057208 */ /* 0x000fe40000000000 */
[----:B------:R-:W-:Y:S02]  /*13ce0*/  FSEL R148, R148, RZ, P0 ;  /* 0x000000ff94947208 */ /* 0x000fe40000000000 */
[----:B--2---:R-:W-:Y:S01]  /*13cf0*/  F2FP.PACK_AB R136, R176, R177 ;  /* 0x000000b1b088723e */ /* 0x004fe200000000ff */
[----:B------:R-:W-:Y:S01]  /*13d00*/  FADD.FTZ R3, -R5, R132 ;  /* 0x0000008405037221 */ /* 0x000fe20000010100 */
[----:B------:R-:W-:Y:S01]  /*13d10*/  PLOP3.LUT P0, PT, PT, PT, UP0, 0x80, 0x0 ;  /* 0x000000000000781c */ /* 0x000fe20003f0f008 */
[--C-:B------:R-:W-:Y:S02]  /*13d20*/  FFMA.FTZ R173, R21, c[0x0][0x2d0], -R148.reuse ;  /* 0x0000b40015ad7a23 */ /* 0x100fe40000010894 */
[----:B------:R-:W-:Y:S01]  /*13d30*/  MUFU.EX2 R178, R178 ;  /* 0x000000b200b27308 */ /* 0x000fe20000000800 */
[--C-:B------:R-:W-:Y:S02]  /*13d40*/  FFMA.FTZ R172, R23, c[0x0][0x2d0], -R148.reuse ;  /* 0x0000b40017ac7a23 */ /* 0x100fe40000010894 */
[----:B------:R-:W2:Y:S01]  /*13d50*/  LDSM.16.MT88.4 R20, [R135+UR4+0x100] ;  /* 0x000100048714783b */ /* 0x000ea20008004200 */
[--C-:B------:R-:W-:Y:S02]  /*13d60*/  FFMA.FTZ R171, R171, c[0x0][0x2d0], -R148.reuse ;  /* 0x0000b400abab7a23 */ /* 0x100fe40000010894 */
[--C-:B------:R-:W-:Y:S02]  /*13d70*/  FFMA.FTZ R170, R169, c[0x0][0x2d0], -R148.reuse ;  /* 0x0000b400a9aa7a23 */ /* 0x100fe40000010894 */
[----:B------:R-:W-:Y:S02]  /*13d80*/  FMUL.FTZ R132, R4, c[0x0][0x2d0] ;  /* 0x0000b40004847a20 */ /* 0x000fe40000410000 */
[----:B------:R-:W-:Y:S01]  /*13d90*/  FMUL.FTZ R7, R3, c[0x0][0x2d0] ;  /* 0x0000b40003077a20 */ /* 0x000fe20000410000 */
[----:B------:R-:W-:Y:S01]  /*13da0*/  MUFU.EX2 R173, R173 ;  /* 0x000000ad00ad7308 */ /* 0x000fe20000000800 */
[--C-:B------:R-:W-:Y:S01]  /*13db0*/  FFMA.FTZ R195, R167, c[0x0][0x2d0], -R148.reuse ;  /* 0x0000b400a7c37a23 */ /* 0x100fe20000010894 */
[----:B-1----:R-:W-:Y:S01]  /*13dc0*/  F2FP.PACK_AB R138, R174, R175 ;  /* 0x000000afae8a723e */ /* 0x002fe200000000ff */
[--C-:B------:R-:W-:Y:S02]  /*13dd0*/  FFMA.FTZ R228, R165, c[0x0][0x2d0], -R148.reuse ;  /* 0x0000b400a5e47a23 */ /* 0x100fe40000010894 */
[----:B------:R-:W-:Y:S01]  /*13de0*/  LDSM.16.MT88.4 R164, [R168+0x5900] ;  /* 0x00590000a8a4783b */ /* 0x000fe20000004200 */
[--C-:B------:R-:W-:Y:S02]  /*13df0*/  FFMA.FTZ R231, R159, c[0x0][0x2d0], -R148.reuse ;  /* 0x0000b4009fe77a23 */ /* 0x100fe40000010894 */
[--C-:B------:R-:W-:Y:S02]  /*13e00*/  FFMA.FTZ R232, R157, c[0x0][0x2d0], -R148.reuse ;  /* 0x0000b4009de87a23 */ /* 0x100fe40000010894 */
[----:B------:R-:W1:Y:S01]  /*13e10*/  MUFU.EX2 R132, R132 ;  /* 0x0000008400847308 */ /* 0x000e620000000800 */
[--C-:B------:R-:W-:Y:S02]  /*13e20*/  FFMA.FTZ R235, R151, c[0x0][0x2d0], -R148.reuse ;  /* 0x0000b40097eb7a23 */ /* 0x100fe40000010894 */
[--C-:B------:R-:W-:Y:S02]  /*13e30*/  FFMA.FTZ R180, R237, c[0x0][0x2d0], -R148.reuse ;  /* 0x0000b400edb47a23 */ /* 0x100fe40000010894 */
[--C-:B------:R-:W-:Y:S02]  /*13e40*/  FFMA.FTZ R181, R181, c[0x0][0x2d0], -R148.reuse ;  /* 0x0000b400b5b57a23 */ /* 0x100fe40000010894 */
[----:B------:R-:W-:Y:S02]  /*13e50*/  FFMA.FTZ R192, R233, c[0x0][0x2d0], -R148 ;  /* 0x0000b400e9c07a23 */ /* 0x000fe40000010894 */
[----:B------:R-:W-:Y:S01]  /*13e60*/  FFMA.FTZ R233, R155, c[0x0][0x2d0], -R150 ;  /* 0x0000b4009be97a23 */ /* 0x000fe20000010896 */
[----:B------:R-:W3:Y:S01]  /*13e70*/  MUFU.EX2 R3, R7 ;  /* 0x0000000700037308 */ /* 0x000ee20000000800 */
[--C-:B------:R-:W-:Y:S02]  /*13e80*/  FFMA.FTZ R193, R193, c[0x0][0x2d0], -R148.reuse ;  /* 0x0000b400c1c17a23 */ /* 0x100fe40000010894 */
[----:B------:R-:W-:Y:S02]  /*13e90*/  FFMA.FTZ R224, R227, c[0x0][0x2d0], -R148 ;  /* 0x0000b400e3e07a23 */ /* 0x000fe40000010894 */
[--C-:B------:R-:W-:Y:S02]  /*13ea0*/  FFMA.FTZ R227, R163, c[0x0][0x2d0], -R150.reuse ;  /* 0x0000b400a3e37a23 */ /* 0x100fe40000010896 */
[----:B------:R-:W-:Y:S01]  /*13eb0*/  LDSM.16.MT88.4 R160, [R135+UR4+0x5900] ;  /* 0x0059000487a0783b */ /* 0x000fe20008004200 */
[----:B------:R-:W-:Y:S02]  /*13ec0*/  FFMA.FTZ R150, R153, c[0x0][0x2d0], -R150 ;  /* 0x0000b40099967a23 */ /* 0x000fe40000010896 */
[----:B------:R-:W4:Y:S01]  /*13ed0*/  MUFU.EX2 R172, R172 ;  /* 0x000000ac00ac7308 */ /* 0x000f220000000800 */
[--C-:B------:R-:W-:Y:S02]  /*13ee0*/  FFMA.FTZ R225, R225, c[0x0][0x2d0], -R148.reuse ;  /* 0x0000b400e1e17a23 */ /* 0x100fe40000010894 */
[----:B------:R-:W-:Y:S02]  /*13ef0*/  FFMA.FTZ R148, R149, c[0x0][0x2d0], -R148 ;  /* 0x0000b40095947a23 */ /* 0x000fe40000010894 */
[C---:B-1----:R-:W-:Y:S01]  /*13f00*/  FMUL.FTZ R4, R132.reuse, R128 ;  /* 0x0000008084047220 */ /* 0x042fe20000410000 */
[----:B------:R-:W-:Y:S01]  /*13f10*/  LDSM.16.MT88.4 R152, [R134+UR4+0x3900] ;  /* 0x003900048698783b */ /* 0x000fe20008004200 */
[C---:B------:R-:W-:Y:S02]  /*13f20*/  FMUL.FTZ R5, R132.reuse, R129 ;  /* 0x0000008184057220 */ /* 0x040fe40000410000 */
[C---:B------:R-:W-:Y:S01]  /*13f30*/  FMUL.FTZ R8, R132.reuse, R124 ;  /* 0x0000007c84087220 */ /* 0x040fe20000410000 */
[----:B------:R-:W-:Y:S01]  /*13f40*/  MUFU.EX2 R171, R171 ;  /* 0x000000ab00ab7308 */ /* 0x000fe20000000800 */
[C---:B------:R-:W-:Y:S02]  /*13f50*/  FMUL.FTZ R9, R132.reuse, R125 ;  /* 0x0000007d84097220 */ /* 0x040fe40000410000 */
[C---:B------:R-:W-:Y:S02]  /*13f60*/  FMUL.FTZ R12, R132.reuse, R120 ;  /* 0x00000078840c7220 */ /* 0x040fe40000410000 */
[C---:B---3--:R-:W-:Y:S02]  /*13f70*/  FMUL.FTZ R6, R3.reuse, R130 ;  /* 0x0000008203067220 */ /* 0x048fe40000410000 */
[C---:B------:R-:W-:Y:S02]  /*13f80*/  FMUL.FTZ R7, R3.reuse, R131 ;  /* 0x0000008303077220 */ /* 0x040fe40000410000 */
[C---:B------:R-:W-:Y:S01]  /*13f90*/  FMUL.FTZ R10, R3.reuse, R126 ;  /* 0x0000007e030a7220 */ /* 0x040fe20000410000 */
[----:B------:R-:W1:Y:S01]  /*13fa0*/  MUFU.EX2 R170, R170 ;  /* 0x000000aa00aa7308 */ /* 0x000e620000000800 */
[C---:B------:R-:W-:Y:S01]  /*13fb0*/  FMUL.FTZ R11, R3.reuse, R127 ;  /* 0x0000007f030b7220 */ /* 0x040fe20000410000 */
[----:B------:R-:W-:Y:S01]  /*13fc0*/  LDSM.16.MT88.4 R128, [R168+0x2900] ;  /* 0x00290000a880783b */ /* 0x000fe20000004200 */
[----:B------:R-:W-:Y:S01]  /*13fd0*/  FMUL.FTZ R13, R132, R121 ;  /* 0x00000079840d7220 */ /* 0x000fe20000410000 */
[----:B----4-:R-:W-:Y:S01]  /*13fe0*/  F2FP.PACK_AB R137, R172, R173 ;  /* 0x000000adac89723e */ /* 0x010fe200000000ff */
        /* <DEDUP_REMOVED lines=14> */
[----:B-1----:R-:W-:Y:S01]  /*140d0*/  F2FP.PACK_AB R139, R170, R171 ;  /* 0x000000abaa8b723e */ /* 0x002fe200000000ff */
[C---:B------:R-:W-:Y:S01]  /*140e0*/  FMUL.FTZ R36, R132.reuse, R36 ;  /* 0x0000002484247220 */ /* 0x040fe20000410000 */
[----:B------:R-:W-:Y:S01]  /*140f0*/  LDSM.16.MT88.4 R100, [R134+UR4+0x2100] ;  /* 0x002100048664783b */ /* 0x000fe20008004200 */
[C---:B------:R-:W-:Y:S02]  /*14100*/  FMUL.FTZ R37, R132.reuse, R37 ;  /* 0x0000002584257220 */ /* 0x040fe40000410000 */
[C---:B------:R-:W-:Y:S02]  /*14110*/  FMUL.FTZ R38, R3.reuse, R38 ;  /* 0x0000002603267220 */ /* 0x040fe40000410000 */
[C---:B--2---:R-:W-:Y:S01]  /*14120*/  HMMA.16816.F32 R4, R136.reuse, R20, R4 ;  /* 0x000000148804723c */ /* 0x044fe20000001804 */
[----:B------:R-:W1:Y:S04]  /*14130*/  MUFU.EX2 R179, R179 ;  /* 0x000000b300b37308 */ /* 0x000e680000000800 */
[----:B------:R-:W-:Y:S02]  /*14140*/  FMUL.FTZ R39, R3, R39 ;  /* 0x0000002703277220 */ /* 0x000fe40000410000 */
[----:B------:R-:W-:Y:S01]  /*14150*/  FMUL.FTZ R21, R132, R113 ;  /* 0x0000007184157220 */ /* 0x000fe20000410000 */
[C---:B------:R-:W-:Y:S03]  /*14160*/  HMMA.16816.F32 R8, R136.reuse, R22, R8 ;  /* 0x000000168808723c */ /* 0x040fe60000001808 */
[----:B------:R-:W-:Y:S01]  /*14170*/  MUFU.EX2 R180, R180 ;  /* 0x000000b400b47308 */ /* 0x000fe20000000800 */
[----:B------:R-:W-:Y:S01]  /*14180*/  IADD3 R20, R134, UR4, RZ ;  /* 0x0000000486147c10 */ /* 0x000fe2000fffe0ff */
[C---:B------:R-:W-:Y:S01]  /*14190*/  FMUL.FTZ R40, R132.reuse, R40 ;  /* 0x0000002884287220 */ /* 0x040fe20000410000 */
[----:B---3--:R-:W-:Y:S02]  /*141a0*/  LDSM.16.MT88.4 R148, [R168+0x3900] ;  /* 0x00390000a894783b */ /* 0x008fe40000004200 */
[C---:B------:R-:W-:Y:S04]  /*141b0*/  HMMA.16816.F32 R12, R136.reuse, R24, R12 ;  /* 0x00000018880c723c */ /* 0x040fe8000000180c */
[----:B------:R-:W-:Y:S01]  /*141c0*/  IADD3 R169, R187, R20, RZ ;  /* 0x00000014bba97210 */ /* 0x000fe20007ffe0ff */
[C---:B------:R-:W-:Y:S01]  /*141d0*/  FMUL.FTZ R20, R132.reuse, R112 ;  /* 0x0000007084147220 */ /* 0x040fe20000410000 */
[----:B------:R-:W2:Y:S01]  /*141e0*/  MUFU.EX2 R181, R181 ;  /* 0x000000b500b57308 */ /* 0x000ea20000000800 */
[C---:B------:R-:W-:Y:S01]  /*141f0*/  FMUL.FTZ R22, R3.reuse, R114 ;  /* 0x0000007203167220 */ /* 0x040fe20000410000 */
[C---:B------:R-:W-:Y:S01]  /*14200*/  HMMA.16816.F32 R16, R136.reuse, R26, R16 ;  /* 0x0000001a8810723c */ /* 0x040fe20000001810 */
[----:B------:R-:W3:Y:S03]  /*14210*/  LDSM.16.MT88.4 R120, [R169+0x100] ;  /* 0x00010000a978783b */ /* 0x000ee60000004200 */
[C---:B------:R-:W-:Y:S02]  /*14220*/  FMUL.FTZ R23, R3.reuse, R115 ;  /* 0x0000007303177220 */ /* 0x040fe40000410000 */
[C---:B------:R-:W-:Y:S02]  /*14230*/  FMUL.FTZ R24, R132.reuse, R108 ;  /* 0x0000006c84187220 */ /* 0x040fe40000410000 */
[C---:B------:R-:W-:Y:S01]  /*14240*/  FMUL.FTZ R25, R132.reuse, R109 ;  /* 0x0000006d84197220 */ /* 0x040fe20000410000 */
[----:B------:R-:W4:Y:S01]  /*14250*/  LDSM.16.MT88.4 R112, [R135+UR4+0x2100] ;  /* 0x002100048770783b */ /* 0x000f220008004200 */
[----:B------:R-:W-:Y:S01]  /*14260*/  MUFU.EX2 R182, R182 ;  /* 0x000000b600b67308 */ /* 0x000fe20000000800 */
[C---:B------:R-:W-:Y:S03]  /*14270*/  HMMA.16816.F32 R20, R136.reuse, R28, R20 ;  /* 0x0000001c8814723c */ /* 0x040fe60000001814 */
[C---:B------:R-:W-:Y:S02]  /*14280*/  FMUL.FTZ R26, R3.reuse, R110 ;  /* 0x0000006e031a7220 */ /* 0x040fe40000410000 */
[C---:B------:R-:W-:Y:S01]  /*14290*/  FMUL.FTZ R27, R3.reuse, R111 ;  /* 0x0000006f031b7220 */ /* 0x040fe20000410000 */
[----:B------:R-:W-:Y:S01]  /*142a0*/  LDSM.16.MT88.4 R156, [R169+0x3900] ;  /* 0x00390000a99c783b */ /* 0x000fe20000004200 */
[C---:B------:R-:W-:Y:S02]  /*142b0*/  FMUL.FTZ R28, R132.reuse, R104 ;  /* 0x00000068841c7220 */ /* 0x040fe40000410000 */
[C---:B------:R-:W-:Y:S01]  /*142c0*/  FMUL.FTZ R29, R132.reuse, R105 ;  /* 0x00000069841d7220 */ /* 0x040fe20000410000 */
[----:B------:R-:W5:Y:S02]  /*142d0*/  MUFU.EX2 R183, R183 ;  /* 0x000000b700b77308 */ /* 0x000f640000000800 */
[C---:B------:R-:W-:Y:S02]  /*142e0*/  HMMA.16816.F32 R24, R136.reuse, R30, R24 ;  /* 0x0000001e8818723c */ /* 0x040fe40000001818 */
[----:B------:R-:W-:Y:S01]  /*142f0*/  LDSM.16.MT88.4 R108, [R169+0x2100] ;  /* 0x00210000a96c783b */ /* 0x000fe20000004200 */
[C---:B------:R-:W-:Y:S02]  /*14300*/  FMUL.FTZ R41, R132.reuse, R41 ;  /* 0x0000002984297220 */ /* 0x040fe40000410000 */
[C---:B------:R-:W-:Y:S02]  /*14310*/  FMUL.FTZ R42, R3.reuse, R42 ;  /* 0x0000002a032a7220 */ /* 0x040fe40000410000 */
[C---:B------:R-:W-:Y:S01]  /*14320*/  FMUL.FTZ R30, R3.reuse, R106 ;  /* 0x0000006a031e7220 */ /* 0x040fe20000410000 */
[----:B------:R-:W-:Y:S01]  /*14330*/  MUFU.EX2 R192, R192 ;  /* 0x000000c000c07308 */ /* 0x000fe20000000800 */
[C---:B------:R-:W-:Y:S02]  /*14340*/  FMUL.FTZ R31, R3.reuse, R107 ;  /* 0x0000006b031f7220 */ /* 0x040fe40000410000 */
[----:B------:R-:W1:Y:S01]  /*14350*/  LDSM.16.MT88.4 R104, [R168+0x2100] ;  /* 0x00210000a868783b */ /* 0x000e620000004200 */
[C---:B------:R-:W-:Y:S02]  /*14360*/  FMUL.FTZ R43, R3.reuse, R43 ;  /* 0x0000002b032b7220 */ /* 0x040fe40000410000 */
[C---:B------:R-:W-:Y:S02]  /*14370*/  FMUL.FTZ R44, R132.reuse, R44 ;  /* 0x0000002c842c7220 */ /* 0x040fe40000410000 */
[C---:B------:R-:W-:Y:S01]  /*14380*/  FMUL.FTZ R45, R132.reuse, R45 ;  /* 0x0000002d842d7220 */ /* 0x040fe20000410000 */
[C---:B---3--:R-:W-:Y:S01]  /*14390*/  HMMA.16816.F32 R28, R136.reuse, R120, R28 ;  /* 0x00000078881c723c */ /* 0x048fe2000000181c */
[----:B------:R-:W3:Y:S02]  /*143a0*/  MUFU.EX2 R193, R193 ;  /* 0x000000c100c17308 */ /* 0x000ee40000000800 */
[C---:B------:R-:W-:Y:S02]  /*143b0*/  FMUL.FTZ R46, R3.reuse, R46 ;  /* 0x0000002e032e7220 */ /* 0x040fe40000410000 */
[C---:B------:R-:W-:Y:S02]  /*143c0*/  FMUL.FTZ R47, R3.reuse, R47 ;  /* 0x0000002f032f7220 */ /* 0x040fe40000410000 */
[C---:B------:R-:W-:Y:S01]  /*143d0*/  FMUL.FTZ R48, R132.reuse, R48 ;  /* 0x0000003084307220 */ /* 0x040fe20000410000 */
[C---:B------:R-:W-:Y:S01]  /*143e0*/  HMMA.16816.F32 R32, R136.reuse, R122, R32 ;  /* 0x0000007a8820723c */ /* 0x040fe20000001820 */
[----:B------:R-:W-:Y:S02]  /*143f0*/  LDSM.16.MT88.4 R120, [R169+0x900] ;  /* 0x00090000a978783b */ /* 0x000fe40000004200 */
[----:B------:R-:W-:Y:S01]  /*14400*/  MUFU.EX2 R194, R194 ;  /* 0x000000c200c27308 */ /* 0x000fe20000000800 */
        /* <DEDUP_REMOVED lines=28> */
[C---:B------:R-:W-:Y:S01]  /*145d0*/  FMUL.FTZ R64, R132.reuse, R64 ;  /* 0x0000004084407220 */ /* 0x040fe20000410000 */
[----:B------:R-:W-:Y:S01]  /*145e0*/  MUFU.EX2 R226, R226 ;  /* 0x000000e200e27308 */ /* 0x000fe20000000800 */
[C---:B------:R-:W-:Y:S03]  /*145f0*/  FMUL.FTZ R65, R132.reuse, R65 ;  /* 0x0000004184417220 */ /* 0x040fe60000410000 */
[C---:B------:R-:W-:Y:S03]  /*14600*/  HMMA.16816.F32 R60, R136.reuse, R108, R60 ;  /* 0x0000006c883c723c */ /* 0x040fe6000000183c */
[C---:B------:R-:W-:Y:S02]  /*14610*/  FMUL.FTZ R66, R3.reuse, R66 ;  /* 0x0000004203427220 */ /* 0x040fe40000410000 */
[C---:B------:R-:W-:Y:S01]  /*14620*/  FMUL.FTZ R67, R3.reuse, R67 ;  /* 0x0000004303437220 */ /* 0x040fe20000410000 */
[----:B------:R-:W-:Y:S01]  /*14630*/  MUFU.EX2 R195, R195 ;  /* 0x000000c300c37308 */ /* 0x000fe20000000800 */
[C---:B------:R-:W-:Y:S02]  /*14640*/  FMUL.FTZ R68, R132.reuse, R68 ;  /* 0x0000004484447220 */ /* 0x040fe40000410000 */
[C---:B------:R-:W-:Y:S03]  /*14650*/  FMUL.FTZ R69, R132.reuse, R69 ;  /* 0x0000004584457220 */ /* 0x040fe60000410000 */
[C---:B------:R-:W-:Y:S01]  /*14660*/  HMMA.16816.F32 R64, R136.reuse, R110, R64 ;  /* 0x0000006e8840723c */ /* 0x040fe20000001840 */
[----:B------:R-:W2:Y:S02]  /*14670*/  LDSM.16.MT88.4 R108, [R134+UR4+0x4100] ;  /* 0x00410004866c783b */ /* 0x000ea40008004200 */
[C---:B------:R-:W-:Y:S01]  /*14680*/  FMUL.FTZ R70, R3.reuse, R70 ;  /* 0x0000004603467220 */ /* 0x040fe20000410000 */
[----:B------:R-:W-:Y:S01]  /*14690*/  MUFU.EX2 R228, R228 ;  /* 0x000000e400e47308 */ /* 0x000fe20000000800 */
[C---:B------:R-:W-:Y:S02]  /*146a0*/  FMUL.FTZ R71, R3.reuse, R71 ;  /* 0x0000004703477220 */ /* 0x040fe40000410000 */
[C---:B------:R-:W-:Y:S02]  /*146b0*/  FMUL.FTZ R72, R132.reuse, R72 ;  /* 0x0000004884487220 */ /* 0x040fe40000410000 */
[C---:B------:R-:W-:Y:S03]  /*146c0*/  FMUL.FTZ R73, R132.reuse, R73 ;  /* 0x0000004984497220 */ /* 0x040fe60000410000 */
[C---:B-1----:R-:W-:Y:S02]  /*146d0*/  HMMA.16816.F32 R68, R136.reuse, R104, R68 ;  /* 0x000000688844723c */ /* 0x042fe40000001844 */
[----:B------:R-:W-:Y:S01]  /*146e0*/  MUFU.EX2 R227, R227 ;  /* 0x000000e300e37308 */ /* 0x000fe20000000800 */
[C---:B------:R-:W-:Y:S02]  /*146f0*/  FMUL.FTZ R74, R3.reuse, R74 ;  /* 0x0000004a034a7220 */ /* 0x040fe40000410000 */
[C---:B------:R-:W-:Y:S02]  /*14700*/  FMUL.FTZ R75, R3.reuse, R75 ;  /* 0x0000004b034b7220 */ /* 0x040fe40000410000 */
[C---:B------:R-:W-:Y:S02]  /*14710*/  FMUL.FTZ R84, R132.reuse, R84 ;  /* 0x0000005484547220 */ /* 0x040fe40000410000 */
[C---:B------:R-:W-:Y:S03]  /*14720*/  FMUL.FTZ R85, R132.reuse, R85 ;  /* 0x0000005584557220 */ /* 0x040fe60000410000 */
[C---:B------:R-:W-:Y:S01]  /*14730*/  HMMA.16816.F32 R72, R136.reuse, R106, R72 ;  /* 0x0000006a8848723c */ /* 0x040fe20000001848 */
[----:B------:R-:W1:Y:S01]  /*14740*/  LDSM.16.MT88.4 R104, [R169+0x4100] ;  /* 0x00410000a968783b */ /* 0x000e620000004200 */
[----:B------:R-:W1:Y:S01]  /*14750*/  MUFU.EX2 R230, R230 ;  /* 0x000000e600e67308 */ /* 0x000e620000000800 */
[C---:B------:R-:W-:Y:S02]  /*14760*/  FMUL.FTZ R76, R132.reuse, R76 ;  /* 0x0000004c844c7220 */ /* 0x040fe40000410000 */
[C---:B------:R-:W-:Y:S02]  /*14770*/  FMUL.FTZ R77, R132.reuse, R77 ;  /* 0x0000004d844d7220 */ /* 0x040fe40000410000 */
[C---:B------:R-:W-:Y:S02]  /*14780*/  FMUL.FTZ R78, R3.reuse, R78 ;  /* 0x0000004e034e7220 */ /* 0x040fe40000410000 */
[C---:B------:R-:W-:Y:S03]  /*14790*/  FMUL.FTZ R79, R3.reuse, R79 ;  /* 0x0000004f034f7220 */ /* 0x040fe60000410000 */
[C---:B------:R-:W-:Y:S01]  /*147a0*/  FMUL.FTZ R86, R3.reuse, R86 ;  /* 0x0000005603567220 */ /* 0x040fe20000410000 */
[----:B------:R-:W-:Y:S01]  /*147b0*/  MUFU.EX2 R231, R231 ;  /* 0x000000e700e77308 */ /* 0x000fe20000000800 */
[C---:B------:R-:W-:Y:S02]  /*147c0*/  FMUL.FTZ R87, R3.reuse, R87 ;  /* 0x0000005703577220 */ /* 0x040fe40000410000 */
[C---:B----4-:R-:W-:Y:S03]  /*147d0*/  HMMA.16816.F32 R76, R136.reuse, R100, R76 ;  /* 0x00000064884c723c */ /* 0x050fe6000000184c */
[C---:B------:R-:W-:Y:S02]  /*147e0*/  FMUL.FTZ R80, R132.reuse, R80 ;  /* 0x0000005084507220 */ /* 0x040fe40000410000 */
[C---:B------:R-:W-:Y:S02]  /*147f0*/  FMUL.FTZ R81, R132.reuse, R81 ;  /* 0x0000005184517220 */ /* 0x040fe40000410000 */
[----:B------:R-:W-:Y:S01]  /*14800*/  FMUL.FTZ R82, R3, R82 ;  /* 0x0000005203527220 */ /* 0x000fe20000410000 */
[----:B------:R-:W-:Y:S01]  /*14810*/  F2FP.PACK_AB R100, R179, R178 ;  /* 0x000000b2b364723e */ /* 0x000fe200000000ff */
[----:B------:R-:W-:Y:S01]  /*14820*/  FMUL.FTZ R83, R3, R83 ;  /* 0x0000005303537220 */ /* 0x000fe20000410000 */
[----:B------:R-:W4:Y:S02]  /*14830*/  MUFU.EX2 R232, R232 ;  /* 0x000000e800e87308 */ /* 0x000f240000000800 */
[C---:B------:R-:W-:Y:S01]  /*14840*/  FMUL.FTZ R88, R132.reuse, R88 ;  /* 0x0000005884587220 */ /* 0x040fe20000410000 */
[----:B--2---:R-:W-:Y:S01]  /*14850*/  F2FP.PACK_AB R101, R181, R180 ;  /* 0x000000b4b565723e */ /* 0x004fe200000000ff */
[C---:B------:R-:W-:Y:S02]  /*14860*/  FMUL.FTZ R89, R132.reuse, R89 ;  /* 0x0000005984597220 */ /* 0x040fe40000410000 */
[C---:B------:R-:W-:Y:S03]  /*14870*/  HMMA.16816.F32 R80, R136.reuse, R102, R80 ;  /* 0x000000668850723c */ /* 0x040fe60000001850 */
[C---:B------:R-:W-:Y:S01]  /*14880*/  FMUL.FTZ R90, R3.reuse, R90 ;  /* 0x0000005a035a7220 */ /* 0x040fe20000410000 */
[----:B------:R-:W2:Y:S01]  /*14890*/  MUFU.EX2 R233, R233 ;  /* 0x000000e900e97308 */ /* 0x000ea20000000800 */
[----:B------:R-:W-:Y:S02]  /*148a0*/  FMUL.FTZ R91, R3, R91 ;  /* 0x0000005b035b7220 */ /* 0x000fe40000410000 */
[C---:B------:R-:W-:Y:S01]  /*148b0*/  FMUL.FTZ R92, R132.reuse, R92 ;  /* 0x0000005c845c7220 */ /* 0x040fe20000410000 */
[C---:B------:R-:W-:Y:S04]  /*148c0*/  HMMA.16816.F32 R84, R136.reuse, R108, R84 ;  /* 0x0000006c8854723c */ /* 0x040fe80000001854 */
[C---:B------:R-:W-:Y:S01]  /*148d0*/  FMUL.FTZ R93, R132.reuse, R93 ;  /* 0x0000005d845d7220 */ /* 0x040fe20000410000 */
[----:B-----5:R-:W-:Y:S01]  /*148e0*/  F2FP.PACK_AB R102, R183, R182 ;  /* 0x000000b6b766723e */ /* 0x020fe200000000ff */
[----:B------:R-:W-:Y:S01]  /*148f0*/  FMUL.FTZ R94, R3, R94 ;  /* 0x0000005e035e7220 */ /* 0x000fe20000410000 */
[----:B---3--:R-:W-:Y:S01]  /*14900*/  F2FP.PACK_AB R103, R193, R192 ;  /* 0x000000c0c167723e */ /* 0x008fe200000000ff */
[C---:B------:R-:W-:Y:S01]  /*14910*/  HMMA.16816.F32 R88, R136.reuse, R110, R88 ;  /* 0x0000006e8858723c */ /* 0x040fe20000001858 */
[----:B------:R-:W3:Y:S01]  /*14920*/  LDSM.16.MT88.4 R108, [R168+0x900] ;  /* 0x00090000a86c783b */ /* 0x000ee20000004200 */
[----:B------:R-:W5:Y:S02]  /*14930*/  MUFU.EX2 R235, R235 ;  /* 0x000000eb00eb7308 */ /* 0x000f640000000800 */
        /* <DEDUP_REMOVED lines=10> */
[----:B------:R-:W-:Y:S02]  /*149e0*/  FADD.FTZ R176, R176, R177 ;  /* 0x000000b1b0b07221 */ /* 0x000fe40000010000 */
[----:B------:R-:W-:Y:S02]  /*149f0*/  FADD.FTZ R172, R172, R173 ;  /* 0x000000adacac7221 */ /* 0x000fe40000010000 */
[----:B------:R-:W-:Y:S01]  /*14a00*/  F2FP.PACK_AB R136, R230, R227 ;  /* 0x000000e3e688723e */ /* 0x000fe200000000ff */
[C---:B------:R-:W-:Y:S05]  /*14a10*/  HMMA.16816.F32 R4, R100.reuse, R112, R4 ;  /* 0x000000706404723c */ /* 0x040fea0000001804 */
[----:B----4-:R-:W-:Y:S01]  /*14a20*/  F2FP.PACK_AB R137, R232, R231 ;  /* 0x000000e7e889723e */ /* 0x010fe200000000ff */
[----:B------:R-:W-:Y:S01]  /*14a30*/  FADD.FTZ R3, R175, R176 ;  /* 0x000000b0af037221 */ /* 0x000fe20000010000 */
[----:B--2---:R-:W-:Y:S01]  /*14a40*/  F2FP.PACK_AB R138, R234, R233 ;  /* 0x000000e9ea8a723e */ /* 0x004fe200000000ff */
[C---:B------:R-:W-:Y:S01]  /*14a50*/  HMMA.16816.F32 R8, R100.reuse, R114, R8 ;  /* 0x000000726408723c */ /* 0x040fe20000001808 */
[----:B------:R-:W-:Y:S03]  /*14a60*/  LDSM.16.MT88.4 R112, [R168+0x4900] ;  /* 0x00490000a870783b */ /* 0x000fe60000004200 */
[----:B-----5:R-:W-:Y:S01]  /*14a70*/  F2FP.PACK_AB R139, R236, R235 ;  /* 0x000000ebec8b723e */ /* 0x020fe200000000ff */
[----:B------:R-:W-:Y:S03]  /*14a80*/  FADD.FTZ R3, R174, R3 ;  /* 0x00000003ae037221 */ /* 0x000fe60000010000 */
[C---:B---3--:R-:W-:Y:S04]  /*14a90*/  HMMA.16816.F32 R12, R100.reuse, R108, R12 ;  /* 0x0000006c640c723c */ /* 0x048fe8000000180c */
[----:B------:R-:W-:Y:S04]  /*14aa0*/  FADD.FTZ R178, R178, R3 ;  /* 0x00000003b2b27221 */ /* 0x000fe80000010000 */
[C---:B------:R-:W-:Y:S01]  /*14ab0*/  HMMA.16816.F32 R16, R100.reuse, R110, R16 ;  /* 0x0000006e6410723c */ /* 0x040fe20000001810 */
[----:B------:R-:W2:Y:S03]  /*14ac0*/  LDSM.16.MT88.4 R108, [R135+UR4+0x4900] ;  /* 0x00490004876c783b */ /* 0x000ea60008004200 */
        /* <DEDUP_REMOVED lines=32> */
[----:B------:R-:W-:Y:S02]  /*14cd0*/  F2FP.PACK_AB R100, R229, R194 ;  /* 0x000000c2e564723e */ /* 0x000fe400000000ff */
[----:B------:R-:W-:Y:S03]  /*14ce0*/  F2FP.PACK_AB R101, R225, R224 ;  /* 0x000000e0e165723e */ /* 0x000fe600000000ff */
[----:B------:R-:W-:Y:S02]  /*14cf0*/  F2FP.PACK_AB R102, R226, R223 ;  /* 0x000000dfe266723e */ /* 0x000fe400000000ff */
[----:B------:R-:W-:Y:S07]  /*14d00*/  F2FP.PACK_AB R103, R228, R195 ;  /* 0x000000c3e467723e */ /* 0x000fee00000000ff */
[C---:B--2---:R-:W-:Y:S08]  /*14d10*/  HMMA.16816.F32 R4, R100.reuse, R108, R4 ;  /* 0x0000006c6404723c */ /* 0x044ff00000001804 */
[C---:B------:R-:W-:Y:S01]  /*14d20*/  HMMA.16816.F32 R8, R100.reuse, R110, R8 ;  /* 0x0000006e6408723c */ /* 0x040fe20000001808 */
[----:B------:R-:W2:Y:S07]  /*14d30*/  LDSM.16.MT88.4 R108, [R134+UR4+0x3100] ;  /* 0x00310004866c783b */ /* 0x000eae0008004200 */
        /* <DEDUP_REMOVED lines=31> */
[C---:B------:R-:W-:Y:S08]  /*14f30*/  HMMA.16816.F32 R124, R136.reuse, R126, R8 ;  /* 0x0000007e887c723c */ /* 0x040ff00000001808 */
[C---:B-1----:R-:W-:Y:S08]  /*14f40*/  HMMA.16816.F32 R120, R136.reuse, R116, R12 ;  /* 0x000000748878723c */ /* 0x042ff0000000180c */
[C---:B------:R-:W-:Y:S08]  /*14f50*/  HMMA.16816.F32 R116, R136.reuse, R118, R16 ;  /* 0x000000768874723c */ /* 0x040ff00000001810 */
[C---:B------:R-:W-:Y:S01]  /*14f60*/  HMMA.16816.F32 R112, R136.reuse, R104, R20 ;  /* 0x000000688870723c */ /* 0x040fe20000001814 */
[----:B------:R-:W1:Y:S07]  /*14f70*/  LDSM.16.MT88.4 R20, [R134+UR4+0x5900] ;  /* 0x005900048614783b */ /* 0x000e6e0008004200 */
[C---:B------:R-:W-:Y:S01]  /*14f80*/  HMMA.16816.F32 R108, R136.reuse, R106, R24 ;  /* 0x0000006a886c723c */ /* 0x040fe20000001818 */
[----:B------:R-:W2:Y:S07]  /*14f90*/  LDSM.16.MT88.4 R24, [R169+0x5900] ;  /* 0x00590000a918783b */ /* 0x000eae0000004200 */
        /* <DEDUP_REMOVED lines=23> */
[----:B------:R-:W-:Y:S03]  /*15110*/  FADD.FTZ R20, R229, R20 ;  /* 0x00000014e5147221 */ /* 0x000fe60000010000 */
[----:B------:R-:W-:Y:S01]  /*15120*/  FADD.FTZ R22, R224, R193 ;  /* 0x000000c1e0167221 */ /* 0x000fe20000010000 */
[C---:B--2---:R-:W-:Y:S04]  /*15130*/  HMMA.16816.F32 R92, R136.reuse, R24, R92 ;  /* 0x00000018885c723c */ /* 0x044fe8000000185c */
[----:B------:R-:W-:Y:S02]  /*15140*/  FADD.FTZ R22, R225, R22 ;  /* 0x00000016e1167221 */ /* 0x000fe40000010000 */
[----:B------:R-:W-:Y:S02]  /*15150*/  FADD.FTZ R223, R223, R20 ;  /* 0x00000014dfdf7221 */ /* 0x000fe40000010000 */
[----:B------:R-:W-:Y:S01]  /*15160*/  FADD.FTZ R195, R195, R22 ;  /* 0x00000016c3c37221 */ /* 0x000fe20000010000 */
[----:B------:R-:W-:Y:S03]  /*15170*/  HMMA.16816.F32 R96, R136, R26, R96 ;  /* 0x0000001a8860723c */ /* 0x000fe60000001860 */
[----:B------:R-:W-:Y:S02]  /*15180*/  FADD.FTZ R226, R226, R223 ;  /* 0x000000dfe2e27221 */ /* 0x000fe40000010000 */
[----:B------:R-:W-:Y:S02]  /*15190*/  FADD.FTZ R228, R228, R195 ;  /* 0x000000c3e4e47221 */ /* 0x000fe40000010000 */
[----:B------:R-:W-:Y:S02]  /*151a0*/  FADD.FTZ R227, R227, R226 ;  /* 0x000000e2e3e37221 */ /* 0x000fe40000010000 */
[----:B------:R-:W-:Y:S03]  /*151b0*/  FADD.FTZ R231, R231, R228 ;  /* 0x000000e4e7e77221 */ /* 0x000fe60000010000 */
        /* <DEDUP_REMOVED lines=8> */
[----:B------:R-:W-:Y:S01]  /*15240*/  USHF.L.U32 UR4, UR13, 0x6, URZ ;  /* 0x000000060d047899 */ /* 0x000fe2000800063f */
[----:B------:R-:W-:Y:S05]  /*15250*/  IMAD.MOV.U32 R203, RZ, RZ, RZ ;  /* 0x000000ffffcb7224 */ /* 0x000fea00078e00ff */
[----:B------:R-:W-:Y:S05]  /*15260*/  IMAD.U32 R3, RZ, RZ, UR4 ;  /* 0x00000004ff037e24 */ /* 0x000fea000f8e00ff */
[----:B------:R-:W-:Y:S04]  /*15270*/  IADD3 R3, R206, UR8, R3 ;  /* 0x00000008ce037c10 */ /* 0x000fe8000fffe003 */
[----:B------:R-:W-:Y:S05]  /*15280*/  IADD3 R204, R3, -0x80, RZ ;  /* 0xffffff8003cc7810 */ /* 0x000fea0007ffe0ff */
[----:B------:R-:W-:Y:S04]  /*15290*/  @P2 IMAD.HI.U32 R4, R204, c[0x0][0x2bc], RZ ;  /* 0x0000af00cc042a27 */ /* 0x000fe800078e00ff */
[----:B------:R-:W-:Y:S01]  /*152a0*/  IMAD.MOV.U32 R3, RZ, RZ, R204 ;  /* 0x000000ffff037224 */ /* 0x000fe200078e00cc */
[----:B------:R-:W-:Y:S04]  /*152b0*/  @P2 SHF.R.U32.HI R3, RZ, c[0x0][0x2c0], R4 ;  /* 0x0000b000ff032a19 */ /* 0x000fe80000011604 */
        /* <DEDUP_REMOVED lines=8> */
[----:B------:R1:W2:Y:S04]  /*15340*/  @!P3 LDG.E R203, [R8.64] ;  /* 0x0000000a08cbb981 */ /* 0x0002a8000c1e1900 */
[----:B------:R-:W-:Y:S04]  /*15350*/  IMAD R3, R3, c[0x0][0x1e0], RZ ;  /* 0x0000780003037a24 */ /* 0x000fe800078e02ff */
[----:B------:R-:W-:Y:S04]  /*15360*/  IMAD R3, R204, c[0x0][0x1e4], R3 ;  /* 0x00007900cc037a24 */ /* 0x000fe800078e0203 */
[----:B------:R-:W-:Y:S01]  /*15370*/  IMAD.IADD R5, R5, 0x1, R3 ;  /* 0x0000000105057824 */ /* 0x000fe200078e0203 */
[----:B-1----:R-:W-:Y:S02]  /*15380*/  SEL R8, RZ, 0x10, P5 ;  /* 0x00000010ff087807 */ /* 0x002fe40002800000 */
[----:B------:R-:W-:Y:S02]  /*15390*/  IADD3 R9, -R216, 0x10, RZ ;  /* 0x00000010d8097810 */ /* 0x000fe40007ffe1ff */
[----:B------:R-:W-:Y:S02]  /*153a0*/  IADD3 R16, -R8, 0x10, RZ ;  /* 0x0000001008107810 */ /* 0x000fe40007ffe1ff */
[----:B------:R-:W-:Y:S02]  /*153b0*/  LOP3.LUT R9, R9, 0xf, RZ, 0xc0, !PT ;  /* 0x0000000f09097812 */ /* 0x000fe400078ec0ff */
[----:B------:R-:W-:Y:S02]  /*153c0*/  LOP3.LUT R16, R16, 0xf, RZ, 0xc0, !PT ;  /* 0x0000000f10107812 */ /* 0x000fe400078ec0ff */
[----:B------:R-:W-:Y:S02]  /*153d0*/  ISETP.NE.U32.AND P2, PT, R8, RZ, PT ;  /* 0x000000ff0800720c */ /* 0x000fe40003f45070 */
[----:B--2---:R-:W-:Y:S01]  /*153e0*/  SHF.R.S32.HI R6, RZ, 0x1f, R203 ;  /* 0x0000001fff067819 */ /* 0x004fe200000114cb */
[C---:B------:R-:W-:Y:S04]  /*153f0*/  IMAD.WIDE.U32 R4, R203.reuse, c[0x0][0x1f0], R4 ;  /* 0x00007c00cb047a25 */ /* 0x040fe800078e0004 */
[----:B------:R-:W-:Y:S01]  /*15400*/  IMAD R6, R6, c[0x0][0x1f0], RZ ;  /* 0x00007c0006067a24 */ /* 0x000fe200078e02ff */
[----:B------:R-:W-:Y:S03]  /*15410*/  IADD3 R4, P0, R208, R4, RZ ;  /* 0x00000004d0047210 */ /* 0x000fe60007f1e0ff */
[----:B------:R-:W-:Y:S05]  /*15420*/  IMAD R6, R203, c[0x0][0x1f4], R6 ;  /* 0x00007d00cb067a24 */ /* 0x000fea00078e0206 */
[----:B------:R-:W-:Y:S01]  /*15430*/  IADD3.X R3, R199, R5, R6, P0, !PT ;  /* 0x00000005c7037210 */ /* 0x000fe200007fe406 */
[----:B------:R-:W-:Y:S01]  /*15440*/  IMAD.SHL.U32 R5, R218, 0x2, RZ ;  /* 0x00000002da057824 */ /* 0x000fe200078e00ff */
[----:B------:R-:W-:Y:S02]  /*15450*/  LEA R7, P0, R4, c[0x0][0x1c8], 0x1 ;  /* 0x0000720004077a11 */ /* 0x000fe400078008ff */
[----:B------:R-:W-:Y:S02]  /*15460*/  SHF.L.U64.HI R6, R218, 0x1, R215 ;  /* 0x00000001da067819 */ /* 0x000fe400000102d7 */
[----:B------:R-:W-:Y:S01]  /*15470*/  LEA.HI.X R15, R4, c[0x0][0x1cc], R3, 0x1, P0 ;  /* 0x00007300040f7a11 */ /* 0x000fe200000f0c03 */
[----:B------:R-:W1:Y:S01]  /*15480*/  SHFL.IDX PT, R12, R7, 0x1, 0x181f ;  /* 0x00381f00070c7f89 */ /* 0x000e6200000e0000 */
[----:B------:R-:W-:Y:S01]  /*15490*/  SEL R4, RZ, 0x10, P4 ;  /* 0x00000010ff047807 */ /* 0x000fe20002000000 */
[----:B------:R-:W-:Y:S02]  /*154a0*/  IMAD.SHL.U32 R3, R214, 0x2, RZ ;  /* 0x00000002d6037824 */ /* 0x000fe400078e00ff */
[----:B------:R-:W2:Y:S01]  /*154b0*/  SHFL.IDX PT, R11, R15, 0x1, 0x181f ;  /* 0x00381f000f0b7f89 */ /* 0x000ea200000e0000 */
[----:B------:R-:W-:Y:S03]  /*154c0*/  IADD3 R10, -R4, 0x10, RZ ;  /* 0x00000010040a7810 */ /* 0x000fe60007ffe1ff */
[----:B------:R3:W4:Y:S01]  /*154d0*/  SHFL.IDX PT, R14, R7, RZ, 0x181f ;  /* 0x00181fff070e7589 */ /* 0x00072200000e0000 */
[----:B------:R-:W-:Y:S03]  /*154e0*/  LOP3.LUT R10, R10, 0xf, RZ, 0xc0, !PT ;  /* 0x0000000f0a0a7812 */ /* 0x000fe600078ec0ff */
[----:B------:R-:W5:Y:S01]  /*154f0*/  SHFL.IDX PT, R13, R15, RZ, 0x181f ;  /* 0x00181fff0f0d7589 */ /* 0x000f6200000e0000 */
[-C--:B-1----:R-:W-:Y:S04]  /*15500*/  IADD3 R16, P1, P0, R16, R12.reuse, R5 ;  /* 0x0000000c10107210 */ /* 0x082fe8000783e005 */
[-C--:B--2---:R-:W-:Y:S02]  /*15510*/  IADD3.X R17, RZ, R11.reuse, R6, P1, P0 ;  /* 0x0000000bff117210 */ /* 0x084fe40000fe0406 */
[-C--:B------:R-:W-:Y:S01]  /*15520*/  IADD3 R18, P1, P0, R10, R12.reuse, R3 ;  /* 0x0000000c0a127210 */ /* 0x080fe2000783e003 */
[----:B------:R-:W-:Y:S01]  /*15530*/  IMAD.U32 R10, RZ, RZ, UR6 ;  /* 0x00000006ff0a7e24 */ /* 0x000fe2000f8e00ff */
[----:B---3--:R-:W-:Y:S03]  /*15540*/  SHF.L.U64.HI R7, R214, 0x1, R217 ;  /* 0x00000001d6077819 */ /* 0x008fe600000102d9 */
[----:B------:R-:W-:Y:S01]  /*15550*/  IMAD R10, R10, 0x3000, R205 ;  /* 0x000030000a0a7824 */ /* 0x000fe200078e02cd */
[-C--:B------:R-:W-:Y:S02]  /*15560*/  IADD3.X R19, RZ, R11.reuse, R7, P1, P0 ;  /* 0x0000000bff137210 */ /* 0x080fe40000fe0407 */
[----:B------:R-:W-:Y:S04]  /*15570*/  IADD3 R20, P1, P0, R9, R12, R221 ;  /* 0x0000000c09147210 */ /* 0x000fe8000783e0dd */
[----:B------:R-:W-:Y:S02]  /*15580*/  IADD3.X R21, RZ, R11, R222, P1, P0 ;  /* 0x0000000bff157210 */ /* 0x000fe40000fe04de */
[C---:B----4-:R-:W-:Y:S02]  /*15590*/  IADD3 R22, P1, R14.reuse, R5, RZ ;  /* 0x000000050e167210 */ /* 0x050fe40007f3e0ff */
[----:B------:R-:W-:Y:S01]  /*155a0*/  IADD3 R24, P0, R14, R3, RZ ;  /* 0x000000030e187210 */ /* 0x000fe20007f1e0ff */
[----:B------:R-:W-:Y:S02]  /*155b0*/  IMAD.SHL.U32 R3, R10, 0x2, RZ ;  /* 0x000000020a037824 */ /* 0x000fe400078e00ff */
[C---:B-----5:R-:W-:Y:S01]  /*155c0*/  IMAD.X R23, R13.reuse, 0x1, R6, P1 ;  /* 0x000000010d177824 */ /* 0x060fe200008e0606 */
        /* <DEDUP_REMOVED lines=11> */
.L_x_1470:
[----:B------:R-:W-:Y:S01]  /*15680*/  UISETP.GT.AND UP0, UPT, UR13, UR7, UPT ;  /* 0x000000070d00728c */ /* 0x000fe2000bf04270 */
[----:B------:R-:W0:Y:S01]  /*15690*/  LDGDEPBAR ;  /* 0x00000000000079af */ /* 0x000e220000000000 */
[----:B------:R-:W-:Y:S01]  /*156a0*/  UIADD3 UR4, UR5, 0x1, URZ ;  /* 0x0000000105047890 */ /* 0x000fe2000fffe03f */
[----:B------:R-:W-:Y:S01]  /*156b0*/  IMAD.MOV.U32 R132, RZ, RZ, R0 ;  /* 0x000000ffff847224 */ /* 0x000fe200078e0000 */
[----:B------:R-:W-:Y:S01]  /*156c0*/  UISETP.GE.AND UP1, UPT, UR5, 0x1, UPT ;  /* 0x000000010500788c */ /* 0x000fe2000bf26270 */
[----:B-1----:R-:W-:Y:S01]  /*156d0*/  MOV R3, R2 ;  /* 0x0000000200037202 */ /* 0x002fe20000000f00 */
[----:B------:R-:W-:Y:S01]  /*156e0*/  UIADD3 UR13, UR13, -0x1, URZ ;  /* 0xffffffff0d0d7890 */ /* 0x000fe2000fffe03f */
[----:B------:R-:W-:Y:S01]  /*156f0*/  PLOP3.LUT P0, PT, PT, PT, UP0, 0x80, 0x0 ;  /* 0x000000000000781c */ /* 0x000fe20003f0f008 */
[----:B------:R-:W-:Y:S11]  /*15700*/  USEL UR5, UR4, URZ, !UP1 ;  /* 0x0000003f04057287 */ /* 0x000ff6000c800000 */
[----:B------:R-:W-:Y:S01]  /*15710*/  @!UPT UIADD3 URZ, URZ, URZ, URZ ;  /* 0x0000003f3f3ff290 */ /* 0x000fe2000fffe03f */
[----:B------:R-:W-:-:S05]  /*15720*/  @P0 BRA `(.L_x_1471) ;  /* 0xffffca0000000947 */ /* 0x000fca000383ffff */
.L_x_1468:
[----:B------:R-:W-:-:S13]  /*15730*/  ISETP.LE.AND P0, PT, RZ, UR13, PT ;  /* 0x0000000dff007c0c */ /* 0x000fda000bf03270 */
[----:B------:R-:W-:Y:S05]  /*15740*/  @!P0 BRA `(.L_x_1472) ;  /* 0x00002fb000008947 */ /* 0x000fea0003800000 */
[----:B------:R-:W2:Y:S01]  /*15750*/  S2R R4, SR_TID.X ;  /* 0x0000000000047919 */ /* 0x000ea20000002100 */
[----:B------:R-:W-:Y:S01]  /*15760*/  IMAD.MOV.U32 R192, RZ, RZ, 0x40 ;  /* 0x00000040ffc07424 */ /* 0x000fe200078e00ff */
[C---:B------:R-:W-:Y:S01]  /*15770*/  SHF.L.U64.HI R215, R218.reuse, 0x1, R215 ;  /* 0x00000001dad77819 */ /* 0x040fe200000102d7 */
[----:B------:R-:W-:Y:S01]  /*15780*/  IMAD.SHL.U32 R218, R218, 0x2, RZ ;  /* 0x00000002dada7824 */ /* 0x000fe200078e00ff */
[C---:B------:R-:W-:Y:S01]  /*15790*/  SHF.L.U64.HI R217, R214.reuse, 0x1, R217 ;  /* 0x00000001d6d97819 */ /* 0x040fe200000102d9 */
[----:B------:R-:W-:Y:S02]  /*157a0*/  IMAD.SHL.U32 R214, R214, 0x2, RZ ;  /* 0x00000002d6d67824 */ /* 0x000fe400078e00ff */
[----:B------:R-:W-:Y:S02]  /*157b0*/  IMAD.MOV.U32 R133, RZ, RZ, R2 ;  /* 0x000000ffff857224 */ /* 0x000fe400078e0002 */
[----:B------:R-:W-:Y:S01]  /*157c0*/  IMAD.IADD R190, R188, 0x1, R187 ;  /* 0x00000001bcbe7824 */ /* 0x000fe200078e02bb */
[----:B-12---:R-:W-:-:S04]  /*157d0*/  SHF.R.S32.HI R3, RZ, 0x1f, R4 ;  /* 0x0000001fff037819 */ /* 0x006fc80000011404 */
[----:B------:R-:W-:-:S04]  /*157e0*/  LEA.HI R3, R3, R4, RZ, 0x3 ;  /* 0x0000000403037211 */ /* 0x000fc800078f18ff */
[----:B------:R-:W-:-:S05]  /*157f0*/  LOP3.LUT R3, R3, 0xfffffff8, RZ, 0xc0, !PT ;  /* 0xfffffff803037812 */ /* 0x000fca00078ec0ff */
[----:B------:R-:W-:Y:S01]  /*15800*/  IMAD.IADD R3, R4, 0x1, -R3 ;  /* 0x0000000104037824 */ /* 0x000fe200078e0a03 */
[----:B------:R-:W-:-:S04]  /*15810*/  SHF.R.S32.HI R4, RZ, 0x1f, R213 ;  /* 0x0000001fff047819 */ /* 0x000fc800000114d5 */
[----:B------:R-:W-:Y:S01]  /*15820*/  LOP3.LUT P0, RZ, R3, 0x4, RZ, 0xc0, !PT ;  /* 0x0000000403ff7812 */ /* 0x000fe2000780c0ff */
[----:B------:R-:W-:Y:S01]  /*15830*/  IMAD.MOV.U32 R3, RZ, RZ, R0 ;  /* 0x000000ffff037224 */ /* 0x000fe200078e0000 */
[C---:B------:R-:W-:Y:S01]  /*15840*/  SHF.L.U64.HI R193, R213.reuse, 0x1, R4 ;  /* 0x00000001d5c17819 */ /* 0x040fe20000010204 */
[----:B------:R-:W-:Y:S01]  /*15850*/  IMAD.SHL.U32 R213, R213, 0x2, RZ ;  /* 0x00000002d5d57824 */ /* 0x000fe200078e00ff */
[----:B------:R-:W-:Y:S02]  /*15860*/  SEL R192, R192, 0xffffffc0, !P0 ;  /* 0xffffffc0c0c07807 */ /* 0x000fe40004000000 */
.L_x_1475:
        /* <DEDUP_REMOVED lines=26> */
[----:B------:R-:W-:Y:S05]  /*15a10*/  IMAD.WIDE.U32 R8, R203, c[0x0][0x218], R8 ;  /* 0x00008600cb087a25 */ /* 0x000fea00078e0008 */
[----:B------:R-:W-:Y:S04]  /*15a20*/  IADD3 R5, P0, R5, R8, RZ ;  /* 0x0000000805057210 */ /* 0x000fe80007f1e0ff */
[----:B------:R-:W-:Y:S02]  /*15a30*/  IADD3.X R0, R198, R9, R7, P0, !PT ;  /* 0x00000009c6007210 */ /* 0x000fe400007fe407 */
[C---:B------:R-:W-:Y:S04]  /*15a40*/  LEA R20, P0, R5.reuse, c[0x0][0x1f8], 0x1 ;  /* 0x00007e0005147a11 */ /* 0x040fe800078008ff */
[----:B------:R-:W-:Y:S01]  /*15a50*/  LEA.HI.X R6, R5, c[0x0][0x1fc], R0, 0x1, P0 ;  /* 0x00007f0005067a11 */ /* 0x000fe200000f0c00 */
[----:B------:R-:W5:Y:S01]  /*15a60*/  SHFL.IDX PT, R9, R20, RZ, 0x181f ;  /* 0x00181fff14097589 */ /* 0x000f6200000e0000 */
[----:B------:R-:W-:Y:S03]  /*15a70*/  IMAD.U32 R5, RZ, RZ, UR6 ;  /* 0x00000006ff057e24 */ /* 0x000fe6000f8e00ff */
[----:B------:R-:W4:Y:S01]  /*15a80*/  SHFL.IDX PT, R2, R6, RZ, 0x181f ;  /* 0x00181fff06027589 */ /* 0x000f2200000e0000 */
[----:B------:R-:W-:Y:S03]  /*15a90*/  IMAD R4, R5, 0x6000, R202 ;  /* 0x0000600005047824 */ /* 0x000fe600078e02ca */
[----:B------:R-:W3:Y:S04]  /*15aa0*/  SHFL.IDX PT, R7, R20, 0x1, 0x181f ;  /* 0x00381f0014077f89 */ /* 0x000ee800000e0000 */
[----:B------:R2:W1:Y:S01]  /*15ab0*/  SHFL.IDX PT, R0, R6, 0x1, 0x181f ;  /* 0x00381f0006007f89 */ /* 0x00046200000e0000 */
[C---:B-----5:R-:W-:Y:S02]  /*15ac0*/  IADD3 R10, P0, R9.reuse, R218, RZ ;  /* 0x000000da090a7210 */ /* 0x060fe40007f1e0ff */
[C---:B------:R-:W-:Y:S02]  /*15ad0*/  IADD3 R8, P1, R9.reuse, R214, RZ ;  /* 0x000000d609087210 */ /* 0x040fe40007f3e0ff */
[C---:B----4-:R-:W-:Y:S02]  /*15ae0*/  IADD3.X R11, R2.reuse, R215, RZ, P0, !PT ;  /* 0x000000d7020b7210 */ /* 0x050fe400007fe4ff */
[----:B------:R-:W-:Y:S01]  /*15af0*/  IADD3 R14, P0, R9, R213, RZ ;  /* 0x000000d5090e7210 */ /* 0x000fe20007f1e0ff */
[C---:B------:R-:W-:Y:S01]  /*15b00*/  IMAD.X R9, R2.reuse, 0x1, R217, P1 ;  /* 0x0000000102097824 */ /* 0x040fe200008e06d9 */
[C---:B---3--:R-:W-:Y:S01]  /*15b10*/  IADD3 R12, P2, R7.reuse, R218, RZ ;  /* 0x000000da070c7210 */ /* 0x048fe20007f5e0ff */
[----:B------:R3:W-:Y:S02]  /*15b20*/  LDGSTS.E.BYPASS.LTC128B.128 [R4], [R10.64], !P5 ;  /* 0x000000000a047fae */ /* 0x0007e4000e901d4a */
[----:B------:R-:W-:Y:S01]  /*15b30*/  IMAD.X R15, R2, 0x1, R193, P0 ;  /* 0x00000001020f7824 */ /* 0x000fe200000e06c1 */
[C---:B--2---:R-:W-:Y:S01]  /*15b40*/  IADD3 R6, P1, R7.reuse, R214, RZ ;  /* 0x000000d607067210 */ /* 0x044fe20007f3e0ff */
[----:B------:R3:W-:Y:S01]  /*15b50*/  LDGSTS.E.BYPASS.LTC128B.128 [R4+0x2000], [R8.64], !P4 ;  /* 0x0200000008047fae */ /* 0x0007e2000e101d4a */
[C---:B-1----:R-:W-:Y:S02]  /*15b60*/  IADD3.X R13, R0.reuse, R215, RZ, P2, !PT ;  /* 0x000000d7000d7210 */ /* 0x042fe400017fe4ff */
[----:B------:R-:W-:Y:S01]  /*15b70*/  IADD3 R20, P0, R7, R213, RZ ;  /* 0x000000d507147210 */ /* 0x000fe20007f1e0ff */
[----:B------:R3:W-:Y:S01]  /*15b80*/  LDGSTS.E.BYPASS.LTC128B.128 [R4+0x4000], [R14.64], !P6 ;  /* 0x040000000e047fae */ /* 0x0007e2000f101d4a */
[C---:B------:R-:W-:Y:S02]  /*15b90*/  IMAD.X R7, R0.reuse, 0x1, R217, P1 ;  /* 0x0000000100077824 */ /* 0x040fe400008e06d9 */
[----:B------:R-:W-:Y:S01]  /*15ba0*/  IADD3.X R21, R0, R193, RZ, P0, !PT ;  /* 0x000000c100157210 */ /* 0x000fe200007fe4ff */
[----:B------:R3:W-:Y:S04]  /*15bb0*/  LDGSTS.E.BYPASS.LTC128B.128 [R4+0x1000], [R12.64], !P5 ;  /* 0x010000000c047fae */ /* 0x0007e8000e901d4a */
[----:B------:R3:W-:Y:S04]  /*15bc0*/  LDGSTS.E.BYPASS.LTC128B.128 [R4+0x3000], [R6.64], !P4 ;  /* 0x0300000006047fae */ /* 0x0007e8000e101d4a */
[----:B------:R3:W-:Y:S02]  /*15bd0*/  LDGSTS.E.BYPASS.LTC128B.128 [R4+0x5000], [R20.64], !P6 ;  /* 0x0500000014047fae */ /* 0x0007e4000f101d4a */
.L_x_1473:
        /* <DEDUP_REMOVED lines=218> */
[----:B---3--:R-:W-:Y:S02]  /*16980*/  FMNMX.FTZ R0, R181, R0, !PT ;  /* 0x00000000b5007209 */ /* 0x008fe40007810000 */
[----:B------:R-:W-:Y:S07]  /*16990*/  IADD3 R16, R134, UR4, RZ ;  /* 0x0000000486107c10 */ /* 0x000fee000fffe0ff */
        /* <DEDUP_REMOVED lines=43> */
[----:B------:R-:W-:Y:S02]  /*16c50*/  IADD3 R8, R135, UR4, RZ ;  /* 0x0000000487087c10 */ /* 0x000fe4000fffe0ff */
[----:B-1----:R-:W-:Y:S05]  /*16c60*/  FMNMX.FTZ R2, R11, R2, !PT ;  /* 0x000000020b027209 */ /* 0x002fea0007810000 */
[----:B------:R-:W1:Y:S01]  /*16c70*/  SHFL.BFLY PT, R0, R9, 0x1, 0x1f ;  /* 0x0c201f0009007f89 */ /* 0x000e6200000e0000 */
[C---:B------:R-:W-:Y:S01]  /*16c80*/  FADD.FTZ R4, -R2.reuse, R133 ;  /* 0x0000008502047221 */ /* 0x040fe20000010100 */
[----:B------:R-:W-:Y:S01]  /*16c90*/  IADD3 R133, R187, R8, RZ ;  /* 0x00000008bb857210 */ /* 0x000fe20007ffe0ff */
[----:B------:R-:W-:Y:S02]  /*16ca0*/  FMUL.FTZ R148, R2, c[0x0][0x2d0] ;  /* 0x0000b40002947a20 */ /* 0x000fe40000410000 */
[----:B------:R-:W-:Y:S02]  /*16cb0*/  FMUL.FTZ R132, R4, c[0x0][0x2d0] ;  /* 0x0000b40004847a20 */ /* 0x000fe40000410000 */
[--C-:B------:R-:W-:Y:S01]  /*16cc0*/  FFMA.FTZ R171, R145, c[0x0][0x2d0], -R148.reuse ;  /* 0x0000b40091ab7a23 */ /* 0x100fe20000010894 */
[----:B------:R-:W2:Y:S01]  /*16cd0*/  LDSM.16.MT88.4 R20, [R133+0x100] ;  /* 0x000100008514783b */ /* 0x000ea20000004200 */
[--C-:B------:R-:W-:Y:S02]  /*16ce0*/  FFMA.FTZ R172, R165, c[0x0][0x2d0], -R148.reuse ;  /* 0x0000b400a5ac7a23 */ /* 0x100fe40000010894 */
[--C-:B------:R-:W-:Y:S01]  /*16cf0*/  FFMA.FTZ R170, R167, c[0x0][0x2d0], -R148.reuse ;  /* 0x0000b400a7aa7a23 */ /* 0x100fe20000010894 */
[----:B------:R-:W3:Y:S01]  /*16d00*/  MUFU.EX2 R132, R132 ;  /* 0x0000008400847308 */ /* 0x000ee20000000800 */
[--C-:B------:R-:W-:Y:S02]  /*16d10*/  FFMA.FTZ R169, R169, c[0x0][0x2d0], -R148.reuse ;  /* 0x0000b400a9a97a23 */ /* 0x100fe40000010894 */
[--C-:B------:R-:W-:Y:S01]  /*16d20*/  FFMA.FTZ R178, R163, c[0x0][0x2d0], -R148.reuse ;  /* 0x0000b400a3b27a23 */ /* 0x100fe20000010894 */
[----:B------:R-:W-:Y:S01]  /*16d30*/  LDSM.16.MT88.4 R136, [R133+0x2900] ;  /* 0x002900008588783b */ /* 0x000fe20000004200 */
[--C-:B------:R-:W-:Y:S02]  /*16d40*/  FFMA.FTZ R191, R157, c[0x0][0x2d0], -R148.reuse ;  /* 0x0000b4009dbf7a23 */ /* 0x100fe40000010894 */
[--C-:B------:R-:W-:Y:S01]  /*16d50*/  FFMA.FTZ R219, R153, c[0x0][0x2d0], -R148.reuse ;  /* 0x0000b40099db7a23 */ /* 0x100fe20000010894 */
[----:B-1----:R-:W-:Y:S02]  /*16d60*/  FMNMX.FTZ R0, R9, R0, !PT ;  /* 0x0000000009007209 */ /* 0x002fe40007810000 */
[----:B------:R-:W-:Y:S01]  /*16d70*/  MUFU.EX2 R172, R172 ;  /* 0x000000ac00ac7308 */ /* 0x000fe20000000800 */
[--C-:B------:R-:W-:Y:S02]  /*16d80*/  FFMA.FTZ R222, R151, c[0x0][0x2d0], -R148.reuse ;  /* 0x0000b40097de7a23 */ /* 0x100fe40000010894 */
[--C-:B------:R-:W-:Y:S02]  /*16d90*/  FFMA.FTZ R223, R149, c[0x0][0x2d0], -R148.reuse ;  /* 0x0000b40095df7a23 */ /* 0x100fe40000010894 */
[C---:B------:R-:W-:Y:S02]  /*16da0*/  FMUL.FTZ R145, R0.reuse, c[0x0][0x2d0] ;  /* 0x0000b40000917a20 */ /* 0x040fe40000410000 */
[----:B------:R-:W-:Y:S02]  /*16db0*/  FADD.FTZ R4, -R0, R3 ;  /* 0x0000000300047221 */ /* 0x000fe40000010100 */
[--C-:B------:R-:W-:Y:S01]  /*16dc0*/  FFMA.FTZ R168, R166, c[0x0][0x2d0], -R145.reuse ;  /* 0x0000b400a6a87a23 */ /* 0x100fe20000010891 */
[----:B------:R-:W1:Y:S01]  /*16dd0*/  MUFU.EX2 R171, R171 ;  /* 0x000000ab00ab7308 */ /* 0x000e620000000800 */
[--C-:B------:R-:W-:Y:S01]  /*16de0*/  FFMA.FTZ R167, R164, c[0x0][0x2d0], -R145.reuse ;  /* 0x0000b400a4a77a23 */ /* 0x100fe20000010891 */
[----:B------:R-:W-:Y:S01]  /*16df0*/  IADD3 R164, R187, R16, RZ ;  /* 0x00000010bba47210 */ /* 0x000fe20007ffe0ff */
[--C-:B------:R-:W-:Y:S02]  /*16e00*/  FFMA.FTZ R166, R216, c[0x0][0x2d0], -R145.reuse ;  /* 0x0000b400d8a67a23 */ /* 0x100fe40000010891 */
[--C-:B------:R-:W-:Y:S02]  /*16e10*/  FFMA.FTZ R165, R174, c[0x0][0x2d0], -R145.reuse ;  /* 0x0000b400aea57a23 */ /* 0x100fe40000010891 */
[----:B------:R-:W-:Y:S02]  /*16e20*/  FMUL.FTZ R3, R4, c[0x0][0x2d0] ;  /* 0x0000b40004037a20 */ /* 0x000fe40000410000 */
[C---:B---3--:R-:W-:Y:S01]  /*16e30*/  FMUL.FTZ R4, R132.reuse, R128 ;  /* 0x0000008084047220 */ /* 0x048fe20000410000 */
        /* <DEDUP_REMOVED lines=8> */
[C---:B------:R-:W-:Y:S01]  /*16ec0*/  FMUL.FTZ R25, R132.reuse, R109 ;  /* 0x0000006d84197220 */ /* 0x040fe20000410000 */
[----:B-1----:R-:W-:Y:S01]  /*16ed0*/  F2FP.PACK_AB R128, R171, R172 ;  /* 0x000000acab80723e */ /* 0x002fe200000000ff */
[C---:B------:R-:W-:Y:S02]  /*16ee0*/  FMUL.FTZ R32, R132.reuse, R100 ;  /* 0x0000006484207220 */ /* 0x040fe40000410000 */
[----:B------:R-:W-:Y:S02]  /*16ef0*/  FMUL.FTZ R33, R132, R101 ;  /* 0x0000006584217220 */ /* 0x000fe40000410000 */
[--C-:B------:R-:W-:Y:S01]  /*16f00*/  FFMA.FTZ R183, R160, c[0x0][0x2d0], -R145.reuse ;  /* 0x0000b400a0b77a23 */ /* 0x100fe20000010891 */
[----:B------:R-:W1:Y:S01]  /*16f10*/  MUFU.EX2 R169, R169 ;  /* 0x000000a900a97308 */ /* 0x000e620000000800 */
[--C-:B------:R-:W-:Y:S02]  /*16f20*/  FFMA.FTZ R216, R155, c[0x0][0x2d0], -R148.reuse ;  /* 0x0000b4009bd87a23 */ /* 0x100fe40000010894 */
[--C-:B------:R-:W-:Y:S02]  /*16f30*/  FFMA.FTZ R195, R156, c[0x0][0x2d0], -R145.reuse ;  /* 0x0000b4009cc37a23 */ /* 0x100fe40000010891 */
[--C-:B------:R-:W-:Y:S02]  /*16f40*/  FFMA.FTZ R220, R154, c[0x0][0x2d0], -R145.reuse ;  /* 0x0000b4009adc7a23 */ /* 0x100fe40000010891 */
[--C-:B------:R-:W-:Y:S02]  /*16f50*/  FFMA.FTZ R221, R152, c[0x0][0x2d0], -R145.reuse ;  /* 0x0000b40098dd7a23 */ /* 0x100fe40000010891 */
[----:B------:R-:W-:Y:S01]  /*16f60*/  LDSM.16.MT88.4 R152, [R134+UR4+0x3900] ;  /* 0x003900048698783b */ /* 0x000fe20008004200 */
[----:B------:R-:W-:Y:S01]  /*16f70*/  MUFU.EX2 R168, R168 ;  /* 0x000000a800a87308 */ /* 0x000fe20000000800 */
[--C-:B------:R-:W-:Y:S02]  /*16f80*/  FFMA.FTZ R224, R150, c[0x0][0x2d0], -R145.reuse ;  /* 0x0000b40096e07a23 */ /* 0x100fe40000010891 */
[--C-:B------:R-:W-:Y:S02]  /*16f90*/  FFMA.FTZ R225, R146, c[0x0][0x2d0], -R145.reuse ;  /* 0x0000b40092e17a23 */ /* 0x100fe40000010891 */
[C---:B---3--:R-:W-:Y:S02]  /*16fa0*/  FMUL.FTZ R6, R3.reuse, R130 ;  /* 0x0000008203067220 */ /* 0x048fe40000410000 */
[C---:B------:R-:W-:Y:S02]  /*16fb0*/  FMUL.FTZ R7, R3.reuse, R131 ;  /* 0x0000008303077220 */ /* 0x040fe40000410000 */
[C---:B------:R-:W-:Y:S01]  /*16fc0*/  FMUL.FTZ R10, R3.reuse, R126 ;  /* 0x0000007e030a7220 */ /* 0x040fe20000410000 */
[----:B------:R-:W3:Y:S01]  /*16fd0*/  MUFU.EX2 R167, R167 ;  /* 0x000000a700a77308 */ /* 0x000ee20000000800 */
        /* <DEDUP_REMOVED lines=18> */
[----:B---3--:R-:W-:Y:S01]  /*17100*/  F2FP.PACK_AB R129, R167, R168 ;  /* 0x000000a8a781723e */ /* 0x008fe200000000ff */
        /* <DEDUP_REMOVED lines=306> */
[----:B------:R-:W-:Y:S05]  /*18430*/  IMAD R3, R204, c[0x0][0x1e4], R3 ;  /* 0x00007900cc037a24 */ /* 0x000fea00078e0203 */
[----:B------:R-:W-:Y:S01]  /*18440*/  IADD3 R5, R5, R3, RZ ;  /* 0x0000000305057210 */ /* 0x000fe20007ffe0ff */
[----:B-1----:R-:W-:Y:S04]  /*18450*/  IMAD.U32 R8, RZ, RZ, UR6 ;  /* 0x00000006ff087e24 */ /* 0x002fe8000f8e00ff */
[----:B------:R-:W-:Y:S01]  /*18460*/  IMAD R8, R8, 0x3000, R205 ;  /* 0x0000300008087824 */ /* 0x000fe200078e02cd */
[----:B--2---:R-:W-:Y:S01]  /*18470*/  SHF.R.S32.HI R6, RZ, 0x1f, R203 ;  /* 0x0000001fff067819 */ /* 0x004fe200000114cb */
[C---:B------:R-:W-:Y:S04]  /*18480*/  IMAD.WIDE.U32 R4, R203.reuse, c[0x0][0x1f0], R4 ;  /* 0x00007c00cb047a25 */ /* 0x040fe800078e0004 */
[----:B------:R-:W-:Y:S01]  /*18490*/  IMAD R6, R6, c[0x0][0x1f0], RZ ;  /* 0x00007c0006067a24 */ /* 0x000fe200078e02ff */
[----:B------:R-:W-:Y:S03]  /*184a0*/  IADD3 R4, P0, R208, R4, RZ ;  /* 0x00000004d0047210 */ /* 0x000fe60007f1e0ff */
[----:B------:R-:W-:Y:S05]  /*184b0*/  IMAD R6, R203, c[0x0][0x1f4], R6 ;  /* 0x00007d00cb067a24 */ /* 0x000fea00078e0206 */
[----:B------:R-:W-:Y:S02]  /*184c0*/  IADD3.X R3, R199, R5, R6, P0, !PT ;  /* 0x00000005c7037210 */ /* 0x000fe400007fe406 */
[C---:B------:R-:W-:Y:S04]  /*184d0*/  LEA R17, P0, R4.reuse, c[0x0][0x1c8], 0x1 ;  /* 0x0000720004117a11 */ /* 0x040fe800078008ff */
[----:B------:R-:W-:Y:S01]  /*184e0*/  LEA.HI.X R16, R4, c[0x0][0x1cc], R3, 0x1, P0 ;  /* 0x0000730004107a11 */ /* 0x000fe200000f0c03 */
[----:B------:R-:W1:Y:S01]  /*184f0*/  SHFL.IDX PT, R7, R17, RZ, 0x181f ;  /* 0x00181fff11077589 */ /* 0x000e6200000e0000 */
[----:B------:R-:W-:Y:S03]  /*18500*/  IMAD.SHL.U32 R3, R8, 0x2, RZ ;  /* 0x0000000208037824 */ /* 0x000fe600078e00ff */
[----:B------:R-:W2:Y:S04]  /*18510*/  SHFL.IDX PT, R6, R16, RZ, 0x181f ;  /* 0x00181fff10067589 */ /* 0x000ea800000e0000 */
[----:B------:R-:W3:Y:S04]  /*18520*/  SHFL.IDX PT, R5, R17, 0x1, 0x181f ;  /* 0x00381f0011057f89 */ /* 0x000ee800000e0000 */
[----:B------:R4:W5:Y:S01]  /*18530*/  SHFL.IDX PT, R4, R16, 0x1, 0x181f ;  /* 0x00381f0010047f89 */ /* 0x00096200000e0000 */
[C---:B-1----:R-:W-:Y:S02]  /*18540*/  IADD3 R12, P0, R7.reuse, R218, RZ ;  /* 0x000000da070c7210 */ /* 0x042fe40007f1e0ff */
[C---:B------:R-:W-:Y:S03]  /*18550*/  IADD3 R10, P1, R7.reuse, R214, RZ ;  /* 0x000000d6070a7210 */ /* 0x040fe60007f3e0ff */
[C---:B--2---:R-:W-:Y:S01]  /*18560*/  IMAD.X R13, R6.reuse, 0x1, R215, P0 ;  /* 0x00000001060d7824 */ /* 0x044fe200000e06d7 */
[----:B------:R-:W-:Y:S02]  /*18570*/  IADD3 R14, P0, R7, R213, RZ ;  /* 0x000000d5070e7210 */ /* 0x000fe40007f1e0ff */
[C---:B------:R-:W-:Y:S02]  /*18580*/  IADD3.X R11, R6.reuse, R217, RZ, P1, !PT ;  /* 0x000000d9060b7210 */ /* 0x040fe40000ffe4ff */
[----:B------:R1:W-:Y:S01]  /*18590*/  LDGSTS.E.BYPASS.LTC128B.128 [R3+0xc100], [R12.64], !P5 ;  /* 0x0c1000000c037fae */ /* 0x0003e2000e901d4a */
[C---:B---3--:R-:W-:Y:S01]  /*185a0*/  IADD3 R8, P2, R5.reuse, R218, RZ ;  /* 0x000000da05087210 */ /* 0x048fe20007f5e0ff */
[----:B------:R-:W-:Y:S01]  /*185b0*/  IMAD.X R15, R6, 0x1, R193, P0 ;  /* 0x00000001060f7824 */ /* 0x000fe200000e06c1 */
        /* <DEDUP_REMOVED lines=10> */
.L_x_1474:
        /* <DEDUP_REMOVED lines=10> */
.L_x_1472:
[----:B------:R-:W2:Y:S01]  /*18700*/  SHFL.BFLY PT, R4, R207, 0x2, 0x1f ;  /* 0x0c401f00cf047f89 */ /* 0x000ea200000e0000 */
[----:B------:R-:W-:-:S02]  /*18710*/  MOV R11, 0xff800000 ;  /* 0xff800000000b7802 */ /* 0x000fc40000000f00 */
[----:B------:R-:W-:Y:S01]  /*18720*/  MOV R12, 0xff800000 ;  /* 0xff800000000c7802 */ /* 0x000fe20000000f00 */
[----:B-1----:R-:W1:Y:S01]  /*18730*/  SHFL.BFLY PT, R3, R212, 0x2, 0x1f ;  /* 0x0c401f00d4037f89 */ /* 0x002e6200000e0000 */
[----:B------:R-:W-:Y:S01]  /*18740*/  PLOP3.LUT P2, PT, PT, PT, PT, 0x8, 0x0 ;  /* 0x000000000000781c */ /* 0x000fe20003f4e170 */
        /* <DEDUP_REMOVED lines=117> */
.L_x_1414:
[----:B------:R-:W-:Y:S01]  /*18ea0*/  SHF.R.S32.HI R0, RZ, 0x1f, R196 ;  /* 0x0000001fff007819 */ /* 0x000fe200000114c4 */
[----:B------:R-:W-:Y:S05]  /*18eb0*/  @P2 BRA `(.L_x_1476) ;  /* 0x0000169000002947 */ /* 0x000fea0003800000 */
[----:B------:R-:W1:Y:S01]  /*18ec0*/  S2R R2, SR_TID.X ;  /* 0x0000000000027919 */ /* 0x000e620000002100 */
[----:B------:R-:W-:-:S02]  /*18ed0*/  F2FP.PACK_AB R7, R8, R7 ;  /* 0x000000070807723e */ /* 0x000fc400000000ff */
[----:B------:R-:W-:Y:S01]  /*18ee0*/  F2FP.PACK_AB R9, R10, R9 ;  /* 0x000000090a09723e */ /* 0x000fe200000000ff */
[----:B------:R-:W-:Y:S01]  /*18ef0*/  BAR.SYNC.DEFER_BLOCKING 0x1, 0x100 ;  /* 0x0044000000007b1d */ /* 0x000fe20000010000 */
[----:B------:R-:W-:Y:S01]  /*18f00*/  F2FP.PACK_AB R96, R5, R96 ;  /* 0x000000600560723e */ /* 0x000fe200000000ff */
[----:B------:R-:W-:Y:S01]  /*18f10*/  IMAD.MOV.U32 R10, RZ, RZ, 0x20 ;  /* 0x00000020ff0a7424 */ /* 0x000fe200078e00ff */
        /* <DEDUP_REMOVED lines=9> */
[----:B-1----:R-:W-:-:S02]  /*18fb0*/  SHF.R.S32.HI R3, RZ, 0x1f, R2 ;  /* 0x0000001fff037819 */ /* 0x002fc40000011402 */
        /* <DEDUP_REMOVED lines=22> */
[----:B------:R-:W-:Y:S02]  /*19120*/  R2P PR, R13, 0x6 ;  /* 0x000000060d007804 */ /* 0x000fe40000000000 */
[----:B------:R-:W-:Y:S01]  /*19130*/  F2FP.PACK_AB R102, R103, R102 ;  /* 0x000000666766723e */ /* 0x000fe200000000ff */
[----:B------:R-:W-:Y:S01]  /*19140*/  IMAD.U32 R16, R16, 0x2, R19 ;  /* 0x0000000210107824 */ /* 0x000fe200078e0013 */
[----:B------:R-:W-:Y:S02]  /*19150*/  F2FP.PACK_AB R36, R37, R36 ;  /* 0x000000242524723e */ /* 0x000fe400000000ff */
[----:B------:R-:W-:Y:S01]  /*19160*/  SEL R10, R10, 0xffffffe0, !P1 ;  /* 0xffffffe00a0a7807 */ /* 0x000fe20004800000 */
[----:B------:R-:W-:Y:S01]  /*19170*/  IMAD.SHL.U32 R17, R16, 0x2, RZ ;  /* 0x0000000210117824 */ /* 0x000fe200078e00ff */
[----:B------:R-:W-:Y:S02]  /*19180*/  F2FP.PACK_AB R38, R39, R38 ;  /* 0x000000262726723e */ /* 0x000fe400000000ff */
[----:B------:R-:W-:Y:S01]  /*19190*/  F2FP.PACK_AB R40, R41, R40 ;  /* 0x000000282928723e */ /* 0x000fe200000000ff */
[C---:B------:R-:W-:Y:S01]  /*191a0*/  IMAD.IADD R13, R17.reuse, 0x1, R10 ;  /* 0x00000001110d7824 */ /* 0x040fe200078e020a */
[C---:B------:R-:W-:Y:S01]  /*191b0*/  IADD3 R8, R17.reuse, 0x80, RZ ;  /* 0x0000008011087810 */ /* 0x040fe20007ffe0ff */
[----:B------:R-:W-:Y:S01]  /*191c0*/  STS [R17+0x80], R128 ;  /* 0x0000808011007388 */ /* 0x000fe20000000800 */
[----:B------:R-:W-:-:S02]  /*191d0*/  IADD3 R5, R17, 0x70, RZ ;  /* 0x0000007011057810 */ /* 0x000fc40007ffe0ff */
[----:B------:R-:W-:Y:S01]  /*191e0*/  @P0 IADD3 R5, R8, 0x10, RZ ;  /* 0x0000001008050810 */ /* 0x000fe20007ffe0ff */
[----:B------:R-:W-:Y:S01]  /*191f0*/  IMAD.MOV.U32 R8, RZ, RZ, 0x40 ;  /* 0x00000040ff087424 */ /* 0x000fe200078e00ff */
[----:B------:R-:W-:Y:S01]  /*19200*/  STS [R17+0x480], R130 ;  /* 0x0004808211007388 */ /* 0x000fe20000000800 */
[----:B------:R-:W-:Y:S02]  /*19210*/  F2FP.PACK_AB R42, R43, R42 ;  /* 0x0000002a2b2a723e */ /* 0x000fe400000000ff */
        /* <DEDUP_REMOVED lines=18> */
[----:B------:R-:W-:Y:S01]  /*19340*/  F2FP.PACK_AB R56, R57, R56 ;  /* 0x000000383938723e */ /* 0x000fe200000000ff */
[----:B------:R-:W-:Y:S01]  /*19350*/  IMAD.WIDE R28, R197, R8, c[0x0][0x500] ;  /* 0x00014000c51c7625 */ /* 0x000fe200078e0208 */
        /* <DEDUP_REMOVED lines=65> */
[----:B--2---:R-:W-:-:S03]  /*19770*/  @P1 IMAD.WIDE R8, R197, R8, c[0x0][0x508] ;  /* 0x00014200c5081625 */ /* 0x004fc600078e0208 */
[----:B---3--:R-:W2:Y:S04]  /*19780*/  @P0 LDG.E R7, [R28.64] ;  /* 0x0000000a1c070981 */ /* 0x008ea8000c1e1900 */
[----:B------:R4:W5:Y:S01]  /*19790*/  @P1 LDG.E R5, [R8.64] ;  /* 0x0000000a08051981 */ /* 0x000962000c1e1900 */
[----:B------:R-:W-:Y:S02]  /*197a0*/  CS2R R16, SRZ ;  /* 0x0000000000107805 */ /* 0x000fe4000001ff00 */
[--C-:B--2---:R-:W-:Y:S01]  /*197b0*/  @P0 SHF.R.S32.HI R17, RZ, 0x1f, R7.reuse ;  /* 0x0000001fff110819 */ /* 0x104fe20000011407 */
[----:B------:R-:W-:Y:S01]  /*197c0*/  @P0 IMAD.MOV.U32 R16, RZ, RZ, R7 ;  /* 0x000000ffff100224 */ /* 0x000fe200078e0007 */
[----:B------:R-:W-:Y:S05]  /*197d0*/  @P1 BRA `(.L_x_1477) ;  /* 0x0000004000001947 */ /* 0x000fea0003800000 */
[----:B----4-:R-:W-:Y:S05]  /*197e0*/  @!P0 BRA `(.L_x_1477) ;  /* 0x0000003000008947 */ /* 0x010fea0003800000 */
[----:B-----5:R-:W2:Y:S04]  /*197f0*/  LDG.E R5, [R28.64] ;  /* 0x0000000a1c057981 */ /* 0x020ea8000c1e1900 */
[----:B------:R-:W2:Y:S02]  /*19800*/  LDG.E R8, [R28.64+0x4] ;  /* 0x0000040a1c087981 */ /* 0x000ea4000c1e1900 */
[----:B--2---:R-:W-:-:S02]  /*19810*/  IADD3 R5, -R5, R8, RZ ;  /* 0x0000000805057210 */ /* 0x004fc40007ffe1ff */
.L_x_1477:
[----:B----4-:R-:W-:Y:S01]  /*19820*/  LOP3.LUT R7, R6, 0xffffffe0, RZ, 0xc0, !PT ;  /* 0xffffffe006077812 */ /* 0x010fe200078ec0ff */
        /* <DEDUP_REMOVED lines=8> */
[----:B------:R-:W-:Y:S01]  /*198b0*/  BSSY B0, `(.L_x_1478) ;  /* 0x0000081000007945 */ /* 0x000fe20003800000 */
[----:B------:R-:W-:-:S02]  /*198c0*/  SHF.R.S32.HI R7, RZ, 0x1f, R8 ;  /* 0x0000001fff077819 */ /* 0x000fc40000011408 */
[----:B------:R-:W-:Y:S01]  /*198d0*/  LOP3.LUT R13, R13, 0xffffff8, RZ, 0xc0, !PT ;  /* 0x0ffffff80d0d7812 */ /* 0x000fe200078ec0ff */
[----:B------:R-:W-:Y:S01]  /*198e0*/  IMAD.IADD R15, R15, 0x1, -R6 ;  /* 0x000000010f0f7824 */ /* 0x000fe200078e0a06 */
[----:B------:R-:W-:Y:S02]  /*198f0*/  LEA.HI R7, R7, R8, RZ, 0x2 ;  /* 0x0000000807077211 */ /* 0x000fe400078f10ff */
[----:B------:R-:W-:Y:S01]  /*19900*/  IADD3 R4, R4, -R13, RZ ;  /* 0x8000000d04047210 */ /* 0x000fe20007ffe0ff */
[----:B------:R-:W-:Y:S01]  /*19910*/  IMAD R13, R17, c[0x0][0x3a0], RZ ;  /* 0x0000e800110d7a24 */ /* 0x000fe200078e02ff */
[----:B------:R-:W-:Y:S02]  /*19920*/  SHF.R.S32.HI R7, RZ, 0x2, R7 ;  /* 0x00000002ff077819 */ /* 0x000fe40000011407 */
[----:B------:R-:W-:Y:S01]  /*19930*/  ISETP.NE.AND P1, PT, R9, 0x1, PT ;  /* 0x000000010900780c */ /* 0x000fe20003f25270 */
[----:B------:R-:W-:Y:S01]  /*19940*/  IMAD R13, R16, c[0x0][0x3a4], R13 ;  /* 0x0000e900100d7a24 */ /* 0x000fe200078e020d */
[----:B------:R-:W-:Y:S01]  /*19950*/  LOP3.LUT P2, RZ, R8, 0x3, RZ, 0xc0, !PT ;  /* 0x0000000308ff7812 */ /* 0x000fe2000784c0ff */
[----:B------:R-:W-:Y:S01]  /*19960*/  IMAD R4, R4, 0x10, R7 ;  /* 0x0000001004047824 */ /* 0x000fe200078e0207 */
[----:B------:R-:W-:Y:S01]  /*19970*/  LEA.HI R8, R3, R2, RZ, 0x3 ;  /* 0x0000000203087211 */ /* 0x000fe200078f18ff */
[----:B------:R-:W-:Y:S01]  /*19980*/  IMAD R7, R0, c[0x0][0x490], RZ ;  /* 0x0001240000077a24 */ /* 0x000fe200078e02ff */
[----:B------:R-:W-:Y:S01]  /*19990*/  MOV R18, R16 ;  /* 0x0000001000127202 */ /* 0x000fe20000000f00 */
[----:B------:R-:W-:Y:S01]  /*199a0*/  IMAD R6, R15, 0x8, R4 ;  /* 0x000000080f067824 */ /* 0x000fe200078e0204 */
[----:B------:R-:W-:Y:S01]  /*199b0*/  LEA.HI R3, R3, R2, RZ, 0x6 ;  /* 0x0000000203037211 */ /* 0x000fe200078f30ff */
[----:B------:R-:W-:Y:S01]  /*199c0*/  IMAD R17, R196, c[0x0][0x494], R7 ;  /* 0x00012500c4117a24 */ /* 0x000fe200078e0207 */
[----:B------:R-:W-:Y:S01]  /*199d0*/  LOP3.LUT R7, R8, 0xfffffff8, RZ, 0xc0, !PT ;  /* 0xfffffff808077812 */ /* 0x000fe200078ec0ff */
[----:B------:R-:W-:Y:S01]  /*199e0*/  IMAD.WIDE.U32 R14, R16, c[0x0][0x3a0], RZ ;  /* 0x0000e800100e7a25 */ /* 0x000fe200078e00ff */
[----:B-1----:R-:W-:-:S02]  /*199f0*/  LEA R9, R57, R6, 0x7 ;  /* 0x0000000639097211 */ /* 0x002fc400078e38ff */
[----:B------:R-:W-:Y:S01]  /*19a00*/  SHF.R.S32.HI R8, RZ, 0x3, R8 ;  /* 0x00000003ff087819 */ /* 0x000fe20000011408 */
[----:B------:R-:W-:Y:S01]  /*19a10*/  IMAD.WIDE.U32 R18, R196, c[0x0][0x490], R18 ;  /* 0x00012400c4127a25 */ /* 0x000fe200078e0012 */
[----:B------:R-:W-:-:S03]  /*19a20*/  IADD3 R15, R15, R13, RZ ;  /* 0x0000000d0f0f7210 */ /* 0x000fc60007ffe0ff */
[----:B------:R-:W-:-:S04]  /*19a30*/  @P1 IMAD.HI.U32 R10, R9, c[0x0][0x4ec], RZ ;  /* 0x00013b00090a1a27 */ /* 0x000fc800078e00ff */
[----:B------:R-:W-:Y:S01]  /*19a40*/  IMAD.MOV.U32 R6, RZ, RZ, R9 ;  /* 0x000000ffff067224 */ /* 0x000fe200078e0009 */
[----:B------:R-:W-:Y:S01]  /*19a50*/  @P1 SHF.R.U32.HI R6, RZ, c[0x0][0x4f0], R10 ;  /* 0x00013c00ff061a19 */ /* 0x000fe2000001160a */
[----:B------:R-:W-:Y:S01]  /*19a60*/  IMAD.IADD R7, R2, 0x1, -R7 ;  /* 0x0000000102077824 */ /* 0x000fe200078e0a07 */
[----:B------:R-:W-:Y:S01]  /*19a70*/  SHF.R.S32.HI R2, RZ, 0x1f, R197 ;  /* 0x0000001fff027819 */ /* 0x000fe200000114c5 */
[----:B------:R-:W-:Y:S01]  /*19a80*/  IMAD.IADD R19, R19, 0x1, R17 ;  /* 0x0000000113137824 */ /* 0x000fe200078e0211 */
[----:B------:R-:W-:Y:S01]  /*19a90*/  SEL R197, R197, RZ, !P0 ;  /* 0x000000ffc5c57207 */ /* 0x000fe20004000000 */
[----:B------:R-:W-:Y:S01]  /*19aa0*/  IMAD R17, R0, c[0x0][0x3e8], RZ ;  /* 0x0000fa0000117a24 */ /* 0x000fe200078e02ff */
[----:B------:R-:W-:Y:S01]  /*19ab0*/  SEL R2, R2, RZ, !P0 ;  /* 0x000000ff02027207 */ /* 0x000fe20004000000 */
[----:B------:R-:W-:Y:S01]  /*19ac0*/  IMAD.MOV R10, RZ, RZ, -R6 ;  /* 0x000000ffff0a7224 */ /* 0x000fe200078e0a06 */
[----:B------:R-:W-:Y:S01]  /*19ad0*/  LEA R0, R7, R8, 0x5 ;  /* 0x0000000807007211 */ /* 0x000fe200078e28ff */
[----:B------:R-:W-:-:S02]  /*19ae0*/  IMAD R17, R196, c[0x0][0x3ec], R17 ;  /* 0x0000fb00c4117a24 */ /* 0x000fc400078e0211 */
[----:B------:R-:W-:-:S04]  /*19af0*/  IMAD.WIDE.U32 R14, R196, c[0x0][0x3e8], R14 ;  /* 0x0000fa00c40e7a25 */ /* 0x000fc800078e000e */
[----:B------:R-:W-:Y:S01]  /*19b00*/  IMAD R10, R10, c[0x0][0x4e8], R9 ;  /* 0x00013a000a0a7a24 */ /* 0x000fe200078e0209 */
[----:B------:R-:W-:Y:S01]  /*19b10*/  IADD3 R15, R15, R17, RZ ;  /* 0x000000110f0f7210 */ /* 0x000fe20007ffe0ff */
[----:B------:R-:W-:-:S04]  /*19b20*/  IMAD.WIDE.U32 R18, R197, c[0x0][0x498], R18 ;  /* 0x00012600c5127a25 */ /* 0x000fc800078e0012 */
[----:B------:R-:W-:Y:S01]  /*19b30*/  IMAD R16, R2, c[0x0][0x498], RZ ;  /* 0x0001260002107a24 */ /* 0x000fe200078e02ff */
[----:B------:R-:W-:Y:S01]  /*19b40*/  IADD3 R20, P0, R6, R18, RZ ;  /* 0x0000001206147210 */ /* 0x000fe20007f1e0ff */
[----:B------:R-:W-:Y:S01]  /*19b50*/  IMAD R9, R57, 0x80, R0 ;  /* 0x0000008039097824 */ /* 0x000fe200078e0200 */
[----:B------:R-:W-:Y:S01]  /*19b60*/  SHF.R.S32.HI R18, RZ, 0x1f, R10 ;  /* 0x0000001fff127819 */ /* 0x000fe2000001140a */
[----:B------:R-:W-:Y:S01]  /*19b70*/  IMAD R13, R197, c[0x0][0x49c], R16 ;  /* 0x00012700c50d7a24 */ /* 0x000fe200078e0210 */
[----:B------:R-:W-:Y:S01]  /*19b80*/  SHF.R.S32.HI R16, RZ, 0x1f, R6 ;  /* 0x0000001fff107819 */ /* 0x000fe20000011406 */
        /* <DEDUP_REMOVED lines=9> */
[----:B------:R-:W-:Y:S02]  /*19c20*/  IMAD R17, R10, c[0x0][0x48c], R17 ;  /* 0x000123000a117a24 */ /* 0x000fe400078e0211 */
[----:B------:R-:W-:Y:S01]  /*19c30*/  IMAD.SHL.U32 R0, R7, 0x8, RZ ;  /* 0x0000000807007824 */ /* 0x000fe200078e00ff */
[----:B------:R-:W-:Y:S01]  /*19c40*/  LEA R7, P0, R20, c[0x0][0x450], 0x2 ;  /* 0x0001140014077a11 */ /* 0x000fe200078010ff */
[----:B------:R-:W-:Y:S01]  /*19c50*/  IMAD R10, R2, c[0x0][0x3f0], RZ ;  /* 0x0000fc00020a7a24 */ /* 0x000fe200078e02ff */
[----:B------:R-:W-:Y:S01]  /*19c60*/  IADD3 R17, R21, R17, RZ ;  /* 0x0000001115117210 */ /* 0x000fe20007ffe0ff */
[----:B------:R-:W-:Y:S01]  /*19c70*/  IMAD.WIDE.U32 R14, R197, c[0x0][0x3f0], R14 ;  /* 0x0000fc00c50e7a25 */ /* 0x000fe200078e000e */
[----:B------:R-:W-:Y:S01]  /*19c80*/  SHF.R.U32.HI R2, RZ, 0x3, R13 ;  /* 0x00000003ff027819 */ /* 0x000fe2000001160d */
[----:B------:R-:W-:Y:S01]  /*19c90*/  SHFL.IDX PT, R48, R7, RZ, 0x1c1f ;  /* 0x001c1fff07307589 */ /* 0x000fe200000e0000 */
[----:B------:R-:W-:Y:S01]  /*19ca0*/  LOP3.LUT R13, R13, 0x38, R0, 0xf8, !PT ;  /* 0x000000380d0d7812 */ /* 0x000fe200078ef800 */
[----:B------:R-:W-:Y:S01]  /*19cb0*/  IMAD R10, R197, c[0x0][0x3f4], R10 ;  /* 0x0000fd00c50a7a24 */ /* 0x000fe200078e020a */
[----:B------:R-:W-:Y:S01]  /*19cc0*/  LEA.HI.X R17, R20, c[0x0][0x454], R17, 0x2, P0 ;  /* 0x0001150014117a11 */ /* 0x000fe200000f1411 */
[----:B------:R-:W-:Y:S01]  /*19cd0*/  SHFL.IDX PT, R50, R7, 0x1, 0x1c1f ;  /* 0x003c1f0007327f89 */ /* 0x000fe200000e0000 */
[----:B------:R-:W-:Y:S01]  /*19ce0*/  LOP3.LUT R13, R13, R2, RZ, 0x3c, !PT ;  /* 0x000000020d0d7212 */ /* 0x000fe200078e3cff */
[----:B------:R-:W-:-:S02]  /*19cf0*/  IMAD.MOV R2, RZ, RZ, -R6 ;  /* 0x000000ffff027224 */ /* 0x000fc400078e0a06 */
[----:B------:R-:W1:Y:S01]  /*19d00*/  SHFL.IDX PT, R49, R17, RZ, 0x1c1f ;  /* 0x001c1fff11317589 */ /* 0x000e6200000e0000 */
[----:B------:R-:W-:Y:S02]  /*19d10*/  IMAD.IADD R19, R15, 0x1, R10 ;  /* 0x000000010f137824 */ /* 0x000fe400078e020a */
[----:B------:R-:W-:Y:S01]  /*19d20*/  IMAD R15, R2, c[0x0][0x4e8], R9 ;  /* 0x00013a00020f7a24 */ /* 0x000fe200078e0209 */
[----:B------:R-:W2:Y:S01]  /*19d30*/  SHFL.IDX PT, R51, R17, 0x1, 0x1c1f ;  /* 0x003c1f0011337f89 */ /* 0x000ea200000e0000 */
[----:B------:R-:W-:Y:S01]  /*19d40*/  LEA R9, R57, R4, 0x7 ;  /* 0x0000000439097211 */ /* 0x000fe200078e38ff */
[----:B-----5:R-:W-:Y:S01]  /*19d50*/  IMAD R2, R5, c[0x0][0x4e8], RZ ;  /* 0x00013a0005027a24 */ /* 0x020fe200078e02ff */
[----:B------:R-:W-:Y:S01]  /*19d60*/  LEA R57, R57, R8, 0x7 ;  /* 0x0000000839397211 */ /* 0x000fe200078e38ff */
[----:B------:R-:W-:Y:S01]  /*19d70*/  IMAD R21, R16, c[0x0][0x3e0], RZ ;  /* 0x0000f80010157a24 */ /* 0x000fe200078e02ff */
[C---:B------:R-:W-:Y:S01]  /*19d80*/  IADD3 R5, R9.reuse, 0x8, RZ ;  /* 0x0000000809057810 */ /* 0x040fe20007ffe0ff */
[----:B------:R-:W-:Y:S01]  /*19d90*/  IMAD.MOV.U32 R18, RZ, RZ, R14 ;  /* 0x000000ffff127224 */ /* 0x000fe200078e000e */
[-C--:B------:R-:W-:Y:S01]  /*19da0*/  ISETP.GE.OR P1, PT, R9, R2.reuse, P2 ;  /* 0x000000020900720c */ /* 0x080fe20001726670 */
[C---:B------:R-:W-:Y:S01]  /*19db0*/  IMAD R21, R6.reuse, c[0x0][0x3e4], R21 ;  /* 0x0000f90006157a24 */ /* 0x040fe200078e0215 */
[----:B------:R-:W-:Y:S01]  /*19dc0*/  ISETP.GE.OR P0, PT, R5, R2, P2 ;  /* 0x000000020500720c */ /* 0x000fe20001706670 */
[----:B------:R-:W-:Y:S01]  /*19dd0*/  IMAD.WIDE.U32 R18, R6, c[0x0][0x3e0], R18 ;  /* 0x0000f80006127a25 */ /* 0x000fe200078e0012 */
[----:B------:R-:W-:-:S02]  /*19de0*/  SHF.L.U32 R6, R3, 0x3, RZ ;  /* 0x0000000303067819 */ /* 0x000fc400000006ff */
        /* <DEDUP_REMOVED lines=45> */
.L_x_1479:
[----:B--2---:R-:W-:Y:S05]  /*1a0c0*/  BSYNC B0 ;  /* 0x0000000000007941 */ /* 0x004fea0003800000 */
.L_x_1478:
        /* <DEDUP_REMOVED lines=23> */
.L_x_1481:
[----:B------:R-:W-:Y:S05]  /*1a240*/  BSYNC B0 ;  /* 0x0000000000007941 */ /* 0x000fea0003800000 */
.L_x_1480:
        /* <DEDUP_REMOVED lines=23> */
.L_x_1483:
[----:B------:R-:W-:Y:S05]  /*1a3c0*/  BSYNC B0 ;  /* 0x0000000000007941 */ /* 0x000fea0003800000 */
.L_x_1482:
        /* <DEDUP_REMOVED lines=24> */
.L_x_1476:
        /* <DEDUP_REMOVED lines=18> */
.L_x_1484:
[----:B-1----:R-:W1:Y:S01]  /*1a670*/  S2R R2, SR_TID.X ;  /* 0x0000000000027919 */ /* 0x002e620000002100 */
[----:B------:R-:W-:Y:S01]  /*1a680*/  SHF.R.S32.HI R5, RZ, 0x1f, R197 ;  /* 0x0000001fff057819 */ /* 0x000fe200000114c5 */
[----:B------:R-:W-:Y:S01]  /*1a690*/  BSSY B0, `(.L_x_1485) ;  /* 0x0000026000007945 */ /* 0x000fe20003800000 */
[----:B------:R-:W-:-:S02]  /*1a6a0*/  SEL R197, R197, RZ, !P0 ;  /* 0x000000ffc5c57207 */ /* 0x000fc40004000000 */
[----:B------:R-:W-:Y:S02]  /*1a6b0*/  SEL R5, R5, RZ, !P0 ;  /* 0x000000ff05057207 */ /* 0x000fe40004000000 */
[----:B-1----:R-:W-:-:S13]  /*1a6c0*/  ISETP.GT.AND P1, PT, R2, 0x7f, PT ;  /* 0x0000007f0200780c */ /* 0x002fda0003f24270 */
        /* <DEDUP_REMOVED lines=34> */
.L_x_1486:
[----:B------:R-:W-:Y:S05]  /*1a8f0*/  BSYNC B0 ;  /* 0x0000000000007941 */ /* 0x000fea0003800000 */
.L_x_1485:
        /* <DEDUP_REMOVED lines=64> */
.L_x_1488:
[----:B------:R-:W-:Y:S05]  /*1ad00*/  BSYNC B0 ;  /* 0x0000000000007941 */ /* 0x000fea0003800000 */
.L_x_1487:
        /* <DEDUP_REMOVED lines=21> */
.L_x_1490:
[----:B------:R-:W-:Y:S05]  /*1ae60*/  BSYNC B0 ;  /* 0x0000000000007941 */ /* 0x000fea0003800000 */
.L_x_1489:
        /* <DEDUP_REMOVED lines=21> */
.L_x_1492:
[----:B------:R-:W-:Y:S05]  /*1afc0*/  BSYNC B0 ;  /* 0x0000000000007941 */ /* 0x000fea0003800000 */
.L_x_1491:
        /* <DEDUP_REMOVED lines=22> */
.L_x_1493:
        /* <DEDUP_REMOVED lines=13> */
.L_x_1515:


//--------------------- .nv.shared._ZN7cutlass13device_kernelIN5flash19enable_sm80_to_sm89INS1_16FlashAttnFwdSm80INS1_25CollectiveMainloopFwdSm80ILi8ELi1ELb0EN4cute5tupleIJNS5_1CILi128EEENS7_ILi64EEENS7_ILi192EEEEEELi192ENS_6half_tEfNS_4arch4Sm80ELb0ELb0ELb1ELb0ELb1ELb0ELb1ELb0EEENS1_21CollectiveEpilogueFwdINS6_IJS8_SA_S9_EEENS6_IJNS7_ILi1EEESI_SI_EEESC_SE_Li256ELb0ELb1ELb0ELb0EEENS1_19SingleTileSchedulerILb0ELb0ELb1ELi128EEEEEEEEEvNT_6ParamsE --------------------------
	.section	.nv.shared._ZN7cutlass13device_kernelIN5flash19enable_sm80_to_sm89INS1_16FlashAttnFwdSm80INS1_25CollectiveMainloopFwdSm80ILi8ELi1ELb0EN4cute5tupleIJNS5_1CILi128EEENS7_ILi64EEENS7_ILi192EEEEEELi192ENS_6half_tEfNS_4arch4Sm80ELb0ELb0ELb1ELb0ELb1ELb0ELb1ELb0EEENS1_21CollectiveEpilogueFwdINS6_IJS8_SA_S9_EEENS6_IJNS7_ILi1EEESI_SI_EEESC_SE_Li256ELb0ELb1ELb0ELb0EEENS1_19SingleTileSchedulerILb0ELb0ELb1ELi128EEEEEEEEEvNT_6ParamsE,"aw",@nobits
	.sectionflags	@""
	.align	16


//--------------------- .nv.global                --------------------------
	.section	.nv.global,"aw",@nobits
.nv.global:
	.type		_ZN80_INTERNAL_72fa9827_44_flash_fwd_hdim192_fp16_paged_softcap_sm80_cu_9d2915ae_32254cute1_E,@object
	.size		_ZN80_INTERNAL_72fa9827_44_flash_fwd_hdim192_fp16_paged_softcap_sm80_cu_9d2915ae_32254cute1_E,(_ZN80_INTERNAL_72fa9827_44_flash_fwd_hdim192_fp16_paged_softcap_sm80_cu_9d2915ae_32254cuda3std3__45__cpo6cbeginE - _ZN80_INTERNAL_72fa9827_44_flash_fwd_hdim192_fp16_paged_softcap_sm80_cu_9d2915ae_32254cute1_E)
_ZN80_INTERNAL_72fa9827_44_flash_fwd_hdim192_fp16_paged_softcap_sm80_cu_9d2915ae_32254cute1_E:
	.zero		1
	.type		_ZN80_INTERNAL_72fa9827_44_flash_fwd_hdim192_fp16_paged_softcap_sm80_cu_9d2915ae_32254cuda3std3__45__cpo6cbeginE,@object
	.size		_ZN80_INTERNAL_72fa9827_44_flash_fwd_hdim192_fp16_paged_softcap_sm80_cu_9d2915ae_32254cuda3std3__45__cpo6cbeginE,(_ZN80_INTERNAL_72fa9827_44_flash_fwd_hdim192_fp16_paged_softcap_sm80_cu_9d2915ae_32254cuda3std3__48in_placeE - _ZN80_INTERNAL_72fa9827_44_flash_fwd_hdim192_fp16_paged_softcap_sm80_cu_9d2915ae_32254cuda3std3__45__cpo6cbeginE)
_ZN80_INTERNAL_72fa9827_44_flash_fwd_hdim192_fp16_paged_softcap_sm80_cu_9d2915ae_32254cuda3std3__45__cpo6cbeginE:
	.zero		1
	.type		_ZN80_INTERNAL_72fa9827_44_flash_fwd_hdim192_fp16_paged_softcap_sm80_cu_9d2915ae_32254cuda3std3__48in_placeE,@object
	.size		_ZN80_INTERNAL_72fa9827_44_flash_fwd_hdim192_fp16_paged_softcap_sm80_cu_9d2915ae_32254cuda3std3__48in_placeE,(_ZN80_INTERNAL_72fa9827_44_flash_fwd_hdim192_fp16_paged_softcap_sm80_cu_9d2915ae_32254cuda3std6ranges3__45__cpo9iter_moveE - _ZN80_INTERNAL_72fa9827_44_flash_fwd_hdim192_fp16_paged_softcap_sm80_cu_9d2915ae_32254cuda3std3__48in_placeE)
_ZN80_INTERNAL_72fa9827_44_flash_fwd_hdim192_fp16_paged_softcap_sm80_cu_9d2915ae_32254cuda3std3__48in_placeE:
	.zero		1
	.type		_ZN80_INTERNAL_72fa9827_44_flash_fwd_hdim192_fp16_paged_softcap_sm80_cu_9d2915ae_32254cuda3std6ranges3__45__cpo9iter_moveE,@object
	.size		_ZN80_INTERNAL_72fa9827_44_flash_fwd_hdim192_fp16_paged_softcap_sm80_cu_9d2915ae_32254cuda3std6ranges3__45__cpo9iter_moveE,(_ZN80_INTERNAL_72fa9827_44_flash_fwd_hdim192_fp16_paged_softcap_sm80_cu_9d2915ae_32254cuda3std3__45__cpo5beginE - _ZN80_INTERNAL_72fa9827_44_flash_fwd_hdim192_fp16_paged_softcap_sm80_cu_9d2915ae_32254cuda3std6ranges3__45__cpo9iter_moveE)
_ZN80_INTERNAL_72fa9827_44_flash_fwd_hdim192_fp16_paged_softcap_sm80_cu_9d2915ae_32254cuda3std6ranges3__45__cpo9iter_moveE:
	.zero		1
	.type		_ZN80_INTERNAL_72fa9827_44_flash_fwd_hdim192_fp16_paged_softcap_sm80_cu_9d2915ae_32254cuda3std3__45__cpo5beginE,@object
	.size		_ZN80_INTERNAL_72fa9827_44_flash_fwd_hdim192_fp16_paged_softcap_sm80_cu_9d2915ae_32254cuda3std3__45__cpo5beginE,(_ZN80_INTERNAL_72fa9827_44_flash_fwd_hdim192_fp16_paged_softcap_sm80_cu_9d2915ae_32254cuda3std3__482_GLOBAL__N__72fa9827_44_flash_fwd_hdim192_fp16_paged_softcap_sm80_cu_9d2915ae_32256ignoreE - _ZN80_INTERNAL_72fa9827_44_flash_fwd_hdim192_fp16_paged_softcap_sm80_cu_9d2915ae_32254cuda3std3__45__cpo5beginE)
_ZN80_INTERNAL_72fa9827_44_flash_fwd_hdim192_fp16_paged_softcap_sm80_cu_9d2915ae_32254cuda3std3__45__cpo5beginE:
	.zero		1
	.type		_ZN80_INTERNAL_72fa9827_44_flash_fwd_hdim192_fp16_paged_softcap_sm80_cu_9d2915ae_32254cuda3std3__482_GLOBAL__N__72fa9827_44_flash_fwd_hdim192_fp16_paged_softcap_sm80_cu_9d2915ae_32256ignoreE,@object
	.size		_ZN80_INTERNAL_72fa9827_44_flash_fwd_hdim192_fp16_paged_softcap_sm80_cu_9d2915ae_32254cuda3std3__482_GLOBAL__N__72fa9827_44_flash_fwd_hdim192_fp16_paged_softcap_sm80_cu_9d2915ae_32256ignoreE,(_ZN80_INTERNAL_72fa9827_44_flash_fwd_hdim192_fp16_paged_softcap_sm80_cu_9d2915ae_32254cute7productE - _ZN80_INTERNAL_72fa9827_44_flash_fwd_hdim192_fp16_paged_softcap_sm80_cu_9d2915ae_32254cuda3std3__482_GLOBAL__N__72fa9827_44_flash_fwd_hdim192_fp16_paged_softcap_sm80_cu_9d2915ae_32256ignoreE)
_ZN80_INTERNAL_72fa9827_44_flash_fwd_hdim192_fp16_paged_softcap_sm80_cu_9d2915ae_32254cuda3std3__482_GLOBAL__N__72fa9827_44_flash_fwd_hdim192_fp16_paged_softcap_sm80_cu_9d2915ae_32256ignoreE:
	.zero		1
	.type		_ZN80_INTERNAL_72fa9827_44_flash_fwd_hdim192_fp16_paged_softcap_sm80_cu_9d2915ae_32254cute7productE,@object
	.size		_ZN80_INTERNAL_72fa9827_44_flash_fwd_hdim192_fp16_paged_softcap_sm80_cu_9d2915ae_32254cute7productE,(_ZN80_INTERNAL_72fa9827_44_flash_fwd_hdim192_fp16_paged_softcap_sm80_cu_9d2915ae_32254cuda3std3__45__cpo3endE - _ZN80_INTERNAL_72fa9827_44_flash_fwd_hdim192_fp16_paged_softcap_sm80_cu_9d2915ae_32254cute7productE)
_ZN80_INTERNAL_72fa9827_44_flash_fwd_hdim192_fp16_paged_softcap_sm80_cu_9d2915ae_32254cute7productE:
	.zero		1
	.type		_ZN80_INTERNAL_72fa9827_44_flash_fwd_hdim192_fp16_paged_softcap_sm80_cu_9d2915ae_32254cuda3std3__45__cpo3endE,@object
	.size		_ZN80_INTERNAL_72fa9827_44_flash_fwd_hdim192_fp16_paged_softcap_sm80_cu_9d2915ae_32254cuda3std3__45__cpo3endE,(_ZN80_INTERNAL_72fa9827_44_flash_fwd_hdim192_fp16_paged_softcap_sm80_cu_9d2915ae_32254cuda3std3__419piecewise_constructE - _ZN80_INTERNAL_72fa9827_44_flash_fwd_hdim192_fp16_paged_softcap_sm80_cu_9d2915ae_32254cuda3std3__45__cpo3endE)
_ZN80_INTERNAL_72fa9827_44_flash_fwd_hdim192_fp16_paged_softcap_sm80_cu_9d2915ae_32254cuda3std3__45__cpo3endE:
	.zero		1
	.type		_ZN80_INTERNAL_72fa9827_44_flash_fwd_hdim192_fp16_paged_softcap_sm80_cu_9d2915ae_32254cuda3std3__419piecewise_constructE,@object
	.size		_ZN80_INTERNAL_72fa9827_44_flash_fwd_hdim192_fp16_paged_softcap_sm80_cu_9d2915ae_32254cuda3std3__419piecewise_constructE,(_ZN80_INTERNAL_72fa9827_44_flash_fwd_hdim192_fp16_paged_softcap_sm80_cu_9d2915ae_32254cuda3std3__45__cpo4cendE - _ZN80_INTERNAL_72fa9827_44_flash_fwd_hdim192_fp16_paged_softcap_sm80_cu_9d2915ae_32254cuda3std3__419piecewise_constructE)
_ZN80_INTERNAL_72fa9827_44_flash_fwd_hdim192_fp16_paged_softcap_sm80_cu_9d2915ae_32254cuda3std3__419piecewise_constructE:
	.zero		1
	.type		_ZN80_INTERNAL_72fa9827_44_flash_fwd_hdim192_fp16_paged_softcap_sm80_cu_9d2915ae_32254cuda3std3__45__cpo4cendE,@object
	.size		_ZN80_INTERNAL_72fa9827_44_flash_fwd_hdim192_fp16_paged_softcap_sm80_cu_9d2915ae_32254cuda3std3__45__cpo4cendE,(_ZN80_INTERNAL_72fa9827_44_flash_fwd_hdim192_fp16_paged_softcap_sm80_cu_9d2915ae_32254cuda3std6ranges3__45__cpo4swapE - _ZN80_INTERNAL_72fa9827_44_flash_fwd_hdim192_fp16_paged_softcap_sm80_cu_9d2915ae_32254cuda3std3__45__cpo4cendE)
_ZN80_INTERNAL_72fa9827_44_flash_fwd_hdim192_fp16_paged_softcap_sm80_cu_9d2915ae_32254cuda3std3__45__cpo4cendE:
	.zero		1
	.type		_ZN80_INTERNAL_72fa9827_44_flash_fwd_hdim192_fp16_paged_softcap_sm80_cu_9d2915ae_32254cuda3std6ranges3__45__cpo4swapE,@object
	.size		_ZN80_INTERNAL_72fa9827_44_flash_fwd_hdim192_fp16_paged_softcap_sm80_cu_9d2915ae_32254cuda3std6ranges3__45__cpo4swapE,(.L_7 - _ZN80_INTERNAL_72fa9827_44_flash_fwd_hdim192_fp16_paged_softcap_sm80_cu_9d2915ae_32254cuda3std6ranges3__45__cpo4swapE)
_ZN80_INTERNAL_72fa9827_44_flash_fwd_hdim192_fp16_paged_softcap_sm80_cu_9d2915ae_32254cuda3std6ranges3__45__cpo4swapE:
	.zero		1
.L_7:


//--------------------- .nv.shared._ZN7cutlass13device_kernelIN5flash19enable_sm80_to_sm89INS1_16FlashAttnFwdSm80INS1_25CollectiveMainloopFwdSm80ILi8ELi1ELb0EN4cute5tupleIJNS5_1CILi128EEENS7_ILi64EEENS7_ILi192EEEEEELi192ENS_6half_tEfNS_4arch4Sm80ELb0ELb0ELb1ELb1ELb1ELb0ELb1ELb0EEENS1_21CollectiveEpilogueFwdINS6_IJS8_SA_S9_EEENS6_IJNS7_ILi1EEESI_SI_EEESC_SE_Li256ELb1ELb1ELb0ELb0EEENS1_19SingleTileSchedulerILb1ELb0ELb1ELi128EEEEEEEEEvNT_6ParamsE --------------------------
	.section	.nv.shared._ZN7cutlass13device_kernelIN5flash19enable_sm80_to_sm89INS1_16FlashAttnFwdSm80INS1_25CollectiveMainloopFwdSm80ILi8ELi1ELb0EN4cute5tupleIJNS5_1CILi128EEENS7_ILi64EEENS7_ILi192EEEEEELi192ENS_6half_tEfNS_4arch4Sm80ELb0ELb0ELb1ELb1ELb1ELb0ELb1ELb0EEENS1_21CollectiveEpilogueFwdINS6_IJS8_SA_S9_EEENS6_IJNS7_ILi1EEESI_SI_EEESC_SE_Li256ELb1ELb1ELb0ELb0EEENS1_19SingleTileSchedulerILb1ELb0ELb1ELi128EEEEEEEEEvNT_6ParamsE,"aw",@nobits
	.sectionflags	@""
	.align	16


//--------------------- .nv.shared._ZN7cutlass13device_kernelIN5flash19enable_sm80_to_sm89INS1_16FlashAttnFwdSm80INS1_25CollectiveMainloopFwdSm80ILi8ELi1ELb0EN4cute5tupleIJNS5_1CILi128EEENS7_ILi64EEENS7_ILi192EEEEEELi192ENS_6half_tEfNS_4arch4Sm80ELb0ELb0ELb1ELb1ELb1ELb1ELb1ELb0EEENS1_21CollectiveEpilogueFwdINS6_IJS8_SA_S9_EEENS6_IJNS7_ILi1EEESI_SI_EEESC_SE_Li256ELb1ELb1ELb0ELb0EEENS1_19SingleTileSchedulerILb1ELb0ELb1ELi128EEEEEEEEEvNT_6ParamsE --------------------------
	.section	.nv.shared._ZN7cutlass13device_kernelIN5flash19enable_sm80_to_sm89INS1_16FlashAttnFwdSm80INS1_25CollectiveMainloopFwdSm80ILi8ELi1ELb0EN4cute5tupleIJNS5_1CILi128EEENS7_ILi64EEENS7_ILi192EEEEEELi192ENS_6half_tEfNS_4arch4Sm80ELb0ELb0ELb1ELb1ELb1ELb1ELb1ELb0EEENS1_21CollectiveEpilogueFwdINS6_IJS8_SA_S9_EEENS6_IJNS7_ILi1EEESI_SI_EEESC_SE_Li256ELb1ELb1ELb0ELb0EEENS1_19SingleTileSchedulerILb1ELb0ELb1ELi128EEEEEEEEEvNT_6ParamsE,"aw",@nobits
	.sectionflags	@""
	.align	16


//--------------------- .nv.shared._ZN7cutlass13device_kernelIN5flash19enable_sm80_to_sm89INS1_16FlashAttnFwdSm80INS1_25CollectiveMainloopFwdSm80ILi8ELi1ELb0EN4cute5tupleIJNS5_1CILi128EEENS7_ILi64EEENS7_ILi192EEEEEELi192ENS_6half_tEfNS_4arch4Sm80ELb0ELb1ELb1ELb0ELb1ELb0ELb1ELb0EEENS1_21CollectiveEpilogueFwdINS6_IJS8_SA_S9_EEENS6_IJNS7_ILi1EEESI_SI_EEESC_SE_Li256ELb0ELb1ELb0ELb0EEENS1_19SingleTileSchedulerILb0ELb0ELb1ELi128EEEEEEEEEvNT_6ParamsE --------------------------
	.section	.nv.shared._ZN7cutlass13device_kernelIN5flash19enable_sm80_to_sm89INS1_16FlashAttnFwdSm80INS1_25CollectiveMainloopFwdSm80ILi8ELi1ELb0EN4cute5tupleIJNS5_1CILi128EEENS7_ILi64EEENS7_ILi192EEEEEELi192ENS_6half_tEfNS_4arch4Sm80ELb0ELb1ELb1ELb0ELb1ELb0ELb1ELb0EEENS1_21CollectiveEpilogueFwdINS6_IJS8_SA_S9_EEENS6_IJNS7_ILi1EEESI_SI_EEESC_SE_Li256ELb0ELb1ELb0ELb0EEENS1_19SingleTileSchedulerILb0ELb0ELb1ELi128EEEEEEEEEvNT_6ParamsE,"aw",@nobits
	.sectionflags	@""
	.align	16


//--------------------- .nv.shared._ZN7cutlass13device_kernelIN5flash19enable_sm80_to_sm89INS1_16FlashAttnFwdSm80INS1_25CollectiveMainloopFwdSm80ILi8ELi1ELb0EN4cute5tupleIJNS5_1CILi128EEENS7_ILi64EEENS7_ILi192EEEEEELi192ENS_6half_tEfNS_4arch4Sm80ELb0ELb1ELb1ELb1ELb1ELb0ELb1ELb0EEENS1_21CollectiveEpilogueFwdINS6_IJS8_SA_S9_EEENS6_IJNS7_ILi1EEESI_SI_EEESC_SE_Li256ELb1ELb1ELb0ELb0EEENS1_19SingleTileSchedulerILb1ELb0ELb1ELi128EEEEEEEEEvNT_6ParamsE --------------------------
	.section	.nv.shared._ZN7cutlass13device_kernelIN5flash19enable_sm80_to_sm89INS1_16FlashAttnFwdSm80INS1_25CollectiveMainloopFwdSm80ILi8ELi1ELb0EN4cute5tupleIJNS5_1CILi128EEENS7_ILi64EEENS7_ILi192EEEEEELi192ENS_6half_tEfNS_4arch4Sm80ELb0ELb1ELb1ELb1ELb1ELb0ELb1ELb0EEENS1_21CollectiveEpilogueFwdINS6_IJS8_SA_S9_EEENS6_IJNS7_ILi1EEESI_SI_EEESC_SE_Li256ELb1ELb1ELb0ELb0EEENS1_19SingleTileSchedulerILb1ELb0ELb1ELi128EEEEEEEEEvNT_6ParamsE,"aw",@nobits
	.sectionflags	@""
	.align	16


//--------------------- .nv.shared._ZN7cutlass13device_kernelIN5flash19enable_sm80_to_sm89INS1_16FlashAttnFwdSm80INS1_25CollectiveMainloopFwdSm80ILi8ELi1ELb0EN4cute5tupleIJNS5_1CILi128EEENS7_ILi64EEENS7_ILi192EEEEEELi192ENS_6half_tEfNS_4arch4Sm80ELb0ELb1ELb1ELb1ELb1ELb1ELb1ELb0EEENS1_21CollectiveEpilogueFwdINS6_IJS8_SA_S9_EEENS6_IJNS7_ILi1EEESI_SI_EEESC_SE_Li256ELb1ELb1ELb0ELb0EEENS1_19SingleTileSchedulerILb1ELb0ELb1ELi128EEEEEEEEEvNT_6ParamsE --------------------------
	.section	.nv.shared._ZN7cutlass13device_kernelIN5flash19enable_sm80_to_sm89INS1_16FlashAttnFwdSm80INS1_25CollectiveMainloopFwdSm80ILi8ELi1ELb0EN4cute5tupleIJNS5_1CILi128EEENS7_ILi64EEENS7_ILi192EEEEEELi192ENS_6half_tEfNS_4arch4Sm80ELb0ELb1ELb1ELb1ELb1ELb1ELb1ELb0EEENS1_21CollectiveEpilogueFwdINS6_IJS8_SA_S9_EEENS6_IJNS7_ILi1EEESI_SI_EEESC_SE_Li256ELb1ELb1ELb0ELb0EEENS1_19SingleTileSchedulerILb1ELb0ELb1ELi128EEEEEEEEEvNT_6ParamsE,"aw",@nobits
	.sectionflags	@""
	.align	16


//--------------------- .nv.shared._ZN7cutlass13device_kernelIN5flash19enable_sm80_to_sm89INS1_16FlashAttnFwdSm80INS1_25CollectiveMainloopFwdSm80ILi8ELi1ELb0EN4cute5tupleIJNS5_1CILi128EEENS7_ILi64EEENS7_ILi192EEEEEELi192ENS_6half_tEfNS_4arch4Sm80ELb1ELb0ELb1ELb0ELb1ELb0ELb1ELb0EEENS1_21CollectiveEpilogueFwdINS6_IJS8_SA_S9_EEENS6_IJNS7_ILi1EEESI_SI_EEESC_SE_Li256ELb0ELb1ELb0ELb0EEENS1_30DynamicPersistentTileSchedulerILi256ELi256ELb0ELb1ELb0EEEEEEEEEvNT_6ParamsE --------------------------
	.section	.nv.shared._ZN7cutlass13device_kernelIN5flash19enable_sm80_to_sm89INS1_16FlashAttnFwdSm80INS1_25CollectiveMainloopFwdSm80ILi8ELi1ELb0EN4cute5tupleIJNS5_1CILi128EEENS7_ILi64EEENS7_ILi192EEEEEELi192ENS_6half_tEfNS_4arch4Sm80ELb1ELb0ELb1ELb0ELb1ELb0ELb1ELb0EEENS1_21CollectiveEpilogueFwdINS6_IJS8_SA_S9_EEENS6_IJNS7_ILi1EEESI_SI_EEESC_SE_Li256ELb0ELb1ELb0ELb0EEENS1_30DynamicPersistentTileSchedulerILi256ELi256ELb0ELb1ELb0EEEEEEEEEvNT_6ParamsE,"aw",@nobits
	.sectionflags	@""
	.align	16


//--------------------- .nv.shared._ZN7cutlass13device_kernelIN5flash19enable_sm80_to_sm89INS1_16FlashAttnFwdSm80INS1_25CollectiveMainloopFwdSm80ILi8ELi1ELb0EN4cute5tupleIJNS5_1CILi128EEENS7_ILi64EEENS7_ILi192EEEEEELi192ENS_6half_tEfNS_4arch4Sm80ELb1ELb0ELb1ELb1ELb1ELb0ELb1ELb0EEENS1_21CollectiveEpilogueFwdINS6_IJS8_SA_S9_EEENS6_IJNS7_ILi1EEESI_SI_EEESC_SE_Li256ELb1ELb1ELb0ELb0EEENS1_19SingleTileSchedulerILb1ELb0ELb1ELi128EEEEEEEEEvNT_6ParamsE --------------------------
	.section	.nv.shared._ZN7cutlass13device_kernelIN5flash19enable_sm80_to_sm89INS1_16FlashAttnFwdSm80INS1_25CollectiveMainloopFwdSm80ILi8ELi1ELb0EN4cute5tupleIJNS5_1CILi128EEENS7_ILi64EEENS7_ILi192EEEEEELi192ENS_6half_tEfNS_4arch4Sm80ELb1ELb0ELb1ELb1ELb1ELb0ELb1ELb0EEENS1_21CollectiveEpilogueFwdINS6_IJS8_SA_S9_EEENS6_IJNS7_ILi1EEESI_SI_EEESC_SE_Li256ELb1ELb1ELb0ELb0EEENS1_19SingleTileSchedulerILb1ELb0ELb1ELi128EEEEEEEEEvNT_6ParamsE,"aw",@nobits
	.sectionflags	@""
	.align	16


//--------------------- .nv.shared._ZN7cutlass13device_kernelIN5flash19enable_sm80_to_sm89INS1_16FlashAttnFwdSm80INS1_25CollectiveMainloopFwdSm80ILi8ELi1ELb0EN4cute5tupleIJNS5_1CILi128EEENS7_ILi64EEENS7_ILi192EEEEEELi192ENS_6half_tEfNS_4arch4Sm80ELb1ELb0ELb1ELb1ELb1ELb1ELb1ELb0EEENS1_21CollectiveEpilogueFwdINS6_IJS8_SA_S9_EEENS6_IJNS7_ILi1EEESI_SI_EEESC_SE_Li256ELb1ELb1ELb0ELb0EEENS1_19SingleTileSchedulerILb1ELb0ELb1ELi128EEEEEEEEEvNT_6ParamsE --------------------------
	.section	.nv.shared._ZN7cutlass13device_kernelIN5flash19enable_sm80_to_sm89INS1_16FlashAttnFwdSm80INS1_25CollectiveMainloopFwdSm80ILi8ELi1ELb0EN4cute5tupleIJNS5_1CILi128EEENS7_ILi64EEENS7_ILi192EEEEEELi192ENS_6half_tEfNS_4arch4Sm80ELb1ELb0ELb1ELb1ELb1ELb1ELb1ELb0EEENS1_21CollectiveEpilogueFwdINS6_IJS8_SA_S9_EEENS6_IJNS7_ILi1EEESI_SI_EEESC_SE_Li256ELb1ELb1ELb0ELb0EEENS1_19SingleTileSchedulerILb1ELb0ELb1ELi128EEEEEEEEEvNT_6ParamsE,"aw",@nobits
	.sectionflags	@""
	.align	16


//--------------------- .nv.shared._ZN7cutlass13device_kernelIN5flash19enable_sm80_to_sm89INS1_16FlashAttnFwdSm80INS1_25CollectiveMainloopFwdSm80ILi8ELi2ELb0EN4cute5tupleIJNS5_1CILi128EEENS7_ILi64EEENS7_ILi192EEEEEELi192ENS_6half_tEfNS_4arch4Sm80ELb0ELb0ELb1ELb0ELb1ELb0ELb1ELb0EEENS1_21CollectiveEpilogueFwdINS6_IJS8_SA_S9_EEENS6_IJNS7_ILi1EEESI_SI_EEESC_SE_Li256ELb0ELb1ELb0ELb0EEENS1_19SingleTileSchedulerILb0ELb0ELb1ELi128EEEEEEEEEvNT_6ParamsE --------------------------
	.section	.nv.shared._ZN7cutlass13device_kernelIN5flash19enable_sm80_to_sm89INS1_16FlashAttnFwdSm80INS1_25CollectiveMainloopFwdSm80ILi8ELi2ELb0EN4cute5tupleIJNS5_1CILi128EEENS7_ILi64EEENS7_ILi192EEEEEELi192ENS_6half_tEfNS_4arch4Sm80ELb0ELb0ELb1ELb0ELb1ELb0ELb1ELb0EEENS1_21CollectiveEpilogueFwdINS6_IJS8_SA_S9_EEENS6_IJNS7_ILi1EEESI_SI_EEESC_SE_Li256ELb0ELb1ELb0ELb0EEENS1_19SingleTileSchedulerILb0ELb0ELb1ELi128EEEEEEEEEvNT_6ParamsE,"aw",@nobits
	.sectionflags	@""
	.align	16


//--------------------- .nv.shared._ZN7cutlass13device_kernelIN5flash19enable_sm80_to_sm89INS1_16FlashAttnFwdSm80INS1_25CollectiveMainloopFwdSm80ILi8ELi2ELb0EN4cute5tupleIJNS5_1CILi128EEENS7_ILi64EEENS7_ILi192EEEEEELi192ENS_6half_tEfNS_4arch4Sm80ELb0ELb0ELb1ELb1ELb1ELb0ELb1ELb0EEENS1_21CollectiveEpilogueFwdINS6_IJS8_SA_S9_EEENS6_IJNS7_ILi1EEESI_SI_EEESC_SE_Li256ELb1ELb1ELb0ELb0EEENS1_19SingleTileSchedulerILb1ELb0ELb1ELi128EEEEEEEEEvNT_6ParamsE --------------------------
	.section	.nv.shared._ZN7cutlass13device_kernelIN5flash19enable_sm80_to_sm89INS1_16FlashAttnFwdSm80INS1_25CollectiveMainloopFwdSm80ILi8ELi2ELb0EN4cute5tupleIJNS5_1CILi128EEENS7_ILi64EEENS7_ILi192EEEEEELi192ENS_6half_tEfNS_4arch4Sm80ELb0ELb0ELb1ELb1ELb1ELb0ELb1ELb0EEENS1_21CollectiveEpilogueFwdINS6_IJS8_SA_S9_EEENS6_IJNS7_ILi1EEESI_SI_EEESC_SE_Li256ELb1ELb1ELb0ELb0EEENS1_19SingleTileSchedulerILb1ELb0ELb1ELi128EEEEEEEEEvNT_6ParamsE,"aw",@nobits
	.sectionflags	@""
	.align	16


//--------------------- .nv.shared._ZN7cutlass13device_kernelIN5flash19enable_sm80_to_sm89INS1_16FlashAttnFwdSm80INS1_25CollectiveMainloopFwdSm80ILi8ELi2ELb0EN4cute5tupleIJNS5_1CILi128EEENS7_ILi64EEENS7_ILi192EEEEEELi192ENS_6half_tEfNS_4arch4Sm80ELb0ELb0ELb1ELb1ELb1ELb1ELb1ELb0EEENS1_21CollectiveEpilogueFwdINS6_IJS8_SA_S9_EEENS6_IJNS7_ILi1EEESI_SI_EEESC_SE_Li256ELb1ELb1ELb0ELb0EEENS1_19SingleTileSchedulerILb1ELb0ELb1ELi128EEEEEEEEEvNT_6ParamsE --------------------------
	.section	.nv.shared._ZN7cutlass13device_kernelIN5flash19enable_sm80_to_sm89INS1_16FlashAttnFwdSm80INS1_25CollectiveMainloopFwdSm80ILi8ELi2ELb0EN4cute5tupleIJNS5_1CILi128EEENS7_ILi64EEENS7_ILi192EEEEEELi192ENS_6half_tEfNS_4arch4Sm80ELb0ELb0ELb1ELb1ELb1ELb1ELb1ELb0EEENS1_21CollectiveEpilogueFwdINS6_IJS8_SA_S9_EEENS6_IJNS7_ILi1EEESI_SI_EEESC_SE_Li256ELb1ELb1ELb0ELb0EEENS1_19SingleTileSchedulerILb1ELb0ELb1ELi128EEEEEEEEEvNT_6ParamsE,"aw",@nobits
	.sectionflags	@""
	.align	16


//--------------------- .nv.shared._ZN7cutlass13device_kernelIN5flash19enable_sm80_to_sm89INS1_16FlashAttnFwdSm80INS1_25CollectiveMainloopFwdSm80ILi8ELi2ELb0EN4cute5tupleIJNS5_1CILi128EEENS7_ILi64EEENS7_ILi192EEEEEELi192ENS_6half_tEfNS_4arch4Sm80ELb0ELb1ELb1ELb0ELb1ELb0ELb1ELb0EEENS1_21CollectiveEpilogueFwdINS6_IJS8_SA_S9_EEENS6_IJNS7_ILi1EEESI_SI_EEESC_SE_Li256ELb0ELb1ELb0ELb0EEENS1_19SingleTileSchedulerILb0ELb0ELb1ELi128EEEEEEEEEvNT_6ParamsE --------------------------
	.section	.nv.shared._ZN7cutlass13device_kernelIN5flash19enable_sm80_to_sm89INS1_16FlashAttnFwdSm80INS1_25CollectiveMainloopFwdSm80ILi8ELi2ELb0EN4cute5tupleIJNS5_1CILi128EEENS7_ILi64EEENS7_ILi192EEEEEELi192ENS_6half_tEfNS_4arch4Sm80ELb0ELb1ELb1ELb0ELb1ELb0ELb1ELb0EEENS1_21CollectiveEpilogueFwdINS6_IJS8_SA_S9_EEENS6_IJNS7_ILi1EEESI_SI_EEESC_SE_Li256ELb0ELb1ELb0ELb0EEENS1_19SingleTileSchedulerILb0ELb0ELb1ELi128EEEEEEEEEvNT_6ParamsE,"aw",@nobits
	.sectionflags	@""
	.align	16


//--------------------- .nv.shared._ZN7cutlass13device_kernelIN5flash19enable_sm80_to_sm89INS1_16FlashAttnFwdSm80INS1_25CollectiveMainloopFwdSm80ILi8ELi2ELb0EN4cute5tupleIJNS5_1CILi128EEENS7_ILi64EEENS7_ILi192EEEEEELi192ENS_6half_tEfNS_4arch4Sm80ELb0ELb1ELb1ELb1ELb1ELb0ELb1ELb0EEENS1_21CollectiveEpilogueFwdINS6_IJS8_SA_S9_EEENS6_IJNS7_ILi1EEESI_SI_EEESC_SE_Li256ELb1ELb1ELb0ELb0EEENS1_19SingleTileSchedulerILb1ELb0ELb1ELi128EEEEEEEEEvNT_6ParamsE --------------------------
	.section	.nv.shared._ZN7cutlass13device_kernelIN5flash19enable_sm80_to_sm89INS1_16FlashAttnFwdSm80INS1_25CollectiveMainloopFwdSm80ILi8ELi2ELb0EN4cute5tupleIJNS5_1CILi128EEENS7_ILi64EEENS7_ILi192EEEEEELi192ENS_6half_tEfNS_4arch4Sm80ELb0ELb1ELb1ELb1ELb1ELb0ELb1ELb0EEENS1_21CollectiveEpilogueFwdINS6_IJS8_SA_S9_EEENS6_IJNS7_ILi1EEESI_SI_EEESC_SE_Li256ELb1ELb1ELb0ELb0EEENS1_19SingleTileSchedulerILb1ELb0ELb1ELi128EEEEEEEEEvNT_6ParamsE,"aw",@nobits
	.sectionflags	@""
	.align	16


//--------------------- .nv.shared._ZN7cutlass13device_kernelIN5flash19enable_sm80_to_sm89INS1_16FlashAttnFwdSm80INS1_25CollectiveMainloopFwdSm80ILi8ELi2ELb0EN4cute5tupleIJNS5_1CILi128EEENS7_ILi64EEENS7_ILi192EEEEEELi192ENS_6half_tEfNS_4arch4Sm80ELb0ELb1ELb1ELb1ELb1ELb1ELb1ELb0EEENS1_21CollectiveEpilogueFwdINS6_IJS8_SA_S9_EEENS6_IJNS7_ILi1EEESI_SI_EEESC_SE_Li256ELb1ELb1ELb0ELb0EEENS1_19SingleTileSchedulerILb1ELb0ELb1ELi128EEEEEEEEEvNT_6ParamsE --------------------------
	.section	.nv.shared._ZN7cutlass13device_kernelIN5flash19enable_sm80_to_sm89INS1_16FlashAttnFwdSm80INS1_25CollectiveMainloopFwdSm80ILi8ELi2ELb0EN4cute5tupleIJNS5_1CILi128EEENS7_ILi64EEENS7_ILi192EEEEEELi192ENS_6half_tEfNS_4arch4Sm80ELb0ELb1ELb1ELb1ELb1ELb1ELb1ELb0EEENS1_21CollectiveEpilogueFwdINS6_IJS8_SA_S9_EEENS6_IJNS7_ILi1EEESI_SI_EEESC_SE_Li256ELb1ELb1ELb0ELb0EEENS1_19SingleTileSchedulerILb1ELb0ELb1ELi128EEEEEEEEEvNT_6ParamsE,"aw",@nobits
	.sectionflags	@""
	.align	16


//--------------------- .nv.shared._ZN7cutlass13device_kernelIN5flash19enable_sm80_to_sm89INS1_16FlashAttnFwdSm80INS1_25CollectiveMainloopFwdSm80ILi8ELi2ELb0EN4cute5tupleIJNS5_1CILi128EEENS7_ILi64EEENS7_ILi192EEEEEELi192ENS_6half_tEfNS_4arch4Sm80ELb1ELb0ELb1ELb0ELb1ELb0ELb1ELb0EEENS1_21CollectiveEpilogueFwdINS6_IJS8_SA_S9_EEENS6_IJNS7_ILi1EEESI_SI_EEESC_SE_Li256ELb0ELb1ELb0ELb0EEENS1_30DynamicPersistentTileSchedulerILi256ELi256ELb0ELb1ELb0EEEEEEEEEvNT_6ParamsE --------------------------
	.section	.nv.shared._ZN7cutlass13device_kernelIN5flash19enable_sm80_to_sm89INS1_16FlashAttnFwdSm80INS1_25CollectiveMainloopFwdSm80ILi8ELi2ELb0EN4cute5tupleIJNS5_1CILi128EEENS7_ILi64EEENS7_ILi192EEEEEELi192ENS_6half_tEfNS_4arch4Sm80ELb1ELb0ELb1ELb0ELb1ELb0ELb1ELb0EEENS1_21CollectiveEpilogueFwdINS6_IJS8_SA_S9_EEENS6_IJNS7_ILi1EEESI_SI_EEESC_SE_Li256ELb0ELb1ELb0ELb0EEENS1_30DynamicPersistentTileSchedulerILi256ELi256ELb0ELb1ELb0EEEEEEEEEvNT_6ParamsE,"aw",@nobits
	.sectionflags	@""
	.align	16


//--------------------- .nv.shared._ZN7cutlass13device_kernelIN5flash19enable_sm80_to_sm89INS1_16FlashAttnFwdSm80INS1_25CollectiveMainloopFwdSm80ILi8ELi2ELb0EN4cute5tupleIJNS5_1CILi128EEENS7_ILi64EEENS7_ILi192EEEEEELi192ENS_6half_tEfNS_4arch4Sm80ELb1ELb0ELb1ELb1ELb1ELb0ELb1ELb0EEENS1_21CollectiveEpilogueFwdINS6_IJS8_SA_S9_EEENS6_IJNS7_ILi1EEESI_SI_EEESC_SE_Li256ELb1ELb1ELb0ELb0EEENS1_19SingleTileSchedulerILb1ELb0ELb1ELi128EEEEEEEEEvNT_6ParamsE --------------------------
	.section	.nv.shared._ZN7cutlass13device_kernelIN5flash19enable_sm80_to_sm89INS1_16FlashAttnFwdSm80INS1_25CollectiveMainloopFwdSm80ILi8ELi2ELb0EN4cute5tupleIJNS5_1CILi128EEENS7_ILi64EEENS7_ILi192EEEEEELi192ENS_6half_tEfNS_4arch4Sm80ELb1ELb0ELb1ELb1ELb1ELb0ELb1ELb0EEENS1_21CollectiveEpilogueFwdINS6_IJS8_SA_S9_EEENS6_IJNS7_ILi1EEESI_SI_EEESC_SE_Li256ELb1ELb1ELb0ELb0EEENS1_19SingleTileSchedulerILb1ELb0ELb1ELi128EEEEEEEEEvNT_6ParamsE,"aw",@nobits
	.sectionflags	@""
	.align	16


//--------------------- .nv.shared._ZN7cutlass13device_kernelIN5flash19enable_sm80_to_sm89INS1_16FlashAttnFwdSm80INS1_25CollectiveMainloopFwdSm80ILi8ELi2ELb0EN4cute5tupleIJNS5_1CILi128EEENS7_ILi64EEENS7_ILi192EEEEEELi192ENS_6half_tEfNS_4arch4Sm80ELb1ELb0ELb1ELb1ELb1ELb1ELb1ELb0EEENS1_21CollectiveEpilogueFwdINS6_IJS8_SA_S9_EEENS6_IJNS7_ILi1EEESI_SI_EEESC_SE_Li256ELb1ELb1ELb0ELb0EEENS1_19SingleTileSchedulerILb1ELb0ELb1ELi128EEEEEEEEEvNT_6ParamsE --------------------------
	.section	.nv.shared._ZN7cutlass13device_kernelIN5flash19enable_sm80_to_sm89INS1_16FlashAttnFwdSm80INS1_25CollectiveMainloopFwdSm80ILi8ELi2ELb0EN4cute5tupleIJNS5_1CILi128EEENS7_ILi64EEENS7_ILi192EEEEEELi192ENS_6half_tEfNS_4arch4Sm80ELb1ELb0ELb1ELb1ELb1ELb1ELb1ELb0EEENS1_21CollectiveEpilogueFwdINS6_IJS8_SA_S9_EEENS6_IJNS7_ILi1EEESI_SI_EEESC_SE_Li256ELb1ELb1ELb0ELb0EEENS1_19SingleTileSchedulerILb1ELb0ELb1ELi128EEEEEEEEEvNT_6ParamsE,"aw",@nobits
	.sectionflags	@""
	.align	16
